	.target	sm_90a

	.elftype	@"ET_EXEC"


//--------------------- .note.nv.tkinfo           --------------------------
	.section	.note.nv.tkinfo,"",@"SHT_NOTE"
	.sectionflags	@"SHF_NOTE_NV_TKINFO"
	.tkinfo
        /*0018*/ 	.word	0x00000002
        /*0030*/ 	.string	""
        /*0030*/ 	.string	"ptxas"
        /*0030*/ 	.string	"Cuda compilation tools, release 13.0, V13.0.88"
        /*0030*/ 	.string	"Build cuda_13.0.r13.0/compiler.36424714_0"
        /*0030*/ 	.string	"-arch sm_90a -m 64 "



//--------------------- .note.nv.cuinfo           --------------------------
	.section	.note.nv.cuinfo,"",@"SHT_NOTE"
	.sectionflags	@"SHF_NOTE_NV_CUINFO"
        /*0018*/ 	.short	0x0002
        /*001a*/ 	.short	0x005a
        /*001c*/ 	.short	0x0082
	.zero		2


//--------------------- .nv.info                  --------------------------
	.section	.nv.info,"",@"SHT_CUDA_INFO"
	.align	4


	//----- nvinfo : EIATTR_REGCOUNT
	.align		4
        /*0000*/ 	.byte	0x04, 0x2f
        /*0002*/ 	.short	(.L_19 - .L_18)
	.align		4
.L_18:
        /*0004*/ 	.word	index@(_ZN7cutlass13device_kernelIN5flash11enable_sm90INS1_16FlashAttnFwdSm90INS1_25CollectiveMainloopFwdSm90ILi2EN4cute5tupleIJNS5_1CILi1EEES8_S8_EEENS6_IJNS7_ILi128EEENS7_ILi96EEENS7_ILi192EEEEEELi192ENS_10bfloat16_tEfNS_4arch4Sm90ELb1ELb0ELb1ELb1ELb1ELb1ELb0ELb1ELb1ELb1ELb0ELb0EEENS1_21CollectiveEpilogueFwdINS6_IJSA_SC_SB_EEES9_SE_SG_Li256ELb1ELb1ELb0ELb0EEENS1_36VarlenDynamicPersistentTileSchedulerILi128ELi96ELi256ELi128ELb0ELb1ELb1ELb1ELb1ELb1EEEEEEEEEvNT_6ParamsE)
        /*0008*/ 	.word	0x000000a8


	//----- nvinfo : EIATTR_FRAME_SIZE
	.align		4
.L_19:
        /*000c*/ 	.byte	0x04, 0x11
        /*000e*/ 	.short	(.L_21 - .L_20)
	.align		4
.L_20:
        /*0010*/ 	.word	index@(_ZN7cutlass13device_kernelIN5flash11enable_sm90INS1_16FlashAttnFwdSm90INS1_25CollectiveMainloopFwdSm90ILi2EN4cute5tupleIJNS5_1CILi1EEES8_S8_EEENS6_IJNS7_ILi128EEENS7_ILi96EEENS7_ILi192EEEEEELi192ENS_10bfloat16_tEfNS_4arch4Sm90ELb1ELb0ELb1ELb1ELb1ELb1ELb0ELb1ELb1ELb1ELb0ELb0EEENS1_21CollectiveEpilogueFwdINS6_IJSA_SC_SB_EEES9_SE_SG_Li256ELb1ELb1ELb0ELb0EEENS1_36VarlenDynamicPersistentTileSchedulerILi128ELi96ELi256ELi128ELb0ELb1ELb1ELb1ELb1ELb1EEEEEEEEEvNT_6ParamsE)
        /*0014*/ 	.word	0x00000098


	//----- nvinfo : EIATTR_REGCOUNT
	.align		4
.L_21:
        /*0018*/ 	.byte	0x04, 0x2f
        /*001a*/ 	.short	(.L_23 - .L_22)
	.align		4
.L_22:
        /*001c*/ 	.word	index@(_ZN7cutlass13device_kernelIN5flash11enable_sm90INS1_16FlashAttnFwdSm90INS1_25CollectiveMainloopFwdSm90ILi2EN4cute5tupleIJNS5_1CILi1EEES8_S8_EEENS6_IJNS7_ILi128EEENS7_ILi96EEENS7_ILi192EEEEEELi192ENS_10bfloat16_tEfNS_4arch4Sm90ELb1ELb0ELb1ELb1ELb1ELb0ELb0ELb1ELb1ELb1ELb0ELb0EEENS1_21CollectiveEpilogueFwdINS6_IJSA_SC_SB_EEES9_SE_SG_Li256ELb1ELb1ELb0ELb0EEENS1_36VarlenDynamicPersistentTileSchedulerILi128ELi96ELi256ELi128ELb0ELb1ELb1ELb1ELb1ELb1EEEEEEEEEvNT_6ParamsE)
        /*0020*/ 	.word	0x000000a8


	//----- nvinfo : EIATTR_FRAME_SIZE
	.align		4
.L_23:
        /*0024*/ 	.byte	0x04, 0x11
        /*0026*/ 	.short	(.L_25 - .L_24)
	.align		4
.L_24:
        /*0028*/ 	.word	index@(_ZN7cutlass13device_kernelIN5flash11enable_sm90INS1_16FlashAttnFwdSm90INS1_25CollectiveMainloopFwdSm90ILi2EN4cute5tupleIJNS5_1CILi1EEES8_S8_EEENS6_IJNS7_ILi128EEENS7_ILi96EEENS7_ILi192EEEEEELi192ENS_10bfloat16_tEfNS_4arch4Sm90ELb1ELb0ELb1ELb1ELb1ELb0ELb0ELb1ELb1ELb1ELb0ELb0EEENS1_21CollectiveEpilogueFwdINS6_IJSA_SC_SB_EEES9_SE_SG_Li256ELb1ELb1ELb0ELb0EEENS1_36VarlenDynamicPersistentTileSchedulerILi128ELi96ELi256ELi128ELb0ELb1ELb1ELb1ELb1ELb1EEEEEEEEEvNT_6ParamsE)
        /*002c*/ 	.word	0x00000030


	//----- nvinfo : EIATTR_REGCOUNT
	.align		4
.L_25:
        /*0030*/ 	.byte	0x04, 0x2f
        /*0032*/ 	.short	(.L_27 - .L_26)
	.align		4
.L_26:
        /*0034*/ 	.word	index@(_ZN7cutlass13device_kernelIN5flash11enable_sm90INS1_16FlashAttnFwdSm90INS1_25CollectiveMainloopFwdSm90ILi2EN4cute5tupleIJNS5_1CILi1EEES8_S8_EEENS6_IJNS7_ILi128EEENS7_ILi96EEENS7_ILi192EEEEEELi192ENS_10bfloat16_tEfNS_4arch4Sm90ELb1ELb0ELb1ELb0ELb1ELb0ELb0ELb1ELb1ELb1ELb0ELb0EEENS1_21CollectiveEpilogueFwdINS6_IJSA_SC_SB_EEES9_SE_SG_Li256ELb0ELb1ELb0ELb0EEENS1_30DynamicPersistentTileSchedulerILi256ELi128ELb0ELb1ELb1EEEEEEEEEvNT_6ParamsE)
        /*0038*/ 	.word	0x000000a8


	//----- nvinfo : EIATTR_FRAME_SIZE
	.align		4
.L_27:
        /*003c*/ 	.byte	0x04, 0x11
        /*003e*/ 	.short	(.L_29 - .L_28)
	.align		4
.L_28:
        /*0040*/ 	.word	index@(_ZN7cutlass13device_kernelIN5flash11enable_sm90INS1_16FlashAttnFwdSm90INS1_25CollectiveMainloopFwdSm90ILi2EN4cute5tupleIJNS5_1CILi1EEES8_S8_EEENS6_IJNS7_ILi128EEENS7_ILi96EEENS7_ILi192EEEEEELi192ENS_10bfloat16_tEfNS_4arch4Sm90ELb1ELb0ELb1ELb0ELb1ELb0ELb0ELb1ELb1ELb1ELb0ELb0EEENS1_21CollectiveEpilogueFwdINS6_IJSA_SC_SB_EEES9_SE_SG_Li256ELb0ELb1ELb0ELb0EEENS1_30DynamicPersistentTileSchedulerILi256ELi128ELb0ELb1ELb1EEEEEEEEEvNT_6ParamsE)
        /*0044*/ 	.word	0x00000008


	//----- nvinfo : EIATTR_REGCOUNT
	.align		4
.L_29:
        /*0048*/ 	.byte	0x04, 0x2f
        /*004a*/ 	.short	(.L_31 - .L_30)
	.align		4
.L_30:
        /*004c*/ 	.word	index@(_ZN7cutlass13device_kernelIN5flash11enable_sm90INS1_16FlashAttnFwdSm90INS1_25CollectiveMainloopFwdSm90ILi2EN4cute5tupleIJNS5_1CILi1EEES8_S8_EEENS6_IJNS7_ILi128EEENS7_ILi96EEENS7_ILi192EEEEEELi192ENS_10bfloat16_tEfNS_4arch4Sm90ELb0ELb1ELb1ELb1ELb1ELb1ELb0ELb1ELb1ELb1ELb0ELb0EEENS1_21CollectiveEpilogueFwdINS6_IJSA_SC_SB_EEES9_SE_SG_Li256ELb1ELb1ELb0ELb0EEENS1_36VarlenDynamicPersistentTileSchedulerILi128ELi96ELi256ELi128ELb0ELb1ELb1ELb1ELb0ELb1EEEEEEEEEvNT_6ParamsE)
        /*0050*/ 	.word	0x000000a8


	//----- nvinfo : EIATTR_FRAME_SIZE
	.align		4
.L_31:
        /*0054*/ 	.byte	0x04, 0x11
        /*0056*/ 	.short	(.L_33 - .L_32)
	.align		4
.L_32:
        /*0058*/ 	.word	index@($_ZN7cutlass13device_kernelIN5flash11enable_sm90INS1_16FlashAttnFwdSm90INS1_25CollectiveMainloopFwdSm90ILi2EN4cute5tupleIJNS5_1CILi1EEES8_S8_EEENS6_IJNS7_ILi128EEENS7_ILi96EEENS7_ILi192EEEEEELi192ENS_10bfloat16_tEfNS_4arch4Sm90ELb0ELb1ELb1ELb1ELb1ELb1ELb0ELb1ELb1ELb1ELb0ELb0EEENS1_21CollectiveEpilogueFwdINS6_IJSA_SC_SB_EEES9_SE_SG_Li256ELb1ELb1ELb0ELb0EEENS1_36VarlenDynamicPersistentTileSchedulerILi128ELi96ELi256ELi128ELb0ELb1ELb1ELb1ELb0ELb1EEEEEEEEEvNT_6ParamsE$_ZZN5flash25CollectiveMainloopFwdSm90ILi2EN4cute5tupleIJNS1_1CILi1EEES4_S4_EEENS2_IJNS3_ILi128EEENS3_ILi96EEENS3_ILi192EEEEEELi192EN7cutlass10bfloat16_tEfNSA_4arch4Sm90ELb0ELb1ELb1ELb1ELb1ELb1ELb0ELb1ELb1ELb1ELb0ELb0EE12store_kv_newINS_16FlashAttnFwdSm90ISE_NS_21CollectiveEpilogueFwdINS2_IJS6_S8_S7_EEES5_SB_SD_Li256ELb1ELb1ELb0ELb0EEENS_36VarlenDynamicPersistentTileSchedulerILi128ELi96ELi256ELi128ELb0ELb1ELb1ELb1ELb0ELb1EEEE13SharedStorageEEEbRKNSE_6ParamsENSA_25PipelineTmaAsyncNoClusterILi2ENSA_16PipelineTmaAsyncILi2EEEEESU_RNSA_13PipelineStateILj2EEEiRT_RKNS_16SeqlenInfoQKNewKILb1ELb1EEENS2_IJiiiiEEEENKUliRKT_E_clISW_EEDaiS17_)
        /*005c*/ 	.word	0x000002c0


	//----- nvinfo : EIATTR_FRAME_SIZE
	.align		4
.L_33:
        /*0060*/ 	.byte	0x04, 0x11
        /*0062*/ 	.short	(.L_35 - .L_34)
	.align		4
.L_34:
        /*0064*/ 	.word	index@(_ZN7cutlass13device_kernelIN5flash11enable_sm90INS1_16FlashAttnFwdSm90INS1_25CollectiveMainloopFwdSm90ILi2EN4cute5tupleIJNS5_1CILi1EEES8_S8_EEENS6_IJNS7_ILi128EEENS7_ILi96EEENS7_ILi192EEEEEELi192ENS_10bfloat16_tEfNS_4arch4Sm90ELb0ELb1ELb1ELb1ELb1ELb1ELb0ELb1ELb1ELb1ELb0ELb0EEENS1_21CollectiveEpilogueFwdINS6_IJSA_SC_SB_EEES9_SE_SG_Li256ELb1ELb1ELb0ELb0EEENS1_36VarlenDynamicPersistentTileSchedulerILi128ELi96ELi256ELi128ELb0ELb1ELb1ELb1ELb0ELb1EEEEEEEEEvNT_6ParamsE)
        /*0068*/ 	.word	0x000002c0


	//----- nvinfo : EIATTR_REGCOUNT
	.align		4
.L_35:
        /*006c*/ 	.byte	0x04, 0x2f
        /*006e*/ 	.short	(.L_37 - .L_36)
	.align		4
.L_36:
        /*0070*/ 	.word	index@(_ZN7cutlass13device_kernelIN5flash11enable_sm90INS1_16FlashAttnFwdSm90INS1_25CollectiveMainloopFwdSm90ILi2EN4cute5tupleIJNS5_1CILi1EEES8_S8_EEENS6_IJNS7_ILi128EEENS7_ILi96EEENS7_ILi192EEEEEELi192ENS_10bfloat16_tEfNS_4arch4Sm90ELb0ELb1ELb1ELb1ELb1ELb0ELb0ELb1ELb1ELb1ELb0ELb0EEENS1_21CollectiveEpilogueFwdINS6_IJSA_SC_SB_EEES9_SE_SG_Li256ELb1ELb1ELb0ELb0EEENS1_36VarlenDynamicPersistentTileSchedulerILi128ELi96ELi256ELi128ELb0ELb1ELb1ELb1ELb0ELb1EEEEEEEEEvNT_6ParamsE)
        /*0074*/ 	.word	0x000000a8


	//----- nvinfo : EIATTR_FRAME_SIZE
	.align		4
.L_37:
        /*0078*/ 	.byte	0x04, 0x11
        /*007a*/ 	.short	(.L_39 - .L_38)
	.align		4
.L_38:
        /*007c*/ 	.word	index@(_ZN7cutlass13device_kernelIN5flash11enable_sm90INS1_16FlashAttnFwdSm90INS1_25CollectiveMainloopFwdSm90ILi2EN4cute5tupleIJNS5_1CILi1EEES8_S8_EEENS6_IJNS7_ILi128EEENS7_ILi96EEENS7_ILi192EEEEEELi192ENS_10bfloat16_tEfNS_4arch4Sm90ELb0ELb1ELb1ELb1ELb1ELb0ELb0ELb1ELb1ELb1ELb0ELb0EEENS1_21CollectiveEpilogueFwdINS6_IJSA_SC_SB_EEES9_SE_SG_Li256ELb1ELb1ELb0ELb0EEENS1_36VarlenDynamicPersistentTileSchedulerILi128ELi96ELi256ELi128ELb0ELb1ELb1ELb1ELb0ELb1EEEEEEEEEvNT_6ParamsE)
        /*0080*/ 	.word	0x00000030


	//----- nvinfo : EIATTR_REGCOUNT
	.align		4
.L_39:
        /*0084*/ 	.byte	0x04, 0x2f
        /*0086*/ 	.short	(.L_41 - .L_40)
	.align		4
.L_40:
        /*0088*/ 	.word	index@(_ZN7cutlass13device_kernelIN5flash11enable_sm90INS1_16FlashAttnFwdSm90INS1_25CollectiveMainloopFwdSm90ILi2EN4cute5tupleIJNS5_1CILi1EEES8_S8_EEENS6_IJNS7_ILi128EEENS7_ILi96EEENS7_ILi192EEEEEELi192ENS_10bfloat16_tEfNS_4arch4Sm90ELb0ELb1ELb1ELb0ELb1ELb0ELb0ELb1ELb1ELb1ELb0ELb0EEENS1_21CollectiveEpilogueFwdINS6_IJSA_SC_SB_EEES9_SE_SG_Li256ELb0ELb1ELb0ELb0EEENS1_30DynamicPersistentTileSchedulerILi256ELi128ELb0ELb1ELb1EEEEEEEEEvNT_6ParamsE)
        /*008c*/ 	.word	0x000000a8


	//----- nvinfo : EIATTR_FRAME_SIZE
	.align		4
.L_41:
        /*0090*/ 	.byte	0x04, 0x11
        /*0092*/ 	.short	(.L_43 - .L_42)
	.align		4
.L_42:
        /*0094*/ 	.word	index@(_ZN7cutlass13device_kernelIN5flash11enable_sm90INS1_16FlashAttnFwdSm90INS1_25CollectiveMainloopFwdSm90ILi2EN4cute5tupleIJNS5_1CILi1EEES8_S8_EEENS6_IJNS7_ILi128EEENS7_ILi96EEENS7_ILi192EEEEEELi192ENS_10bfloat16_tEfNS_4arch4Sm90ELb0ELb1ELb1ELb0ELb1ELb0ELb0ELb1ELb1ELb1ELb0ELb0EEENS1_21CollectiveEpilogueFwdINS6_IJSA_SC_SB_EEES9_SE_SG_Li256ELb0ELb1ELb0ELb0EEENS1_30DynamicPersistentTileSchedulerILi256ELi128ELb0ELb1ELb1EEEEEEEEEvNT_6ParamsE)
        /*0098*/ 	.word	0x00000008


	//----- nvinfo : EIATTR_REGCOUNT
	.align		4
.L_43:
        /*009c*/ 	.byte	0x04, 0x2f
        /*009e*/ 	.short	(.L_45 - .L_44)
	.align		4
.L_44:
        /*00a0*/ 	.word	index@(_ZN7cutlass13device_kernelIN5flash11enable_sm90INS1_16FlashAttnFwdSm90INS1_25CollectiveMainloopFwdSm90ILi2EN4cute5tupleIJNS5_1CILi1EEES8_S8_EEENS6_IJNS7_ILi128EEENS7_ILi96EEENS7_ILi192EEEEEELi192ENS_10bfloat16_tEfNS_4arch4Sm90ELb0ELb0ELb1ELb1ELb1ELb1ELb0ELb1ELb1ELb1ELb0ELb0EEENS1_21CollectiveEpilogueFwdINS6_IJSA_SC_SB_EEES9_SE_SG_Li256ELb1ELb1ELb0ELb0EEENS1_36VarlenDynamicPersistentTileSchedulerILi128ELi96ELi256ELi128ELb0ELb1ELb1ELb0ELb1ELb1EEEEEEEEEvNT_6ParamsE)
        /*00a4*/ 	.word	0x000000a8


	//----- nvinfo : EIATTR_FRAME_SIZE
	.align		4
.L_45:
        /*00a8*/ 	.byte	0x04, 0x11
        /*00aa*/ 	.short	(.L_47 - .L_46)
	.align		4
.L_46:
        /*00ac*/ 	.word	index@(_ZN7cutlass13device_kernelIN5flash11enable_sm90INS1_16FlashAttnFwdSm90INS1_25CollectiveMainloopFwdSm90ILi2EN4cute5tupleIJNS5_1CILi1EEES8_S8_EEENS6_IJNS7_ILi128EEENS7_ILi96EEENS7_ILi192EEEEEELi192ENS_10bfloat16_tEfNS_4arch4Sm90ELb0ELb0ELb1ELb1ELb1ELb1ELb0ELb1ELb1ELb1ELb0ELb0EEENS1_21CollectiveEpilogueFwdINS6_IJSA_SC_SB_EEES9_SE_SG_Li256ELb1ELb1ELb0ELb0EEENS1_36VarlenDynamicPersistentTileSchedulerILi128ELi96ELi256ELi128ELb0ELb1ELb1ELb0ELb1ELb1EEEEEEEEEvNT_6ParamsE)
        /*00b0*/ 	.word	0x00000098


	//----- nvinfo : EIATTR_REGCOUNT
	.align		4
.L_47:
        /*00b4*/ 	.byte	0x04, 0x2f
        /*00b6*/ 	.short	(.L_49 - .L_48)
	.align		4
.L_48:
        /*00b8*/ 	.word	index@(_ZN7cutlass13device_kernelIN5flash11enable_sm90INS1_16FlashAttnFwdSm90INS1_25CollectiveMainloopFwdSm90ILi2EN4cute5tupleIJNS5_1CILi1EEES8_S8_EEENS6_IJNS7_ILi128EEENS7_ILi96EEENS7_ILi192EEEEEELi192ENS_10bfloat16_tEfNS_4arch4Sm90ELb0ELb0ELb1ELb1ELb1ELb0ELb0ELb1ELb1ELb1ELb0ELb0EEENS1_21CollectiveEpilogueFwdINS6_IJSA_SC_SB_EEES9_SE_SG_Li256ELb1ELb1ELb0ELb0EEENS1_36VarlenDynamicPersistentTileSchedulerILi128ELi96ELi256ELi128ELb0ELb1ELb1ELb0ELb1ELb1EEEEEEEEEvNT_6ParamsE)
        /*00bc*/ 	.word	0x000000a8


	//----- nvinfo : EIATTR_FRAME_SIZE
	.align		4
.L_49:
        /*00c0*/ 	.byte	0x04, 0x11
        /*00c2*/ 	.short	(.L_51 - .L_50)
	.align		4
.L_50:
        /*00c4*/ 	.word	index@(_ZN7cutlass13device_kernelIN5flash11enable_sm90INS1_16FlashAttnFwdSm90INS1_25CollectiveMainloopFwdSm90ILi2EN4cute5tupleIJNS5_1CILi1EEES8_S8_EEENS6_IJNS7_ILi128EEENS7_ILi96EEENS7_ILi192EEEEEELi192ENS_10bfloat16_tEfNS_4arch4Sm90ELb0ELb0ELb1ELb1ELb1ELb0ELb0ELb1ELb1ELb1ELb0ELb0EEENS1_21CollectiveEpilogueFwdINS6_IJSA_SC_SB_EEES9_SE_SG_Li256ELb1ELb1ELb0ELb0EEENS1_36VarlenDynamicPersistentTileSchedulerILi128ELi96ELi256ELi128ELb0ELb1ELb1ELb0ELb1ELb1EEEEEEEEEvNT_6ParamsE)
        /*00c8*/ 	.word	0x00000030


	//----- nvinfo : EIATTR_REGCOUNT
	.align		4
.L_51:
        /*00cc*/ 	.byte	0x04, 0x2f
        /*00ce*/ 	.short	(.L_53 - .L_52)
	.align		4
.L_52:
        /*00d0*/ 	.word	index@(_ZN7cutlass13device_kernelIN5flash11enable_sm90INS1_16FlashAttnFwdSm90INS1_25CollectiveMainloopFwdSm90ILi2EN4cute5tupleIJNS5_1CILi1EEES8_S8_EEENS6_IJNS7_ILi128EEENS7_ILi96EEENS7_ILi192EEEEEELi192ENS_10bfloat16_tEfNS_4arch4Sm90ELb0ELb0ELb1ELb0ELb1ELb0ELb0ELb1ELb1ELb1ELb0ELb0EEENS1_21CollectiveEpilogueFwdINS6_IJSA_SC_SB_EEES9_SE_SG_Li256ELb0ELb1ELb0ELb0EEENS1_29StaticPersistentTileSchedulerILb0EEEEEEEEEvNT_6ParamsE)
        /*00d4*/ 	.word	0x000000a8


	//----- nvinfo : EIATTR_FRAME_SIZE
	.align		4
.L_53:
        /*00d8*/ 	.byte	0x04, 0x11
        /*00da*/ 	.short	(.L_55 - .L_54)
	.align		4
.L_54:
        /*00dc*/ 	.word	index@(_ZN7cutlass13device_kernelIN5flash11enable_sm90INS1_16FlashAttnFwdSm90INS1_25CollectiveMainloopFwdSm90ILi2EN4cute5tupleIJNS5_1CILi1EEES8_S8_EEENS6_IJNS7_ILi128EEENS7_ILi96EEENS7_ILi192EEEEEELi192ENS_10bfloat16_tEfNS_4arch4Sm90ELb0ELb0ELb1ELb0ELb1ELb0ELb0ELb1ELb1ELb1ELb0ELb0EEENS1_21CollectiveEpilogueFwdINS6_IJSA_SC_SB_EEES9_SE_SG_Li256ELb0ELb1ELb0ELb0EEENS1_29StaticPersistentTileSchedulerILb0EEEEEEEEEvNT_6ParamsE)
        /*00e0*/ 	.word	0x00000008


	//----- nvinfo : EIATTR_MIN_STACK_SIZE
	.align		4
.L_55:
        /*00e4*/ 	.byte	0x04, 0x12
        /*00e6*/ 	.short	(.L_57 - .L_56)
	.align		4
.L_56:
        /*00e8*/ 	.word	index@(_ZN7cutlass13device_kernelIN5flash11enable_sm90INS1_16FlashAttnFwdSm90INS1_25CollectiveMainloopFwdSm90ILi2EN4cute5tupleIJNS5_1CILi1EEES8_S8_EEENS6_IJNS7_ILi128EEENS7_ILi96EEENS7_ILi192EEEEEELi192ENS_10bfloat16_tEfNS_4arch4Sm90ELb0ELb0ELb1ELb0ELb1ELb0ELb0ELb1ELb1ELb1ELb0ELb0EEENS1_21CollectiveEpilogueFwdINS6_IJSA_SC_SB_EEES9_SE_SG_Li256ELb0ELb1ELb0ELb0EEENS1_29StaticPersistentTileSchedulerILb0EEEEEEEEEvNT_6ParamsE)
        /*00ec*/ 	.word	0x00000008


	//----- nvinfo : EIATTR_MIN_STACK_SIZE
	.align		4
.L_57:
        /*00f0*/ 	.byte	0x04, 0x12
        /*00f2*/ 	.short	(.L_59 - .L_58)
	.align		4
.L_58:
        /*00f4*/ 	.word	index@(_ZN7cutlass13device_kernelIN5flash11enable_sm90INS1_16FlashAttnFwdSm90INS1_25CollectiveMainloopFwdSm90ILi2EN4cute5tupleIJNS5_1CILi1EEES8_S8_EEENS6_IJNS7_ILi128EEENS7_ILi96EEENS7_ILi192EEEEEELi192ENS_10bfloat16_tEfNS_4arch4Sm90ELb0ELb0ELb1ELb1ELb1ELb0ELb0ELb1ELb1ELb1ELb0ELb0EEENS1_21CollectiveEpilogueFwdINS6_IJSA_SC_SB_EEES9_SE_SG_Li256ELb1ELb1ELb0ELb0EEENS1_36VarlenDynamicPersistentTileSchedulerILi128ELi96ELi256ELi128ELb0ELb1ELb1ELb0ELb1ELb1EEEEEEEEEvNT_6ParamsE)
        /*00f8*/ 	.word	0x00000030


	//----- nvinfo : EIATTR_MIN_STACK_SIZE
	.align		4
.L_59:
        /*00fc*/ 	.byte	0x04, 0x12
        /*00fe*/ 	.short	(.L_61 - .L_60)
	.align		4
.L_60:
        /*0100*/ 	.word	index@(_ZN7cutlass13device_kernelIN5flash11enable_sm90INS1_16FlashAttnFwdSm90INS1_25CollectiveMainloopFwdSm90ILi2EN4cute5tupleIJNS5_1CILi1EEES8_S8_EEENS6_IJNS7_ILi128EEENS7_ILi96EEENS7_ILi192EEEEEELi192ENS_10bfloat16_tEfNS_4arch4Sm90ELb0ELb0ELb1ELb1ELb1ELb1ELb0ELb1ELb1ELb1ELb0ELb0EEENS1_21CollectiveEpilogueFwdINS6_IJSA_SC_SB_EEES9_SE_SG_Li256ELb1ELb1ELb0ELb0EEENS1_36VarlenDynamicPersistentTileSchedulerILi128ELi96ELi256ELi128ELb0ELb1ELb1ELb0ELb1ELb1EEEEEEEEEvNT_6ParamsE)
        /*0104*/ 	.word	0x00000098


	//----- nvinfo : EIATTR_MIN_STACK_SIZE
	.align		4
.L_61:
        /*0108*/ 	.byte	0x04, 0x12
        /*010a*/ 	.short	(.L_63 - .L_62)
	.align		4
.L_62:
        /*010c*/ 	.word	index@(_ZN7cutlass13device_kernelIN5flash11enable_sm90INS1_16FlashAttnFwdSm90INS1_25CollectiveMainloopFwdSm90ILi2EN4cute5tupleIJNS5_1CILi1EEES8_S8_EEENS6_IJNS7_ILi128EEENS7_ILi96EEENS7_ILi192EEEEEELi192ENS_10bfloat16_tEfNS_4arch4Sm90ELb0ELb1ELb1ELb0ELb1ELb0ELb0ELb1ELb1ELb1ELb0ELb0EEENS1_21CollectiveEpilogueFwdINS6_IJSA_SC_SB_EEES9_SE_SG_Li256ELb0ELb1ELb0ELb0EEENS1_30DynamicPersistentTileSchedulerILi256ELi128ELb0ELb1ELb1EEEEEEEEEvNT_6ParamsE)
        /*0110*/ 	.word	0x00000008


	//----- nvinfo : EIATTR_MIN_STACK_SIZE
	.align		4
.L_63:
        /*0114*/ 	.byte	0x04, 0x12
        /*0116*/ 	.short	(.L_65 - .L_64)
	.align		4
.L_64:
        /*0118*/ 	.word	index@(_ZN7cutlass13device_kernelIN5flash11enable_sm90INS1_16FlashAttnFwdSm90INS1_25CollectiveMainloopFwdSm90ILi2EN4cute5tupleIJNS5_1CILi1EEES8_S8_EEENS6_IJNS7_ILi128EEENS7_ILi96EEENS7_ILi192EEEEEELi192ENS_10bfloat16_tEfNS_4arch4Sm90ELb0ELb1ELb1ELb1ELb1ELb0ELb0ELb1ELb1ELb1ELb0ELb0EEENS1_21CollectiveEpilogueFwdINS6_IJSA_SC_SB_EEES9_SE_SG_Li256ELb1ELb1ELb0ELb0EEENS1_36VarlenDynamicPersistentTileSchedulerILi128ELi96ELi256ELi128ELb0ELb1ELb1ELb1ELb0ELb1EEEEEEEEEvNT_6ParamsE)
        /*011c*/ 	.word	0x00000030


	//----- nvinfo : EIATTR_MIN_STACK_SIZE
	.align		4
.L_65:
        /*0120*/ 	.byte	0x04, 0x12
        /*0122*/ 	.short	(.L_67 - .L_66)
	.align		4
.L_66:
        /*0124*/ 	.word	index@(_ZN7cutlass13device_kernelIN5flash11enable_sm90INS1_16FlashAttnFwdSm90INS1_25CollectiveMainloopFwdSm90ILi2EN4cute5tupleIJNS5_1CILi1EEES8_S8_EEENS6_IJNS7_ILi128EEENS7_ILi96EEENS7_ILi192EEEEEELi192ENS_10bfloat16_tEfNS_4arch4Sm90ELb0ELb1ELb1ELb1ELb1ELb1ELb0ELb1ELb1ELb1ELb0ELb0EEENS1_21CollectiveEpilogueFwdINS6_IJSA_SC_SB_EEES9_SE_SG_Li256ELb1ELb1ELb0ELb0EEENS1_36VarlenDynamicPersistentTileSchedulerILi128ELi96ELi256ELi128ELb0ELb1ELb1ELb1ELb0ELb1EEEEEEEEEvNT_6ParamsE)
        /*0128*/ 	.word	0x000002c0


	//----- nvinfo : EIATTR_MIN_STACK_SIZE
	.align		4
.L_67:
        /*012c*/ 	.byte	0x04, 0x12
        /*012e*/ 	.short	(.L_69 - .L_68)
	.align		4
.L_68:
        /*0130*/ 	.word	index@(_ZN7cutlass13device_kernelIN5flash11enable_sm90INS1_16FlashAttnFwdSm90INS1_25CollectiveMainloopFwdSm90ILi2EN4cute5tupleIJNS5_1CILi1EEES8_S8_EEENS6_IJNS7_ILi128EEENS7_ILi96EEENS7_ILi192EEEEEELi192ENS_10bfloat16_tEfNS_4arch4Sm90ELb1ELb0ELb1ELb0ELb1ELb0ELb0ELb1ELb1ELb1ELb0ELb0EEENS1_21CollectiveEpilogueFwdINS6_IJSA_SC_SB_EEES9_SE_SG_Li256ELb0ELb1ELb0ELb0EEENS1_30DynamicPersistentTileSchedulerILi256ELi128ELb0ELb1ELb1EEEEEEEEEvNT_6ParamsE)
        /*0134*/ 	.word	0x00000008


	//----- nvinfo : EIATTR_MIN_STACK_SIZE
	.align		4
.L_69:
        /*0138*/ 	.byte	0x04, 0x12
        /*013a*/ 	.short	(.L_71 - .L_70)
	.align		4
.L_70:
        /*013c*/ 	.word	index@(_ZN7cutlass13device_kernelIN5flash11enable_sm90INS1_16FlashAttnFwdSm90INS1_25CollectiveMainloopFwdSm90ILi2EN4cute5tupleIJNS5_1CILi1EEES8_S8_EEENS6_IJNS7_ILi128EEENS7_ILi96EEENS7_ILi192EEEEEELi192ENS_10bfloat16_tEfNS_4arch4Sm90ELb1ELb0ELb1ELb1ELb1ELb0ELb0ELb1ELb1ELb1ELb0ELb0EEENS1_21CollectiveEpilogueFwdINS6_IJSA_SC_SB_EEES9_SE_SG_Li256ELb1ELb1ELb0ELb0EEENS1_36VarlenDynamicPersistentTileSchedulerILi128ELi96ELi256ELi128ELb0ELb1ELb1ELb1ELb1ELb1EEEEEEEEEvNT_6ParamsE)
        /*0140*/ 	.word	0x00000030


	//----- nvinfo : EIATTR_MIN_STACK_SIZE
	.align		4
.L_71:
        /*0144*/ 	.byte	0x04, 0x12
        /*0146*/ 	.short	(.L_73 - .L_72)
	.align		4
.L_72:
        /*0148*/ 	.word	index@(_ZN7cutlass13device_kernelIN5flash11enable_sm90INS1_16FlashAttnFwdSm90INS1_25CollectiveMainloopFwdSm90ILi2EN4cute5tupleIJNS5_1CILi1EEES8_S8_EEENS6_IJNS7_ILi128EEENS7_ILi96EEENS7_ILi192EEEEEELi192ENS_10bfloat16_tEfNS_4arch4Sm90ELb1ELb0ELb1ELb1ELb1ELb1ELb0ELb1ELb1ELb1ELb0ELb0EEENS1_21CollectiveEpilogueFwdINS6_IJSA_SC_SB_EEES9_SE_SG_Li256ELb1ELb1ELb0ELb0EEENS1_36VarlenDynamicPersistentTileSchedulerILi128ELi96ELi256ELi128ELb0ELb1ELb1ELb1ELb1ELb1EEEEEEEEEvNT_6ParamsE)
        /*014c*/ 	.word	0x00000098
.L_73:


//--------------------- .nv.compat                --------------------------
	.section	.nv.compat,"",@"SHT_CUDA_COMPAT_INFO"
	.align	4
        /*0000*/ 	.byte	0x02, 0x09, 0x01, 0x00, 0x02, 0x02, 0x04, 0x00, 0x02, 0x05, 0x05, 0x00, 0x03, 0x07, 0x01, 0x01
        /*0010*/ 	.byte	0x02, 0x03, 0x01, 0x00, 0x02, 0x06, 0x01, 0x00, 0x04, 0x0b, 0x08, 0x00, 0x00, 0x00, 0x00, 0x00
        /*0020*/ 	.byte	0x00, 0x00, 0x00, 0x00


//--------------------- .nv.info._ZN7cutlass13device_kernelIN5flash11enable_sm90INS1_16FlashAttnFwdSm90INS1_25CollectiveMainloopFwdSm90ILi2EN4cute5tupleIJNS5_1CILi1EEES8_S8_EEENS6_IJNS7_ILi128EEENS7_ILi96EEENS7_ILi192EEEEEELi192ENS_10bfloat16_tEfNS_4arch4Sm90ELb0ELb0ELb1ELb0ELb1ELb0ELb0ELb1ELb1ELb1ELb0ELb0EEENS1_21CollectiveEpilogueFwdINS6_IJSA_SC_SB_EEES9_SE_SG_Li256ELb0ELb1ELb0ELb0EEENS1_29StaticPersistentTileSchedulerILb0EEEEEEEEEvNT_6ParamsE --------------------------
	.section	.nv.info._ZN7cutlass13device_kernelIN5flash11enable_sm90INS1_16FlashAttnFwdSm90INS1_25CollectiveMainloopFwdSm90ILi2EN4cute5tupleIJNS5_1CILi1EEES8_S8_EEENS6_IJNS7_ILi128EEENS7_ILi96EEENS7_ILi192EEEEEELi192ENS_10bfloat16_tEfNS_4arch4Sm90ELb0ELb0ELb1ELb0ELb1ELb0ELb0ELb1ELb1ELb1ELb0ELb0EEENS1_21CollectiveEpilogueFwdINS6_IJSA_SC_SB_EEES9_SE_SG_Li256ELb0ELb1ELb0ELb0EEENS1_29StaticPersistentTileSchedulerILb0EEEEEEEEEvNT_6ParamsE,"",@"SHT_CUDA_INFO"
	.sectionflags	@""
	.align	4


	//----- nvinfo : EIATTR_CUDA_API_VERSION
	.align		4
        /*0000*/ 	.byte	0x04, 0x37
        /*0002*/ 	.short	(.L_75 - .L_74)
.L_74:
        /*0004*/ 	.word	0x00000082


	//----- nvinfo : EIATTR_KPARAM_INFO
	.align		4
.L_75:
        /*0008*/ 	.byte	0x04, 0x17
        /*000a*/ 	.short	(.L_77 - .L_76)
.L_76:
        /*000c*/ 	.word	0x00000000
        /*0010*/ 	.short	0x0000
        /*0012*/ 	.short	0x0070
        /*0014*/ 	.byte	0x00, 0xf0, 0x01, 0x28


	//----- nvinfo : EIATTR_SPARSE_MMA_MASK
	.align		4
.L_77:
        /*0018*/ 	.byte	0x03, 0x50
        /*001a*/ 	.short	0x0000


	//----- nvinfo : EIATTR_MAXREG_COUNT
	.align		4
        /*001c*/ 	.byte	0x03, 0x1b
        /*001e*/ 	.short	0x00a8


	//----- nvinfo : EIATTR_NUM_BARRIERS
	.align		4
        /*0020*/ 	.byte	0x02, 0x4c
        /*0022*/ 	.byte	0x09
	.zero		1


	//----- nvinfo : EIATTR_EXTERNS
	.align		4
        /*0024*/ 	.byte	0x04, 0x0f
        /*0026*/ 	.short	(.L_79 - .L_78)


	//   ....[0]....
	.align		4
.L_78:
        /*0028*/ 	.word	index@(__assertfail)


	//----- nvinfo : EIATTR_ANNOTATIONS
	.align		4
.L_79:
        /*002c*/ 	.byte	0x04, 0x55
        /*002e*/ 	.short	(.L_81 - .L_80)


	//   ....[0]....
.L_80:
        /*0030*/ 	.word	0x00000001
        /*0034*/ 	.byte	0xa0, 0x08, 0x00, 0x00, 0x01, 0x00, 0x00, 0x00, 0x50, 0x09, 0x00, 0x00, 0x01, 0x00, 0x00, 0x00
        /*0044*/ 	.byte	0xf0, 0x8a, 0x00, 0x00, 0x01, 0x00, 0x00, 0x00, 0x80, 0x8b, 0x00, 0x00, 0x01, 0x00, 0x00, 0x00
        /*0054*/ 	.byte	0x80, 0xa8, 0x00, 0x00, 0x01, 0x00, 0x00, 0x00, 0xb0, 0xbf, 0x00, 0x00, 0x01, 0x00, 0x00, 0x00
        /*0064*/ 	.byte	0x60, 0xc0, 0x00, 0x00, 0x01, 0x00, 0x00, 0x00, 0xe0, 0xc1, 0x00, 0x00


	//----- nvinfo : EIATTR_MERCURY_ISA_VERSION
	.align		4
.L_81:
        /*0070*/ 	.byte	0x03, 0x5f
        /*0072*/ 	.short	0x0101


	//----- nvinfo : EIATTR_INT_WARP_WIDE_INSTR_OFFSETS
	.align		4
        /*0074*/ 	.byte	0x04, 0x31
        /*0076*/ 	.short	(.L_83 - .L_82)


	//   ....[0]....
.L_82:
        /*0078*/ 	.word	0x000000c0


	//   ....[1]....
        /*007c*/ 	.word	0x000000d0


	//   ....[2]....
        /*0080*/ 	.word	0x00000170


	//----- nvinfo : EIATTR_COOP_GROUP_MASK_REGIDS
	.align		4
.L_83:
        /*0084*/ 	.byte	0x04, 0x29
        /*0086*/ 	.short	(.L_85 - .L_84)


	//   ....[0]....
.L_84:
        /*0088*/ 	.word	0xffffffff


	//   ....[1]....
        /*008c*/ 	.word	0xffffffff


	//   ....[2]....
        /*0090*/ 	.word	0xffffffff


	//   ....[3]....
        /*0094*/ 	.word	0xffffffff


	//   ....[4]....
        /*0098*/ 	.word	0xffffffff


	//   ....[5]....
        /*009c*/ 	.word	0xffffffff


	//   ....[6]....
        /*00a0*/ 	.word	0xffffffff


	//   ....[7]....
        /*00a4*/ 	.word	0xffffffff


	//   ....[8]....
        /*00a8*/ 	.word	0xffffffff


	//   ....[9]....
        /*00ac*/ 	.word	0xffffffff


	//   ....[10]....
        /*00b0*/ 	.word	0xffffffff


	//   ....[11]....
        /*00b4*/ 	.word	0xffffffff


	//   ....[12]....
        /*00b8*/ 	.word	0xffffffff


	//   ....[13]....
        /*00bc*/ 	.word	0xffffffff


	//   ....[14]....
        /*00c0*/ 	.word	0xffffffff


	//   ....[15]....
        /*00c4*/ 	.word	0xffffffff


	//   ....[16]....
        /*00c8*/ 	.word	0xffffffff


	//   ....[17]....
        /*00cc*/ 	.word	0xffffffff


	//   ....[18]....
        /*00d0*/ 	.word	0xffffffff


	//   ....[19]....
        /*00d4*/ 	.word	0xffffffff


	//   ....[20]....
        /*00d8*/ 	.word	0xffffffff


	//   ....[21]....
        /*00dc*/ 	.word	0xffffffff


	//   ....[22]....
        /*00e0*/ 	.word	0xffffffff


	//   ....[23]....
        /*00e4*/ 	.word	0xffffffff


	//   ....[24]....
        /*00e8*/ 	.word	0xffffffff


	//   ....[25]....
        /*00ec*/ 	.word	0xffffffff


	//   ....[26]....
        /*00f0*/ 	.word	0xffffffff


	//   ....[27]....
        /*00f4*/ 	.word	0xffffffff


	//   ....[28]....
        /*00f8*/ 	.word	0xffffffff


	//   ....[29]....
        /*00fc*/ 	.word	0xffffffff


	//   ....[30]....
        /*0100*/ 	.word	0xffffffff


	//   ....[31]....
        /*0104*/ 	.word	0xffffffff


	//   ....[32]....
        /*0108*/ 	.word	0xffffffff


	//   ....[33]....
        /*010c*/ 	.word	0xffffffff


	//   ....[34]....
        /*0110*/ 	.word	0xffffffff


	//   ....[35]....
        /*0114*/ 	.word	0xffffffff


	//   ....[36]....
        /*0118*/ 	.word	0xffffffff


	//   ....[37]....
        /*011c*/ 	.word	0xffffffff


	//   ....[38]....
        /*0120*/ 	.word	0xffffffff


	//   ....[39]....
        /*0124*/ 	.word	0xffffffff


	//   ....[40]....
        /*0128*/ 	.word	0xffffffff


	//   ....[41]....
        /*012c*/ 	.word	0xffffffff


	//   ....[42]....
        /*0130*/ 	.word	0xffffffff


	//   ....[43]....
        /*0134*/ 	.word	0xffffffff


	//   ....[44]....
        /*0138*/ 	.word	0xffffffff


	//   ....[45]....
        /*013c*/ 	.word	0xffffffff


	//   ....[46]....
        /*0140*/ 	.word	0xffffffff


	//   ....[47]....
        /*0144*/ 	.word	0xffffffff


	//   ....[48]....
        /*0148*/ 	.word	0xffffffff


	//   ....[49]....
        /*014c*/ 	.word	0xffffffff


	//   ....[50]....
        /*0150*/ 	.word	0xffffffff


	//   ....[51]....
        /*0154*/ 	.word	0xffffffff


	//   ....[52]....
        /*0158*/ 	.word	0xffffffff


	//   ....[53]....
        /*015c*/ 	.word	0xffffffff


	//   ....[54]....
        /*0160*/ 	.word	0xffffffff


	//   ....[55]....
        /*0164*/ 	.word	0xffffffff


	//   ....[56]....
        /*0168*/ 	.word	0xffffffff


	//   ....[57]....
        /*016c*/ 	.word	0xffffffff


	//   ....[58]....
        /*0170*/ 	.word	0xffffffff


	//   ....[59]....
        /*0174*/ 	.word	0xffffffff


	//   ....[60]....
        /*0178*/ 	.word	0xffffffff


	//   ....[61]....
        /*017c*/ 	.word	0xffffffff


	//   ....[62]....
        /*0180*/ 	.word	0xffffffff


	//   ....[63]....
        /*0184*/ 	.word	0xffffffff


	//   ....[64]....
        /*0188*/ 	.word	0xffffffff


	//   ....[65]....
        /*018c*/ 	.word	0xffffffff


	//   ....[66]....
        /*0190*/ 	.word	0xffffffff


	//   ....[67]....
        /*0194*/ 	.word	0xffffffff


	//   ....[68]....
        /*0198*/ 	.word	0xffffffff


	//   ....[69]....
        /*019c*/ 	.word	0xffffffff


	//   ....[70]....
        /*01a0*/ 	.word	0xffffffff


	//   ....[71]....
        /*01a4*/ 	.word	0xffffffff


	//   ....[72]....
        /*01a8*/ 	.word	0xffffffff


	//   ....[73]....
        /*01ac*/ 	.word	0xffffffff


	//   ....[74]....
        /*01b0*/ 	.word	0xffffffff


	//   ....[75]....
        /*01b4*/ 	.word	0xffffffff


	//   ....[76]....
        /*01b8*/ 	.word	0xffffffff


	//   ....[77]....
        /*01bc*/ 	.word	0xffffffff


	//   ....[78]....
        /*01c0*/ 	.word	0xffffffff


	//   ....[79]....
        /*01c4*/ 	.word	0xffffffff


	//   ....[80]....
        /*01c8*/ 	.word	0xffffffff


	//   ....[81]....
        /*01cc*/ 	.word	0xffffffff


	//   ....[82]....
        /*01d0*/ 	.word	0xffffffff


	//   ....[83]....
        /*01d4*/ 	.word	0xffffffff


	//   ....[84]....
        /*01d8*/ 	.word	0xffffffff


	//   ....[85]....
        /*01dc*/ 	.word	0xffffffff


	//   ....[86]....
        /*01e0*/ 	.word	0xffffffff


	//   ....[87]....
        /*01e4*/ 	.word	0xffffffff


	//   ....[88]....
        /*01e8*/ 	.word	0xffffffff


	//   ....[89]....
        /*01ec*/ 	.word	0xffffffff


	//   ....[90]....
        /*01f0*/ 	.word	0xffffffff


	//   ....[91]....
        /*01f4*/ 	.word	0xffffffff


	//   ....[92]....
        /*01f8*/ 	.word	0xffffffff


	//   ....[93]....
        /*01fc*/ 	.word	0xffffffff


	//   ....[94]....
        /*0200*/ 	.word	0xffffffff


	//   ....[95]....
        /*0204*/ 	.word	0xffffffff


	//   ....[96]....
        /*0208*/ 	.word	0x0500000f


	//   ....[97]....
        /*020c*/ 	.word	0x0500000f


	//   ....[98]....
        /*0210*/ 	.word	0x0500000f


	//   ....[99]....
        /*0214*/ 	.word	0x0500000f


	//   ....[100]....
        /*0218*/ 	.word	0x0500000f


	//   ....[101]....
        /*021c*/ 	.word	0x0500000f


	//   ....[102]....
        /*0220*/ 	.word	0x0500000f


	//   ....[103]....
        /*0224*/ 	.word	0x0500000f


	//   ....[104]....
        /*0228*/ 	.word	0x0500000f


	//   ....[105]....
        /*022c*/ 	.word	0x0500000f


	//   ....[106]....
        /*0230*/ 	.word	0x0500000f


	//   ....[107]....
        /*0234*/ 	.word	0x0500000f


	//   ....[108]....
        /*0238*/ 	.word	0x0500000f


	//   ....[109]....
        /*023c*/ 	.word	0x0500000f


	//   ....[110]....
        /*0240*/ 	.word	0x0500000f


	//   ....[111]....
        /*0244*/ 	.word	0x0500000f


	//   ....[112]....
        /*0248*/ 	.word	0x0500000f


	//   ....[113]....
        /*024c*/ 	.word	0x0500000f


	//   ....[114]....
        /*0250*/ 	.word	0x0500000f


	//   ....[115]....
        /*0254*/ 	.word	0x0500000f


	//   ....[116]....
        /*0258*/ 	.word	0x0500000f


	//   ....[117]....
        /*025c*/ 	.word	0x0500000f


	//   ....[118]....
        /*0260*/ 	.word	0x0500000f


	//   ....[119]....
        /*0264*/ 	.word	0x0500000f


	//   ....[120]....
        /*0268*/ 	.word	0x0500000f


	//   ....[121]....
        /*026c*/ 	.word	0x0500000f


	//   ....[122]....
        /*0270*/ 	.word	0x0500000f


	//   ....[123]....
        /*0274*/ 	.word	0x0500000f


	//   ....[124]....
        /*0278*/ 	.word	0x0500000f


	//   ....[125]....
        /*027c*/ 	.word	0x0500000f


	//   ....[126]....
        /*0280*/ 	.word	0x0500000f


	//   ....[127]....
        /*0284*/ 	.word	0x0500000f


	//   ....[128]....
        /*0288*/ 	.word	0x0500000f


	//   ....[129]....
        /*028c*/ 	.word	0x0500000f


	//   ....[130]....
        /*0290*/ 	.word	0x0500000f


	//   ....[131]....
        /*0294*/ 	.word	0x0500000f


	//   ....[132]....
        /*0298*/ 	.word	0x0500000f


	//   ....[133]....
        /*029c*/ 	.word	0x0500000f


	//   ....[134]....
        /*02a0*/ 	.word	0x0500000f


	//   ....[135]....
        /*02a4*/ 	.word	0x0500000f


	//   ....[136]....
        /*02a8*/ 	.word	0x0500000f


	//   ....[137]....
        /*02ac*/ 	.word	0x0500000f


	//   ....[138]....
        /*02b0*/ 	.word	0x0500000f


	//   ....[139]....
        /*02b4*/ 	.word	0x0500000f


	//   ....[140]....
        /*02b8*/ 	.word	0x0500000f


	//   ....[141]....
        /*02bc*/ 	.word	0x0500000f


	//   ....[142]....
        /*02c0*/ 	.word	0x0500000f


	//   ....[143]....
        /*02c4*/ 	.word	0x0500000f


	//   ....[144]....
        /*02c8*/ 	.word	0x0500000f


	//   ....[145]....
        /*02cc*/ 	.word	0x0500000f


	//   ....[146]....
        /*02d0*/ 	.word	0x0500000f


	//   ....[147]....
        /*02d4*/ 	.word	0x0500000f


	//   ....[148]....
        /*02d8*/ 	.word	0x0500000f


	//   ....[149]....
        /*02dc*/ 	.word	0x0500000f


	//   ....[150]....
        /*02e0*/ 	.word	0x0500000f


	//   ....[151]....
        /*02e4*/ 	.word	0x0500000f


	//   ....[152]....
        /*02e8*/ 	.word	0x0500000f


	//   ....[153]....
        /*02ec*/ 	.word	0x0500000f


	//   ....[154]....
        /*02f0*/ 	.word	0x0500000f


	//   ....[155]....
        /*02f4*/ 	.word	0x0500000f


	//   ....[156]....
        /*02f8*/ 	.word	0x0500000f


	//   ....[157]....
        /*02fc*/ 	.word	0x0500000f


	//   ....[158]....
        /*0300*/ 	.word	0x0500000f


	//   ....[159]....
        /*0304*/ 	.word	0x0500000f


	//   ....[160]....
        /*0308*/ 	.word	0x0500000f


	//   ....[161]....
        /*030c*/ 	.word	0x0500000f


	//----- nvinfo : EIATTR_COOP_GROUP_INSTR_OFFSETS
	.align		4
.L_85:
        /*0310*/ 	.byte	0x04, 0x28
        /*0312*/ 	.short	(.L_87 - .L_86)


	//   ....[0]....
.L_86:
        /*0314*/ 	.word	0x00000070


	//   ....[1]....
        /*0318*/ 	.word	0x000000b0


	//   ....[2]....
        /*031c*/ 	.word	0x000002d0


	//   ....[3]....
        /*0320*/ 	.word	0x00000430


	//   ....[4]....
        /*0324*/ 	.word	0x00000550


	//   ....[5]....
        /*0328*/ 	.word	0x000006b0


	//   ....[6]....
        /*032c*/ 	.word	0x00000d20


	//   ....[7]....
        /*0330*/ 	.word	0x00002760


	//   ....[8]....
        /*0334*/ 	.word	0x000027e0


	//   ....[9]....
        /*0338*/ 	.word	0x00002c00


	//   ....[10]....
        /*033c*/ 	.word	0x00002c70


	//   ....[11]....
        /*0340*/ 	.word	0x000053b0


	//   ....[12]....
        /*0344*/ 	.word	0x000053e0


	//   ....[13]....
        /*0348*/ 	.word	0x00005400


	//   ....[14]....
        /*034c*/ 	.word	0x00005430


	//   ....[15]....
        /*0350*/ 	.word	0x00006760


	//   ....[16]....
        /*0354*/ 	.word	0x00006790


	//   ....[17]....
        /*0358*/ 	.word	0x00006840


	//   ....[18]....
        /*035c*/ 	.word	0x00006850


	//   ....[19]....
        /*0360*/ 	.word	0x00007cf0


	//   ....[20]....
        /*0364*/ 	.word	0x00007d20


	//   ....[21]....
        /*0368*/ 	.word	0x00007d80


	//   ....[22]....
        /*036c*/ 	.word	0x00007db0


	//   ....[23]....
        /*0370*/ 	.word	0x00008540


	//   ....[24]....
        /*0374*/ 	.word	0x00008580


	//   ....[25]....
        /*0378*/ 	.word	0x00008690


	//   ....[26]....
        /*037c*/ 	.word	0x000086b0


	//   ....[27]....
        /*0380*/ 	.word	0x000087a0


	//   ....[28]....
        /*0384*/ 	.word	0x000087c0


	//   ....[29]....
        /*0388*/ 	.word	0x000088d0


	//   ....[30]....
        /*038c*/ 	.word	0x00008900


	//   ....[31]....
        /*0390*/ 	.word	0x00009a70


	//   ....[32]....
        /*0394*/ 	.word	0x00009a90


	//   ....[33]....
        /*0398*/ 	.word	0x00009aa0


	//   ....[34]....
        /*039c*/ 	.word	0x00009af0


	//   ....[35]....
        /*03a0*/ 	.word	0x00009b40


	//   ....[36]....
        /*03a4*/ 	.word	0x00009b90


	//   ....[37]....
        /*03a8*/ 	.word	0x00009c30


	//   ....[38]....
        /*03ac*/ 	.word	0x00009c50


	//   ....[39]....
        /*03b0*/ 	.word	0x00009ce0


	//   ....[40]....
        /*03b4*/ 	.word	0x00009d00


	//   ....[41]....
        /*03b8*/ 	.word	0x00009d90


	//   ....[42]....
        /*03bc*/ 	.word	0x00009db0


	//   ....[43]....
        /*03c0*/ 	.word	0x0000a3a0


	//   ....[44]....
        /*03c4*/ 	.word	0x0000a3c0


	//   ....[45]....
        /*03c8*/ 	.word	0x0000a3f0


	//   ....[46]....
        /*03cc*/ 	.word	0x0000a430


	//   ....[47]....
        /*03d0*/ 	.word	0x0000a4b0


	//   ....[48]....
        /*03d4*/ 	.word	0x0000a4e0


	//   ....[49]....
        /*03d8*/ 	.word	0x0000a560


	//   ....[50]....
        /*03dc*/ 	.word	0x0000a580


	//   ....[51]....
        /*03e0*/ 	.word	0x0000a610


	//   ....[52]....
        /*03e4*/ 	.word	0x0000a630


	//   ....[53]....
        /*03e8*/ 	.word	0x0000a6c0


	//   ....[54]....
        /*03ec*/ 	.word	0x0000a6f0


	//   ....[55]....
        /*03f0*/ 	.word	0x0000a770


	//   ....[56]....
        /*03f4*/ 	.word	0x0000a790


	//   ....[57]....
        /*03f8*/ 	.word	0x0000a820


	//   ....[58]....
        /*03fc*/ 	.word	0x0000a840


	//   ....[59]....
        /*0400*/ 	.word	0x0000ae90


	//   ....[60]....
        /*0404*/ 	.word	0x0000aec0


	//   ....[61]....
        /*0408*/ 	.word	0x0000aed0


	//   ....[62]....
        /*040c*/ 	.word	0x0000aef0


	//   ....[63]....
        /*0410*/ 	.word	0x0000af40


	//   ....[64]....
        /*0414*/ 	.word	0x0000af60


	//   ....[65]....
        /*0418*/ 	.word	0x0000afc0


	//   ....[66]....
        /*041c*/ 	.word	0x0000afe0


	//   ....[67]....
        /*0420*/ 	.word	0x0000b030


	//   ....[68]....
        /*0424*/ 	.word	0x0000b050


	//   ....[69]....
        /*0428*/ 	.word	0x0000b0a0


	//   ....[70]....
        /*042c*/ 	.word	0x0000b0c0


	//   ....[71]....
        /*0430*/ 	.word	0x0000b360


	//   ....[72]....
        /*0434*/ 	.word	0x0000b380


	//   ....[73]....
        /*0438*/ 	.word	0x0000b3a0


	//   ....[74]....
        /*043c*/ 	.word	0x0000b420


	//   ....[75]....
        /*0440*/ 	.word	0x0000b440


	//   ....[76]....
        /*0444*/ 	.word	0x0000b4c0


	//   ....[77]....
        /*0448*/ 	.word	0x0000b4e0


	//   ....[78]....
        /*044c*/ 	.word	0x0000b560


	//   ....[79]....
        /*0450*/ 	.word	0x0000b580


	//   ....[80]....
        /*0454*/ 	.word	0x0000b600


	//   ....[81]....
        /*0458*/ 	.word	0x0000b620


	//   ....[82]....
        /*045c*/ 	.word	0x0000b630


	//   ....[83]....
        /*0460*/ 	.word	0x0000bae0


	//   ....[84]....
        /*0464*/ 	.word	0x0000bb00


	//   ....[85]....
        /*0468*/ 	.word	0x0000bb20


	//   ....[86]....
        /*046c*/ 	.word	0x0000bb60


	//   ....[87]....
        /*0470*/ 	.word	0x0000bbd0


	//   ....[88]....
        /*0474*/ 	.word	0x0000bc00


	//   ....[89]....
        /*0478*/ 	.word	0x0000bc70


	//   ....[90]....
        /*047c*/ 	.word	0x0000bca0


	//   ....[91]....
        /*0480*/ 	.word	0x0000bd10


	//   ....[92]....
        /*0484*/ 	.word	0x0000bd40


	//   ....[93]....
        /*0488*/ 	.word	0x0000bdb0


	//   ....[94]....
        /*048c*/ 	.word	0x0000bde0


	//   ....[95]....
        /*0490*/ 	.word	0x0000c160


	//   ....[96]....
        /*0494*/ 	.word	0x0000c660


	//   ....[97]....
        /*0498*/ 	.word	0x0000c750


	//   ....[98]....
        /*049c*/ 	.word	0x0000c7f0


	//   ....[99]....
        /*04a0*/ 	.word	0x0000c880


	//   ....[100]....
        /*04a4*/ 	.word	0x0000c940


	//   ....[101]....
        /*04a8*/ 	.word	0x0000c9c0


	//   ....[102]....
        /*04ac*/ 	.word	0x0000caa0


	//   ....[103]....
        /*04b0*/ 	.word	0x0000cb30


	//   ....[104]....
        /*04b4*/ 	.word	0x0000cc00


	//   ....[105]....
        /*04b8*/ 	.word	0x0000cc90


	//   ....[106]....
        /*04bc*/ 	.word	0x0000cd60


	//   ....[107]....
        /*04c0*/ 	.word	0x0000cde0


	//   ....[108]....
        /*04c4*/ 	.word	0x0000ceb0


	//   ....[109]....
        /*04c8*/ 	.word	0x0000cf40


	//   ....[110]....
        /*04cc*/ 	.word	0x0000cfb0


	//   ....[111]....
        /*04d0*/ 	.word	0x0000d030


	//   ....[112]....
        /*04d4*/ 	.word	0x0000d0f0


	//   ....[113]....
        /*04d8*/ 	.word	0x0000d160


	//   ....[114]....
        /*04dc*/ 	.word	0x0000d250


	//   ....[115]....
        /*04e0*/ 	.word	0x0000d2e0


	//   ....[116]....
        /*04e4*/ 	.word	0x0000d3b0


	//   ....[117]....
        /*04e8*/ 	.word	0x0000d430


	//   ....[118]....
        /*04ec*/ 	.word	0x0000d510


	//   ....[119]....
        /*04f0*/ 	.word	0x0000d580


	//   ....[120]....
        /*04f4*/ 	.word	0x0000d670


	//   ....[121]....
        /*04f8*/ 	.word	0x0000d700


	//   ....[122]....
        /*04fc*/ 	.word	0x0000d7d0


	//   ....[123]....
        /*0500*/ 	.word	0x0000d850


	//   ....[124]....
        /*0504*/ 	.word	0x0000d910


	//   ....[125]....
        /*0508*/ 	.word	0x0000da50


	//   ....[126]....
        /*050c*/ 	.word	0x0000db00


	//   ....[127]....
        /*0510*/ 	.word	0x0000db60


	//   ....[128]....
        /*0514*/ 	.word	0x0000dc20


	//   ....[129]....
        /*0518*/ 	.word	0x0000dc80


	//   ....[130]....
        /*051c*/ 	.word	0x0000dd40


	//   ....[131]....
        /*0520*/ 	.word	0x0000dda0


	//   ....[132]....
        /*0524*/ 	.word	0x0000de60


	//   ....[133]....
        /*0528*/ 	.word	0x0000dec0


	//   ....[134]....
        /*052c*/ 	.word	0x0000df80


	//   ....[135]....
        /*0530*/ 	.word	0x0000dfe0


	//   ....[136]....
        /*0534*/ 	.word	0x0000e0a0


	//   ....[137]....
        /*0538*/ 	.word	0x0000e180


	//   ....[138]....
        /*053c*/ 	.word	0x0000e220


	//   ....[139]....
        /*0540*/ 	.word	0x0000e280


	//   ....[140]....
        /*0544*/ 	.word	0x0000e370


	//   ....[141]....
        /*0548*/ 	.word	0x0000e3d0


	//   ....[142]....
        /*054c*/ 	.word	0x0000e4c0


	//   ....[143]....
        /*0550*/ 	.word	0x0000e520


	//   ....[144]....
        /*0554*/ 	.word	0x0000e610


	//   ....[145]....
        /*0558*/ 	.word	0x0000e670


	//   ....[146]....
        /*055c*/ 	.word	0x0000e760


	//   ....[147]....
        /*0560*/ 	.word	0x0000e7c0


	//   ....[148]....
        /*0564*/ 	.word	0x0000e880


	//   ....[149]....
        /*0568*/ 	.word	0x0000e9c0


	//   ....[150]....
        /*056c*/ 	.word	0x0000ea60


	//   ....[151]....
        /*0570*/ 	.word	0x0000eac0


	//   ....[152]....
        /*0574*/ 	.word	0x0000eb90


	//   ....[153]....
        /*0578*/ 	.word	0x0000ec50


	//   ....[154]....
        /*057c*/ 	.word	0x0000ed10


	//   ....[155]....
        /*0580*/ 	.word	0x0000edd0


	//   ....[156]....
        /*0584*/ 	.word	0x0000ee90


	//   ....[157]....
        /*0588*/ 	.word	0x0000ef50


	//   ....[158]....
        /*058c*/ 	.word	0x0000f010


	//   ....[159]....
        /*0590*/ 	.word	0x0000f0d0


	//   ....[160]....
        /*0594*/ 	.word	0x0000f190


	//   ....[161]....
        /*0598*/ 	.word	0x0000f300


	//----- nvinfo : EIATTR_REG_RECONFIG
	.align		4
.L_87:
        /*059c*/ 	.byte	0x01, 0x54
	.zero		2


	//----- nvinfo : EIATTR_SYSCALL_OFFSETS
	.align		4
        /*05a0*/ 	.byte	0x04, 0x46
        /*05a2*/ 	.short	(.L_89 - .L_88)


	//   ....[0]....
.L_88:
        /*05a4*/ 	.word	0x000010d0


	//   ....[1]....
        /*05a8*/ 	.word	0x00009220


	//   ....[2]....
        /*05ac*/ 	.word	0x00009360


	//   ....[3]....
        /*05b0*/ 	.word	0x00009450


	//   ....[4]....
        /*05b4*/ 	.word	0x0000a0b0


	//----- nvinfo : EIATTR_MBARRIER_INSTR_OFFSETS
	.align		4
.L_89:
        /*05b8*/ 	.byte	0x04, 0x39
        /*05ba*/ 	.short	(.L_91 - .L_90)


	//   ....[0]....
.L_90:
        /*05bc*/ 	.word	0x00000180
        /*05c0*/ 	.word	0x000000ff
        /*05c4*/ 	.word	0x00030800
        /*05c8*/ 	.short	0x0100
        /*05ca*/ 	.byte	0x08
	.zero		1


	//   ....[1]....
        /*05cc*/ 	.word	0x00000190
        /*05d0*/ 	.word	0x000000ff
        /*05d4*/ 	.word	0x00030820
        /*05d8*/ 	.short	0x0100
        /*05da*/ 	.byte	0x08
	.zero		1


	//   ....[2]....
        /*05dc*/ 	.word	0x00000280
        /*05e0*/ 	.word	0x000000ff
        /*05e4*/ 	.word	0x00030830
        /*05e8*/ 	.short	0x0100
        /*05ea*/ 	.byte	0x08
	.zero		1


	//   ....[3]....
        /*05ec*/ 	.word	0x00000290
        /*05f0*/ 	.word	0x000000ff
        /*05f4*/ 	.word	0x00030840
        /*05f8*/ 	.short	0x0100
        /*05fa*/ 	.byte	0x08
	.zero		1


	//   ....[4]....
        /*05fc*/ 	.word	0x000002a0
        /*0600*/ 	.word	0x000000ff
        /*0604*/ 	.word	0x00030838
        /*0608*/ 	.short	0x0100
        /*060a*/ 	.byte	0x08
	.zero		1


	//   ....[5]....
        /*060c*/ 	.word	0x000002b0
        /*0610*/ 	.word	0x000000ff
        /*0614*/ 	.word	0x00030848
        /*0618*/ 	.short	0x0100
        /*061a*/ 	.byte	0x08
	.zero		1


	//   ....[6]....
        /*061c*/ 	.word	0x000003e0
        /*0620*/ 	.word	0x000000ff
        /*0624*/ 	.word	0x00030850
        /*0628*/ 	.short	0x0100
        /*062a*/ 	.byte	0x08
	.zero		1


	//   ....[7]....
        /*062c*/ 	.word	0x000003f0
        /*0630*/ 	.word	0x000000ff
        /*0634*/ 	.word	0x00030860
        /*0638*/ 	.short	0x0100
        /*063a*/ 	.byte	0x08
	.zero		1


	//   ....[8]....
        /*063c*/ 	.word	0x00000400
        /*0640*/ 	.word	0x000000ff
        /*0644*/ 	.word	0x00030858
        /*0648*/ 	.short	0x0100
        /*064a*/ 	.byte	0x08
	.zero		1


	//   ....[9]....
        /*064c*/ 	.word	0x00000410
        /*0650*/ 	.word	0x000000ff
        /*0654*/ 	.word	0x00030868
        /*0658*/ 	.short	0x0100
        /*065a*/ 	.byte	0x08
	.zero		1


	//   ....[10]....
        /*065c*/ 	.word	0x00000500
        /*0660*/ 	.word	0x000000ff
        /*0664*/ 	.word	0x00030870
        /*0668*/ 	.short	0x0100
        /*066a*/ 	.byte	0x06
	.zero		1


	//   ....[11]....
        /*066c*/ 	.word	0x00000510
        /*0670*/ 	.word	0x000000ff
        /*0674*/ 	.word	0x00030880
        /*0678*/ 	.short	0x0100
        /*067a*/ 	.byte	0x06
	.zero		1


	//   ....[12]....
        /*067c*/ 	.word	0x00000520
        /*0680*/ 	.word	0x000000ff
        /*0684*/ 	.word	0x00030878
        /*0688*/ 	.short	0x0100
        /*068a*/ 	.byte	0x06
	.zero		1


	//   ....[13]....
        /*068c*/ 	.word	0x00000530
        /*0690*/ 	.word	0x000000ff
        /*0694*/ 	.word	0x00030888
        /*0698*/ 	.short	0x0100
        /*069a*/ 	.byte	0x06
	.zero		1


	//   ....[14]....
        /*069c*/ 	.word	0x00000660
        /*06a0*/ 	.word	0x000000ff
        /*06a4*/ 	.word	0x00030890
        /*06a8*/ 	.short	0x0100
        /*06aa*/ 	.byte	0x08
	.zero		1


	//   ....[15]....
        /*06ac*/ 	.word	0x00000670
        /*06b0*/ 	.word	0x000000ff
        /*06b4*/ 	.word	0x000308a0
        /*06b8*/ 	.short	0x0100
        /*06ba*/ 	.byte	0x08
	.zero		1


	//   ....[16]....
        /*06bc*/ 	.word	0x00000680
        /*06c0*/ 	.word	0x000000ff
        /*06c4*/ 	.word	0x00030898
        /*06c8*/ 	.short	0x0100
        /*06ca*/ 	.byte	0x08
	.zero		1


	//   ....[17]....
        /*06cc*/ 	.word	0x00000690
        /*06d0*/ 	.word	0x000000ff
        /*06d4*/ 	.word	0x000308a8
        /*06d8*/ 	.short	0x0100
        /*06da*/ 	.byte	0x08
	.zero		1


	//   ....[18]....
        /*06dc*/ 	.word	0x000007d0
        /*06e0*/ 	.word	0x000000ff
        /*06e4*/ 	.word	0x000308b0
        /*06e8*/ 	.short	0x0100
        /*06ea*/ 	.byte	0x08
	.zero		1


	//   ....[19]....
        /*06ec*/ 	.word	0x000007e0
        /*06f0*/ 	.word	0x000000ff
        /*06f4*/ 	.word	0x000308c0
        /*06f8*/ 	.short	0x0100
        /*06fa*/ 	.byte	0x08
	.zero		1


	//   ....[20]....
        /*06fc*/ 	.word	0x000007f0
        /*0700*/ 	.word	0x000000ff
        /*0704*/ 	.word	0x000308b8
        /*0708*/ 	.short	0x0100
        /*070a*/ 	.byte	0x08
	.zero		1


	//   ....[21]....
        /*070c*/ 	.word	0x00000800
        /*0710*/ 	.word	0x000000ff
        /*0714*/ 	.word	0x000308c8
        /*0718*/ 	.short	0x0100
        /*071a*/ 	.byte	0x08
	.zero		1


	//   ....[22]....
        /*071c*/ 	.word	0x00001150
        /*0720*/ 	.word	0x000000ff
        /*0724*/ 	.word	0x00030800
        /*0728*/ 	.short	0x010a
        /*072a*/ 	.byte	0x28
	.zero		1


	//   ....[23]....
        /*072c*/ 	.word	0x000011d0
        /*0730*/ 	.word	0x00000000
        /*0734*/ 	.word	0x00030830
        /*0738*/ 	.short	0x010a
        /*073a*/ 	.byte	0x3f
	.zero		1


	//   ....[24]....
        /*073c*/ 	.word	0x00001220
        /*0740*/ 	.word	0x00000000
        /*0744*/ 	.word	0x00030830
        /*0748*/ 	.short	0x010a
        /*074a*/ 	.byte	0x3f
	.zero		1


	//   ....[25]....
        /*074c*/ 	.word	0x00001f50
        /*0750*/ 	.word	0x000000ff
        /*0754*/ 	.word	0x00000000
        /*0758*/ 	.short	0x0101
        /*075a*/ 	.byte	0x04
	.zero		1


	//   ....[26]....
        /*075c*/ 	.word	0x00003c90
        /*0760*/ 	.word	0x000000ff
        /*0764*/ 	.word	0x00030830
        /*0768*/ 	.short	0x010a
        /*076a*/ 	.byte	0x09
	.zero		1


	//   ....[27]....
        /*076c*/ 	.word	0x00003cd0
        /*0770*/ 	.word	0x000000ff
        /*0774*/ 	.word	0x00030830
        /*0778*/ 	.short	0x010a
        /*077a*/ 	.byte	0x09
	.zero		1


	//   ....[28]....
        /*077c*/ 	.word	0x000047f0
        /*0780*/ 	.word	0x000000ff
        /*0784*/ 	.word	0x00030850
        /*0788*/ 	.short	0x010a
        /*078a*/ 	.byte	0x0a
	.zero		1


	//   ....[29]....
        /*078c*/ 	.word	0x00004830
        /*0790*/ 	.word	0x000000ff
        /*0794*/ 	.word	0x00030850
        /*0798*/ 	.short	0x010a
        /*079a*/ 	.byte	0x0a
	.zero		1


	//   ....[30]....
        /*079c*/ 	.word	0x00004ec0
        /*07a0*/ 	.word	0x000000ff
        /*07a4*/ 	.word	0x00000000
        /*07a8*/ 	.short	0x0101
        /*07aa*/ 	.byte	0x09
	.zero		1


	//   ....[31]....
        /*07ac*/ 	.word	0x00005ec0
        /*07b0*/ 	.word	0x000000ff
        /*07b4*/ 	.word	0x00000000
        /*07b8*/ 	.short	0x0101
        /*07ba*/ 	.byte	0x0a
	.zero		1


	//   ....[32]....
        /*07bc*/ 	.word	0x000066b0
        /*07c0*/ 	.word	0x000000ff
        /*07c4*/ 	.word	0x00030850
        /*07c8*/ 	.short	0x010a
        /*07ca*/ 	.byte	0x0a
	.zero		1


	//   ....[33]....
        /*07cc*/ 	.word	0x000066f0
        /*07d0*/ 	.word	0x000000ff
        /*07d4*/ 	.word	0x00030850
        /*07d8*/ 	.short	0x010a
        /*07da*/ 	.byte	0x0a
	.zero		1


	//   ....[34]....
        /*07dc*/ 	.word	0x000074f0
        /*07e0*/ 	.word	0x000000ff
        /*07e4*/ 	.word	0x00000000
        /*07e8*/ 	.short	0x0101
        /*07ea*/ 	.byte	0x05
	.zero		1


	//   ....[35]....
        /*07ec*/ 	.word	0x00008570
        /*07f0*/ 	.word	0x000000ff
        /*07f4*/ 	.word	0x00000000
        /*07f8*/ 	.short	0x0101
        /*07fa*/ 	.byte	0x04
	.zero		1


	//   ....[36]....
        /*07fc*/ 	.word	0x000098c0
        /*0800*/ 	.word	0x00000000
        /*0804*/ 	.word	0x00030840
        /*0808*/ 	.short	0x010a
        /*080a*/ 	.byte	0x3f
	.zero		1


	//   ....[37]....
        /*080c*/ 	.word	0x00009ea0
        /*0810*/ 	.word	0x00000000
        /*0814*/ 	.word	0x00030830
        /*0818*/ 	.short	0x0107
        /*081a*/ 	.byte	0x3f
	.zero		1


	//   ....[38]....
        /*081c*/ 	.word	0x00009f50
        /*0820*/ 	.word	0x00000000
        /*0824*/ 	.word	0x00030830
        /*0828*/ 	.short	0x0101
        /*082a*/ 	.byte	0x3f
	.zero		1


	//   ....[39]....
        /*082c*/ 	.word	0x0000a930
        /*0830*/ 	.word	0x000000ff
        /*0834*/ 	.word	0x00030800
        /*0838*/ 	.short	0x0107
        /*083a*/ 	.byte	0x27
	.zero		1


	//   ....[40]....
        /*083c*/ 	.word	0x0000a990
        /*0840*/ 	.word	0x000000ff
        /*0844*/ 	.word	0x00030800
        /*0848*/ 	.short	0x0101
        /*084a*/ 	.byte	0x27
	.zero		1


	//   ....[41]....
        /*084c*/ 	.word	0x0000a9b0
        /*0850*/ 	.word	0x000000ff
        /*0854*/ 	.word	0x00030820
        /*0858*/ 	.short	0x010a
        /*085a*/ 	.byte	0x27
	.zero		1


	//   ....[42]....
        /*085c*/ 	.word	0x0000acc0
        /*0860*/ 	.word	0x00000006
        /*0864*/ 	.word	0x00030840
        /*0868*/ 	.short	0x010a
        /*086a*/ 	.byte	0x3f
	.zero		1


	//   ....[43]....
        /*086c*/ 	.word	0x0000b190
        /*0870*/ 	.word	0x00000006
        /*0874*/ 	.word	0x00030830
        /*0878*/ 	.short	0x0107
        /*087a*/ 	.byte	0x3f
	.zero		1


	//   ....[44]....
        /*087c*/ 	.word	0x0000b240
        /*0880*/ 	.word	0x00000006
        /*0884*/ 	.word	0x00030830
        /*0888*/ 	.short	0x0101
        /*088a*/ 	.byte	0x3f
	.zero		1


	//   ....[45]....
        /*088c*/ 	.word	0x0000b2c0
        /*0890*/ 	.word	0x00000006
        /*0894*/ 	.word	0x00030860
        /*0898*/ 	.short	0x010a
        /*089a*/ 	.byte	0x3f
	.zero		1


	//   ....[46]....
        /*089c*/ 	.word	0x0000b830
        /*08a0*/ 	.word	0x00000006
        /*08a4*/ 	.word	0x00030850
        /*08a8*/ 	.short	0x0107
        /*08aa*/ 	.byte	0x3f
	.zero		1


	//   ....[47]....
        /*08ac*/ 	.word	0x0000b950
        /*08b0*/ 	.word	0x00000006
        /*08b4*/ 	.word	0x00030850
        /*08b8*/ 	.short	0x0101
        /*08ba*/ 	.byte	0x3f
	.zero		1


	//   ....[48]....
        /*08bc*/ 	.word	0x0000ba40
        /*08c0*/ 	.word	0x00000004
        /*08c4*/ 	.word	0x00030860
        /*08c8*/ 	.short	0x010a
        /*08ca*/ 	.byte	0x3f
	.zero		1


	//   ....[49]....
        /*08cc*/ 	.word	0x0000bf00
        /*08d0*/ 	.word	0x00000004
        /*08d4*/ 	.word	0x00030850
        /*08d8*/ 	.short	0x0107
        /*08da*/ 	.byte	0x3f
	.zero		1


	//   ....[50]....
        /*08dc*/ 	.word	0x0000bff0
        /*08e0*/ 	.word	0x00000004
        /*08e4*/ 	.word	0x00030850
        /*08e8*/ 	.short	0x0101
        /*08ea*/ 	.byte	0x3f
	.zero		1


	//   ....[51]....
        /*08ec*/ 	.word	0x0000c0e0
        /*08f0*/ 	.word	0x00000005
        /*08f4*/ 	.word	0x00030820
        /*08f8*/ 	.short	0x010a
        /*08fa*/ 	.byte	0x3f
	.zero		1


	//   ....[52]....
        /*08fc*/ 	.word	0x0000c280
        /*0900*/ 	.word	0x00000003
        /*0904*/ 	.word	0x00030840
        /*0908*/ 	.short	0x010a
        /*090a*/ 	.byte	0x3f
	.zero		1


	//   ....[53]....
        /*090c*/ 	.word	0x0000c320
        /*0910*/ 	.word	0x00000005
        /*0914*/ 	.word	0x00030840
        /*0918*/ 	.short	0x010a
        /*091a*/ 	.byte	0x3f
	.zero		1


	//   ....[54]....
        /*091c*/ 	.word	0x0000c360
        /*0920*/ 	.word	0x00000003
        /*0924*/ 	.word	0x00030860
        /*0928*/ 	.short	0x010a
        /*092a*/ 	.byte	0x3f
	.zero		1


	//   ....[55]....
        /*092c*/ 	.word	0x0000c3a0
        /*0930*/ 	.word	0x00000005
        /*0934*/ 	.word	0x00030860
        /*0938*/ 	.short	0x010a
        /*093a*/ 	.byte	0x3f
	.zero		1


	//   ....[56]....
        /*093c*/ 	.word	0x0000c410
        /*0940*/ 	.word	0x00000003
        /*0944*/ 	.word	0x00030800
        /*0948*/ 	.short	0x010a
        /*094a*/ 	.byte	0x3f
	.zero		1


	//   ....[57]....
        /*094c*/ 	.word	0x0000c460
        /*0950*/ 	.word	0x00000000
        /*0954*/ 	.word	0x00030830
        /*0958*/ 	.short	0x010a
        /*095a*/ 	.byte	0x3f
	.zero		1


	//   ....[58]....
        /*095c*/ 	.word	0x0000c4c0
        /*0960*/ 	.word	0x00000004
        /*0964*/ 	.word	0x00030830
        /*0968*/ 	.short	0x010a
        /*096a*/ 	.byte	0x3f
	.zero		1


	//   ....[59]....
        /*096c*/ 	.word	0x0000c520
        /*0970*/ 	.word	0x00000003
        /*0974*/ 	.word	0x00030850
        /*0978*/ 	.short	0x010a
        /*097a*/ 	.byte	0x3f
	.zero		1


	//   ....[60]....
        /*097c*/ 	.word	0x0000c580
        /*0980*/ 	.word	0x00000007
        /*0984*/ 	.word	0x00030850
        /*0988*/ 	.short	0x010a
        /*098a*/ 	.byte	0x3f
	.zero		1


	//   ....[61]....
        /*098c*/ 	.word	0x0000c6a0
        /*0990*/ 	.word	0x00000000
        /*0994*/ 	.word	0x00030840
        /*0998*/ 	.short	0x010a
        /*099a*/ 	.byte	0x3f
	.zero		1


	//   ....[62]....
        /*099c*/ 	.word	0x0000d950
        /*09a0*/ 	.word	0x00000003
        /*09a4*/ 	.word	0x00030820
        /*09a8*/ 	.short	0x010a
        /*09aa*/ 	.byte	0x3f
	.zero		1


	//   ....[63]....
        /*09ac*/ 	.word	0x0000d9a0
        /*09b0*/ 	.word	0x00000006
        /*09b4*/ 	.word	0x00030840
        /*09b8*/ 	.short	0x010a
        /*09ba*/ 	.byte	0x3f
	.zero		1


	//   ....[64]....
        /*09bc*/ 	.word	0x0000e0d0
        /*09c0*/ 	.word	0x00000006
        /*09c4*/ 	.word	0x00030860
        /*09c8*/ 	.short	0x010a
        /*09ca*/ 	.byte	0x3f
	.zero		1


	//   ....[65]....
        /*09cc*/ 	.word	0x0000e910
        /*09d0*/ 	.word	0x00000004
        /*09d4*/ 	.word	0x00030860
        /*09d8*/ 	.short	0x010a
        /*09da*/ 	.byte	0x3f
	.zero		1


	//   ....[66]....
        /*09dc*/ 	.word	0x0000f220
        /*09e0*/ 	.word	0x00000005
        /*09e4*/ 	.word	0x00030820
        /*09e8*/ 	.short	0x010a
        /*09ea*/ 	.byte	0x3f
	.zero		1


	//   ....[67]....
        /*09ec*/ 	.word	0x0000f3c0
        /*09f0*/ 	.word	0x00000003
        /*09f4*/ 	.word	0x00030840
        /*09f8*/ 	.short	0x010a
        /*09fa*/ 	.byte	0x3f
	.zero		1


	//   ....[68]....
        /*09fc*/ 	.word	0x0000f410
        /*0a00*/ 	.word	0x00000005
        /*0a04*/ 	.word	0x00030840
        /*0a08*/ 	.short	0x010a
        /*0a0a*/ 	.byte	0x3f
	.zero		1


	//   ....[69]....
        /*0a0c*/ 	.word	0x0000f460
        /*0a10*/ 	.word	0x00000003
        /*0a14*/ 	.word	0x00030860
        /*0a18*/ 	.short	0x010a
        /*0a1a*/ 	.byte	0x3f
	.zero		1


	//----- nvinfo : EIATTR_NUM_MBARRIERS
	.align		4
.L_91:
        /*0a1c*/ 	.byte	0x03, 0x38
        /*0a1e*/ 	.short	0x0016


	//----- nvinfo : EIATTR_EXIT_INSTR_OFFSETS
	.align		4
        /*0a20*/ 	.byte	0x04, 0x1c
        /*0a22*/ 	.short	(.L_93 - .L_92)


	//   ....[0]....
.L_92:
        /*0a24*/ 	.word	0x00000940


	//   ....[1]....
        /*0a28*/ 	.word	0x00008a50


	//   ....[2]....
        /*0a2c*/ 	.word	0x0000c3f0


	//----- nvinfo : EIATTR_MAX_THREADS
	.align		4
.L_93:
        /*0a30*/ 	.byte	0x04, 0x05
        /*0a32*/ 	.short	(.L_95 - .L_94)
.L_94:
        /*0a34*/ 	.word	0x00000180
        /*0a38*/ 	.word	0x00000001
        /*0a3c*/ 	.word	0x00000001


	//----- nvinfo : EIATTR_CRS_STACK_SIZE
	.align		4
.L_95:
        /*0a40*/ 	.byte	0x04, 0x1e
        /*0a42*/ 	.short	(.L_97 - .L_96)
.L_96:
        /*0a44*/ 	.word	0x00000000


	//----- nvinfo : EIATTR_CBANK_PARAM_SIZE
	.align		4
.L_97:
        /*0a48*/ 	.byte	0x03, 0x19
        /*0a4a*/ 	.short	0x0a70


	//----- nvinfo : EIATTR_PARAM_CBANK
	.align		4
        /*0a4c*/ 	.byte	0x04, 0x0a
        /*0a4e*/ 	.short	(.L_99 - .L_98)
	.align		4
.L_98:
        /*0a50*/ 	.word	index@(.nv.constant0._ZN7cutlass13device_kernelIN5flash11enable_sm90INS1_16FlashAttnFwdSm90INS1_25CollectiveMainloopFwdSm90ILi2EN4cute5tupleIJNS5_1CILi1EEES8_S8_EEENS6_IJNS7_ILi128EEENS7_ILi96EEENS7_ILi192EEEEEELi192ENS_10bfloat16_tEfNS_4arch4Sm90ELb0ELb0ELb1ELb0ELb1ELb0ELb0ELb1ELb1ELb1ELb0ELb0EEENS1_21CollectiveEpilogueFwdINS6_IJSA_SC_SB_EEES9_SE_SG_Li256ELb0ELb1ELb0ELb0EEENS1_29StaticPersistentTileSchedulerILb0EEEEEEEEEvNT_6ParamsE)
        /*0a54*/ 	.short	0x0210
        /*0a56*/ 	.short	0x0a70


	//----- nvinfo : EIATTR_SW_WAR
	.align		4
.L_99:
        /*0a58*/ 	.byte	0x04, 0x36
        /*0a5a*/ 	.short	(.L_101 - .L_100)
.L_100:
        /*0a5c*/ 	.word	0x00000008
.L_101:


//--------------------- .nv.info._ZN7cutlass13device_kernelIN5flash11enable_sm90INS1_16FlashAttnFwdSm90INS1_25CollectiveMainloopFwdSm90ILi2EN4cute5tupleIJNS5_1CILi1EEES8_S8_EEENS6_IJNS7_ILi128EEENS7_ILi96EEENS7_ILi192EEEEEELi192ENS_10bfloat16_tEfNS_4arch4Sm90ELb0ELb0ELb1ELb1ELb1ELb0ELb0ELb1ELb1ELb1ELb0ELb0EEENS1_21CollectiveEpilogueFwdINS6_IJSA_SC_SB_EEES9_SE_SG_Li256ELb1ELb1ELb0ELb0EEENS1_36VarlenDynamicPersistentTileSchedulerILi128ELi96ELi256ELi128ELb0ELb1ELb1ELb0ELb1ELb1EEEEEEEEEvNT_6ParamsE --------------------------
	.section	.nv.info._ZN7cutlass13device_kernelIN5flash11enable_sm90INS1_16FlashAttnFwdSm90INS1_25CollectiveMainloopFwdSm90ILi2EN4cute5tupleIJNS5_1CILi1EEES8_S8_EEENS6_IJNS7_ILi128EEENS7_ILi96EEENS7_ILi192EEEEEELi192ENS_10bfloat16_tEfNS_4arch4Sm90ELb0ELb0ELb1ELb1ELb1ELb0ELb0ELb1ELb1ELb1ELb0ELb0EEENS1_21CollectiveEpilogueFwdINS6_IJSA_SC_SB_EEES9_SE_SG_Li256ELb1ELb1ELb0ELb0EEENS1_36VarlenDynamicPersistentTileSchedulerILi128ELi96ELi256ELi128ELb0ELb1ELb1ELb0ELb1ELb1EEEEEEEEEvNT_6ParamsE,"",@"SHT_CUDA_INFO"
	.sectionflags	@""
	.align	4


	//----- nvinfo : EIATTR_CUDA_API_VERSION
	.align		4
        /*0000*/ 	.byte	0x04, 0x37
        /*0002*/ 	.short	(.L_103 - .L_102)
.L_102:
        /*0004*/ 	.word	0x00000082


	//----- nvinfo : EIATTR_KPARAM_INFO
	.align		4
.L_103:
        /*0008*/ 	.byte	0x04, 0x17
        /*000a*/ 	.short	(.L_105 - .L_104)
.L_104:
        /*000c*/ 	.word	0x00000000
        /*0010*/ 	.short	0x0000
        /*0012*/ 	.short	0x0070
        /*0014*/ 	.byte	0x00, 0xf0, 0x01, 0x2a


	//----- nvinfo : EIATTR_SPARSE_MMA_MASK
	.align		4
.L_105:
        /*0018*/ 	.byte	0x03, 0x50
        /*001a*/ 	.short	0x0000


	//----- nvinfo : EIATTR_MAXREG_COUNT
	.align		4
        /*001c*/ 	.byte	0x03, 0x1b
        /*001e*/ 	.short	0x00a8


	//----- nvinfo : EIATTR_NUM_BARRIERS
	.align		4
        /*0020*/ 	.byte	0x02, 0x4c
        /*0022*/ 	.byte	0x09
	.zero		1


	//----- nvinfo : EIATTR_EXTERNS
	.align		4
        /*0024*/ 	.byte	0x04, 0x0f
        /*0026*/ 	.short	(.L_107 - .L_106)


	//   ....[0]....
	.align		4
.L_106:
        /*0028*/ 	.word	index@(__assertfail)


	//----- nvinfo : EIATTR_ANNOTATIONS
	.align		4
.L_107:
        /*002c*/ 	.byte	0x04, 0x55
        /*002e*/ 	.short	(.L_109 - .L_108)


	//   ....[0]....
.L_108:
        /*0030*/ 	.word	0x00000001
        /*0034*/ 	.byte	0xa0, 0x08, 0x00, 0x00, 0x01, 0x00, 0x00, 0x00, 0xa0, 0x09, 0x00, 0x00, 0x01, 0x00, 0x00, 0x00
        /* <DEDUP_REMOVED lines=14> */
        /*0124*/ 	.byte	0x00, 0xf1, 0x00, 0x00, 0x01, 0x00, 0x00, 0x00, 0xa0, 0xf2, 0x00, 0x00


	//----- nvinfo : EIATTR_MERCURY_ISA_VERSION
	.align		4
.L_109:
        /*0130*/ 	.byte	0x03, 0x5f
        /*0132*/ 	.short	0x0101


	//----- nvinfo : EIATTR_UNUSED_LOAD_BYTE_OFFSET
	.align		4
        /*0134*/ 	.byte	0x04, 0x44
        /*0136*/ 	.short	(.L_111 - .L_110)


	//   ....[0]....
.L_110:
        /*0138*/ 	.word	0x00000950
        /*013c*/ 	.word	0x0000fff0


	//   ....[1]....
        /*0140*/ 	.word	0x00007890
        /*0144*/ 	.word	0x0000fff0


	//----- nvinfo : EIATTR_INT_WARP_WIDE_INSTR_OFFSETS
	.align		4
.L_111:
        /*0148*/ 	.byte	0x04, 0x31
        /*014a*/ 	.short	(.L_113 - .L_112)


	//   ....[0]....
.L_112:
        /*014c*/ 	.word	0x000000c0


	//   ....[1]....
        /*0150*/ 	.word	0x000000d0


	//   ....[2]....
        /*0154*/ 	.word	0x00000170


	//   ....[3]....
        /*0158*/ 	.word	0x0000b0a0


	//   ....[4]....
        /*015c*/ 	.word	0x0000b130


	//   ....[5]....
        /*0160*/ 	.word	0x0000dfb0


	//   ....[6]....
        /*0164*/ 	.word	0x0000e040


	//----- nvinfo : EIATTR_COOP_GROUP_MASK_REGIDS
	.align		4
.L_113:
        /*0168*/ 	.byte	0x04, 0x29
        /*016a*/ 	.short	(.L_115 - .L_114)


	//   ....[0]....
.L_114:
        /*016c*/ 	.word	0xffffffff


	//   ....[1]....
        /*0170*/ 	.word	0xffffffff


	//   ....[2]....
        /*0174*/ 	.word	0xffffffff


	//   ....[3]....
        /*0178*/ 	.word	0xffffffff


	//   ....[4]....
        /*017c*/ 	.word	0xffffffff


	//   ....[5]....
        /*0180*/ 	.word	0xffffffff


	//   ....[6]....
        /*0184*/ 	.word	0xffffffff


	//   ....[7]....
        /*0188*/ 	.word	0xffffffff


	//   ....[8]....
        /*018c*/ 	.word	0xffffffff


	//   ....[9]....
        /*0190*/ 	.word	0xffffffff


	//   ....[10]....
        /*0194*/ 	.word	0xffffffff


	//   ....[11]....
        /*0198*/ 	.word	0xffffffff


	//   ....[12]....
        /*019c*/ 	.word	0xffffffff


	//   ....[13]....
        /*01a0*/ 	.word	0xffffffff


	//   ....[14]....
        /*01a4*/ 	.word	0xffffffff


	//   ....[15]....
        /*01a8*/ 	.word	0xffffffff


	//   ....[16]....
        /*01ac*/ 	.word	0xffffffff


	//   ....[17]....
        /*01b0*/ 	.word	0xffffffff


	//   ....[18]....
        /*01b4*/ 	.word	0xffffffff


	//   ....[19]....
        /*01b8*/ 	.word	0xffffffff


	//   ....[20]....
        /*01bc*/ 	.word	0xffffffff


	//   ....[21]....
        /*01c0*/ 	.word	0xffffffff


	//   ....[22]....
        /*01c4*/ 	.word	0xffffffff


	//   ....[23]....
        /*01c8*/ 	.word	0xffffffff


	//   ....[24]....
        /*01cc*/ 	.word	0xffffffff


	//   ....[25]....
        /*01d0*/ 	.word	0xffffffff


	//   ....[26]....
        /*01d4*/ 	.word	0xffffffff


	//   ....[27]....
        /*01d8*/ 	.word	0xffffffff


	//   ....[28]....
        /*01dc*/ 	.word	0xffffffff


	//   ....[29]....
        /*01e0*/ 	.word	0xffffffff


	//   ....[30]....
        /*01e4*/ 	.word	0xffffffff


	//   ....[31]....
        /*01e8*/ 	.word	0xffffffff


	//   ....[32]....
        /*01ec*/ 	.word	0xffffffff


	//   ....[33]....
        /*01f0*/ 	.word	0xffffffff


	//   ....[34]....
        /*01f4*/ 	.word	0xffffffff


	//   ....[35]....
        /*01f8*/ 	.word	0xffffffff


	//   ....[36]....
        /*01fc*/ 	.word	0xffffffff


	//   ....[37]....
        /*0200*/ 	.word	0xffffffff


	//   ....[38]....
        /*0204*/ 	.word	0xffffffff


	//   ....[39]....
        /*0208*/ 	.word	0xffffffff


	//   ....[40]....
        /*020c*/ 	.word	0xffffffff


	//   ....[41]....
        /*0210*/ 	.word	0xffffffff


	//   ....[42]....
        /*0214*/ 	.word	0xffffffff


	//   ....[43]....
        /*0218*/ 	.word	0xffffffff


	//   ....[44]....
        /*021c*/ 	.word	0xffffffff


	//   ....[45]....
        /*0220*/ 	.word	0xffffffff


	//   ....[46]....
        /*0224*/ 	.word	0xffffffff


	//   ....[47]....
        /*0228*/ 	.word	0xffffffff


	//   ....[48]....
        /*022c*/ 	.word	0xffffffff


	//   ....[49]....
        /*0230*/ 	.word	0xffffffff


	//   ....[50]....
        /*0234*/ 	.word	0xffffffff


	//   ....[51]....
        /*0238*/ 	.word	0xffffffff


	//   ....[52]....
        /*023c*/ 	.word	0xffffffff


	//   ....[53]....
        /*0240*/ 	.word	0xffffffff


	//   ....[54]....
        /*0244*/ 	.word	0xffffffff


	//   ....[55]....
        /*0248*/ 	.word	0xffffffff


	//   ....[56]....
        /*024c*/ 	.word	0xffffffff


	//   ....[57]....
        /*0250*/ 	.word	0xffffffff


	//   ....[58]....
        /*0254*/ 	.word	0xffffffff


	//   ....[59]....
        /*0258*/ 	.word	0xffffffff


	//   ....[60]....
        /*025c*/ 	.word	0xffffffff


	//   ....[61]....
        /*0260*/ 	.word	0xffffffff


	//   ....[62]....
        /*0264*/ 	.word	0xffffffff


	//   ....[63]....
        /*0268*/ 	.word	0xffffffff


	//   ....[64]....
        /*026c*/ 	.word	0xffffffff


	//   ....[65]....
        /*0270*/ 	.word	0xffffffff


	//   ....[66]....
        /*0274*/ 	.word	0xffffffff


	//   ....[67]....
        /*0278*/ 	.word	0xffffffff


	//   ....[68]....
        /*027c*/ 	.word	0xffffffff


	//   ....[69]....
        /*0280*/ 	.word	0xffffffff


	//   ....[70]....
        /*0284*/ 	.word	0xffffffff


	//   ....[71]....
        /*0288*/ 	.word	0xffffffff


	//   ....[72]....
        /*028c*/ 	.word	0xffffffff


	//   ....[73]....
        /*0290*/ 	.word	0xffffffff


	//   ....[74]....
        /*0294*/ 	.word	0xffffffff


	//   ....[75]....
        /*0298*/ 	.word	0xffffffff


	//   ....[76]....
        /*029c*/ 	.word	0xffffffff


	//   ....[77]....
        /*02a0*/ 	.word	0xffffffff


	//   ....[78]....
        /*02a4*/ 	.word	0xffffffff


	//   ....[79]....
        /*02a8*/ 	.word	0xffffffff


	//   ....[80]....
        /*02ac*/ 	.word	0xffffffff


	//   ....[81]....
        /*02b0*/ 	.word	0xffffffff


	//   ....[82]....
        /*02b4*/ 	.word	0xffffffff


	//   ....[83]....
        /*02b8*/ 	.word	0xffffffff


	//   ....[84]....
        /*02bc*/ 	.word	0xffffffff


	//   ....[85]....
        /*02c0*/ 	.word	0xffffffff


	//   ....[86]....
        /*02c4*/ 	.word	0xffffffff


	//   ....[87]....
        /*02c8*/ 	.word	0xffffffff


	//   ....[88]....
        /*02cc*/ 	.word	0xffffffff


	//   ....[89]....
        /*02d0*/ 	.word	0xffffffff


	//   ....[90]....
        /*02d4*/ 	.word	0xffffffff


	//   ....[91]....
        /*02d8*/ 	.word	0xffffffff


	//   ....[92]....
        /*02dc*/ 	.word	0xffffffff


	//   ....[93]....
        /*02e0*/ 	.word	0xffffffff


	//   ....[94]....
        /*02e4*/ 	.word	0xffffffff


	//   ....[95]....
        /*02e8*/ 	.word	0xffffffff


	//   ....[96]....
        /*02ec*/ 	.word	0xffffffff


	//   ....[97]....
        /*02f0*/ 	.word	0xffffffff


	//   ....[98]....
        /*02f4*/ 	.word	0xffffffff


	//   ....[99]....
        /*02f8*/ 	.word	0xffffffff


	//   ....[100]....
        /*02fc*/ 	.word	0xffffffff


	//   ....[101]....
        /*0300*/ 	.word	0xffffffff


	//   ....[102]....
        /*0304*/ 	.word	0xffffffff


	//   ....[103]....
        /*0308*/ 	.word	0xffffffff


	//   ....[104]....
        /*030c*/ 	.word	0xffffffff


	//   ....[105]....
        /*0310*/ 	.word	0xffffffff


	//   ....[106]....
        /*0314*/ 	.word	0xffffffff


	//   ....[107]....
        /*0318*/ 	.word	0xffffffff


	//   ....[108]....
        /*031c*/ 	.word	0xffffffff


	//   ....[109]....
        /*0320*/ 	.word	0xffffffff


	//   ....[110]....
        /*0324*/ 	.word	0xffffffff


	//   ....[111]....
        /*0328*/ 	.word	0xffffffff


	//   ....[112]....
        /*032c*/ 	.word	0xffffffff


	//   ....[113]....
        /*0330*/ 	.word	0xffffffff


	//   ....[114]....
        /*0334*/ 	.word	0xffffffff


	//   ....[115]....
        /*0338*/ 	.word	0xffffffff


	//   ....[116]....
        /*033c*/ 	.word	0xffffffff


	//   ....[117]....
        /*0340*/ 	.word	0xffffffff


	//   ....[118]....
        /*0344*/ 	.word	0xffffffff


	//   ....[119]....
        /*0348*/ 	.word	0xffffffff


	//   ....[120]....
        /*034c*/ 	.word	0xffffffff


	//   ....[121]....
        /*0350*/ 	.word	0xffffffff


	//   ....[122]....
        /*0354*/ 	.word	0xffffffff


	//   ....[123]....
        /*0358*/ 	.word	0xffffffff


	//   ....[124]....
        /*035c*/ 	.word	0xffffffff


	//   ....[125]....
        /*0360*/ 	.word	0xffffffff


	//   ....[126]....
        /*0364*/ 	.word	0xffffffff


	//   ....[127]....
        /*0368*/ 	.word	0xffffffff


	//   ....[128]....
        /*036c*/ 	.word	0xffffffff


	//   ....[129]....
        /*0370*/ 	.word	0xffffffff


	//   ....[130]....
        /*0374*/ 	.word	0xffffffff


	//   ....[131]....
        /*0378*/ 	.word	0xffffffff


	//   ....[132]....
        /*037c*/ 	.word	0xffffffff


	//   ....[133]....
        /*0380*/ 	.word	0xffffffff


	//   ....[134]....
        /*0384*/ 	.word	0xffffffff


	//   ....[135]....
        /*0388*/ 	.word	0xffffffff


	//   ....[136]....
        /*038c*/ 	.word	0xffffffff


	//   ....[137]....
        /*0390*/ 	.word	0x0500000f


	//   ....[138]....
        /*0394*/ 	.word	0x0500000f


	//   ....[139]....
        /*0398*/ 	.word	0x0500000f


	//   ....[140]....
        /*039c*/ 	.word	0x0500000f


	//   ....[141]....
        /*03a0*/ 	.word	0x0500000f


	//   ....[142]....
        /*03a4*/ 	.word	0x0500000f


	//   ....[143]....
        /*03a8*/ 	.word	0x0500000f


	//   ....[144]....
        /*03ac*/ 	.word	0x0500000f


	//   ....[145]....
        /*03b0*/ 	.word	0x0500000f


	//   ....[146]....
        /*03b4*/ 	.word	0x0500000f


	//   ....[147]....
        /*03b8*/ 	.word	0x0500000f


	//   ....[148]....
        /*03bc*/ 	.word	0x0500000f


	//   ....[149]....
        /*03c0*/ 	.word	0x0500000f


	//   ....[150]....
        /*03c4*/ 	.word	0x0500000f


	//   ....[151]....
        /*03c8*/ 	.word	0x0500000f


	//   ....[152]....
        /*03cc*/ 	.word	0x0500000f


	//   ....[153]....
        /*03d0*/ 	.word	0x0500000f


	//   ....[154]....
        /*03d4*/ 	.word	0x0500000f


	//   ....[155]....
        /*03d8*/ 	.word	0x0500000f


	//   ....[156]....
        /*03dc*/ 	.word	0x0500000f


	//   ....[157]....
        /*03e0*/ 	.word	0x0500000f


	//   ....[158]....
        /*03e4*/ 	.word	0x0500000f


	//   ....[159]....
        /*03e8*/ 	.word	0x0500000f


	//   ....[160]....
        /*03ec*/ 	.word	0x0500000f


	//   ....[161]....
        /*03f0*/ 	.word	0x0500000f


	//   ....[162]....
        /*03f4*/ 	.word	0x0500000f


	//   ....[163]....
        /*03f8*/ 	.word	0x0500000f


	//   ....[164]....
        /*03fc*/ 	.word	0x0500000f


	//   ....[165]....
        /*0400*/ 	.word	0x0500000f


	//   ....[166]....
        /*0404*/ 	.word	0x0500000f


	//   ....[167]....
        /*0408*/ 	.word	0x0500000f


	//   ....[168]....
        /*040c*/ 	.word	0x0500000f


	//   ....[169]....
        /*0410*/ 	.word	0x0500000f


	//   ....[170]....
        /*0414*/ 	.word	0x0500000f


	//   ....[171]....
        /*0418*/ 	.word	0x0500000f


	//   ....[172]....
        /*041c*/ 	.word	0x0500000f


	//   ....[173]....
        /*0420*/ 	.word	0x0500000f


	//   ....[174]....
        /*0424*/ 	.word	0x0500000f


	//   ....[175]....
        /*0428*/ 	.word	0x0500000f


	//   ....[176]....
        /*042c*/ 	.word	0x0500000f


	//   ....[177]....
        /*0430*/ 	.word	0x0500000f


	//   ....[178]....
        /*0434*/ 	.word	0x0500000f


	//   ....[179]....
        /*0438*/ 	.word	0x0500000f


	//   ....[180]....
        /*043c*/ 	.word	0x0500000f


	//   ....[181]....
        /*0440*/ 	.word	0x0500000f


	//   ....[182]....
        /*0444*/ 	.word	0x0500000f


	//   ....[183]....
        /*0448*/ 	.word	0x0500000f


	//   ....[184]....
        /*044c*/ 	.word	0x0500000f


	//   ....[185]....
        /*0450*/ 	.word	0x0500000f


	//   ....[186]....
        /*0454*/ 	.word	0x0500000f


	//   ....[187]....
        /*0458*/ 	.word	0x0500000f


	//   ....[188]....
        /*045c*/ 	.word	0x0500000f


	//   ....[189]....
        /*0460*/ 	.word	0x0500000f


	//   ....[190]....
        /*0464*/ 	.word	0x0500000f


	//   ....[191]....
        /*0468*/ 	.word	0x0500000f


	//   ....[192]....
        /*046c*/ 	.word	0x0500000f


	//   ....[193]....
        /*0470*/ 	.word	0x0500000f


	//   ....[194]....
        /*0474*/ 	.word	0x0500000f


	//   ....[195]....
        /*0478*/ 	.word	0x0500000f


	//   ....[196]....
        /*047c*/ 	.word	0x0500000f


	//   ....[197]....
        /*0480*/ 	.word	0x0500000f


	//   ....[198]....
        /*0484*/ 	.word	0x0500000f


	//   ....[199]....
        /*0488*/ 	.word	0x0500000f


	//   ....[200]....
        /*048c*/ 	.word	0x0500000f


	//   ....[201]....
        /*0490*/ 	.word	0x0500000f


	//   ....[202]....
        /*0494*/ 	.word	0x0500000f


	//   ....[203]....
        /*0498*/ 	.word	0x0500000f


	//   ....[204]....
        /*049c*/ 	.word	0x0500000f


	//   ....[205]....
        /*04a0*/ 	.word	0x0500000f


	//   ....[206]....
        /*04a4*/ 	.word	0x0500000f


	//   ....[207]....
        /*04a8*/ 	.word	0x0500000f


	//   ....[208]....
        /*04ac*/ 	.word	0x0500000f


	//   ....[209]....
        /*04b0*/ 	.word	0x0500000f


	//   ....[210]....
        /*04b4*/ 	.word	0x0500000f


	//   ....[211]....
        /*04b8*/ 	.word	0x0500000f


	//   ....[212]....
        /*04bc*/ 	.word	0x0500000f


	//   ....[213]....
        /*04c0*/ 	.word	0x0500000f


	//   ....[214]....
        /*04c4*/ 	.word	0x0500000f


	//   ....[215]....
        /*04c8*/ 	.word	0x0500000f


	//   ....[216]....
        /*04cc*/ 	.word	0x0500000f


	//   ....[217]....
        /*04d0*/ 	.word	0x0500000f


	//   ....[218]....
        /*04d4*/ 	.word	0x0500000f


	//   ....[219]....
        /*04d8*/ 	.word	0x0500000f


	//----- nvinfo : EIATTR_COOP_GROUP_INSTR_OFFSETS
	.align		4
.L_115:
        /*04dc*/ 	.byte	0x04, 0x28
        /*04de*/ 	.short	(.L_117 - .L_116)


	//   ....[0]....
.L_116:
        /*04e0*/ 	.word	0x00000070


	//   ....[1]....
        /*04e4*/ 	.word	0x000000b0


	//   ....[2]....
        /*04e8*/ 	.word	0x000002d0


	//   ....[3]....
        /*04ec*/ 	.word	0x00000430


	//   ....[4]....
        /*04f0*/ 	.word	0x00000550


	//   ....[5]....
        /*04f4*/ 	.word	0x000006b0


	//   ....[6]....
        /*04f8*/ 	.word	0x00001510


	//   ....[7]....
        /*04fc*/ 	.word	0x00002d90


	//   ....[8]....
        /*0500*/ 	.word	0x00002e10


	//   ....[9]....
        /*0504*/ 	.word	0x000032c0


	//   ....[10]....
        /*0508*/ 	.word	0x00003340


	//   ....[11]....
        /*050c*/ 	.word	0x00005a00


	//   ....[12]....
        /*0510*/ 	.word	0x00005a30


	//   ....[13]....
        /*0514*/ 	.word	0x00005a50


	//   ....[14]....
        /*0518*/ 	.word	0x00005a80


	//   ....[15]....
        /*051c*/ 	.word	0x00006d90


	//   ....[16]....
        /*0520*/ 	.word	0x00006dc0


	//   ....[17]....
        /*0524*/ 	.word	0x00006ea0


	//   ....[18]....
        /*0528*/ 	.word	0x00006eb0


	//   ....[19]....
        /*052c*/ 	.word	0x000086d0


	//   ....[20]....
        /*0530*/ 	.word	0x00008710


	//   ....[21]....
        /*0534*/ 	.word	0x00008750


	//   ....[22]....
        /*0538*/ 	.word	0x000087c0


	//   ....[23]....
        /*053c*/ 	.word	0x00008eb0


	//   ....[24]....
        /*0540*/ 	.word	0x00008ef0


	//   ....[25]....
        /*0544*/ 	.word	0x00008ff0


	//   ....[26]....
        /*0548*/ 	.word	0x00009010


	//   ....[27]....
        /*054c*/ 	.word	0x00009110


	//   ....[28]....
        /*0550*/ 	.word	0x00009130


	//   ....[29]....
        /*0554*/ 	.word	0x00009240


	//   ....[30]....
        /*0558*/ 	.word	0x00009260


	//   ....[31]....
        /*055c*/ 	.word	0x00009bc0


	//   ....[32]....
        /*0560*/ 	.word	0x00009be0


	//   ....[33]....
        /*0564*/ 	.word	0x00009ce0


	//   ....[34]....
        /*0568*/ 	.word	0x00009d00


	//   ....[35]....
        /*056c*/ 	.word	0x00009e00


	//   ....[36]....
        /*0570*/ 	.word	0x00009e20


	//   ....[37]....
        /*0574*/ 	.word	0x00009f30


	//   ....[38]....
        /*0578*/ 	.word	0x00009f50


	//   ....[39]....
        /*057c*/ 	.word	0x0000a0d0


	//   ....[40]....
        /*0580*/ 	.word	0x0000a2a0


	//   ....[41]....
        /*0584*/ 	.word	0x0000a2d0


	//   ....[42]....
        /*0588*/ 	.word	0x0000a300


	//   ....[43]....
        /*058c*/ 	.word	0x0000a330


	//   ....[44]....
        /*0590*/ 	.word	0x0000a360


	//   ....[45]....
        /*0594*/ 	.word	0x0000a390


	//   ....[46]....
        /*0598*/ 	.word	0x0000a4e0


	//   ....[47]....
        /*059c*/ 	.word	0x0000a510


	//   ....[48]....
        /*05a0*/ 	.word	0x0000a540


	//   ....[49]....
        /*05a4*/ 	.word	0x0000a570


	//   ....[50]....
        /*05a8*/ 	.word	0x0000a5a0


	//   ....[51]....
        /*05ac*/ 	.word	0x0000a5d0


	//   ....[52]....
        /*05b0*/ 	.word	0x0000a660


	//   ....[53]....
        /*05b4*/ 	.word	0x0000a690


	//   ....[54]....
        /*05b8*/ 	.word	0x0000a710


	//   ....[55]....
        /*05bc*/ 	.word	0x0000bc90


	//   ....[56]....
        /*05c0*/ 	.word	0x0000bcb0


	//   ....[57]....
        /*05c4*/ 	.word	0x0000bd60


	//   ....[58]....
        /*05c8*/ 	.word	0x0000bd80


	//   ....[59]....
        /*05cc*/ 	.word	0x0000be20


	//   ....[60]....
        /*05d0*/ 	.word	0x0000be40


	//   ....[61]....
        /*05d4*/ 	.word	0x0000bee0


	//   ....[62]....
        /*05d8*/ 	.word	0x0000bf00


	//   ....[63]....
        /*05dc*/ 	.word	0x0000bfa0


	//   ....[64]....
        /*05e0*/ 	.word	0x0000bfc0


	//   ....[65]....
        /*05e4*/ 	.word	0x0000bfd0


	//   ....[66]....
        /*05e8*/ 	.word	0x0000c060


	//   ....[67]....
        /*05ec*/ 	.word	0x0000c780


	//   ....[68]....
        /*05f0*/ 	.word	0x0000c7b0


	//   ....[69]....
        /*05f4*/ 	.word	0x0000c810


	//   ....[70]....
        /*05f8*/ 	.word	0x0000c860


	//   ....[71]....
        /*05fc*/ 	.word	0x0000c8a0


	//   ....[72]....
        /*0600*/ 	.word	0x0000c910


	//   ....[73]....
        /*0604*/ 	.word	0x0000c950


	//   ....[74]....
        /*0608*/ 	.word	0x0000c9c0


	//   ....[75]....
        /*060c*/ 	.word	0x0000ca10


	//   ....[76]....
        /*0610*/ 	.word	0x0000ca70


	//   ....[77]....
        /*0614*/ 	.word	0x0000cac0


	//   ....[78]....
        /*0618*/ 	.word	0x0000cb20


	//   ....[79]....
        /*061c*/ 	.word	0x0000cb60


	//   ....[80]....
        /*0620*/ 	.word	0x0000cbd0


	//   ....[81]....
        /*0624*/ 	.word	0x0000cbf0


	//   ....[82]....
        /*0628*/ 	.word	0x0000cc20


	//   ....[83]....
        /*062c*/ 	.word	0x0000d400


	//   ....[84]....
        /*0630*/ 	.word	0x0000d430


	//   ....[85]....
        /*0634*/ 	.word	0x0000d450


	//   ....[86]....
        /*0638*/ 	.word	0x0000d4b0


	//   ....[87]....
        /*063c*/ 	.word	0x0000d4c0


	//   ....[88]....
        /*0640*/ 	.word	0x0000d520


	//   ....[89]....
        /*0644*/ 	.word	0x0000d550


	//   ....[90]....
        /*0648*/ 	.word	0x0000d590


	//   ....[91]....
        /*064c*/ 	.word	0x0000d5c0


	//   ....[92]....
        /*0650*/ 	.word	0x0000d600


	//   ....[93]....
        /*0654*/ 	.word	0x0000d630


	//   ....[94]....
        /*0658*/ 	.word	0x0000d670


	//   ....[95]....
        /*065c*/ 	.word	0x0000d8f0


	//   ....[96]....
        /*0660*/ 	.word	0x0000d910


	//   ....[97]....
        /*0664*/ 	.word	0x0000d920


	//   ....[98]....
        /*0668*/ 	.word	0x0000d9b0


	//   ....[99]....
        /*066c*/ 	.word	0x0000d9c0


	//   ....[100]....
        /*0670*/ 	.word	0x0000da50


	//   ....[101]....
        /*0674*/ 	.word	0x0000da60


	//   ....[102]....
        /*0678*/ 	.word	0x0000daf0


	//   ....[103]....
        /*067c*/ 	.word	0x0000db00


	//   ....[104]....
        /*0680*/ 	.word	0x0000db90


	//   ....[105]....
        /*0684*/ 	.word	0x0000dba0


	//   ....[106]....
        /*0688*/ 	.word	0x0000dbb0


	//   ....[107]....
        /*068c*/ 	.word	0x0000e190


	//   ....[108]....
        /*0690*/ 	.word	0x0000e1d0


	//   ....[109]....
        /*0694*/ 	.word	0x0000e210


	//   ....[110]....
        /*0698*/ 	.word	0x0000e240


	//   ....[111]....
        /*069c*/ 	.word	0x0000e2d0


	//   ....[112]....
        /*06a0*/ 	.word	0x0000e2f0


	//   ....[113]....
        /*06a4*/ 	.word	0x0000e370


	//   ....[114]....
        /*06a8*/ 	.word	0x0000e3a0


	//   ....[115]....
        /*06ac*/ 	.word	0x0000e410


	//   ....[116]....
        /*06b0*/ 	.word	0x0000e440


	//   ....[117]....
        /*06b4*/ 	.word	0x0000e470


	//   ....[118]....
        /*06b8*/ 	.word	0x0000e4c0


	//   ....[119]....
        /*06bc*/ 	.word	0x0000e890


	//   ....[120]....
        /*06c0*/ 	.word	0x0000e8f0


	//   ....[121]....
        /*06c4*/ 	.word	0x0000e920


	//   ....[122]....
        /*06c8*/ 	.word	0x0000e930


	//   ....[123]....
        /*06cc*/ 	.word	0x0000e960


	//   ....[124]....
        /*06d0*/ 	.word	0x0000e990


	//   ....[125]....
        /*06d4*/ 	.word	0x0000e9c0


	//   ....[126]....
        /*06d8*/ 	.word	0x0000e9f0


	//   ....[127]....
        /*06dc*/ 	.word	0x0000eb70


	//   ....[128]....
        /*06e0*/ 	.word	0x0000eba0


	//   ....[129]....
        /*06e4*/ 	.word	0x0000ebd0


	//   ....[130]....
        /*06e8*/ 	.word	0x0000ec00


	//   ....[131]....
        /*06ec*/ 	.word	0x0000ec30


	//   ....[132]....
        /*06f0*/ 	.word	0x0000ec60


	//   ....[133]....
        /*06f4*/ 	.word	0x0000ed20


	//   ....[134]....
        /*06f8*/ 	.word	0x0000ed40


	//   ....[135]....
        /*06fc*/ 	.word	0x0000edb0


	//   ....[136]....
        /*0700*/ 	.word	0x0000f220


	//   ....[137]....
        /*0704*/ 	.word	0x0000f710


	//   ....[138]....
        /*0708*/ 	.word	0x0000f800


	//   ....[139]....
        /*070c*/ 	.word	0x0000f8a0


	//   ....[140]....
        /*0710*/ 	.word	0x0000f900


	//   ....[141]....
        /*0714*/ 	.word	0x0000fa10


	//   ....[142]....
        /*0718*/ 	.word	0x0000fa80


	//   ....[143]....
        /*071c*/ 	.word	0x0000fb90


	//   ....[144]....
        /*0720*/ 	.word	0x0000fc00


	//   ....[145]....
        /*0724*/ 	.word	0x0000fd10


	//   ....[146]....
        /*0728*/ 	.word	0x0000fd80


	//   ....[147]....
        /*072c*/ 	.word	0x0000fe90


	//   ....[148]....
        /*0730*/ 	.word	0x0000ff00


	//   ....[149]....
        /*0734*/ 	.word	0x0000ffa0


	//   ....[150]....
        /*0738*/ 	.word	0x000100b0


	//   ....[151]....
        /*073c*/ 	.word	0x00010120


	//   ....[152]....
        /*0740*/ 	.word	0x000101a0


	//   ....[153]....
        /*0744*/ 	.word	0x00010260


	//   ....[154]....
        /*0748*/ 	.word	0x000102e0


	//   ....[155]....
        /*074c*/ 	.word	0x000103c0


	//   ....[156]....
        /*0750*/ 	.word	0x00010440


	//   ....[157]....
        /*0754*/ 	.word	0x00010520


	//   ....[158]....
        /*0758*/ 	.word	0x000105a0


	//   ....[159]....
        /*075c*/ 	.word	0x00010680


	//   ....[160]....
        /*0760*/ 	.word	0x00010700


	//   ....[161]....
        /*0764*/ 	.word	0x000107e0


	//   ....[162]....
        /*0768*/ 	.word	0x00010860


	//   ....[163]....
        /*076c*/ 	.word	0x00010940


	//   ....[164]....
        /*0770*/ 	.word	0x000109c0


	//   ....[165]....
        /*0774*/ 	.word	0x00010a80


	//   ....[166]....
        /*0778*/ 	.word	0x00010bb0


	//   ....[167]....
        /*077c*/ 	.word	0x00010c80


	//   ....[168]....
        /*0780*/ 	.word	0x00010cf0


	//   ....[169]....
        /*0784*/ 	.word	0x00010dc0


	//   ....[170]....
        /*0788*/ 	.word	0x00010e20


	//   ....[171]....
        /*078c*/ 	.word	0x00010ef0


	//   ....[172]....
        /*0790*/ 	.word	0x00010f50


	//   ....[173]....
        /*0794*/ 	.word	0x00011020


	//   ....[174]....
        /*0798*/ 	.word	0x00011080


	//   ....[175]....
        /*079c*/ 	.word	0x00011150


	//   ....[176]....
        /*07a0*/ 	.word	0x000111b0


	//   ....[177]....
        /*07a4*/ 	.word	0x00011290


	//   ....[178]....
        /*07a8*/ 	.word	0x00011380


	//   ....[179]....
        /*07ac*/ 	.word	0x00011420


	//   ....[180]....
        /*07b0*/ 	.word	0x00011480


	//   ....[181]....
        /*07b4*/ 	.word	0x00011580


	//   ....[182]....
        /*07b8*/ 	.word	0x000115e0


	//   ....[183]....
        /*07bc*/ 	.word	0x000116e0


	//   ....[184]....
        /*07c0*/ 	.word	0x00011740


	//   ....[185]....
        /*07c4*/ 	.word	0x00011840


	//   ....[186]....
        /*07c8*/ 	.word	0x000118a0


	//   ....[187]....
        /*07cc*/ 	.word	0x000119a0


	//   ....[188]....
        /*07d0*/ 	.word	0x00011a00


	//   ....[189]....
        /*07d4*/ 	.word	0x00011ad0


	//   ....[190]....
        /*07d8*/ 	.word	0x00011c10


	//   ....[191]....
        /*07dc*/ 	.word	0x00011cc0


	//   ....[192]....
        /*07e0*/ 	.word	0x00011d90


	//   ....[193]....
        /*07e4*/ 	.word	0x00011e60


	//   ....[194]....
        /*07e8*/ 	.word	0x00011ec0


	//   ....[195]....
        /*07ec*/ 	.word	0x00011fb0


	//   ....[196]....
        /*07f0*/ 	.word	0x00012010


	//   ....[197]....
        /*07f4*/ 	.word	0x00012100


	//   ....[198]....
        /*07f8*/ 	.word	0x00012160


	//   ....[199]....
        /*07fc*/ 	.word	0x00012250


	//   ....[200]....
        /*0800*/ 	.word	0x000122b0


	//   ....[201]....
        /*0804*/ 	.word	0x00012390


	//   ....[202]....
        /*0808*/ 	.word	0x00012420


	//   ....[203]....
        /*080c*/ 	.word	0x000124c0


	//   ....[204]....
        /*0810*/ 	.word	0x000125e0


	//   ....[205]....
        /*0814*/ 	.word	0x00012650


	//   ....[206]....
        /*0818*/ 	.word	0x000126c0


	//   ....[207]....
        /*081c*/ 	.word	0x00012730


	//   ....[208]....
        /*0820*/ 	.word	0x000127a0


	//   ....[209]....
        /*0824*/ 	.word	0x00012820


	//   ....[210]....
        /*0828*/ 	.word	0x000128b0


	//   ....[211]....
        /*082c*/ 	.word	0x00012940


	//   ....[212]....
        /*0830*/ 	.word	0x000129b0


	//   ....[213]....
        /*0834*/ 	.word	0x00012a20


	//   ....[214]....
        /*0838*/ 	.word	0x00012a90


	//   ....[215]....
        /*083c*/ 	.word	0x00012b10


	//   ....[216]....
        /*0840*/ 	.word	0x00012b80


	//   ....[217]....
        /*0844*/ 	.word	0x00012c20


	//   ....[218]....
        /*0848*/ 	.word	0x00012cb0


	//   ....[219]....
        /*084c*/ 	.word	0x00012dd0


	//----- nvinfo : EIATTR_REG_RECONFIG
	.align		4
.L_117:
        /*0850*/ 	.byte	0x01, 0x54
	.zero		2


	//----- nvinfo : EIATTR_SYSCALL_OFFSETS
	.align		4
        /*0854*/ 	.byte	0x04, 0x46
        /*0856*/ 	.short	(.L_119 - .L_118)


	//   ....[0]....
.L_118:
        /*0858*/ 	.word	0x000016f0


	//   ....[1]....
        /*085c*/ 	.word	0x0000b290


	//   ....[2]....
        /*0860*/ 	.word	0x0000b3e0


	//   ....[3]....
        /*0864*/ 	.word	0x0000b4d0


	//   ....[4]....
        /*0868*/ 	.word	0x0000c3f0


	//----- nvinfo : EIATTR_MBARRIER_INSTR_OFFSETS
	.align		4
.L_119:
        /*086c*/ 	.byte	0x04, 0x39
        /*086e*/ 	.short	(.L_121 - .L_120)


	//   ....[0]....
.L_120:
        /*0870*/ 	.word	0x00000180
        /*0874*/ 	.word	0x000000ff
        /*0878*/ 	.word	0x00030800
        /*087c*/ 	.short	0x0100
        /*087e*/ 	.byte	0x08
	.zero		1


	//   ....[1]....
        /*0880*/ 	.word	0x00000190
        /*0884*/ 	.word	0x000000ff
        /*0888*/ 	.word	0x00030820
        /*088c*/ 	.short	0x0100
        /*088e*/ 	.byte	0x08
	.zero		1


	//   ....[2]....
        /*0890*/ 	.word	0x00000280
        /*0894*/ 	.word	0x000000ff
        /*0898*/ 	.word	0x00030830
        /*089c*/ 	.short	0x0100
        /*089e*/ 	.byte	0x08
	.zero		1


	//   ....[3]....
        /*08a0*/ 	.word	0x00000290
        /*08a4*/ 	.word	0x000000ff
        /*08a8*/ 	.word	0x00030840
        /*08ac*/ 	.short	0x0100
        /*08ae*/ 	.byte	0x08
	.zero		1


	//   ....[4]....
        /*08b0*/ 	.word	0x000002a0
        /*08b4*/ 	.word	0x000000ff
        /*08b8*/ 	.word	0x00030838
        /*08bc*/ 	.short	0x0100
        /*08be*/ 	.byte	0x08
	.zero		1


	//   ....[5]....
        /*08c0*/ 	.word	0x000002b0
        /*08c4*/ 	.word	0x000000ff
        /*08c8*/ 	.word	0x00030848
        /*08cc*/ 	.short	0x0100
        /*08ce*/ 	.byte	0x08
	.zero		1


	//   ....[6]....
        /*08d0*/ 	.word	0x000003e0
        /*08d4*/ 	.word	0x000000ff
        /*08d8*/ 	.word	0x00030850
        /*08dc*/ 	.short	0x0100
        /*08de*/ 	.byte	0x08
	.zero		1


	//   ....[7]....
        /*08e0*/ 	.word	0x000003f0
        /*08e4*/ 	.word	0x000000ff
        /*08e8*/ 	.word	0x00030860
        /*08ec*/ 	.short	0x0100
        /*08ee*/ 	.byte	0x08
	.zero		1


	//   ....[8]....
        /*08f0*/ 	.word	0x00000400
        /*08f4*/ 	.word	0x000000ff
        /*08f8*/ 	.word	0x00030858
        /*08fc*/ 	.short	0x0100
        /*08fe*/ 	.byte	0x08
	.zero		1


	//   ....[9]....
        /*0900*/ 	.word	0x00000410
        /*0904*/ 	.word	0x000000ff
        /*0908*/ 	.word	0x00030868
        /*090c*/ 	.short	0x0100
        /*090e*/ 	.byte	0x08
	.zero		1


	//   ....[10]....
        /*0910*/ 	.word	0x00000500
        /*0914*/ 	.word	0x000000ff
        /*0918*/ 	.word	0x00030870
        /*091c*/ 	.short	0x0100
        /*091e*/ 	.byte	0x06
	.zero		1


	//   ....[11]....
        /*0920*/ 	.word	0x00000510
        /*0924*/ 	.word	0x000000ff
        /*0928*/ 	.word	0x00030880
        /*092c*/ 	.short	0x0100
        /*092e*/ 	.byte	0x06
	.zero		1


	//   ....[12]....
        /*0930*/ 	.word	0x00000520
        /*0934*/ 	.word	0x000000ff
        /*0938*/ 	.word	0x00030878
        /*093c*/ 	.short	0x0100
        /*093e*/ 	.byte	0x06
	.zero		1


	//   ....[13]....
        /*0940*/ 	.word	0x00000530
        /*0944*/ 	.word	0x000000ff
        /*0948*/ 	.word	0x00030888
        /*094c*/ 	.short	0x0100
        /*094e*/ 	.byte	0x06
	.zero		1


	//   ....[14]....
        /*0950*/ 	.word	0x00000660
        /*0954*/ 	.word	0x000000ff
        /*0958*/ 	.word	0x00030890
        /*095c*/ 	.short	0x0100
        /*095e*/ 	.byte	0x08
	.zero		1


	//   ....[15]....
        /*0960*/ 	.word	0x00000670
        /*0964*/ 	.word	0x000000ff
        /*0968*/ 	.word	0x000308a0
        /*096c*/ 	.short	0x0100
        /*096e*/ 	.byte	0x08
	.zero		1


	//   ....[16]....
        /*0970*/ 	.word	0x00000680
        /*0974*/ 	.word	0x000000ff
        /*0978*/ 	.word	0x00030898
        /*097c*/ 	.short	0x0100
        /*097e*/ 	.byte	0x08
	.zero		1


	//   ....[17]....
        /*0980*/ 	.word	0x00000690
        /*0984*/ 	.word	0x000000ff
        /*0988*/ 	.word	0x000308a8
        /*098c*/ 	.short	0x0100
        /*098e*/ 	.byte	0x08
	.zero		1


	//   ....[18]....
        /*0990*/ 	.word	0x000007d0
        /*0994*/ 	.word	0x000000ff
        /*0998*/ 	.word	0x000308b0
        /*099c*/ 	.short	0x0100
        /*099e*/ 	.byte	0x08
	.zero		1


	//   ....[19]....
        /*09a0*/ 	.word	0x000007e0
        /*09a4*/ 	.word	0x000000ff
        /*09a8*/ 	.word	0x000308c0
        /*09ac*/ 	.short	0x0100
        /*09ae*/ 	.byte	0x08
	.zero		1


	//   ....[20]....
        /*09b0*/ 	.word	0x000007f0
        /*09b4*/ 	.word	0x000000ff
        /*09b8*/ 	.word	0x000308b8
        /*09bc*/ 	.short	0x0100
        /*09be*/ 	.byte	0x08
	.zero		1


	//   ....[21]....
        /*09c0*/ 	.word	0x00000800
        /*09c4*/ 	.word	0x000000ff
        /*09c8*/ 	.word	0x000308c8
        /*09cc*/ 	.short	0x0100
        /*09ce*/ 	.byte	0x08
	.zero		1


	//   ....[22]....
        /*09d0*/ 	.word	0x00001790
        /*09d4*/ 	.word	0x000000ff
        /*09d8*/ 	.word	0x00030800
        /*09dc*/ 	.short	0x010a
        /*09de*/ 	.byte	0x28
	.zero		1


	//   ....[23]....
        /*09e0*/ 	.word	0x00001810
        /*09e4*/ 	.word	0x00000000
        /*09e8*/ 	.word	0x00030830
        /*09ec*/ 	.short	0x010a
        /*09ee*/ 	.byte	0x3f
	.zero		1


	//   ....[24]....
        /*09f0*/ 	.word	0x00001860
        /*09f4*/ 	.word	0x00000000
        /*09f8*/ 	.word	0x00030830
        /*09fc*/ 	.short	0x010a
        /*09fe*/ 	.byte	0x3f
	.zero		1


	//   ....[25]....
        /*0a00*/ 	.word	0x00002e20
        /*0a04*/ 	.word	0x000000ff
        /*0a08*/ 	.word	0x00000000
        /*0a0c*/ 	.short	0x0101
        /*0a0e*/ 	.byte	0x04
	.zero		1


	//   ....[26]....
        /*0a10*/ 	.word	0x000042e0
        /*0a14*/ 	.word	0x000000ff
        /*0a18*/ 	.word	0x00030830
        /*0a1c*/ 	.short	0x010a
        /*0a1e*/ 	.byte	0x09
	.zero		1


	//   ....[27]....
        /*0a20*/ 	.word	0x00004320
        /*0a24*/ 	.word	0x000000ff
        /*0a28*/ 	.word	0x00030830
        /*0a2c*/ 	.short	0x010a
        /*0a2e*/ 	.byte	0x09
	.zero		1


	//   ....[28]....
        /*0a30*/ 	.word	0x00004e40
        /*0a34*/ 	.word	0x000000ff
        /*0a38*/ 	.word	0x00030850
        /*0a3c*/ 	.short	0x010a
        /*0a3e*/ 	.byte	0x0a
	.zero		1


	//   ....[29]....
        /*0a40*/ 	.word	0x00004e80
        /*0a44*/ 	.word	0x000000ff
        /*0a48*/ 	.word	0x00030850
        /*0a4c*/ 	.short	0x010a
        /*0a4e*/ 	.byte	0x0a
	.zero		1


	//   ....[30]....
        /*0a50*/ 	.word	0x00005510
        /*0a54*/ 	.word	0x000000ff
        /*0a58*/ 	.word	0x00000000
        /*0a5c*/ 	.short	0x0101
        /*0a5e*/ 	.byte	0x09
	.zero		1


	//   ....[31]....
        /*0a60*/ 	.word	0x00006510
        /*0a64*/ 	.word	0x000000ff
        /*0a68*/ 	.word	0x00000000
        /*0a6c*/ 	.short	0x0101
        /*0a6e*/ 	.byte	0x0a
	.zero		1


	//   ....[32]....
        /*0a70*/ 	.word	0x00006d00
        /*0a74*/ 	.word	0x000000ff
        /*0a78*/ 	.word	0x00030850
        /*0a7c*/ 	.short	0x010a
        /*0a7e*/ 	.byte	0x05
	.zero		1


	//   ....[33]....
        /*0a80*/ 	.word	0x00006d40
        /*0a84*/ 	.word	0x000000ff
        /*0a88*/ 	.word	0x00030850
        /*0a8c*/ 	.short	0x010a
        /*0a8e*/ 	.byte	0x05
	.zero		1


	//   ....[34]....
        /*0a90*/ 	.word	0x00007260
        /*0a94*/ 	.word	0x000000ff
        /*0a98*/ 	.word	0x00000000
        /*0a9c*/ 	.short	0x0101
        /*0a9e*/ 	.byte	0x04
	.zero		1


	//   ....[35]....
        /*0aa0*/ 	.word	0x00008ee0
        /*0aa4*/ 	.word	0x0000002a
        /*0aa8*/ 	.word	0x00000000
        /*0aac*/ 	.short	0x0101
        /*0aae*/ 	.byte	0x3f
	.zero		1


	//   ....[36]....
        /*0ab0*/ 	.word	0x0000ba70
        /*0ab4*/ 	.word	0x00000007
        /*0ab8*/ 	.word	0x00030840
        /*0abc*/ 	.short	0x010a
        /*0abe*/ 	.byte	0x3f
	.zero		1


	//   ....[37]....
        /*0ac0*/ 	.word	0x0000c120
        /*0ac4*/ 	.word	0x00000007
        /*0ac8*/ 	.word	0x00030830
        /*0acc*/ 	.short	0x0107
        /*0ace*/ 	.byte	0x3f
	.zero		1


	//   ....[38]....
        /*0ad0*/ 	.word	0x0000c1f0
        /*0ad4*/ 	.word	0x00000007
        /*0ad8*/ 	.word	0x00030830
        /*0adc*/ 	.short	0x0101
        /*0ade*/ 	.byte	0x3f
	.zero		1


	//   ....[39]....
        /*0ae0*/ 	.word	0x0000cd40
        /*0ae4*/ 	.word	0x00000016
        /*0ae8*/ 	.word	0x00030800
        /*0aec*/ 	.short	0x0107
        /*0aee*/ 	.byte	0x3f
	.zero		1


	//   ....[40]....
        /*0af0*/ 	.word	0x0000ce40
        /*0af4*/ 	.word	0x00000016
        /*0af8*/ 	.word	0x00030800
        /*0afc*/ 	.short	0x0101
        /*0afe*/ 	.byte	0x3f
	.zero		1


	//   ....[41]....
        /*0b00*/ 	.word	0x0000ce60
        /*0b04*/ 	.word	0x00000016
        /*0b08*/ 	.word	0x00030820
        /*0b0c*/ 	.short	0x010a
        /*0b0e*/ 	.byte	0x3f
	.zero		1


	//   ....[42]....
        /*0b10*/ 	.word	0x0000d240
        /*0b14*/ 	.word	0x00000007
        /*0b18*/ 	.word	0x00030840
        /*0b1c*/ 	.short	0x010a
        /*0b1e*/ 	.byte	0x3f
	.zero		1


	//   ....[43]....
        /*0b20*/ 	.word	0x0000d720
        /*0b24*/ 	.word	0x00000007
        /*0b28*/ 	.word	0x00030830
        /*0b2c*/ 	.short	0x0107
        /*0b2e*/ 	.byte	0x3f
	.zero		1


	//   ....[44]....
        /*0b30*/ 	.word	0x0000d7d0
        /*0b34*/ 	.word	0x00000007
        /*0b38*/ 	.word	0x00030830
        /*0b3c*/ 	.short	0x0101
        /*0b3e*/ 	.byte	0x3f
	.zero		1


	//   ....[45]....
        /*0b40*/ 	.word	0x0000d840
        /*0b44*/ 	.word	0x00000006
        /*0b48*/ 	.word	0x00030860
        /*0b4c*/ 	.short	0x010a
        /*0b4e*/ 	.byte	0x3f
	.zero		1


	//   ....[46]....
        /*0b50*/ 	.word	0x0000dd90
        /*0b54*/ 	.word	0x00000006
        /*0b58*/ 	.word	0x00030850
        /*0b5c*/ 	.short	0x0107
        /*0b5e*/ 	.byte	0x3f
	.zero		1


	//   ....[47]....
        /*0b60*/ 	.word	0x0000dee0
        /*0b64*/ 	.word	0x00000006
        /*0b68*/ 	.word	0x00030850
        /*0b6c*/ 	.short	0x0101
        /*0b6e*/ 	.byte	0x3f
	.zero		1


	//   ....[48]....
        /*0b70*/ 	.word	0x0000e0e0
        /*0b74*/ 	.word	0x00000000
        /*0b78*/ 	.word	0x00030860
        /*0b7c*/ 	.short	0x010a
        /*0b7e*/ 	.byte	0x3f
	.zero		1


	//   ....[49]....
        /*0b80*/ 	.word	0x0000e5f0
        /*0b84*/ 	.word	0x00000000
        /*0b88*/ 	.word	0x00030850
        /*0b8c*/ 	.short	0x0107
        /*0b8e*/ 	.byte	0x3f
	.zero		1


	//   ....[50]....
        /*0b90*/ 	.word	0x0000e6a0
        /*0b94*/ 	.word	0x00000000
        /*0b98*/ 	.word	0x00030850
        /*0b9c*/ 	.short	0x0101
        /*0b9e*/ 	.byte	0x3f
	.zero		1


	//   ....[51]....
        /*0ba0*/ 	.word	0x0000f1a0
        /*0ba4*/ 	.word	0x00000004
        /*0ba8*/ 	.word	0x00030820
        /*0bac*/ 	.short	0x010a
        /*0bae*/ 	.byte	0x3f
	.zero		1


	//   ....[52]....
        /*0bb0*/ 	.word	0x0000f340
        /*0bb4*/ 	.word	0x00000005
        /*0bb8*/ 	.word	0x00030840
        /*0bbc*/ 	.short	0x010a
        /*0bbe*/ 	.byte	0x3f
	.zero		1


	//   ....[53]....
        /*0bc0*/ 	.word	0x0000f3e0
        /*0bc4*/ 	.word	0x0000001b
        /*0bc8*/ 	.word	0x00030840
        /*0bcc*/ 	.short	0x010a
        /*0bce*/ 	.byte	0x3f
	.zero		1


	//   ....[54]....
        /*0bd0*/ 	.word	0x0000f420
        /*0bd4*/ 	.word	0x00000005
        /*0bd8*/ 	.word	0x00030860
        /*0bdc*/ 	.short	0x010a
        /*0bde*/ 	.byte	0x3f
	.zero		1


	//   ....[55]....
        /*0be0*/ 	.word	0x0000f460
        /*0be4*/ 	.word	0x0000001b
        /*0be8*/ 	.word	0x00030860
        /*0bec*/ 	.short	0x010a
        /*0bee*/ 	.byte	0x3f
	.zero		1


	//   ....[56]....
        /*0bf0*/ 	.word	0x0000f4d0
        /*0bf4*/ 	.word	0x00000003
        /*0bf8*/ 	.word	0x00030800
        /*0bfc*/ 	.short	0x010a
        /*0bfe*/ 	.byte	0x3f
	.zero		1


	//   ....[57]....
        /*0c00*/ 	.word	0x0000f520
        /*0c04*/ 	.word	0x00000000
        /*0c08*/ 	.word	0x00030830
        /*0c0c*/ 	.short	0x010a
        /*0c0e*/ 	.byte	0x3f
	.zero		1


	//   ....[58]....
        /*0c10*/ 	.word	0x0000f580
        /*0c14*/ 	.word	0x00000004
        /*0c18*/ 	.word	0x00030830
        /*0c1c*/ 	.short	0x010a
        /*0c1e*/ 	.byte	0x3f
	.zero		1


	//   ....[59]....
        /*0c20*/ 	.word	0x0000f5e0
        /*0c24*/ 	.word	0x00000003
        /*0c28*/ 	.word	0x00030850
        /*0c2c*/ 	.short	0x010a
        /*0c2e*/ 	.byte	0x3f
	.zero		1


	//   ....[60]....
        /*0c30*/ 	.word	0x0000f640
        /*0c34*/ 	.word	0x00000007
        /*0c38*/ 	.word	0x00030850
        /*0c3c*/ 	.short	0x010a
        /*0c3e*/ 	.byte	0x3f
	.zero		1


	//   ....[61]....
        /*0c40*/ 	.word	0x0000f750
        /*0c44*/ 	.word	0x00000007
        /*0c48*/ 	.word	0x00030840
        /*0c4c*/ 	.short	0x010a
        /*0c4e*/ 	.byte	0x3f
	.zero		1


	//   ....[62]....
        /*0c50*/ 	.word	0x00010ab0
        /*0c54*/ 	.word	0x00000016
        /*0c58*/ 	.word	0x00030820
        /*0c5c*/ 	.short	0x010a
        /*0c5e*/ 	.byte	0x3f
	.zero		1


	//   ....[63]....
        /*0c60*/ 	.word	0x00010b00
        /*0c64*/ 	.word	0x00000007
        /*0c68*/ 	.word	0x00030840
        /*0c6c*/ 	.short	0x010a
        /*0c6e*/ 	.byte	0x3f
	.zero		1


	//   ....[64]....
        /*0c70*/ 	.word	0x000112d0
        /*0c74*/ 	.word	0x00000006
        /*0c78*/ 	.word	0x00030860
        /*0c7c*/ 	.short	0x010a
        /*0c7e*/ 	.byte	0x3f
	.zero		1


	//   ....[65]....
        /*0c80*/ 	.word	0x00011b60
        /*0c84*/ 	.word	0x00000000
        /*0c88*/ 	.word	0x00030860
        /*0c8c*/ 	.short	0x010a
        /*0c8e*/ 	.byte	0x3f
	.zero		1


	//   ....[66]....
        /*0c90*/ 	.word	0x00012cf0
        /*0c94*/ 	.word	0x00000004
        /*0c98*/ 	.word	0x00030820
        /*0c9c*/ 	.short	0x010a
        /*0c9e*/ 	.byte	0x3f
	.zero		1


	//   ....[67]....
        /*0ca0*/ 	.word	0x00012e90
        /*0ca4*/ 	.word	0x00000005
        /*0ca8*/ 	.word	0x00030840
        /*0cac*/ 	.short	0x010a
        /*0cae*/ 	.byte	0x3f
	.zero		1


	//   ....[68]....
        /*0cb0*/ 	.word	0x00012ee0
        /*0cb4*/ 	.word	0x0000001b
        /*0cb8*/ 	.word	0x00030840
        /*0cbc*/ 	.short	0x010a
        /*0cbe*/ 	.byte	0x3f
	.zero		1


	//   ....[69]....
        /*0cc0*/ 	.word	0x00012f30
        /*0cc4*/ 	.word	0x00000005
        /*0cc8*/ 	.word	0x00030860
        /*0ccc*/ 	.short	0x010a
        /*0cce*/ 	.byte	0x3f
	.zero		1


	//----- nvinfo : EIATTR_NUM_MBARRIERS
	.align		4
.L_121:
        /*0cd0*/ 	.byte	0x03, 0x38
        /*0cd2*/ 	.short	0x0016


	//----- nvinfo : EIATTR_EXIT_INSTR_OFFSETS
	.align		4
        /*0cd4*/ 	.byte	0x04, 0x1c
        /*0cd6*/ 	.short	(.L_123 - .L_122)


	//   ....[0]....
.L_122:
        /*0cd8*/ 	.word	0x00000990


	//   ....[1]....
        /*0cdc*/ 	.word	0x0000a080


	//   ....[2]....
        /*0ce0*/ 	.word	0x0000f4b0


	//----- nvinfo : EIATTR_MAX_THREADS
	.align		4
.L_123:
        /*0ce4*/ 	.byte	0x04, 0x05
        /*0ce6*/ 	.short	(.L_125 - .L_124)
.L_124:
        /*0ce8*/ 	.word	0x00000180
        /*0cec*/ 	.word	0x00000001
        /*0cf0*/ 	.word	0x00000001


	//----- nvinfo : EIATTR_CRS_STACK_SIZE
	.align		4
.L_125:
        /*0cf4*/ 	.byte	0x04, 0x1e
        /*0cf6*/ 	.short	(.L_127 - .L_126)
.L_126:
        /*0cf8*/ 	.word	0x00000000


	//----- nvinfo : EIATTR_CBANK_PARAM_SIZE
	.align		4
.L_127:
        /*0cfc*/ 	.byte	0x03, 0x19
        /*0cfe*/ 	.short	0x0af0


	//----- nvinfo : EIATTR_PARAM_CBANK
	.align		4
        /*0d00*/ 	.byte	0x04, 0x0a
        /*0d02*/ 	.short	(.L_129 - .L_128)
	.align		4
.L_128:
        /*0d04*/ 	.word	index@(.nv.constant0._ZN7cutlass13device_kernelIN5flash11enable_sm90INS1_16FlashAttnFwdSm90INS1_25CollectiveMainloopFwdSm90ILi2EN4cute5tupleIJNS5_1CILi1EEES8_S8_EEENS6_IJNS7_ILi128EEENS7_ILi96EEENS7_ILi192EEEEEELi192ENS_10bfloat16_tEfNS_4arch4Sm90ELb0ELb0ELb1ELb1ELb1ELb0ELb0ELb1ELb1ELb1ELb0ELb0EEENS1_21CollectiveEpilogueFwdINS6_IJSA_SC_SB_EEES9_SE_SG_Li256ELb1ELb1ELb0ELb0EEENS1_36VarlenDynamicPersistentTileSchedulerILi128ELi96ELi256ELi128ELb0ELb1ELb1ELb0ELb1ELb1EEEEEEEEEvNT_6ParamsE)
        /*0d08*/ 	.short	0x0210
        /*0d0a*/ 	.short	0x0af0


	//----- nvinfo : EIATTR_SW_WAR
	.align		4
.L_129:
        /*0d0c*/ 	.byte	0x04, 0x36
        /*0d0e*/ 	.short	(.L_131 - .L_130)
.L_130:
        /*0d10*/ 	.word	0x00000008
.L_131:


//--------------------- .nv.info._ZN7cutlass13device_kernelIN5flash11enable_sm90INS1_16FlashAttnFwdSm90INS1_25CollectiveMainloopFwdSm90ILi2EN4cute5tupleIJNS5_1CILi1EEES8_S8_EEENS6_IJNS7_ILi128EEENS7_ILi96EEENS7_ILi192EEEEEELi192ENS_10bfloat16_tEfNS_4arch4Sm90ELb0ELb0ELb1ELb1ELb1ELb1ELb0ELb1ELb1ELb1ELb0ELb0EEENS1_21CollectiveEpilogueFwdINS6_IJSA_SC_SB_EEES9_SE_SG_Li256ELb1ELb1ELb0ELb0EEENS1_36VarlenDynamicPersistentTileSchedulerILi128ELi96ELi256ELi128ELb0ELb1ELb1ELb0ELb1ELb1EEEEEEEEEvNT_6ParamsE --------------------------
	.section	.nv.info._ZN7cutlass13device_kernelIN5flash11enable_sm90INS1_16FlashAttnFwdSm90INS1_25CollectiveMainloopFwdSm90ILi2EN4cute5tupleIJNS5_1CILi1EEES8_S8_EEENS6_IJNS7_ILi128EEENS7_ILi96EEENS7_ILi192EEEEEELi192ENS_10bfloat16_tEfNS_4arch4Sm90ELb0ELb0ELb1ELb1ELb1ELb1ELb0ELb1ELb1ELb1ELb0ELb0EEENS1_21CollectiveEpilogueFwdINS6_IJSA_SC_SB_EEES9_SE_SG_Li256ELb1ELb1ELb0ELb0EEENS1_36VarlenDynamicPersistentTileSchedulerILi128ELi96ELi256ELi128ELb0ELb1ELb1ELb0ELb1ELb1EEEEEEEEEvNT_6ParamsE,"",@"SHT_CUDA_INFO"
	.sectionflags	@""
	.align	4


	//----- nvinfo : EIATTR_CUDA_API_VERSION
	.align		4
        /*0000*/ 	.byte	0x04, 0x37
        /*0002*/ 	.short	(.L_133 - .L_132)
.L_132:
        /*0004*/ 	.word	0x00000082


	//----- nvinfo : EIATTR_KPARAM_INFO
	.align		4
.L_133:
        /*0008*/ 	.byte	0x04, 0x17
        /*000a*/ 	.short	(.L_135 - .L_134)
.L_134:
        /*000c*/ 	.word	0x00000000
        /*0010*/ 	.short	0x0000
        /*0012*/ 	.short	0x0070
        /*0014*/ 	.byte	0x00, 0xf0, 0x01, 0x2a


	//----- nvinfo : EIATTR_SPARSE_MMA_MASK
	.align		4
.L_135:
        /*0018*/ 	.byte	0x03, 0x50
        /*001a*/ 	.short	0x0000


	//----- nvinfo : EIATTR_MAXREG_COUNT
	.align		4
        /*001c*/ 	.byte	0x03, 0x1b
        /*001e*/ 	.short	0x00a8


	//----- nvinfo : EIATTR_NUM_BARRIERS
	.align		4
        /*0020*/ 	.byte	0x02, 0x4c
        /*0022*/ 	.byte	0x10
	.zero		1


	//----- nvinfo : EIATTR_EXTERNS
	.align		4
        /*0024*/ 	.byte	0x04, 0x0f
        /*0026*/ 	.short	(.L_137 - .L_136)


	//   ....[0]....
	.align		4
.L_136:
        /*0028*/ 	.word	index@(__assertfail)


	//----- nvinfo : EIATTR_ANNOTATIONS
	.align		4
.L_137:
        /*002c*/ 	.byte	0x04, 0x55
        /*002e*/ 	.short	(.L_139 - .L_138)


	//   ....[0]....
.L_138:
        /* <DEDUP_REMOVED lines=60> */
        /*03e4*/ 	.byte	0x50, 0x38, 0x02, 0x00


	//----- nvinfo : EIATTR_MERCURY_ISA_VERSION
	.align		4
.L_139:
        /*03e8*/ 	.byte	0x03, 0x5f
        /*03ea*/ 	.short	0x0101


	//----- nvinfo : EIATTR_UNUSED_LOAD_BYTE_OFFSET
	.align		4
        /*03ec*/ 	.byte	0x04, 0x44
        /*03ee*/ 	.short	(.L_141 - .L_140)


	//   ....[0]....
.L_140:
        /*03f0*/ 	.word	0x00000a30
        /*03f4*/ 	.word	0x0000fff0


	//   ....[1]....
        /*03f8*/ 	.word	0x00017980
        /*03fc*/ 	.word	0x0000fff0


	//----- nvinfo : EIATTR_INT_WARP_WIDE_INSTR_OFFSETS
	.align		4
.L_141:
        /*0400*/ 	.byte	0x04, 0x31
        /*0402*/ 	.short	(.L_143 - .L_142)


	//   ....[0]....
.L_142:
        /*0404*/ 	.word	0x00000130


	//   ....[1]....
        /*0408*/ 	.word	0x00000170


	//   ....[2]....
        /*040c*/ 	.word	0x000001e0


	//   ....[3]....
        /*0410*/ 	.word	0x0001c700


	//   ....[4]....
        /*0414*/ 	.word	0x0001c790


	//   ....[5]....
        /*0418*/ 	.word	0x0001f6c0


	//   ....[6]....
        /*041c*/ 	.word	0x0001f750


	//----- nvinfo : EIATTR_COOP_GROUP_MASK_REGIDS
	.align		4
.L_143:
        /*0420*/ 	.byte	0x04, 0x29
        /*0422*/ 	.short	(.L_145 - .L_144)


	//   ....[0]....
.L_144:
        /*0424*/ 	.word	0xffffffff


	//   ....[1]....
        /*0428*/ 	.word	0xffffffff


	//   ....[2]....
        /*042c*/ 	.word	0xffffffff


	//   ....[3]....
        /*0430*/ 	.word	0xffffffff


	//   ....[4]....
        /*0434*/ 	.word	0xffffffff


	//   ....[5]....
        /*0438*/ 	.word	0xffffffff


	//   ....[6]....
        /*043c*/ 	.word	0xffffffff


	//   ....[7]....
        /*0440*/ 	.word	0xffffffff


	//   ....[8]....
        /*0444*/ 	.word	0xffffffff


	//   ....[9]....
        /*0448*/ 	.word	0xffffffff


	//   ....[10]....
        /*044c*/ 	.word	0xffffffff


	//   ....[11]....
        /*0450*/ 	.word	0xffffffff


	//   ....[12]....
        /*0454*/ 	.word	0xffffffff


	//   ....[13]....
        /*0458*/ 	.word	0xffffffff


	//   ....[14]....
        /*045c*/ 	.word	0xffffffff


	//   ....[15]....
        /*0460*/ 	.word	0xffffffff


	//   ....[16]....
        /*0464*/ 	.word	0xffffffff


	//   ....[17]....
        /*0468*/ 	.word	0xffffffff


	//   ....[18]....
        /*046c*/ 	.word	0xffffffff


	//   ....[19]....
        /*0470*/ 	.word	0xffffffff


	//   ....[20]....
        /*0474*/ 	.word	0xffffffff


	//   ....[21]....
        /*0478*/ 	.word	0xffffffff


	//   ....[22]....
        /*047c*/ 	.word	0xffffffff


	//   ....[23]....
        /*0480*/ 	.word	0xffffffff


	//   ....[24]....
        /*0484*/ 	.word	0xffffffff


	//   ....[25]....
        /*0488*/ 	.word	0xffffffff


	//   ....[26]....
        /*048c*/ 	.word	0xffffffff


	//   ....[27]....
        /*0490*/ 	.word	0xffffffff


	//   ....[28]....
        /*0494*/ 	.word	0xffffffff


	//   ....[29]....
        /*0498*/ 	.word	0xffffffff


	//   ....[30]....
        /*049c*/ 	.word	0xffffffff


	//   ....[31]....
        /*04a0*/ 	.word	0xffffffff


	//   ....[32]....
        /*04a4*/ 	.word	0xffffffff


	//   ....[33]....
        /*04a8*/ 	.word	0xffffffff


	//   ....[34]....
        /*04ac*/ 	.word	0xffffffff


	//   ....[35]....
        /*04b0*/ 	.word	0xffffffff


	//   ....[36]....
        /*04b4*/ 	.word	0xffffffff


	//   ....[37]....
        /*04b8*/ 	.word	0xffffffff


	//   ....[38]....
        /*04bc*/ 	.word	0xffffffff


	//   ....[39]....
        /*04c0*/ 	.word	0xffffffff


	//   ....[40]....
        /*04c4*/ 	.word	0xffffffff


	//   ....[41]....
        /*04c8*/ 	.word	0xffffffff


	//   ....[42]....
        /*04cc*/ 	.word	0xffffffff


	//   ....[43]....
        /*04d0*/ 	.word	0xffffffff


	//   ....[44]....
        /*04d4*/ 	.word	0xffffffff


	//   ....[45]....
        /*04d8*/ 	.word	0xffffffff


	//   ....[46]....
        /*04dc*/ 	.word	0xffffffff


	//   ....[47]....
        /*04e0*/ 	.word	0xffffffff


	//   ....[48]....
        /*04e4*/ 	.word	0xffffffff


	//   ....[49]....
        /*04e8*/ 	.word	0xffffffff


	//   ....[50]....
        /*04ec*/ 	.word	0xffffffff


	//   ....[51]....
        /*04f0*/ 	.word	0xffffffff


	//   ....[52]....
        /*04f4*/ 	.word	0xffffffff


	//   ....[53]....
        /*04f8*/ 	.word	0xffffffff


	//   ....[54]....
        /*04fc*/ 	.word	0xffffffff


	//   ....[55]....
        /*0500*/ 	.word	0xffffffff


	//   ....[56]....
        /*0504*/ 	.word	0xffffffff


	//   ....[57]....
        /*0508*/ 	.word	0xffffffff


	//   ....[58]....
        /*050c*/ 	.word	0xffffffff


	//   ....[59]....
        /*0510*/ 	.word	0xffffffff


	//   ....[60]....
        /*0514*/ 	.word	0xffffffff


	//   ....[61]....
        /*0518*/ 	.word	0xffffffff


	//   ....[62]....
        /*051c*/ 	.word	0xffffffff


	//   ....[63]....
        /*0520*/ 	.word	0xffffffff


	//   ....[64]....
        /*0524*/ 	.word	0xffffffff


	//   ....[65]....
        /*0528*/ 	.word	0xffffffff


	//   ....[66]....
        /*052c*/ 	.word	0xffffffff


	//   ....[67]....
        /*0530*/ 	.word	0xffffffff


	//   ....[68]....
        /*0534*/ 	.word	0xffffffff


	//   ....[69]....
        /*0538*/ 	.word	0xffffffff


	//   ....[70]....
        /*053c*/ 	.word	0xffffffff


	//   ....[71]....
        /*0540*/ 	.word	0xffffffff


	//   ....[72]....
        /*0544*/ 	.word	0xffffffff


	//   ....[73]....
        /*0548*/ 	.word	0xffffffff


	//   ....[74]....
        /*054c*/ 	.word	0xffffffff


	//   ....[75]....
        /*0550*/ 	.word	0xffffffff


	//   ....[76]....
        /*0554*/ 	.word	0xffffffff


	//   ....[77]....
        /*0558*/ 	.word	0xffffffff


	//   ....[78]....
        /*055c*/ 	.word	0xffffffff


	//   ....[79]....
        /*0560*/ 	.word	0xffffffff


	//   ....[80]....
        /*0564*/ 	.word	0xffffffff


	//   ....[81]....
        /*0568*/ 	.word	0xffffffff


	//   ....[82]....
        /*056c*/ 	.word	0xffffffff


	//   ....[83]....
        /*0570*/ 	.word	0xffffffff


	//   ....[84]....
        /*0574*/ 	.word	0xffffffff


	//   ....[85]....
        /*0578*/ 	.word	0xffffffff


	//   ....[86]....
        /*057c*/ 	.word	0xffffffff


	//   ....[87]....
        /*0580*/ 	.word	0xffffffff


	//   ....[88]....
        /*0584*/ 	.word	0xffffffff


	//   ....[89]....
        /*0588*/ 	.word	0xffffffff


	//   ....[90]....
        /*058c*/ 	.word	0xffffffff


	//   ....[91]....
        /*0590*/ 	.word	0xffffffff


	//   ....[92]....
        /*0594*/ 	.word	0xffffffff


	//   ....[93]....
        /*0598*/ 	.word	0xffffffff


	//   ....[94]....
        /*059c*/ 	.word	0xffffffff


	//   ....[95]....
        /*05a0*/ 	.word	0xffffffff


	//   ....[96]....
        /*05a4*/ 	.word	0xffffffff


	//   ....[97]....
        /*05a8*/ 	.word	0xffffffff


	//   ....[98]....
        /*05ac*/ 	.word	0xffffffff


	//   ....[99]....
        /*05b0*/ 	.word	0xffffffff


	//   ....[100]....
        /*05b4*/ 	.word	0xffffffff


	//   ....[101]....
        /*05b8*/ 	.word	0xffffffff


	//   ....[102]....
        /*05bc*/ 	.word	0xffffffff


	//   ....[103]....
        /*05c0*/ 	.word	0xffffffff


	//   ....[104]....
        /*05c4*/ 	.word	0xffffffff


	//   ....[105]....
        /*05c8*/ 	.word	0xffffffff


	//   ....[106]....
        /*05cc*/ 	.word	0xffffffff


	//   ....[107]....
        /*05d0*/ 	.word	0xffffffff


	//   ....[108]....
        /*05d4*/ 	.word	0xffffffff


	//   ....[109]....
        /*05d8*/ 	.word	0xffffffff


	//   ....[110]....
        /*05dc*/ 	.word	0xffffffff


	//   ....[111]....
        /*05e0*/ 	.word	0xffffffff


	//   ....[112]....
        /*05e4*/ 	.word	0xffffffff


	//   ....[113]....
        /*05e8*/ 	.word	0xffffffff


	//   ....[114]....
        /*05ec*/ 	.word	0xffffffff


	//   ....[115]....
        /*05f0*/ 	.word	0xffffffff


	//   ....[116]....
        /*05f4*/ 	.word	0xffffffff


	//   ....[117]....
        /*05f8*/ 	.word	0xffffffff


	//   ....[118]....
        /*05fc*/ 	.word	0xffffffff


	//   ....[119]....
        /*0600*/ 	.word	0xffffffff


	//   ....[120]....
        /*0604*/ 	.word	0xffffffff


	//   ....[121]....
        /*0608*/ 	.word	0xffffffff


	//   ....[122]....
        /*060c*/ 	.word	0xffffffff


	//   ....[123]....
        /*0610*/ 	.word	0xffffffff


	//   ....[124]....
        /*0614*/ 	.word	0xffffffff


	//   ....[125]....
        /*0618*/ 	.word	0xffffffff


	//   ....[126]....
        /*061c*/ 	.word	0xffffffff


	//   ....[127]....
        /*0620*/ 	.word	0xffffffff


	//   ....[128]....
        /*0624*/ 	.word	0xffffffff


	//   ....[129]....
        /*0628*/ 	.word	0xffffffff


	//   ....[130]....
        /*062c*/ 	.word	0xffffffff


	//   ....[131]....
        /*0630*/ 	.word	0xffffffff


	//   ....[132]....
        /*0634*/ 	.word	0xffffffff


	//   ....[133]....
        /*0638*/ 	.word	0xffffffff


	//   ....[134]....
        /*063c*/ 	.word	0xffffffff


	//   ....[135]....
        /*0640*/ 	.word	0xffffffff


	//   ....[136]....
        /*0644*/ 	.word	0xffffffff


	//   ....[137]....
        /*0648*/ 	.word	0xffffffff


	//   ....[138]....
        /*064c*/ 	.word	0xffffffff


	//   ....[139]....
        /*0650*/ 	.word	0xffffffff


	//   ....[140]....
        /*0654*/ 	.word	0xffffffff


	//   ....[141]....
        /*0658*/ 	.word	0xffffffff


	//   ....[142]....
        /*065c*/ 	.word	0xffffffff


	//   ....[143]....
        /*0660*/ 	.word	0xffffffff


	//   ....[144]....
        /*0664*/ 	.word	0xffffffff


	//   ....[145]....
        /*0668*/ 	.word	0xffffffff


	//   ....[146]....
        /*066c*/ 	.word	0xffffffff


	//   ....[147]....
        /*0670*/ 	.word	0xffffffff


	//   ....[148]....
        /*0674*/ 	.word	0xffffffff


	//   ....[149]....
        /*0678*/ 	.word	0xffffffff


	//   ....[150]....
        /*067c*/ 	.word	0xffffffff


	//   ....[151]....
        /*0680*/ 	.word	0xffffffff


	//   ....[152]....
        /*0684*/ 	.word	0xffffffff


	//   ....[153]....
        /*0688*/ 	.word	0xffffffff


	//   ....[154]....
        /*068c*/ 	.word	0xffffffff


	//   ....[155]....
        /*0690*/ 	.word	0xffffffff


	//   ....[156]....
        /*0694*/ 	.word	0xffffffff


	//   ....[157]....
        /*0698*/ 	.word	0xffffffff


	//   ....[158]....
        /*069c*/ 	.word	0xffffffff


	//   ....[159]....
        /*06a0*/ 	.word	0xffffffff


	//   ....[160]....
        /*06a4*/ 	.word	0xffffffff


	//   ....[161]....
        /*06a8*/ 	.word	0xffffffff


	//   ....[162]....
        /*06ac*/ 	.word	0xffffffff


	//   ....[163]....
        /*06b0*/ 	.word	0x0500000f


	//   ....[164]....
        /*06b4*/ 	.word	0x0500000f


	//   ....[165]....
        /*06b8*/ 	.word	0x0500000f


	//   ....[166]....
        /*06bc*/ 	.word	0x0500000f


	//   ....[167]....
        /*06c0*/ 	.word	0x0500000f


	//   ....[168]....
        /*06c4*/ 	.word	0x0500000f


	//   ....[169]....
        /*06c8*/ 	.word	0x0500000f


	//   ....[170]....
        /*06cc*/ 	.word	0x0500000f


	//   ....[171]....
        /*06d0*/ 	.word	0x0500000f


	//   ....[172]....
        /*06d4*/ 	.word	0x0500000f


	//   ....[173]....
        /*06d8*/ 	.word	0x0500000f


	//   ....[174]....
        /*06dc*/ 	.word	0x0500000f


	//   ....[175]....
        /*06e0*/ 	.word	0x0500000f


	//   ....[176]....
        /*06e4*/ 	.word	0x0500000f


	//   ....[177]....
        /*06e8*/ 	.word	0x0500000f


	//   ....[178]....
        /*06ec*/ 	.word	0x0500000f


	//   ....[179]....
        /*06f0*/ 	.word	0x0500000f


	//   ....[180]....
        /*06f4*/ 	.word	0x0500000f


	//   ....[181]....
        /*06f8*/ 	.word	0x0500000f


	//   ....[182]....
        /*06fc*/ 	.word	0x0500000f


	//   ....[183]....
        /*0700*/ 	.word	0x0500000f


	//   ....[184]....
        /*0704*/ 	.word	0x0500000f


	//   ....[185]....
        /*0708*/ 	.word	0x0500000f


	//   ....[186]....
        /*070c*/ 	.word	0x0500000f


	//   ....[187]....
        /*0710*/ 	.word	0x0500000f


	//   ....[188]....
        /*0714*/ 	.word	0x0500000f


	//   ....[189]....
        /*0718*/ 	.word	0x0500000f


	//   ....[190]....
        /*071c*/ 	.word	0x0500000f


	//   ....[191]....
        /*0720*/ 	.word	0x0500000f


	//   ....[192]....
        /*0724*/ 	.word	0x0500000f


	//   ....[193]....
        /*0728*/ 	.word	0x0500000f


	//   ....[194]....
        /*072c*/ 	.word	0x0500000f


	//   ....[195]....
        /*0730*/ 	.word	0x0500000f


	//   ....[196]....
        /*0734*/ 	.word	0x0500000f


	//   ....[197]....
        /*0738*/ 	.word	0x0500000f


	//   ....[198]....
        /*073c*/ 	.word	0x0500000f


	//   ....[199]....
        /*0740*/ 	.word	0x0500000f


	//   ....[200]....
        /*0744*/ 	.word	0x0500000f


	//   ....[201]....
        /*0748*/ 	.word	0x0500000f


	//   ....[202]....
        /*074c*/ 	.word	0x0500000f


	//   ....[203]....
        /*0750*/ 	.word	0x0500000f


	//   ....[204]....
        /*0754*/ 	.word	0x0500000f


	//   ....[205]....
        /*0758*/ 	.word	0x0500000f


	//   ....[206]....
        /*075c*/ 	.word	0x0500000f


	//   ....[207]....
        /*0760*/ 	.word	0x0500000f


	//   ....[208]....
        /*0764*/ 	.word	0x0500000f


	//   ....[209]....
        /*0768*/ 	.word	0x0500000f


	//   ....[210]....
        /*076c*/ 	.word	0x0500000f


	//   ....[211]....
        /*0770*/ 	.word	0x0500000f


	//   ....[212]....
        /*0774*/ 	.word	0x0500000f


	//   ....[213]....
        /*0778*/ 	.word	0x0500000f


	//   ....[214]....
        /*077c*/ 	.word	0x0500000f


	//   ....[215]....
        /*0780*/ 	.word	0x0500000f


	//   ....[216]....
        /*0784*/ 	.word	0x0500000f


	//   ....[217]....
        /*0788*/ 	.word	0x0500000f


	//   ....[218]....
        /*078c*/ 	.word	0x0500000f


	//   ....[219]....
        /*0790*/ 	.word	0x0500000f


	//   ....[220]....
        /*0794*/ 	.word	0x0500000f


	//   ....[221]....
        /*0798*/ 	.word	0x0500000f


	//   ....[222]....
        /*079c*/ 	.word	0x0500000f


	//   ....[223]....
        /*07a0*/ 	.word	0x0500000f


	//   ....[224]....
        /*07a4*/ 	.word	0x0500000f


	//   ....[225]....
        /*07a8*/ 	.word	0x0500000f


	//   ....[226]....
        /*07ac*/ 	.word	0x0500000f


	//   ....[227]....
        /*07b0*/ 	.word	0x0500000f


	//   ....[228]....
        /*07b4*/ 	.word	0x0500000f


	//   ....[229]....
        /*07b8*/ 	.word	0x0500000f


	//   ....[230]....
        /*07bc*/ 	.word	0x0500000f


	//   ....[231]....
        /*07c0*/ 	.word	0x0500000f


	//   ....[232]....
        /*07c4*/ 	.word	0x0500000f


	//   ....[233]....
        /*07c8*/ 	.word	0x0500000f


	//   ....[234]....
        /*07cc*/ 	.word	0x0500000f


	//   ....[235]....
        /*07d0*/ 	.word	0x0500000f


	//   ....[236]....
        /*07d4*/ 	.word	0x0500000f


	//   ....[237]....
        /*07d8*/ 	.word	0x0500000f


	//   ....[238]....
        /*07dc*/ 	.word	0x0500000f


	//   ....[239]....
        /*07e0*/ 	.word	0x0500000f


	//   ....[240]....
        /*07e4*/ 	.word	0x0500000f


	//   ....[241]....
        /*07e8*/ 	.word	0x0500000f


	//   ....[242]....
        /*07ec*/ 	.word	0x0500000f


	//   ....[243]....
        /*07f0*/ 	.word	0x0500000f


	//   ....[244]....
        /*07f4*/ 	.word	0x0500000f


	//   ....[245]....
        /*07f8*/ 	.word	0x0500000f


	//   ....[246]....
        /*07fc*/ 	.word	0x0500000f


	//   ....[247]....
        /*0800*/ 	.word	0x0500000f


	//   ....[248]....
        /*0804*/ 	.word	0x0500000f


	//   ....[249]....
        /*0808*/ 	.word	0x0500000f


	//   ....[250]....
        /*080c*/ 	.word	0x0500000f


	//   ....[251]....
        /*0810*/ 	.word	0x0500000f


	//   ....[252]....
        /*0814*/ 	.word	0x0500000f


	//   ....[253]....
        /*0818*/ 	.word	0x0500000f


	//   ....[254]....
        /*081c*/ 	.word	0x0500000f


	//   ....[255]....
        /*0820*/ 	.word	0x0500000f


	//   ....[0]....
        /*0824*/ 	.word	0x0500000f


	//   ....[1]....
        /*0828*/ 	.word	0x0500000f


	//   ....[2]....
        /*082c*/ 	.word	0x0500000f


	//   ....[3]....
        /*0830*/ 	.word	0x0500000f


	//   ....[4]....
        /*0834*/ 	.word	0x0500000f


	//   ....[5]....
        /*0838*/ 	.word	0x0500000f


	//   ....[6]....
        /*083c*/ 	.word	0x0500000f


	//   ....[7]....
        /*0840*/ 	.word	0x0500000f


	//   ....[8]....
        /*0844*/ 	.word	0x0500000f


	//   ....[9]....
        /*0848*/ 	.word	0x0500000f


	//   ....[10]....
        /*084c*/ 	.word	0x0500000f


	//----- nvinfo : EIATTR_COOP_GROUP_INSTR_OFFSETS
	.align		4
.L_145:
        /*0850*/ 	.byte	0x04, 0x28
        /*0852*/ 	.short	(.L_147 - .L_146)


	//   ....[0]....
.L_146:
        /*0854*/ 	.word	0x00000060


	//   ....[1]....
        /*0858*/ 	.word	0x00000140


	//   ....[2]....
        /*085c*/ 	.word	0x00000190


	//   ....[3]....
        /*0860*/ 	.word	0x000003c0


	//   ....[4]....
        /*0864*/ 	.word	0x00000520


	//   ....[5]....
        /*0868*/ 	.word	0x00000640


	//   ....[6]....
        /*086c*/ 	.word	0x000007a0


	//   ....[7]....
        /*0870*/ 	.word	0x00003830


	//   ....[8]....
        /*0874*/ 	.word	0x00003840


	//   ....[9]....
        /*0878*/ 	.word	0x00004e10


	//   ....[10]....
        /*087c*/ 	.word	0x00004e20


	//   ....[11]....
        /*0880*/ 	.word	0x00006fc0


	//   ....[12]....
        /*0884*/ 	.word	0x00006fd0


	//   ....[13]....
        /*0888*/ 	.word	0x000087b0


	//   ....[14]....
        /*088c*/ 	.word	0x000087c0


	//   ....[15]....
        /*0890*/ 	.word	0x0000a1c0


	//   ....[16]....
        /*0894*/ 	.word	0x0000a1d0


	//   ....[17]....
        /*0898*/ 	.word	0x0000a460


	//   ....[18]....
        /*089c*/ 	.word	0x0000a470


	//   ....[19]....
        /*08a0*/ 	.word	0x0000a990


	//   ....[20]....
        /*08a4*/ 	.word	0x0000a9b0


	//   ....[21]....
        /*08a8*/ 	.word	0x0000abf0


	//   ....[22]....
        /*08ac*/ 	.word	0x0000ac10


	//   ....[23]....
        /*08b0*/ 	.word	0x0000b3c0


	//   ....[24]....
        /*08b4*/ 	.word	0x0000b920


	//   ....[25]....
        /*08b8*/ 	.word	0x0000b930


	//   ....[26]....
        /*08bc*/ 	.word	0x0000b940


	//   ....[27]....
        /*08c0*/ 	.word	0x0000b950


	//   ....[28]....
        /*08c4*/ 	.word	0x0000e450


	//   ....[29]....
        /*08c8*/ 	.word	0x0000e460


	//   ....[30]....
        /*08cc*/ 	.word	0x0000e470


	//   ....[31]....
        /*08d0*/ 	.word	0x0000e480


	//   ....[32]....
        /*08d4*/ 	.word	0x00012a40


	//   ....[33]....
        /*08d8*/ 	.word	0x00012a60


	//   ....[34]....
        /*08dc*/ 	.word	0x00012f00


	//   ....[35]....
        /*08e0*/ 	.word	0x00012f60


	//   ....[36]....
        /*08e4*/ 	.word	0x00015a60


	//   ....[37]....
        /*08e8*/ 	.word	0x00015a80


	//   ....[38]....
        /*08ec*/ 	.word	0x00015aa0


	//   ....[39]....
        /*08f0*/ 	.word	0x00015ac0


	//   ....[40]....
        /*08f4*/ 	.word	0x00016e50


	//   ....[41]....
        /*08f8*/ 	.word	0x00017050


	//   ....[42]....
        /*08fc*/ 	.word	0x00017110


	//   ....[43]....
        /*0900*/ 	.word	0x00017130


	//   ....[44]....
        /*0904*/ 	.word	0x00018720


	//   ....[45]....
        /*0908*/ 	.word	0x000187b0


	//   ....[46]....
        /*090c*/ 	.word	0x00018980


	//   ....[47]....
        /*0910*/ 	.word	0x000189c0


	//   ....[48]....
        /*0914*/ 	.word	0x00018f40


	//   ....[49]....
        /*0918*/ 	.word	0x00018f90


	//   ....[50]....
        /*091c*/ 	.word	0x000190a0


	//   ....[51]....
        /*0920*/ 	.word	0x000190c0


	//   ....[52]....
        /*0924*/ 	.word	0x000191c0


	//   ....[53]....
        /*0928*/ 	.word	0x000191e0


	//   ....[54]....
        /*092c*/ 	.word	0x000192f0


	//   ....[55]....
        /*0930*/ 	.word	0x00019310


	//   ....[56]....
        /*0934*/ 	.word	0x00019c10


	//   ....[57]....
        /*0938*/ 	.word	0x00019c40


	//   ....[58]....
        /*093c*/ 	.word	0x00019d40


	//   ....[59]....
        /*0940*/ 	.word	0x00019d60


	//   ....[60]....
        /*0944*/ 	.word	0x00019e60


	//   ....[61]....
        /*0948*/ 	.word	0x00019e80


	//   ....[62]....
        /*094c*/ 	.word	0x00019f90


	//   ....[63]....
        /*0950*/ 	.word	0x00019fb0


	//   ....[64]....
        /*0954*/ 	.word	0x0001a140


	//   ....[65]....
        /*0958*/ 	.word	0x0001a310


	//   ....[66]....
        /*095c*/ 	.word	0x0001a340


	//   ....[67]....
        /*0960*/ 	.word	0x0001a370


	//   ....[68]....
        /*0964*/ 	.word	0x0001a3a0


	//   ....[69]....
        /*0968*/ 	.word	0x0001a3d0


	//   ....[70]....
        /*096c*/ 	.word	0x0001a400


	//   ....[71]....
        /*0970*/ 	.word	0x0001a570


	//   ....[72]....
        /*0974*/ 	.word	0x0001a5a0


	//   ....[73]....
        /*0978*/ 	.word	0x0001a5d0


	//   ....[74]....
        /*097c*/ 	.word	0x0001a600


	//   ....[75]....
        /*0980*/ 	.word	0x0001a630


	//   ....[76]....
        /*0984*/ 	.word	0x0001a660


	//   ....[77]....
        /*0988*/ 	.word	0x0001a6f0


	//   ....[78]....
        /*098c*/ 	.word	0x0001a720


	//   ....[79]....
        /*0990*/ 	.word	0x0001a7a0


	//   ....[80]....
        /*0994*/ 	.word	0x0001b2a0


	//   ....[81]....
        /*0998*/ 	.word	0x0001d310


	//   ....[82]....
        /*099c*/ 	.word	0x0001d330


	//   ....[83]....
        /*09a0*/ 	.word	0x0001d3e0


	//   ....[84]....
        /*09a4*/ 	.word	0x0001d400


	//   ....[85]....
        /*09a8*/ 	.word	0x0001d4a0


	//   ....[86]....
        /*09ac*/ 	.word	0x0001d4c0


	//   ....[87]....
        /*09b0*/ 	.word	0x0001d560


	//   ....[88]....
        /*09b4*/ 	.word	0x0001d580


	//   ....[89]....
        /*09b8*/ 	.word	0x0001d620


	//   ....[90]....
        /*09bc*/ 	.word	0x0001d640


	//   ....[91]....
        /*09c0*/ 	.word	0x0001d650


	//   ....[92]....
        /*09c4*/ 	.word	0x0001d6e0


	//   ....[93]....
        /*09c8*/ 	.word	0x0001de40


	//   ....[94]....
        /*09cc*/ 	.word	0x0001de70


	//   ....[95]....
        /*09d0*/ 	.word	0x0001ded0


	//   ....[96]....
        /*09d4*/ 	.word	0x0001df20


	//   ....[97]....
        /*09d8*/ 	.word	0x0001df70


	//   ....[98]....
        /*09dc*/ 	.word	0x0001dfd0


	//   ....[99]....
        /*09e0*/ 	.word	0x0001e010


	//   ....[100]....
        /*09e4*/ 	.word	0x0001e080


	//   ....[101]....
        /*09e8*/ 	.word	0x0001e0d0


	//   ....[102]....
        /*09ec*/ 	.word	0x0001e130


	//   ....[103]....
        /*09f0*/ 	.word	0x0001e180


	//   ....[104]....
        /*09f4*/ 	.word	0x0001e1e0


	//   ....[105]....
        /*09f8*/ 	.word	0x0001e220


	//   ....[106]....
        /*09fc*/ 	.word	0x0001e290


	//   ....[107]....
        /*0a00*/ 	.word	0x0001e2b0


	//   ....[108]....
        /*0a04*/ 	.word	0x0001e2f0


	//   ....[109]....
        /*0a08*/ 	.word	0x0001eb00


	//   ....[110]....
        /*0a0c*/ 	.word	0x0001eb10


	//   ....[111]....
        /*0a10*/ 	.word	0x0001eb40


	//   ....[112]....
        /*0a14*/ 	.word	0x0001eb90


	//   ....[113]....
        /*0a18*/ 	.word	0x0001eba0


	//   ....[114]....
        /*0a1c*/ 	.word	0x0001ec00


	//   ....[115]....
        /*0a20*/ 	.word	0x0001ec30


	//   ....[116]....
        /*0a24*/ 	.word	0x0001ec70


	//   ....[117]....
        /*0a28*/ 	.word	0x0001eca0


	//   ....[118]....
        /*0a2c*/ 	.word	0x0001ece0


	//   ....[119]....
        /*0a30*/ 	.word	0x0001ed10


	//   ....[120]....
        /*0a34*/ 	.word	0x0001ed50


	//   ....[121]....
        /*0a38*/ 	.word	0x0001eff0


	//   ....[122]....
        /*0a3c*/ 	.word	0x0001f010


	//   ....[123]....
        /*0a40*/ 	.word	0x0001f020


	//   ....[124]....
        /*0a44*/ 	.word	0x0001f0b0


	//   ....[125]....
        /*0a48*/ 	.word	0x0001f0c0


	//   ....[126]....
        /*0a4c*/ 	.word	0x0001f150


	//   ....[127]....
        /*0a50*/ 	.word	0x0001f160


	//   ....[128]....
        /*0a54*/ 	.word	0x0001f1f0


	//   ....[129]....
        /*0a58*/ 	.word	0x0001f200


	//   ....[130]....
        /*0a5c*/ 	.word	0x0001f290


	//   ....[131]....
        /*0a60*/ 	.word	0x0001f2a0


	//   ....[132]....
        /*0a64*/ 	.word	0x0001f2b0


	//   ....[133]....
        /*0a68*/ 	.word	0x0001f8b0


	//   ....[134]....
        /*0a6c*/ 	.word	0x0001f8f0


	//   ....[135]....
        /*0a70*/ 	.word	0x0001f920


	//   ....[136]....
        /*0a74*/ 	.word	0x0001f960


	//   ....[137]....
        /*0a78*/ 	.word	0x0001f9f0


	//   ....[138]....
        /*0a7c*/ 	.word	0x0001fa20


	//   ....[139]....
        /*0a80*/ 	.word	0x0001fa90


	//   ....[140]....
        /*0a84*/ 	.word	0x0001fac0


	//   ....[141]....
        /*0a88*/ 	.word	0x0001fb30


	//   ....[142]....
        /*0a8c*/ 	.word	0x0001fb60


	//   ....[143]....
        /*0a90*/ 	.word	0x0001fb90


	//   ....[144]....
        /*0a94*/ 	.word	0x0001fbe0


	//   ....[145]....
        /*0a98*/ 	.word	0x0001ffe0


	//   ....[146]....
        /*0a9c*/ 	.word	0x00020030


	//   ....[147]....
        /*0aa0*/ 	.word	0x00020060


	//   ....[148]....
        /*0aa4*/ 	.word	0x00020070


	//   ....[149]....
        /*0aa8*/ 	.word	0x000200a0


	//   ....[150]....
        /*0aac*/ 	.word	0x000200d0


	//   ....[151]....
        /*0ab0*/ 	.word	0x00020100


	//   ....[152]....
        /*0ab4*/ 	.word	0x00020130


	//   ....[153]....
        /*0ab8*/ 	.word	0x000202b0


	//   ....[154]....
        /*0abc*/ 	.word	0x000202e0


	//   ....[155]....
        /*0ac0*/ 	.word	0x00020310


	//   ....[156]....
        /*0ac4*/ 	.word	0x00020340


	//   ....[157]....
        /*0ac8*/ 	.word	0x00020370


	//   ....[158]....
        /*0acc*/ 	.word	0x000203a0


	//   ....[159]....
        /*0ad0*/ 	.word	0x00020460


	//   ....[160]....
        /*0ad4*/ 	.word	0x00020480


	//   ....[161]....
        /*0ad8*/ 	.word	0x000204f0


	//   ....[162]....
        /*0adc*/ 	.word	0x00020960


	//   ....[163]....
        /*0ae0*/ 	.word	0x00020c80


	//   ....[164]....
        /*0ae4*/ 	.word	0x00020d10


	//   ....[165]....
        /*0ae8*/ 	.word	0x00020db0


	//   ....[166]....
        /*0aec*/ 	.word	0x00020e40


	//   ....[167]....
        /*0af0*/ 	.word	0x00020f30


	//   ....[168]....
        /*0af4*/ 	.word	0x00020fc0


	//   ....[169]....
        /*0af8*/ 	.word	0x00021060


	//   ....[170]....
        /*0afc*/ 	.word	0x000210f0


	//   ....[171]....
        /*0b00*/ 	.word	0x000211e0


	//   ....[172]....
        /*0b04*/ 	.word	0x00021270


	//   ....[173]....
        /*0b08*/ 	.word	0x00021310


	//   ....[174]....
        /*0b0c*/ 	.word	0x000213a0


	//   ....[175]....
        /*0b10*/ 	.word	0x00021490


	//   ....[176]....
        /*0b14*/ 	.word	0x00021520


	//   ....[177]....
        /*0b18*/ 	.word	0x00021570


	//   ....[178]....
        /*0b1c*/ 	.word	0x000215c0


	//   ....[179]....
        /*0b20*/ 	.word	0x000216a0


	//   ....[180]....
        /*0b24*/ 	.word	0x00021730


	//   ....[181]....
        /*0b28*/ 	.word	0x00021780


	//   ....[182]....
        /*0b2c*/ 	.word	0x000217d0


	//   ....[183]....
        /*0b30*/ 	.word	0x00021a30


	//   ....[184]....
        /*0b34*/ 	.word	0x00021d10


	//   ....[185]....
        /*0b38*/ 	.word	0x00021e00


	//   ....[186]....
        /*0b3c*/ 	.word	0x00021ea0


	//   ....[187]....
        /*0b40*/ 	.word	0x00021f00


	//   ....[188]....
        /*0b44*/ 	.word	0x00022010


	//   ....[189]....
        /*0b48*/ 	.word	0x00022080


	//   ....[190]....
        /*0b4c*/ 	.word	0x00022190


	//   ....[191]....
        /*0b50*/ 	.word	0x00022200


	//   ....[192]....
        /*0b54*/ 	.word	0x00022310


	//   ....[193]....
        /*0b58*/ 	.word	0x00022380


	//   ....[194]....
        /*0b5c*/ 	.word	0x00022490


	//   ....[195]....
        /*0b60*/ 	.word	0x00022500


	//   ....[196]....
        /*0b64*/ 	.word	0x000225e0


	//   ....[197]....
        /*0b68*/ 	.word	0x000226e0


	//   ....[198]....
        /*0b6c*/ 	.word	0x00022750


	//   ....[199]....
        /*0b70*/ 	.word	0x000227d0


	//   ....[200]....
        /*0b74*/ 	.word	0x00022890


	//   ....[201]....
        /*0b78*/ 	.word	0x00022910


	//   ....[202]....
        /*0b7c*/ 	.word	0x000229f0


	//   ....[203]....
        /*0b80*/ 	.word	0x00022a70


	//   ....[204]....
        /*0b84*/ 	.word	0x00022b50


	//   ....[205]....
        /*0b88*/ 	.word	0x00022bd0


	//   ....[206]....
        /*0b8c*/ 	.word	0x00022cb0


	//   ....[207]....
        /*0b90*/ 	.word	0x00022d30


	//   ....[208]....
        /*0b94*/ 	.word	0x00022e10


	//   ....[209]....
        /*0b98*/ 	.word	0x00022e90


	//   ....[210]....
        /*0b9c*/ 	.word	0x00022f70


	//   ....[211]....
        /*0ba0*/ 	.word	0x00022ff0


	//   ....[212]....
        /*0ba4*/ 	.word	0x000230b0


	//   ....[213]....
        /*0ba8*/ 	.word	0x000231e0


	//   ....[214]....
        /*0bac*/ 	.word	0x000232a0


	//   ....[215]....
        /*0bb0*/ 	.word	0x00023310


	//   ....[216]....
        /*0bb4*/ 	.word	0x00023420


	//   ....[217]....
        /*0bb8*/ 	.word	0x00023480


	//   ....[218]....
        /*0bbc*/ 	.word	0x00023550


	//   ....[219]....
        /*0bc0*/ 	.word	0x000235b0


	//   ....[220]....
        /*0bc4*/ 	.word	0x00023680


	//   ....[221]....
        /*0bc8*/ 	.word	0x000236e0


	//   ....[222]....
        /*0bcc*/ 	.word	0x000237b0


	//   ....[223]....
        /*0bd0*/ 	.word	0x000238a0


	//   ....[224]....
        /*0bd4*/ 	.word	0x00023930


	//   ....[225]....
        /*0bd8*/ 	.word	0x00023a20


	//   ....[226]....
        /*0bdc*/ 	.word	0x00023ac0


	//   ....[227]....
        /*0be0*/ 	.word	0x00023b20


	//   ....[228]....
        /*0be4*/ 	.word	0x00023c20


	//   ....[229]....
        /*0be8*/ 	.word	0x00023c80


	//   ....[230]....
        /*0bec*/ 	.word	0x00023d80


	//   ....[231]....
        /*0bf0*/ 	.word	0x00023de0


	//   ....[232]....
        /*0bf4*/ 	.word	0x00023ee0


	//   ....[233]....
        /*0bf8*/ 	.word	0x00023f40


	//   ....[234]....
        /*0bfc*/ 	.word	0x00024040


	//   ....[235]....
        /*0c00*/ 	.word	0x000240a0


	//   ....[236]....
        /*0c04*/ 	.word	0x00024170


	//   ....[237]....
        /*0c08*/ 	.word	0x000242b0


	//   ....[238]....
        /*0c0c*/ 	.word	0x00024350


	//   ....[239]....
        /*0c10*/ 	.word	0x00024430


	//   ....[240]....
        /*0c14*/ 	.word	0x00024500


	//   ....[241]....
        /*0c18*/ 	.word	0x00024560


	//   ....[242]....
        /*0c1c*/ 	.word	0x00024650


	//   ....[243]....
        /*0c20*/ 	.word	0x000246b0


	//   ....[244]....
        /*0c24*/ 	.word	0x000247a0


	//   ....[245]....
        /*0c28*/ 	.word	0x00024800


	//   ....[246]....
        /*0c2c*/ 	.word	0x000248f0


	//   ....[247]....
        /*0c30*/ 	.word	0x00024950


	//   ....[248]....
        /*0c34*/ 	.word	0x00024a30


	//   ....[249]....
        /*0c38*/ 	.word	0x00024ac0


	//   ....[250]....
        /*0c3c*/ 	.word	0x00024b60


	//   ....[251]....
        /*0c40*/ 	.word	0x00024c80


	//   ....[252]....
        /*0c44*/ 	.word	0x00024cf0


	//   ....[253]....
        /*0c48*/ 	.word	0x00024d60


	//   ....[254]....
        /*0c4c*/ 	.word	0x00024dd0


	//   ....[255]....
        /*0c50*/ 	.word	0x00024e40


	//   ....[0]....
        /*0c54*/ 	.word	0x00024ec0


	//   ....[1]....
        /*0c58*/ 	.word	0x00024f50


	//   ....[2]....
        /*0c5c*/ 	.word	0x00024fe0


	//   ....[3]....
        /*0c60*/ 	.word	0x00025050


	//   ....[4]....
        /*0c64*/ 	.word	0x000250c0


	//   ....[5]....
        /*0c68*/ 	.word	0x00025130


	//   ....[6]....
        /*0c6c*/ 	.word	0x000251b0


	//   ....[7]....
        /*0c70*/ 	.word	0x00025220


	//   ....[8]....
        /*0c74*/ 	.word	0x000252c0


	//   ....[9]....
        /*0c78*/ 	.word	0x00025350


	//   ....[10]....
        /*0c7c*/ 	.word	0x00025470


	//----- nvinfo : EIATTR_REG_RECONFIG
	.align		4
.L_147:
        /*0c80*/ 	.byte	0x01, 0x54
	.zero		2


	//----- nvinfo : EIATTR_SYSCALL_OFFSETS
	.align		4
        /*0c84*/ 	.byte	0x04, 0x46
        /*0c86*/ 	.short	(.L_149 - .L_148)


	//   ....[0]....
.L_148:
        /*0c88*/ 	.word	0x00001b00


	//   ....[1]....
        /*0c8c*/ 	.word	0x00001c50


	//   ....[2]....
        /*0c90*/ 	.word	0x0000b530


	//   ....[3]....
        /*0c94*/ 	.word	0x0000b8a0


	//   ....[4]....
        /*0c98*/ 	.word	0x0001c8f0


	//   ....[5]....
        /*0c9c*/ 	.word	0x0001ca40


	//   ....[6]....
        /*0ca0*/ 	.word	0x0001cb30


	//   ....[7]....
        /*0ca4*/ 	.word	0x0001daa0


	//----- nvinfo : EIATTR_MBARRIER_INSTR_OFFSETS
	.align		4
.L_149:
        /*0ca8*/ 	.byte	0x04, 0x39
        /*0caa*/ 	.short	(.L_151 - .L_150)


	//   ....[0]....
.L_150:
        /*0cac*/ 	.word	0x00000270
        /*0cb0*/ 	.word	0x000000ff
        /*0cb4*/ 	.word	0x00030800
        /*0cb8*/ 	.short	0x0100
        /*0cba*/ 	.byte	0x08
	.zero		1


	//   ....[1]....
        /*0cbc*/ 	.word	0x00000280
        /*0cc0*/ 	.word	0x000000ff
        /*0cc4*/ 	.word	0x00030820
        /*0cc8*/ 	.short	0x0100
        /*0cca*/ 	.byte	0x08
	.zero		1


	//   ....[2]....
        /*0ccc*/ 	.word	0x00000370
        /*0cd0*/ 	.word	0x000000ff
        /*0cd4*/ 	.word	0x00030830
        /*0cd8*/ 	.short	0x0100
        /*0cda*/ 	.byte	0x08
	.zero		1


	//   ....[3]....
        /*0cdc*/ 	.word	0x00000380
        /*0ce0*/ 	.word	0x000000ff
        /*0ce4*/ 	.word	0x00030840
        /*0ce8*/ 	.short	0x0100
        /*0cea*/ 	.byte	0x08
	.zero		1


	//   ....[4]....
        /*0cec*/ 	.word	0x00000390
        /*0cf0*/ 	.word	0x000000ff
        /*0cf4*/ 	.word	0x00030838
        /*0cf8*/ 	.short	0x0100
        /*0cfa*/ 	.byte	0x08
	.zero		1


	//   ....[5]....
        /*0cfc*/ 	.word	0x000003a0
        /*0d00*/ 	.word	0x000000ff
        /*0d04*/ 	.word	0x00030848
        /*0d08*/ 	.short	0x0100
        /*0d0a*/ 	.byte	0x08
	.zero		1


	//   ....[6]....
        /*0d0c*/ 	.word	0x000004d0
        /*0d10*/ 	.word	0x000000ff
        /*0d14*/ 	.word	0x00030850
        /*0d18*/ 	.short	0x0100
        /*0d1a*/ 	.byte	0x08
	.zero		1


	//   ....[7]....
        /*0d1c*/ 	.word	0x000004e0
        /*0d20*/ 	.word	0x000000ff
        /*0d24*/ 	.word	0x00030860
        /*0d28*/ 	.short	0x0100
        /*0d2a*/ 	.byte	0x08
	.zero		1


	//   ....[8]....
        /*0d2c*/ 	.word	0x000004f0
        /*0d30*/ 	.word	0x000000ff
        /*0d34*/ 	.word	0x00030858
        /*0d38*/ 	.short	0x0100
        /*0d3a*/ 	.byte	0x08
	.zero		1


	//   ....[9]....
        /*0d3c*/ 	.word	0x00000500
        /*0d40*/ 	.word	0x000000ff
        /*0d44*/ 	.word	0x00030868
        /*0d48*/ 	.short	0x0100
        /*0d4a*/ 	.byte	0x08
	.zero		1


	//   ....[10]....
        /*0d4c*/ 	.word	0x000005f0
        /*0d50*/ 	.word	0x000000ff
        /*0d54*/ 	.word	0x00030870
        /*0d58*/ 	.short	0x0100
        /*0d5a*/ 	.byte	0x06
	.zero		1


	//   ....[11]....
        /*0d5c*/ 	.word	0x00000600
        /*0d60*/ 	.word	0x000000ff
        /*0d64*/ 	.word	0x00030880
        /*0d68*/ 	.short	0x0100
        /*0d6a*/ 	.byte	0x06
	.zero		1


	//   ....[12]....
        /*0d6c*/ 	.word	0x00000610
        /*0d70*/ 	.word	0x000000ff
        /*0d74*/ 	.word	0x00030878
        /*0d78*/ 	.short	0x0100
        /*0d7a*/ 	.byte	0x06
	.zero		1


	//   ....[13]....
        /*0d7c*/ 	.word	0x00000620
        /*0d80*/ 	.word	0x000000ff
        /*0d84*/ 	.word	0x00030888
        /*0d88*/ 	.short	0x0100
        /*0d8a*/ 	.byte	0x06
	.zero		1


	//   ....[14]....
        /*0d8c*/ 	.word	0x00000750
        /*0d90*/ 	.word	0x000000ff
        /*0d94*/ 	.word	0x00030890
        /*0d98*/ 	.short	0x0100
        /*0d9a*/ 	.byte	0x08
	.zero		1


	//   ....[15]....
        /*0d9c*/ 	.word	0x00000760
        /*0da0*/ 	.word	0x000000ff
        /*0da4*/ 	.word	0x000308a0
        /*0da8*/ 	.short	0x0100
        /*0daa*/ 	.byte	0x08
	.zero		1


	//   ....[16]....
        /*0dac*/ 	.word	0x00000770
        /*0db0*/ 	.word	0x000000ff
        /*0db4*/ 	.word	0x00030898
        /*0db8*/ 	.short	0x0100
        /*0dba*/ 	.byte	0x08
	.zero		1


	//   ....[17]....
        /*0dbc*/ 	.word	0x00000780
        /*0dc0*/ 	.word	0x000000ff
        /*0dc4*/ 	.word	0x000308a8
        /*0dc8*/ 	.short	0x0100
        /*0dca*/ 	.byte	0x08
	.zero		1


	//   ....[18]....
        /*0dcc*/ 	.word	0x000008b0
        /*0dd0*/ 	.word	0x000000ff
        /*0dd4*/ 	.word	0x000308b0
        /*0dd8*/ 	.short	0x0100
        /*0dda*/ 	.byte	0x08
	.zero		1


	//   ....[19]....
        /*0ddc*/ 	.word	0x000008c0
        /*0de0*/ 	.word	0x000000ff
        /*0de4*/ 	.word	0x000308c0
        /*0de8*/ 	.short	0x0100
        /*0dea*/ 	.byte	0x08
	.zero		1


	//   ....[20]....
        /*0dec*/ 	.word	0x000008d0
        /*0df0*/ 	.word	0x000000ff
        /*0df4*/ 	.word	0x000308b8
        /*0df8*/ 	.short	0x0100
        /*0dfa*/ 	.byte	0x08
	.zero		1


	//   ....[21]....
        /*0dfc*/ 	.word	0x000008e0
        /*0e00*/ 	.word	0x000000ff
        /*0e04*/ 	.word	0x000308c8
        /*0e08*/ 	.short	0x0100
        /*0e0a*/ 	.byte	0x08
	.zero		1


	//   ....[22]....
        /*0e0c*/ 	.word	0x000037e0
        /*0e10*/ 	.word	0x00000057
        /*0e14*/ 	.word	0x00030890
        /*0e18*/ 	.short	0x010a
        /*0e1a*/ 	.byte	0x3f
	.zero		1


	//   ....[23]....
        /*0e1c*/ 	.word	0x00006f60
        /*0e20*/ 	.word	0x00000057
        /*0e24*/ 	.word	0x00030890
        /*0e28*/ 	.short	0x010a
        /*0e2a*/ 	.byte	0x3f
	.zero		1


	//   ....[24]....
        /*0e2c*/ 	.word	0x0000a000
        /*0e30*/ 	.word	0x00000057
        /*0e34*/ 	.word	0x00030890
        /*0e38*/ 	.short	0x010a
        /*0e3a*/ 	.byte	0x3f
	.zero		1


	//   ....[25]....
        /*0e3c*/ 	.word	0x0000a7c0
        /*0e40*/ 	.word	0x0000000b
        /*0e44*/ 	.word	0x00000000
        /*0e48*/ 	.short	0x0101
        /*0e4a*/ 	.byte	0x3f
	.zero		1


	//   ....[26]....
        /*0e4c*/ 	.word	0x0000a800
        /*0e50*/ 	.word	0x00000057
        /*0e54*/ 	.word	0x000308b0
        /*0e58*/ 	.short	0x010a
        /*0e5a*/ 	.byte	0x3f
	.zero		1


	//   ....[27]....
        /*0e5c*/ 	.word	0x0000af00
        /*0e60*/ 	.word	0x00000057
        /*0e64*/ 	.word	0x00000000
        /*0e68*/ 	.short	0x0101
        /*0e6a*/ 	.byte	0x3f
	.zero		1


	//   ....[28]....
        /*0e6c*/ 	.word	0x0000b5c0
        /*0e70*/ 	.word	0x00000002
        /*0e74*/ 	.word	0x00030800
        /*0e78*/ 	.short	0x010a
        /*0e7a*/ 	.byte	0x3f
	.zero		1


	//   ....[29]....
        /*0e7c*/ 	.word	0x0000b610
        /*0e80*/ 	.word	0x00000002
        /*0e84*/ 	.word	0x00030800
        /*0e88*/ 	.short	0x010a
        /*0e8a*/ 	.byte	0x3f
	.zero		1


	//   ....[30]....
        /*0e8c*/ 	.word	0x0000c3f0
        /*0e90*/ 	.word	0x00000002
        /*0e94*/ 	.word	0x00030800
        /*0e98*/ 	.short	0x010a
        /*0e9a*/ 	.byte	0x3f
	.zero		1


	//   ....[31]....
        /*0e9c*/ 	.word	0x0000ecb0
        /*0ea0*/ 	.word	0x00000002
        /*0ea4*/ 	.word	0x00030800
        /*0ea8*/ 	.short	0x010a
        /*0eaa*/ 	.byte	0x3f
	.zero		1


	//   ....[32]....
        /*0eac*/ 	.word	0x00011180
        /*0eb0*/ 	.word	0x00000003
        /*0eb4*/ 	.word	0x00030830
        /*0eb8*/ 	.short	0x010a
        /*0eba*/ 	.byte	0x3f
	.zero		1


	//   ....[33]....
        /*0ebc*/ 	.word	0x000111d0
        /*0ec0*/ 	.word	0x00000003
        /*0ec4*/ 	.word	0x00030830
        /*0ec8*/ 	.short	0x010a
        /*0eca*/ 	.byte	0x3f
	.zero		1


	//   ....[34]....
        /*0ecc*/ 	.word	0x00011f30
        /*0ed0*/ 	.word	0x00000003
        /*0ed4*/ 	.word	0x00000000
        /*0ed8*/ 	.short	0x0101
        /*0eda*/ 	.byte	0x3f
	.zero		1


	//   ....[35]....
        /*0edc*/ 	.word	0x00013ea0
        /*0ee0*/ 	.word	0x0000000b
        /*0ee4*/ 	.word	0x00030830
        /*0ee8*/ 	.short	0x010a
        /*0eea*/ 	.byte	0x3f
	.zero		1


	//   ....[36]....
        /*0eec*/ 	.word	0x00013f20
        /*0ef0*/ 	.word	0x0000000b
        /*0ef4*/ 	.word	0x00030830
        /*0ef8*/ 	.short	0x010a
        /*0efa*/ 	.byte	0x3f
	.zero		1


	//   ....[37]....
        /*0efc*/ 	.word	0x00014df0
        /*0f00*/ 	.word	0x0000000d
        /*0f04*/ 	.word	0x00030850
        /*0f08*/ 	.short	0x010a
        /*0f0a*/ 	.byte	0x3f
	.zero		1


	//   ....[38]....
        /*0f0c*/ 	.word	0x00014e40
        /*0f10*/ 	.word	0x0000000d
        /*0f14*/ 	.word	0x00030850
        /*0f18*/ 	.short	0x010a
        /*0f1a*/ 	.byte	0x3f
	.zero		1


	//   ....[39]....
        /*0f1c*/ 	.word	0x00015ce0
        /*0f20*/ 	.word	0x0000007c
        /*0f24*/ 	.word	0x00000000
        /*0f28*/ 	.short	0x0101
        /*0f2a*/ 	.byte	0x3f
	.zero		1


	//   ....[40]....
        /*0f2c*/ 	.word	0x00016570
        /*0f30*/ 	.word	0x0000000d
        /*0f34*/ 	.word	0x00000000
        /*0f38*/ 	.short	0x0101
        /*0f3a*/ 	.byte	0x3f
	.zero		1


	//   ....[41]....
        /*0f3c*/ 	.word	0x00016d50
        /*0f40*/ 	.word	0x00000008
        /*0f44*/ 	.word	0x00030850
        /*0f48*/ 	.short	0x010a
        /*0f4a*/ 	.byte	0x3f
	.zero		1


	//   ....[42]....
        /*0f4c*/ 	.word	0x00016df0
        /*0f50*/ 	.word	0x00000008
        /*0f54*/ 	.word	0x00030850
        /*0f58*/ 	.short	0x010a
        /*0f5a*/ 	.byte	0x3f
	.zero		1


	//   ....[43]....
        /*0f5c*/ 	.word	0x00017300
        /*0f60*/ 	.word	0x00000005
        /*0f64*/ 	.word	0x00000000
        /*0f68*/ 	.short	0x0101
        /*0f6a*/ 	.byte	0x3f
	.zero		1


	//   ....[44]....
        /*0f6c*/ 	.word	0x00018f50
        /*0f70*/ 	.word	0x00000000
        /*0f74*/ 	.word	0x00000000
        /*0f78*/ 	.short	0x0101
        /*0f7a*/ 	.byte	0x3f
	.zero		1


	//   ....[45]....
        /*0f7c*/ 	.word	0x0001b380
        /*0f80*/ 	.word	0x00000016
        /*0f84*/ 	.word	0x00030820
        /*0f88*/ 	.short	0x010a
        /*0f8a*/ 	.byte	0x3f
	.zero		1


	//   ....[46]....
        /*0f8c*/ 	.word	0x0001b410
        /*0f90*/ 	.word	0x00000009
        /*0f94*/ 	.word	0x000308a0
        /*0f98*/ 	.short	0x010a
        /*0f9a*/ 	.byte	0x3f
	.zero		1


	//   ....[47]....
        /*0f9c*/ 	.word	0x0001b860
        /*0fa0*/ 	.word	0x00000009
        /*0fa4*/ 	.word	0x000308c0
        /*0fa8*/ 	.short	0x010a
        /*0faa*/ 	.byte	0x3f
	.zero		1


	//   ....[48]....
        /*0fac*/ 	.word	0x0001bd70
        /*0fb0*/ 	.word	0x00000008
        /*0fb4*/ 	.word	0x000308a0
        /*0fb8*/ 	.short	0x010a
        /*0fba*/ 	.byte	0x3f
	.zero		1


	//   ....[49]....
        /*0fbc*/ 	.word	0x0001c1b0
        /*0fc0*/ 	.word	0x00000008
        /*0fc4*/ 	.word	0x000308c0
        /*0fc8*/ 	.short	0x010a
        /*0fca*/ 	.byte	0x3f
	.zero		1


	//   ....[50]....
        /*0fcc*/ 	.word	0x0001d0e0
        /*0fd0*/ 	.word	0x00000007
        /*0fd4*/ 	.word	0x00030840
        /*0fd8*/ 	.short	0x010a
        /*0fda*/ 	.byte	0x3f
	.zero		1


	//   ....[51]....
        /*0fdc*/ 	.word	0x0001d7a0
        /*0fe0*/ 	.word	0x00000007
        /*0fe4*/ 	.word	0x00030830
        /*0fe8*/ 	.short	0x0107
        /*0fea*/ 	.byte	0x3f
	.zero		1


	//   ....[52]....
        /*0fec*/ 	.word	0x0001d870
        /*0ff0*/ 	.word	0x00000007
        /*0ff4*/ 	.word	0x00030830
        /*0ff8*/ 	.short	0x0101
        /*0ffa*/ 	.byte	0x3f
	.zero		1


	//   ....[53]....
        /*0ffc*/ 	.word	0x0001e400
        /*1000*/ 	.word	0x00000016
        /*1004*/ 	.word	0x00030800
        /*1008*/ 	.short	0x0107
        /*100a*/ 	.byte	0x3f
	.zero		1


	//   ....[54]....
        /*100c*/ 	.word	0x0001e500
        /*1010*/ 	.word	0x00000016
        /*1014*/ 	.word	0x00030800
        /*1018*/ 	.short	0x0101
        /*101a*/ 	.byte	0x3f
	.zero		1


	//   ....[55]....
        /*101c*/ 	.word	0x0001e520
        /*1020*/ 	.word	0x00000016
        /*1024*/ 	.word	0x00030820
        /*1028*/ 	.short	0x010a
        /*102a*/ 	.byte	0x3f
	.zero		1


	//   ....[56]....
        /*102c*/ 	.word	0x0001e900
        /*1030*/ 	.word	0x00000007
        /*1034*/ 	.word	0x00030840
        /*1038*/ 	.short	0x010a
        /*103a*/ 	.byte	0x3f
	.zero		1


	//   ....[57]....
        /*103c*/ 	.word	0x0001ee10
        /*1040*/ 	.word	0x00000007
        /*1044*/ 	.word	0x00030830
        /*1048*/ 	.short	0x0107
        /*104a*/ 	.byte	0x3f
	.zero		1


	//   ....[58]....
        /*104c*/ 	.word	0x0001eed0
        /*1050*/ 	.word	0x00000007
        /*1054*/ 	.word	0x00030830
        /*1058*/ 	.short	0x0101
        /*105a*/ 	.byte	0x3f
	.zero		1


	//   ....[59]....
        /*105c*/ 	.word	0x0001ef30
        /*1060*/ 	.word	0x00000006
        /*1064*/ 	.word	0x00030860
        /*1068*/ 	.short	0x010a
        /*106a*/ 	.byte	0x3f
	.zero		1


	//   ....[60]....
        /*106c*/ 	.word	0x0001f490
        /*1070*/ 	.word	0x00000006
        /*1074*/ 	.word	0x00030850
        /*1078*/ 	.short	0x0107
        /*107a*/ 	.byte	0x3f
	.zero		1


	//   ....[61]....
        /*107c*/ 	.word	0x0001f5f0
        /*1080*/ 	.word	0x00000006
        /*1084*/ 	.word	0x00030850
        /*1088*/ 	.short	0x0101
        /*108a*/ 	.byte	0x3f
	.zero		1


	//   ....[62]....
        /*108c*/ 	.word	0x0001f800
        /*1090*/ 	.word	0x00000000
        /*1094*/ 	.word	0x00030860
        /*1098*/ 	.short	0x010a
        /*109a*/ 	.byte	0x3f
	.zero		1


	//   ....[63]....
        /*109c*/ 	.word	0x0001fd10
        /*10a0*/ 	.word	0x00000000
        /*10a4*/ 	.word	0x00030850
        /*10a8*/ 	.short	0x0107
        /*10aa*/ 	.byte	0x3f
	.zero		1


	//   ....[64]....
        /*10ac*/ 	.word	0x0001fdd0
        /*10b0*/ 	.word	0x00000000
        /*10b4*/ 	.word	0x00030850
        /*10b8*/ 	.short	0x0101
        /*10ba*/ 	.byte	0x3f
	.zero		1


	//   ....[65]....
        /*10bc*/ 	.word	0x000208e0
        /*10c0*/ 	.word	0x00000007
        /*10c4*/ 	.word	0x00030820
        /*10c8*/ 	.short	0x010a
        /*10ca*/ 	.byte	0x3f
	.zero		1


	//   ....[66]....
        /*10cc*/ 	.word	0x00020a50
        /*10d0*/ 	.word	0x00000005
        /*10d4*/ 	.word	0x00030840
        /*10d8*/ 	.short	0x010a
        /*10da*/ 	.byte	0x3f
	.zero		1


	//   ....[67]....
        /*10dc*/ 	.word	0x00020af0
        /*10e0*/ 	.word	0x00000003
        /*10e4*/ 	.word	0x00030840
        /*10e8*/ 	.short	0x010a
        /*10ea*/ 	.byte	0x3f
	.zero		1


	//   ....[68]....
        /*10ec*/ 	.word	0x00020b30
        /*10f0*/ 	.word	0x00000005
        /*10f4*/ 	.word	0x00030860
        /*10f8*/ 	.short	0x010a
        /*10fa*/ 	.byte	0x3f
	.zero		1


	//   ....[69]....
        /*10fc*/ 	.word	0x00020b70
        /*1100*/ 	.word	0x00000003
        /*1104*/ 	.word	0x00030860
        /*1108*/ 	.short	0x010a
        /*110a*/ 	.byte	0x3f
	.zero		1


	//   ....[70]....
        /*110c*/ 	.word	0x00020bd0
        /*1110*/ 	.word	0x00000057
        /*1114*/ 	.word	0x00030890
        /*1118*/ 	.short	0x010a
        /*111a*/ 	.byte	0x3f
	.zero		1


	//   ....[71]....
        /*111c*/ 	.word	0x00020e80
        /*1120*/ 	.word	0x00000057
        /*1124*/ 	.word	0x00030890
        /*1128*/ 	.short	0x010a
        /*112a*/ 	.byte	0x3f
	.zero		1


	//   ....[72]....
        /*112c*/ 	.word	0x00021130
        /*1130*/ 	.word	0x00000057
        /*1134*/ 	.word	0x00030890
        /*1138*/ 	.short	0x010a
        /*113a*/ 	.byte	0x3f
	.zero		1


	//   ....[73]....
        /*113c*/ 	.word	0x000213e0
        /*1140*/ 	.word	0x00000057
        /*1144*/ 	.word	0x000308b0
        /*1148*/ 	.short	0x010a
        /*114a*/ 	.byte	0x3f
	.zero		1


	//   ....[74]....
        /*114c*/ 	.word	0x000215f0
        /*1150*/ 	.word	0x00000002
        /*1154*/ 	.word	0x00030800
        /*1158*/ 	.short	0x010a
        /*115a*/ 	.byte	0x3f
	.zero		1


	//   ....[75]....
        /*115c*/ 	.word	0x00021810
        /*1160*/ 	.word	0x00000002
        /*1164*/ 	.word	0x00030800
        /*1168*/ 	.short	0x010a
        /*116a*/ 	.byte	0x3f
	.zero		1


	//   ....[76]....
        /*116c*/ 	.word	0x00021860
        /*1170*/ 	.word	0x00000003
        /*1174*/ 	.word	0x00030830
        /*1178*/ 	.short	0x010a
        /*117a*/ 	.byte	0x3f
	.zero		1


	//   ....[77]....
        /*117c*/ 	.word	0x000218b0
        /*1180*/ 	.word	0x0000000b
        /*1184*/ 	.word	0x00030830
        /*1188*/ 	.short	0x010a
        /*118a*/ 	.byte	0x3f
	.zero		1


	//   ....[78]....
        /*118c*/ 	.word	0x00021900
        /*1190*/ 	.word	0x0000000d
        /*1194*/ 	.word	0x00030850
        /*1198*/ 	.short	0x010a
        /*119a*/ 	.byte	0x3f
	.zero		1


	//   ....[79]....
        /*119c*/ 	.word	0x00021950
        /*11a0*/ 	.word	0x00000008
        /*11a4*/ 	.word	0x00030850
        /*11a8*/ 	.short	0x010a
        /*11aa*/ 	.byte	0x3f
	.zero		1


	//   ....[80]....
        /*11ac*/ 	.word	0x00021af0
        /*11b0*/ 	.word	0x00000016
        /*11b4*/ 	.word	0x00030820
        /*11b8*/ 	.short	0x010a
        /*11ba*/ 	.byte	0x3f
	.zero		1


	//   ....[81]....
        /*11bc*/ 	.word	0x00021b40
        /*11c0*/ 	.word	0x00000009
        /*11c4*/ 	.word	0x000308a0
        /*11c8*/ 	.short	0x010a
        /*11ca*/ 	.byte	0x3f
	.zero		1


	//   ....[82]....
        /*11cc*/ 	.word	0x00021b90
        /*11d0*/ 	.word	0x00000009
        /*11d4*/ 	.word	0x000308c0
        /*11d8*/ 	.short	0x010a
        /*11da*/ 	.byte	0x3f
	.zero		1


	//   ....[83]....
        /*11dc*/ 	.word	0x00021be0
        /*11e0*/ 	.word	0x00000008
        /*11e4*/ 	.word	0x000308a0
        /*11e8*/ 	.short	0x010a
        /*11ea*/ 	.byte	0x3f
	.zero		1


	//   ....[84]....
        /*11ec*/ 	.word	0x00021c30
        /*11f0*/ 	.word	0x00000008
        /*11f4*/ 	.word	0x000308c0
        /*11f8*/ 	.short	0x010a
        /*11fa*/ 	.byte	0x3f
	.zero		1


	//   ....[85]....
        /*11fc*/ 	.word	0x00021d50
        /*1200*/ 	.word	0x00000007
        /*1204*/ 	.word	0x00030840
        /*1208*/ 	.short	0x010a
        /*120a*/ 	.byte	0x3f
	.zero		1


	//   ....[86]....
        /*120c*/ 	.word	0x000230e0
        /*1210*/ 	.word	0x00000016
        /*1214*/ 	.word	0x00030820
        /*1218*/ 	.short	0x010a
        /*121a*/ 	.byte	0x3f
	.zero		1


	//   ....[87]....
        /*121c*/ 	.word	0x00023130
        /*1220*/ 	.word	0x00000007
        /*1224*/ 	.word	0x00030840
        /*1228*/ 	.short	0x010a
        /*122a*/ 	.byte	0x3f
	.zero		1


	//   ....[88]....
        /*122c*/ 	.word	0x00023970
        /*1230*/ 	.word	0x00000006
        /*1234*/ 	.word	0x00030860
        /*1238*/ 	.short	0x010a
        /*123a*/ 	.byte	0x3f
	.zero		1


	//   ....[89]....
        /*123c*/ 	.word	0x00024200
        /*1240*/ 	.word	0x00000000
        /*1244*/ 	.word	0x00030860
        /*1248*/ 	.short	0x010a
        /*124a*/ 	.byte	0x3f
	.zero		1


	//   ....[90]....
        /*124c*/ 	.word	0x00025390
        /*1250*/ 	.word	0x00000007
        /*1254*/ 	.word	0x00030820
        /*1258*/ 	.short	0x010a
        /*125a*/ 	.byte	0x3f
	.zero		1


	//   ....[91]....
        /*125c*/ 	.word	0x00025530
        /*1260*/ 	.word	0x00000005
        /*1264*/ 	.word	0x00030840
        /*1268*/ 	.short	0x010a
        /*126a*/ 	.byte	0x3f
	.zero		1


	//   ....[92]....
        /*126c*/ 	.word	0x00025580
        /*1270*/ 	.word	0x00000003
        /*1274*/ 	.word	0x00030840
        /*1278*/ 	.short	0x010a
        /*127a*/ 	.byte	0x3f
	.zero		1


	//   ....[93]....
        /*127c*/ 	.word	0x000255d0
        /*1280*/ 	.word	0x00000005
        /*1284*/ 	.word	0x00030860
        /*1288*/ 	.short	0x010a
        /*128a*/ 	.byte	0x3f
	.zero		1


	//----- nvinfo : EIATTR_NUM_MBARRIERS
	.align		4
.L_151:
        /*128c*/ 	.byte	0x03, 0x38
        /*128e*/ 	.short	0x0016


	//----- nvinfo : EIATTR_EXIT_INSTR_OFFSETS
	.align		4
        /*1290*/ 	.byte	0x04, 0x1c
        /*1292*/ 	.short	(.L_153 - .L_152)


	//   ....[0]....
.L_152:
        /*1294*/ 	.word	0x00020bc0


	//----- nvinfo : EIATTR_MAX_THREADS
	.align		4
.L_153:
        /*1298*/ 	.byte	0x04, 0x05
        /*129a*/ 	.short	(.L_155 - .L_154)
.L_154:
        /*129c*/ 	.word	0x00000180
        /*12a0*/ 	.word	0x00000001
        /*12a4*/ 	.word	0x00000001


	//----- nvinfo : EIATTR_CRS_STACK_SIZE
	.align		4
.L_155:
        /*12a8*/ 	.byte	0x04, 0x1e
        /*12aa*/ 	.short	(.L_157 - .L_156)
.L_156:
        /*12ac*/ 	.word	0x00000000


	//----- nvinfo : EIATTR_CBANK_PARAM_SIZE
	.align		4
.L_157:
        /*12b0*/ 	.byte	0x03, 0x19
        /*12b2*/ 	.short	0x0af0


	//----- nvinfo : EIATTR_PARAM_CBANK
	.align		4
        /*12b4*/ 	.byte	0x04, 0x0a
        /*12b6*/ 	.short	(.L_159 - .L_158)
	.align		4
.L_158:
        /*12b8*/ 	.word	index@(.nv.constant0._ZN7cutlass13device_kernelIN5flash11enable_sm90INS1_16FlashAttnFwdSm90INS1_25CollectiveMainloopFwdSm90ILi2EN4cute5tupleIJNS5_1CILi1EEES8_S8_EEENS6_IJNS7_ILi128EEENS7_ILi96EEENS7_ILi192EEEEEELi192ENS_10bfloat16_tEfNS_4arch4Sm90ELb0ELb0ELb1ELb1ELb1ELb1ELb0ELb1ELb1ELb1ELb0ELb0EEENS1_21CollectiveEpilogueFwdINS6_IJSA_SC_SB_EEES9_SE_SG_Li256ELb1ELb1ELb0ELb0EEENS1_36VarlenDynamicPersistentTileSchedulerILi128ELi96ELi256ELi128ELb0ELb1ELb1ELb0ELb1ELb1EEEEEEEEEvNT_6ParamsE)
        /*12bc*/ 	.short	0x0210
        /*12be*/ 	.short	0x0af0


	//----- nvinfo : EIATTR_SW_WAR
	.align		4
.L_159:
        /*12c0*/ 	.byte	0x04, 0x36
        /*12c2*/ 	.short	(.L_161 - .L_160)
.L_160:
        /*12c4*/ 	.word	0x00000008
.L_161:


//--------------------- .nv.info._ZN7cutlass13device_kernelIN5flash11enable_sm90INS1_16FlashAttnFwdSm90INS1_25CollectiveMainloopFwdSm90ILi2EN4cute5tupleIJNS5_1CILi1EEES8_S8_EEENS6_IJNS7_ILi128EEENS7_ILi96EEENS7_ILi192EEEEEELi192ENS_10bfloat16_tEfNS_4arch4Sm90ELb0ELb1ELb1ELb0ELb1ELb0ELb0ELb1ELb1ELb1ELb0ELb0EEENS1_21CollectiveEpilogueFwdINS6_IJSA_SC_SB_EEES9_SE_SG_Li256ELb0ELb1ELb0ELb0EEENS1_30DynamicPersistentTileSchedulerILi256ELi128ELb0ELb1ELb1EEEEEEEEEvNT_6ParamsE --------------------------
	.section	.nv.info._ZN7cutlass13device_kernelIN5flash11enable_sm90INS1_16FlashAttnFwdSm90INS1_25CollectiveMainloopFwdSm90ILi2EN4cute5tupleIJNS5_1CILi1EEES8_S8_EEENS6_IJNS7_ILi128EEENS7_ILi96EEENS7_ILi192EEEEEELi192ENS_10bfloat16_tEfNS_4arch4Sm90ELb0ELb1ELb1ELb0ELb1ELb0ELb0ELb1ELb1ELb1ELb0ELb0EEENS1_21CollectiveEpilogueFwdINS6_IJSA_SC_SB_EEES9_SE_SG_Li256ELb0ELb1ELb0ELb0EEENS1_30DynamicPersistentTileSchedulerILi256ELi128ELb0ELb1ELb1EEEEEEEEEvNT_6ParamsE,"",@"SHT_CUDA_INFO"
	.sectionflags	@""
	.align	4


	//----- nvinfo : EIATTR_CUDA_API_VERSION
	.align		4
        /*0000*/ 	.byte	0x04, 0x37
        /*0002*/ 	.short	(.L_163 - .L_162)
.L_162:
        /*0004*/ 	.word	0x00000082


	//----- nvinfo : EIATTR_KPARAM_INFO
	.align		4
.L_163:
        /*0008*/ 	.byte	0x04, 0x17
        /*000a*/ 	.short	(.L_165 - .L_164)
.L_164:
        /*000c*/ 	.word	0x00000000
        /*0010*/ 	.short	0x0000
        /*0012*/ 	.short	0x0070
        /*0014*/ 	.byte	0x00, 0xf0, 0x01, 0x2a


	//----- nvinfo : EIATTR_SPARSE_MMA_MASK
	.align		4
.L_165:
        /*0018*/ 	.byte	0x03, 0x50
        /*001a*/ 	.short	0x0000


	//----- nvinfo : EIATTR_MAXREG_COUNT
	.align		4
        /*001c*/ 	.byte	0x03, 0x1b
        /*001e*/ 	.short	0x00a8


	//----- nvinfo : EIATTR_NUM_BARRIERS
	.align		4
        /*0020*/ 	.byte	0x02, 0x4c
        /*0022*/ 	.byte	0x09
	.zero		1


	//----- nvinfo : EIATTR_EXTERNS
	.align		4
        /*0024*/ 	.byte	0x04, 0x0f
        /*0026*/ 	.short	(.L_167 - .L_166)


	//   ....[0]....
	.align		4
.L_166:
        /*0028*/ 	.word	index@(__assertfail)


	//----- nvinfo : EIATTR_ANNOTATIONS
	.align		4
.L_167:
        /*002c*/ 	.byte	0x04, 0x55
        /*002e*/ 	.short	(.L_169 - .L_168)


	//   ....[0]....
.L_168:
        /*0030*/ 	.word	0x00000001
        /*0034*/ 	.byte	0xa0, 0x08, 0x00, 0x00, 0x01, 0x00, 0x00, 0x00, 0x60, 0x09, 0x00, 0x00, 0x01, 0x00, 0x00, 0x00
        /*0044*/ 	.byte	0x10, 0x19, 0x01, 0x00, 0x01, 0x00, 0x00, 0x00, 0xb0, 0x19, 0x01, 0x00, 0x01, 0x00, 0x00, 0x00
        /*0054*/ 	.byte	0x30, 0x1a, 0x01, 0x00, 0x01, 0x00, 0x00, 0x00, 0x20, 0x41, 0x01, 0x00, 0x01, 0x00, 0x00, 0x00
        /*0064*/ 	.byte	0x40, 0x41, 0x01, 0x00, 0x01, 0x00, 0x00, 0x00, 0x20, 0x5b, 0x01, 0x00, 0x01, 0x00, 0x00, 0x00
        /*0074*/ 	.byte	0xc0, 0x5c, 0x01, 0x00


	//----- nvinfo : EIATTR_MERCURY_ISA_VERSION
	.align		4
.L_169:
        /*0078*/ 	.byte	0x03, 0x5f
        /*007a*/ 	.short	0x0101


	//----- nvinfo : EIATTR_INT_WARP_WIDE_INSTR_OFFSETS
	.align		4
        /*007c*/ 	.byte	0x04, 0x31
        /*007e*/ 	.short	(.L_171 - .L_170)


	//   ....[0]....
.L_170:
        /*0080*/ 	.word	0x000000c0


	//   ....[1]....
        /*0084*/ 	.word	0x000000d0


	//   ....[2]....
        /*0088*/ 	.word	0x00000170


	//   ....[3]....
        /*008c*/ 	.word	0x00012640


	//   ....[4]....
        /*0090*/ 	.word	0x000126d0


	//   ....[5]....
        /*0094*/ 	.word	0x00015270


	//   ....[6]....
        /*0098*/ 	.word	0x00015300


	//----- nvinfo : EIATTR_COOP_GROUP_MASK_REGIDS
	.align		4
.L_171:
        /*009c*/ 	.byte	0x04, 0x29
        /*009e*/ 	.short	(.L_173 - .L_172)


	//   ....[0]....
.L_172:
        /*00a0*/ 	.word	0xffffffff


	//   ....[1]....
        /*00a4*/ 	.word	0xffffffff


	//   ....[2]....
        /*00a8*/ 	.word	0xffffffff


	//   ....[3]....
        /*00ac*/ 	.word	0xffffffff


	//   ....[4]....
        /*00b0*/ 	.word	0xffffffff


	//   ....[5]....
        /*00b4*/ 	.word	0xffffffff


	//   ....[6]....
        /*00b8*/ 	.word	0xffffffff


	//   ....[7]....
        /*00bc*/ 	.word	0xffffffff


	//   ....[8]....
        /*00c0*/ 	.word	0xffffffff


	//   ....[9]....
        /*00c4*/ 	.word	0xffffffff


	//   ....[10]....
        /*00c8*/ 	.word	0xffffffff


	//   ....[11]....
        /*00cc*/ 	.word	0xffffffff


	//   ....[12]....
        /*00d0*/ 	.word	0xffffffff


	//   ....[13]....
        /*00d4*/ 	.word	0xffffffff


	//   ....[14]....
        /*00d8*/ 	.word	0xffffffff


	//   ....[15]....
        /*00dc*/ 	.word	0xffffffff


	//   ....[16]....
        /*00e0*/ 	.word	0xffffffff


	//   ....[17]....
        /*00e4*/ 	.word	0xffffffff


	//   ....[18]....
        /*00e8*/ 	.word	0xffffffff


	//   ....[19]....
        /*00ec*/ 	.word	0xffffffff


	//   ....[20]....
        /*00f0*/ 	.word	0xffffffff


	//   ....[21]....
        /*00f4*/ 	.word	0xffffffff


	//   ....[22]....
        /*00f8*/ 	.word	0xffffffff


	//   ....[23]....
        /*00fc*/ 	.word	0xffffffff


	//   ....[24]....
        /*0100*/ 	.word	0xffffffff


	//   ....[25]....
        /*0104*/ 	.word	0xffffffff


	//   ....[26]....
        /*0108*/ 	.word	0xffffffff


	//   ....[27]....
        /*010c*/ 	.word	0xffffffff


	//   ....[28]....
        /*0110*/ 	.word	0xffffffff


	//   ....[29]....
        /*0114*/ 	.word	0xffffffff


	//   ....[30]....
        /*0118*/ 	.word	0xffffffff


	//   ....[31]....
        /*011c*/ 	.word	0xffffffff


	//   ....[32]....
        /*0120*/ 	.word	0xffffffff


	//   ....[33]....
        /*0124*/ 	.word	0xffffffff


	//   ....[34]....
        /*0128*/ 	.word	0xffffffff


	//   ....[35]....
        /*012c*/ 	.word	0xffffffff


	//   ....[36]....
        /*0130*/ 	.word	0xffffffff


	//   ....[37]....
        /*0134*/ 	.word	0xffffffff


	//   ....[38]....
        /*0138*/ 	.word	0xffffffff


	//   ....[39]....
        /*013c*/ 	.word	0xffffffff


	//   ....[40]....
        /*0140*/ 	.word	0xffffffff


	//   ....[41]....
        /*0144*/ 	.word	0xffffffff


	//   ....[42]....
        /*0148*/ 	.word	0xffffffff


	//   ....[43]....
        /*014c*/ 	.word	0xffffffff


	//   ....[44]....
        /*0150*/ 	.word	0xffffffff


	//   ....[45]....
        /*0154*/ 	.word	0xffffffff


	//   ....[46]....
        /*0158*/ 	.word	0xffffffff


	//   ....[47]....
        /*015c*/ 	.word	0xffffffff


	//   ....[48]....
        /*0160*/ 	.word	0xffffffff


	//   ....[49]....
        /*0164*/ 	.word	0xffffffff


	//   ....[50]....
        /*0168*/ 	.word	0xffffffff


	//   ....[51]....
        /*016c*/ 	.word	0xffffffff


	//   ....[52]....
        /*0170*/ 	.word	0xffffffff


	//   ....[53]....
        /*0174*/ 	.word	0xffffffff


	//   ....[54]....
        /*0178*/ 	.word	0xffffffff


	//   ....[55]....
        /*017c*/ 	.word	0xffffffff


	//   ....[56]....
        /*0180*/ 	.word	0xffffffff


	//   ....[57]....
        /*0184*/ 	.word	0xffffffff


	//   ....[58]....
        /*0188*/ 	.word	0xffffffff


	//   ....[59]....
        /*018c*/ 	.word	0xffffffff


	//   ....[60]....
        /*0190*/ 	.word	0xffffffff


	//   ....[61]....
        /*0194*/ 	.word	0xffffffff


	//   ....[62]....
        /*0198*/ 	.word	0xffffffff


	//   ....[63]....
        /*019c*/ 	.word	0xffffffff


	//   ....[64]....
        /*01a0*/ 	.word	0xffffffff


	//   ....[65]....
        /*01a4*/ 	.word	0xffffffff


	//   ....[66]....
        /*01a8*/ 	.word	0xffffffff


	//   ....[67]....
        /*01ac*/ 	.word	0xffffffff


	//   ....[68]....
        /*01b0*/ 	.word	0xffffffff


	//   ....[69]....
        /*01b4*/ 	.word	0xffffffff


	//   ....[70]....
        /*01b8*/ 	.word	0xffffffff


	//   ....[71]....
        /*01bc*/ 	.word	0xffffffff


	//   ....[72]....
        /*01c0*/ 	.word	0xffffffff


	//   ....[73]....
        /*01c4*/ 	.word	0xffffffff


	//   ....[74]....
        /*01c8*/ 	.word	0xffffffff


	//   ....[75]....
        /*01cc*/ 	.word	0xffffffff


	//   ....[76]....
        /*01d0*/ 	.word	0xffffffff


	//   ....[77]....
        /*01d4*/ 	.word	0xffffffff


	//   ....[78]....
        /*01d8*/ 	.word	0xffffffff


	//   ....[79]....
        /*01dc*/ 	.word	0xffffffff


	//   ....[80]....
        /*01e0*/ 	.word	0xffffffff


	//   ....[81]....
        /*01e4*/ 	.word	0xffffffff


	//   ....[82]....
        /*01e8*/ 	.word	0xffffffff


	//   ....[83]....
        /*01ec*/ 	.word	0xffffffff


	//   ....[84]....
        /*01f0*/ 	.word	0xffffffff


	//   ....[85]....
        /*01f4*/ 	.word	0xffffffff


	//   ....[86]....
        /*01f8*/ 	.word	0xffffffff


	//   ....[87]....
        /*01fc*/ 	.word	0xffffffff


	//   ....[88]....
        /*0200*/ 	.word	0xffffffff


	//   ....[89]....
        /*0204*/ 	.word	0xffffffff


	//   ....[90]....
        /*0208*/ 	.word	0xffffffff


	//   ....[91]....
        /*020c*/ 	.word	0xffffffff


	//   ....[92]....
        /*0210*/ 	.word	0xffffffff


	//   ....[93]....
        /*0214*/ 	.word	0xffffffff


	//   ....[94]....
        /*0218*/ 	.word	0xffffffff


	//   ....[95]....
        /*021c*/ 	.word	0xffffffff


	//   ....[96]....
        /*0220*/ 	.word	0xffffffff


	//   ....[97]....
        /*0224*/ 	.word	0xffffffff


	//   ....[98]....
        /*0228*/ 	.word	0xffffffff


	//   ....[99]....
        /*022c*/ 	.word	0xffffffff


	//   ....[100]....
        /*0230*/ 	.word	0xffffffff


	//   ....[101]....
        /*0234*/ 	.word	0xffffffff


	//   ....[102]....
        /*0238*/ 	.word	0xffffffff


	//   ....[103]....
        /*023c*/ 	.word	0xffffffff


	//   ....[104]....
        /*0240*/ 	.word	0xffffffff


	//   ....[105]....
        /*0244*/ 	.word	0xffffffff


	//   ....[106]....
        /*0248*/ 	.word	0xffffffff


	//   ....[107]....
        /*024c*/ 	.word	0xffffffff


	//   ....[108]....
        /*0250*/ 	.word	0xffffffff


	//   ....[109]....
        /*0254*/ 	.word	0xffffffff


	//   ....[110]....
        /*0258*/ 	.word	0xffffffff


	//   ....[111]....
        /*025c*/ 	.word	0xffffffff


	//   ....[112]....
        /*0260*/ 	.word	0xffffffff


	//   ....[113]....
        /*0264*/ 	.word	0xffffffff


	//   ....[114]....
        /*0268*/ 	.word	0xffffffff


	//   ....[115]....
        /*026c*/ 	.word	0xffffffff


	//   ....[116]....
        /*0270*/ 	.word	0xffffffff


	//   ....[117]....
        /*0274*/ 	.word	0xffffffff


	//   ....[118]....
        /*0278*/ 	.word	0xffffffff


	//   ....[119]....
        /*027c*/ 	.word	0xffffffff


	//   ....[120]....
        /*0280*/ 	.word	0x0500000f


	//   ....[121]....
        /*0284*/ 	.word	0x0500000f


	//   ....[122]....
        /*0288*/ 	.word	0x0500000f


	//   ....[123]....
        /*028c*/ 	.word	0x0500000f


	//   ....[124]....
        /*0290*/ 	.word	0x0500000f


	//   ....[125]....
        /*0294*/ 	.word	0x0500000f


	//   ....[126]....
        /*0298*/ 	.word	0x0500000f


	//   ....[127]....
        /*029c*/ 	.word	0x0500000f


	//   ....[128]....
        /*02a0*/ 	.word	0x0500000f


	//   ....[129]....
        /*02a4*/ 	.word	0x0500000f


	//   ....[130]....
        /*02a8*/ 	.word	0x0500000f


	//   ....[131]....
        /*02ac*/ 	.word	0x0500000f


	//   ....[132]....
        /*02b0*/ 	.word	0x0500000f


	//   ....[133]....
        /*02b4*/ 	.word	0x0500000f


	//   ....[134]....
        /*02b8*/ 	.word	0x0500000f


	//   ....[135]....
        /*02bc*/ 	.word	0x0500000f


	//   ....[136]....
        /*02c0*/ 	.word	0x0500000f


	//   ....[137]....
        /*02c4*/ 	.word	0x0500000f


	//   ....[138]....
        /*02c8*/ 	.word	0x0500000f


	//   ....[139]....
        /*02cc*/ 	.word	0x0500000f


	//   ....[140]....
        /*02d0*/ 	.word	0x0500000f


	//   ....[141]....
        /*02d4*/ 	.word	0x0500000f


	//   ....[142]....
        /*02d8*/ 	.word	0x0500000f


	//   ....[143]....
        /*02dc*/ 	.word	0x0500000f


	//   ....[144]....
        /*02e0*/ 	.word	0x0500000f


	//   ....[145]....
        /*02e4*/ 	.word	0x0500000f


	//   ....[146]....
        /*02e8*/ 	.word	0x0500000f


	//   ....[147]....
        /*02ec*/ 	.word	0x0500000f


	//   ....[148]....
        /*02f0*/ 	.word	0x0500000f


	//   ....[149]....
        /*02f4*/ 	.word	0x0500000f


	//   ....[150]....
        /*02f8*/ 	.word	0x0500000f


	//   ....[151]....
        /*02fc*/ 	.word	0x0500000f


	//   ....[152]....
        /*0300*/ 	.word	0x0500000f


	//   ....[153]....
        /*0304*/ 	.word	0x0500000f


	//   ....[154]....
        /*0308*/ 	.word	0x0500000f


	//   ....[155]....
        /*030c*/ 	.word	0x0500000f


	//   ....[156]....
        /*0310*/ 	.word	0x0500000f


	//   ....[157]....
        /*0314*/ 	.word	0x0500000f


	//   ....[158]....
        /*0318*/ 	.word	0x0500000f


	//   ....[159]....
        /*031c*/ 	.word	0x0500000f


	//   ....[160]....
        /*0320*/ 	.word	0x0500000f


	//   ....[161]....
        /*0324*/ 	.word	0x0500000f


	//   ....[162]....
        /*0328*/ 	.word	0x0500000f


	//   ....[163]....
        /*032c*/ 	.word	0x0500000f


	//   ....[164]....
        /*0330*/ 	.word	0x0500000f


	//   ....[165]....
        /*0334*/ 	.word	0x0500000f


	//   ....[166]....
        /*0338*/ 	.word	0x0500000f


	//   ....[167]....
        /*033c*/ 	.word	0x0500000f


	//   ....[168]....
        /*0340*/ 	.word	0x0500000f


	//   ....[169]....
        /*0344*/ 	.word	0x0500000f


	//   ....[170]....
        /*0348*/ 	.word	0x0500000f


	//   ....[171]....
        /*034c*/ 	.word	0x0500000f


	//   ....[172]....
        /*0350*/ 	.word	0x0500000f


	//   ....[173]....
        /*0354*/ 	.word	0x0500000f


	//   ....[174]....
        /*0358*/ 	.word	0x0500000f


	//   ....[175]....
        /*035c*/ 	.word	0x0500000f


	//   ....[176]....
        /*0360*/ 	.word	0x0500000f


	//   ....[177]....
        /*0364*/ 	.word	0x0500000f


	//   ....[178]....
        /*0368*/ 	.word	0x0500000f


	//   ....[179]....
        /*036c*/ 	.word	0x0500000f


	//   ....[180]....
        /*0370*/ 	.word	0x0500000f


	//   ....[181]....
        /*0374*/ 	.word	0x0500000f


	//   ....[182]....
        /*0378*/ 	.word	0x0500000f


	//   ....[183]....
        /*037c*/ 	.word	0x0500000f


	//   ....[184]....
        /*0380*/ 	.word	0x0500000f


	//   ....[185]....
        /*0384*/ 	.word	0x0500000f


	//   ....[186]....
        /*0388*/ 	.word	0x0500000f


	//----- nvinfo : EIATTR_COOP_GROUP_INSTR_OFFSETS
	.align		4
.L_173:
        /*038c*/ 	.byte	0x04, 0x28
        /*038e*/ 	.short	(.L_175 - .L_174)


	//   ....[0]....
.L_174:
        /*0390*/ 	.word	0x00000070


	//   ....[1]....
        /*0394*/ 	.word	0x000000b0


	//   ....[2]....
        /*0398*/ 	.word	0x000002d0


	//   ....[3]....
        /*039c*/ 	.word	0x00000430


	//   ....[4]....
        /*03a0*/ 	.word	0x00000550


	//   ....[5]....
        /*03a4*/ 	.word	0x000006b0


	//   ....[6]....
        /*03a8*/ 	.word	0x000018b0


	//   ....[7]....
        /*03ac*/ 	.word	0x00002560


	//   ....[8]....
        /*03b0*/ 	.word	0x00002e20


	//   ....[9]....
        /*03b4*/ 	.word	0x000039e0


	//   ....[10]....
        /*03b8*/ 	.word	0x00003a90


	//   ....[11]....
        /*03bc*/ 	.word	0x00003fb0


	//   ....[12]....
        /*03c0*/ 	.word	0x00004030


	//   ....[13]....
        /*03c4*/ 	.word	0x00006070


	//   ....[14]....
        /*03c8*/ 	.word	0x00006620


	//   ....[15]....
        /*03cc*/ 	.word	0x00007480


	//   ....[16]....
        /*03d0*/ 	.word	0x00007590


	//   ....[17]....
        /*03d4*/ 	.word	0x00007b50


	//   ....[18]....
        /*03d8*/ 	.word	0x00007bb0


	//   ....[19]....
        /*03dc*/ 	.word	0x0000a010


	//   ....[20]....
        /*03e0*/ 	.word	0x0000a030


	//   ....[21]....
        /*03e4*/ 	.word	0x0000a050


	//   ....[22]....
        /*03e8*/ 	.word	0x0000a070


	//   ....[23]....
        /*03ec*/ 	.word	0x0000beb0


	//   ....[24]....
        /*03f0*/ 	.word	0x0000c460


	//   ....[25]....
        /*03f4*/ 	.word	0x0000d2c0


	//   ....[26]....
        /*03f8*/ 	.word	0x0000d3d0


	//   ....[27]....
        /*03fc*/ 	.word	0x0000d980


	//   ....[28]....
        /*0400*/ 	.word	0x0000d9f0


	//   ....[29]....
        /*0404*/ 	.word	0x0000eaa0


	//   ....[30]....
        /*0408*/ 	.word	0x0000ead0


	//   ....[31]....
        /*040c*/ 	.word	0x0000eba0


	//   ....[32]....
        /*0410*/ 	.word	0x0000ebb0


	//   ....[33]....
        /*0414*/ 	.word	0x00010160


	//   ....[34]....
        /*0418*/ 	.word	0x00010190


	//   ....[35]....
        /*041c*/ 	.word	0x000101c0


	//   ....[36]....
        /*0420*/ 	.word	0x00010250


	//   ....[37]....
        /*0424*/ 	.word	0x00010900


	//   ....[38]....
        /*0428*/ 	.word	0x00010930


	//   ....[39]....
        /*042c*/ 	.word	0x00010a30


	//   ....[40]....
        /*0430*/ 	.word	0x00010a50


	//   ....[41]....
        /*0434*/ 	.word	0x00010b50


	//   ....[42]....
        /*0438*/ 	.word	0x00010b70


	//   ....[43]....
        /*043c*/ 	.word	0x00010c80


	//   ....[44]....
        /*0440*/ 	.word	0x00010ca0


	//   ....[45]....
        /*0444*/ 	.word	0x000113c0


	//   ....[46]....
        /*0448*/ 	.word	0x000113f0


	//   ....[47]....
        /*044c*/ 	.word	0x00011500


	//   ....[48]....
        /*0450*/ 	.word	0x00011520


	//   ....[49]....
        /*0454*/ 	.word	0x00011620


	//   ....[50]....
        /*0458*/ 	.word	0x00011640


	//   ....[51]....
        /*045c*/ 	.word	0x00011750


	//   ....[52]....
        /*0460*/ 	.word	0x00011770


	//   ....[53]....
        /*0464*/ 	.word	0x00011940


	//   ....[54]....
        /*0468*/ 	.word	0x000131b0


	//   ....[55]....
        /*046c*/ 	.word	0x000131d0


	//   ....[56]....
        /*0470*/ 	.word	0x000131e0


	//   ....[57]....
        /*0474*/ 	.word	0x00013220


	//   ....[58]....
        /*0478*/ 	.word	0x000132b0


	//   ....[59]....
        /*047c*/ 	.word	0x000132d0


	//   ....[60]....
        /*0480*/ 	.word	0x00013360


	//   ....[61]....
        /*0484*/ 	.word	0x00013380


	//   ....[62]....
        /*0488*/ 	.word	0x00013410


	//   ....[63]....
        /*048c*/ 	.word	0x00013430


	//   ....[64]....
        /*0490*/ 	.word	0x000134c0


	//   ....[65]....
        /*0494*/ 	.word	0x000134e0


	//   ....[66]....
        /*0498*/ 	.word	0x00013b20


	//   ....[67]....
        /*049c*/ 	.word	0x00013b40


	//   ....[68]....
        /*04a0*/ 	.word	0x00013b70


	//   ....[69]....
        /*04a4*/ 	.word	0x00013bb0


	//   ....[70]....
        /*04a8*/ 	.word	0x00013c30


	//   ....[71]....
        /*04ac*/ 	.word	0x00013c60


	//   ....[72]....
        /*04b0*/ 	.word	0x00013ce0


	//   ....[73]....
        /*04b4*/ 	.word	0x00013d10


	//   ....[74]....
        /*04b8*/ 	.word	0x00013d90


	//   ....[75]....
        /*04bc*/ 	.word	0x00013dc0


	//   ....[76]....
        /*04c0*/ 	.word	0x00013e40


	//   ....[77]....
        /*04c4*/ 	.word	0x00013e70


	//   ....[78]....
        /*04c8*/ 	.word	0x00013ef0


	//   ....[79]....
        /*04cc*/ 	.word	0x00013f20


	//   ....[80]....
        /*04d0*/ 	.word	0x00013fa0


	//   ....[81]....
        /*04d4*/ 	.word	0x00013fc0


	//   ....[82]....
        /*04d8*/ 	.word	0x000146e0


	//   ....[83]....
        /*04dc*/ 	.word	0x00014710


	//   ....[84]....
        /*04e0*/ 	.word	0x00014720


	//   ....[85]....
        /*04e4*/ 	.word	0x00014740


	//   ....[86]....
        /*04e8*/ 	.word	0x00014790


	//   ....[87]....
        /*04ec*/ 	.word	0x000147b0


	//   ....[88]....
        /*04f0*/ 	.word	0x00014810


	//   ....[89]....
        /*04f4*/ 	.word	0x00014830


	//   ....[90]....
        /*04f8*/ 	.word	0x00014880


	//   ....[91]....
        /*04fc*/ 	.word	0x000148a0


	//   ....[92]....
        /*0500*/ 	.word	0x000148f0


	//   ....[93]....
        /*0504*/ 	.word	0x00014910


	//   ....[94]....
        /*0508*/ 	.word	0x00014bb0


	//   ....[95]....
        /*050c*/ 	.word	0x00014bd0


	//   ....[96]....
        /*0510*/ 	.word	0x00014bf0


	//   ....[97]....
        /*0514*/ 	.word	0x00014c70


	//   ....[98]....
        /*0518*/ 	.word	0x00014c90


	//   ....[99]....
        /*051c*/ 	.word	0x00014d10


	//   ....[100]....
        /*0520*/ 	.word	0x00014d30


	//   ....[101]....
        /*0524*/ 	.word	0x00014db0


	//   ....[102]....
        /*0528*/ 	.word	0x00014dd0


	//   ....[103]....
        /*052c*/ 	.word	0x00014e50


	//   ....[104]....
        /*0530*/ 	.word	0x00014e70


	//   ....[105]....
        /*0534*/ 	.word	0x00014e80


	//   ....[106]....
        /*0538*/ 	.word	0x00015450


	//   ....[107]....
        /*053c*/ 	.word	0x00015470


	//   ....[108]....
        /*0540*/ 	.word	0x00015480


	//   ....[109]....
        /*0544*/ 	.word	0x000154a0


	//   ....[110]....
        /*0548*/ 	.word	0x00015540


	//   ....[111]....
        /*054c*/ 	.word	0x00015570


	//   ....[112]....
        /*0550*/ 	.word	0x000155e0


	//   ....[113]....
        /*0554*/ 	.word	0x00015610


	//   ....[114]....
        /*0558*/ 	.word	0x00015680


	//   ....[115]....
        /*055c*/ 	.word	0x000156b0


	//   ....[116]....
        /*0560*/ 	.word	0x00015720


	//   ....[117]....
        /*0564*/ 	.word	0x00015750


	//   ....[118]....
        /*0568*/ 	.word	0x00015a60


	//   ....[119]....
        /*056c*/ 	.word	0x00015c40


	//   ....[120]....
        /*0570*/ 	.word	0x000162b0


	//   ....[121]....
        /*0574*/ 	.word	0x00016390


	//   ....[122]....
        /*0578*/ 	.word	0x00016430


	//   ....[123]....
        /*057c*/ 	.word	0x000164b0


	//   ....[124]....
        /*0580*/ 	.word	0x00016570


	//   ....[125]....
        /*0584*/ 	.word	0x000165f0


	//   ....[126]....
        /*0588*/ 	.word	0x000166d0


	//   ....[127]....
        /*058c*/ 	.word	0x00016750


	//   ....[128]....
        /*0590*/ 	.word	0x00016830


	//   ....[129]....
        /*0594*/ 	.word	0x000168b0


	//   ....[130]....
        /*0598*/ 	.word	0x00016990


	//   ....[131]....
        /*059c*/ 	.word	0x00016a10


	//   ....[132]....
        /*05a0*/ 	.word	0x00016ae0


	//   ....[133]....
        /*05a4*/ 	.word	0x00016b70


	//   ....[134]....
        /*05a8*/ 	.word	0x00016be0


	//   ....[135]....
        /*05ac*/ 	.word	0x00016c60


	//   ....[136]....
        /*05b0*/ 	.word	0x00016d20


	//   ....[137]....
        /*05b4*/ 	.word	0x00016d90


	//   ....[138]....
        /*05b8*/ 	.word	0x00016e80


	//   ....[139]....
        /*05bc*/ 	.word	0x00016ef0


	//   ....[140]....
        /*05c0*/ 	.word	0x00016fe0


	//   ....[141]....
        /*05c4*/ 	.word	0x00017050


	//   ....[142]....
        /*05c8*/ 	.word	0x00017140


	//   ....[143]....
        /*05cc*/ 	.word	0x000171b0


	//   ....[144]....
        /*05d0*/ 	.word	0x000172a0


	//   ....[145]....
        /*05d4*/ 	.word	0x00017310


	//   ....[146]....
        /*05d8*/ 	.word	0x00017400


	//   ....[147]....
        /*05dc*/ 	.word	0x00017470


	//   ....[148]....
        /*05e0*/ 	.word	0x00017540


	//   ....[149]....
        /*05e4*/ 	.word	0x00017670


	//   ....[150]....
        /*05e8*/ 	.word	0x00017710


	//   ....[151]....
        /*05ec*/ 	.word	0x00017780


	//   ....[152]....
        /*05f0*/ 	.word	0x00017840


	//   ....[153]....
        /*05f4*/ 	.word	0x000178a0


	//   ....[154]....
        /*05f8*/ 	.word	0x00017960


	//   ....[155]....
        /*05fc*/ 	.word	0x000179c0


	//   ....[156]....
        /*0600*/ 	.word	0x00017a80


	//   ....[157]....
        /*0604*/ 	.word	0x00017ae0


	//   ....[158]....
        /*0608*/ 	.word	0x00017ba0


	//   ....[159]....
        /*060c*/ 	.word	0x00017c00


	//   ....[160]....
        /*0610*/ 	.word	0x00017cc0


	//   ....[161]....
        /*0614*/ 	.word	0x00017da0


	//   ....[162]....
        /*0618*/ 	.word	0x00017e40


	//   ....[163]....
        /*061c*/ 	.word	0x00017ea0


	//   ....[164]....
        /*0620*/ 	.word	0x00017f90


	//   ....[165]....
        /*0624*/ 	.word	0x00017ff0


	//   ....[166]....
        /*0628*/ 	.word	0x000180e0


	//   ....[167]....
        /*062c*/ 	.word	0x00018140


	//   ....[168]....
        /*0630*/ 	.word	0x00018230


	//   ....[169]....
        /*0634*/ 	.word	0x00018290


	//   ....[170]....
        /*0638*/ 	.word	0x00018380


	//   ....[171]....
        /*063c*/ 	.word	0x000183e0


	//   ....[172]....
        /*0640*/ 	.word	0x000184a0


	//   ....[173]....
        /*0644*/ 	.word	0x000185e0


	//   ....[174]....
        /*0648*/ 	.word	0x00018680


	//   ....[175]....
        /*064c*/ 	.word	0x000186e0


	//   ....[176]....
        /*0650*/ 	.word	0x000187b0


	//   ....[177]....
        /*0654*/ 	.word	0x00018870


	//   ....[178]....
        /*0658*/ 	.word	0x00018930


	//   ....[179]....
        /*065c*/ 	.word	0x000189f0


	//   ....[180]....
        /*0660*/ 	.word	0x00018ab0


	//   ....[181]....
        /*0664*/ 	.word	0x00018b70


	//   ....[182]....
        /*0668*/ 	.word	0x00018c30


	//   ....[183]....
        /*066c*/ 	.word	0x00018cf0


	//   ....[184]....
        /*0670*/ 	.word	0x00018db0


	//   ....[185]....
        /*0674*/ 	.word	0x00018ea0


	//   ....[186]....
        /*0678*/ 	.word	0x00018fc0


	//----- nvinfo : EIATTR_REG_RECONFIG
	.align		4
.L_175:
        /*067c*/ 	.byte	0x01, 0x54
	.zero		2


	//----- nvinfo : EIATTR_SYSCALL_OFFSETS
	.align		4
        /*0680*/ 	.byte	0x04, 0x46
        /*0682*/ 	.short	(.L_177 - .L_176)


	//   ....[0]....
.L_176:
        /*0684*/ 	.word	0x00001a90


	//   ....[1]....
        /*0688*/ 	.word	0x00012830


	//   ....[2]....
        /*068c*/ 	.word	0x00012980


	//   ....[3]....
        /*0690*/ 	.word	0x00012a70


	//   ....[4]....
        /*0694*/ 	.word	0x000137e0


	//----- nvinfo : EIATTR_MBARRIER_INSTR_OFFSETS
	.align		4
.L_177:
        /*0698*/ 	.byte	0x04, 0x39
        /*069a*/ 	.short	(.L_179 - .L_178)


	//   ....[0]....
.L_178:
        /*069c*/ 	.word	0x00000180
        /*06a0*/ 	.word	0x000000ff
        /*06a4*/ 	.word	0x00030800
        /*06a8*/ 	.short	0x0100
        /*06aa*/ 	.byte	0x08
	.zero		1


	//   ....[1]....
        /*06ac*/ 	.word	0x00000190
        /*06b0*/ 	.word	0x000000ff
        /*06b4*/ 	.word	0x00030820
        /*06b8*/ 	.short	0x0100
        /*06ba*/ 	.byte	0x08
	.zero		1


	//   ....[2]....
        /*06bc*/ 	.word	0x00000280
        /*06c0*/ 	.word	0x000000ff
        /*06c4*/ 	.word	0x00030830
        /*06c8*/ 	.short	0x0100
        /*06ca*/ 	.byte	0x08
	.zero		1


	//   ....[3]....
        /*06cc*/ 	.word	0x00000290
        /*06d0*/ 	.word	0x000000ff
        /*06d4*/ 	.word	0x00030840
        /*06d8*/ 	.short	0x0100
        /*06da*/ 	.byte	0x08
	.zero		1


	//   ....[4]....
        /*06dc*/ 	.word	0x000002a0
        /*06e0*/ 	.word	0x000000ff
        /*06e4*/ 	.word	0x00030838
        /*06e8*/ 	.short	0x0100
        /*06ea*/ 	.byte	0x08
	.zero		1


	//   ....[5]....
        /*06ec*/ 	.word	0x000002b0
        /*06f0*/ 	.word	0x000000ff
        /*06f4*/ 	.word	0x00030848
        /*06f8*/ 	.short	0x0100
        /*06fa*/ 	.byte	0x08
	.zero		1


	//   ....[6]....
        /*06fc*/ 	.word	0x000003e0
        /*0700*/ 	.word	0x000000ff
        /*0704*/ 	.word	0x00030850
        /*0708*/ 	.short	0x0100
        /*070a*/ 	.byte	0x08
	.zero		1


	//   ....[7]....
        /*070c*/ 	.word	0x000003f0
        /*0710*/ 	.word	0x000000ff
        /*0714*/ 	.word	0x00030860
        /*0718*/ 	.short	0x0100
        /*071a*/ 	.byte	0x08
	.zero		1


	//   ....[8]....
        /*071c*/ 	.word	0x00000400
        /*0720*/ 	.word	0x000000ff
        /*0724*/ 	.word	0x00030858
        /*0728*/ 	.short	0x0100
        /*072a*/ 	.byte	0x08
	.zero		1


	//   ....[9]....
        /*072c*/ 	.word	0x00000410
        /*0730*/ 	.word	0x000000ff
        /*0734*/ 	.word	0x00030868
        /*0738*/ 	.short	0x0100
        /*073a*/ 	.byte	0x08
	.zero		1


	//   ....[10]....
        /*073c*/ 	.word	0x00000500
        /*0740*/ 	.word	0x000000ff
        /*0744*/ 	.word	0x00030870
        /*0748*/ 	.short	0x0100
        /*074a*/ 	.byte	0x06
	.zero		1


	//   ....[11]....
        /*074c*/ 	.word	0x00000510
        /*0750*/ 	.word	0x000000ff
        /*0754*/ 	.word	0x00030880
        /*0758*/ 	.short	0x0100
        /*075a*/ 	.byte	0x06
	.zero		1


	//   ....[12]....
        /*075c*/ 	.word	0x00000520
        /*0760*/ 	.word	0x000000ff
        /*0764*/ 	.word	0x00030878
        /*0768*/ 	.short	0x0100
        /*076a*/ 	.byte	0x06
	.zero		1


	//   ....[13]....
        /*076c*/ 	.word	0x00000530
        /*0770*/ 	.word	0x000000ff
        /*0774*/ 	.word	0x00030888
        /*0778*/ 	.short	0x0100
        /*077a*/ 	.byte	0x06
	.zero		1


	//   ....[14]....
        /*077c*/ 	.word	0x00000660
        /*0780*/ 	.word	0x000000ff
        /*0784*/ 	.word	0x00030890
        /*0788*/ 	.short	0x0100
        /*078a*/ 	.byte	0x08
	.zero		1


	//   ....[15]....
        /*078c*/ 	.word	0x00000670
        /*0790*/ 	.word	0x000000ff
        /*0794*/ 	.word	0x000308a0
        /*0798*/ 	.short	0x0100
        /*079a*/ 	.byte	0x08
	.zero		1


	//   ....[16]....
        /*079c*/ 	.word	0x00000680
        /*07a0*/ 	.word	0x000000ff
        /*07a4*/ 	.word	0x00030898
        /*07a8*/ 	.short	0x0100
        /*07aa*/ 	.byte	0x08
	.zero		1


	//   ....[17]....
        /*07ac*/ 	.word	0x00000690
        /*07b0*/ 	.word	0x000000ff
        /*07b4*/ 	.word	0x000308a8
        /*07b8*/ 	.short	0x0100
        /*07ba*/ 	.byte	0x08
	.zero		1


	//   ....[18]....
        /*07bc*/ 	.word	0x000007d0
        /*07c0*/ 	.word	0x000000ff
        /*07c4*/ 	.word	0x000308b0
        /*07c8*/ 	.short	0x0100
        /*07ca*/ 	.byte	0x08
	.zero		1


	//   ....[19]....
        /*07cc*/ 	.word	0x000007e0
        /*07d0*/ 	.word	0x000000ff
        /*07d4*/ 	.word	0x000308c0
        /*07d8*/ 	.short	0x0100
        /*07da*/ 	.byte	0x08
	.zero		1


	//   ....[20]....
        /*07dc*/ 	.word	0x000007f0
        /*07e0*/ 	.word	0x000000ff
        /*07e4*/ 	.word	0x000308b8
        /*07e8*/ 	.short	0x0100
        /*07ea*/ 	.byte	0x08
	.zero		1


	//   ....[21]....
        /*07ec*/ 	.word	0x00000800
        /*07f0*/ 	.word	0x000000ff
        /*07f4*/ 	.word	0x000308c8
        /*07f8*/ 	.short	0x0100
        /*07fa*/ 	.byte	0x08
	.zero		1


	//   ....[22]....
        /*07fc*/ 	.word	0x00001b30
        /*0800*/ 	.word	0x000000ff
        /*0804*/ 	.word	0x00030800
        /*0808*/ 	.short	0x010a
        /*080a*/ 	.byte	0x28
	.zero		1


	//   ....[23]....
        /*080c*/ 	.word	0x00001bb0
        /*0810*/ 	.word	0x0000000d
        /*0814*/ 	.word	0x00030830
        /*0818*/ 	.short	0x010a
        /*081a*/ 	.byte	0x3f
	.zero		1


	//   ....[24]....
        /*081c*/ 	.word	0x00001bf0
        /*0820*/ 	.word	0x0000000d
        /*0824*/ 	.word	0x00030830
        /*0828*/ 	.short	0x010a
        /*082a*/ 	.byte	0x3f
	.zero		1


	//   ....[25]....
        /*082c*/ 	.word	0x00002670
        /*0830*/ 	.word	0x000000ff
        /*0834*/ 	.word	0x00000000
        /*0838*/ 	.short	0x0101
        /*083a*/ 	.byte	0x04
	.zero		1


	//   ....[26]....
        /*083c*/ 	.word	0x00004f80
        /*0840*/ 	.word	0x000000ff
        /*0844*/ 	.word	0x00030830
        /*0848*/ 	.short	0x010a
        /*084a*/ 	.byte	0x07
	.zero		1


	//   ....[27]....
        /*084c*/ 	.word	0x00004fc0
        /*0850*/ 	.word	0x000000ff
        /*0854*/ 	.word	0x00030830
        /*0858*/ 	.short	0x010a
        /*085a*/ 	.byte	0x07
	.zero		1


	//   ....[28]....
        /*085c*/ 	.word	0x00005aa0
        /*0860*/ 	.word	0x000000ff
        /*0864*/ 	.word	0x00030850
        /*0868*/ 	.short	0x010a
        /*086a*/ 	.byte	0x06
	.zero		1


	//   ....[29]....
        /*086c*/ 	.word	0x00005ae0
        /*0870*/ 	.word	0x000000ff
        /*0874*/ 	.word	0x00030850
        /*0878*/ 	.short	0x010a
        /*087a*/ 	.byte	0x06
	.zero		1


	//   ....[30]....
        /*087c*/ 	.word	0x00006190
        /*0880*/ 	.word	0x000000ff
        /*0884*/ 	.word	0x00000000
        /*0888*/ 	.short	0x0101
        /*088a*/ 	.byte	0x07
	.zero		1


	//   ....[31]....
        /*088c*/ 	.word	0x00008410
        /*0890*/ 	.word	0x000000ff
        /*0894*/ 	.word	0x00000000
        /*0898*/ 	.short	0x0101
        /*089a*/ 	.byte	0x06
	.zero		1


	//   ....[32]....
        /*089c*/ 	.word	0x00008910
        /*08a0*/ 	.word	0x000000ff
        /*08a4*/ 	.word	0x00030830
        /*08a8*/ 	.short	0x010a
        /*08aa*/ 	.byte	0x07
	.zero		1


	//   ....[33]....
        /*08ac*/ 	.word	0x00008950
        /*08b0*/ 	.word	0x000000ff
        /*08b4*/ 	.word	0x00030830
        /*08b8*/ 	.short	0x010a
        /*08ba*/ 	.byte	0x07
	.zero		1


	//   ....[34]....
        /*08bc*/ 	.word	0x00009430
        /*08c0*/ 	.word	0x000000ff
        /*08c4*/ 	.word	0x00030850
        /*08c8*/ 	.short	0x010a
        /*08ca*/ 	.byte	0x06
	.zero		1


	//   ....[35]....
        /*08cc*/ 	.word	0x00009470
        /*08d0*/ 	.word	0x000000ff
        /*08d4*/ 	.word	0x00030850
        /*08d8*/ 	.short	0x010a
        /*08da*/ 	.byte	0x06
	.zero		1


	//   ....[36]....
        /*08dc*/ 	.word	0x00009b00
        /*08e0*/ 	.word	0x000000ff
        /*08e4*/ 	.word	0x00000000
        /*08e8*/ 	.short	0x0101
        /*08ea*/ 	.byte	0x07
	.zero		1


	//   ....[37]....
        /*08ec*/ 	.word	0x0000ab00
        /*08f0*/ 	.word	0x000000ff
        /*08f4*/ 	.word	0x00000000
        /*08f8*/ 	.short	0x0101
        /*08fa*/ 	.byte	0x06
	.zero		1


	//   ....[38]....
        /*08fc*/ 	.word	0x0000adc0
        /*0900*/ 	.word	0x000000ff
        /*0904*/ 	.word	0x00030830
        /*0908*/ 	.short	0x010a
        /*090a*/ 	.byte	0x06
	.zero		1


	//   ....[39]....
        /*090c*/ 	.word	0x0000ae00
        /*0910*/ 	.word	0x000000ff
        /*0914*/ 	.word	0x00030830
        /*0918*/ 	.short	0x010a
        /*091a*/ 	.byte	0x06
	.zero		1


	//   ....[40]....
        /*091c*/ 	.word	0x0000b8e0
        /*0920*/ 	.word	0x000000ff
        /*0924*/ 	.word	0x00030850
        /*0928*/ 	.short	0x010a
        /*092a*/ 	.byte	0x0a
	.zero		1


	//   ....[41]....
        /*092c*/ 	.word	0x0000b920
        /*0930*/ 	.word	0x000000ff
        /*0934*/ 	.word	0x00030850
        /*0938*/ 	.short	0x010a
        /*093a*/ 	.byte	0x0a
	.zero		1


	//   ....[42]....
        /*093c*/ 	.word	0x0000bf80
        /*0940*/ 	.word	0x000000ff
        /*0944*/ 	.word	0x00000000
        /*0948*/ 	.short	0x0101
        /*094a*/ 	.byte	0x04
	.zero		1


	//   ....[43]....
        /*094c*/ 	.word	0x0000e250
        /*0950*/ 	.word	0x000000ff
        /*0954*/ 	.word	0x00000000
        /*0958*/ 	.short	0x0101
        /*095a*/ 	.byte	0x0a
	.zero		1


	//   ....[44]....
        /*095c*/ 	.word	0x0000ea10
        /*0960*/ 	.word	0x000000ff
        /*0964*/ 	.word	0x00030850
        /*0968*/ 	.short	0x010a
        /*096a*/ 	.byte	0x05
	.zero		1


	//   ....[45]....
        /*096c*/ 	.word	0x0000ea50
        /*0970*/ 	.word	0x000000ff
        /*0974*/ 	.word	0x00030850
        /*0978*/ 	.short	0x010a
        /*097a*/ 	.byte	0x05
	.zero		1


	//   ....[46]....
        /*097c*/ 	.word	0x0000ef50
        /*0980*/ 	.word	0x000000ff
        /*0984*/ 	.word	0x00000000
        /*0988*/ 	.short	0x0101
        /*098a*/ 	.byte	0x04
	.zero		1


	//   ....[47]....
        /*098c*/ 	.word	0x000108f0
        /*0990*/ 	.word	0x00000011
        /*0994*/ 	.word	0x00000000
        /*0998*/ 	.short	0x0101
        /*099a*/ 	.byte	0x3f
	.zero		1


	//   ....[48]....
        /*099c*/ 	.word	0x00012fc0
        /*09a0*/ 	.word	0x00000000
        /*09a4*/ 	.word	0x00030840
        /*09a8*/ 	.short	0x010a
        /*09aa*/ 	.byte	0x3f
	.zero		1


	//   ....[49]....
        /*09ac*/ 	.word	0x000135d0
        /*09b0*/ 	.word	0x00000000
        /*09b4*/ 	.word	0x00030830
        /*09b8*/ 	.short	0x0107
        /*09ba*/ 	.byte	0x3f
	.zero		1


	//   ....[50]....
        /*09bc*/ 	.word	0x00013680
        /*09c0*/ 	.word	0x00000000
        /*09c4*/ 	.word	0x00030830
        /*09c8*/ 	.short	0x0101
        /*09ca*/ 	.byte	0x3f
	.zero		1


	//   ....[51]....
        /*09cc*/ 	.word	0x000140b0
        /*09d0*/ 	.word	0x00000011
        /*09d4*/ 	.word	0x00030800
        /*09d8*/ 	.short	0x0107
        /*09da*/ 	.byte	0x3f
	.zero		1


	//   ....[52]....
        /*09dc*/ 	.word	0x000141a0
        /*09e0*/ 	.word	0x00000011
        /*09e4*/ 	.word	0x00030800
        /*09e8*/ 	.short	0x0101
        /*09ea*/ 	.byte	0x3f
	.zero		1


	//   ....[53]....
        /*09ec*/ 	.word	0x000141c0
        /*09f0*/ 	.word	0x00000011
        /*09f4*/ 	.word	0x00030820
        /*09f8*/ 	.short	0x010a
        /*09fa*/ 	.byte	0x3f
	.zero		1


	//   ....[54]....
        /*09fc*/ 	.word	0x00014510
        /*0a00*/ 	.word	0x00000006
        /*0a04*/ 	.word	0x00030840
        /*0a08*/ 	.short	0x010a
        /*0a0a*/ 	.byte	0x3f
	.zero		1


	//   ....[55]....
        /*0a0c*/ 	.word	0x000149e0
        /*0a10*/ 	.word	0x00000006
        /*0a14*/ 	.word	0x00030830
        /*0a18*/ 	.short	0x0107
        /*0a1a*/ 	.byte	0x3f
	.zero		1


	//   ....[56]....
        /*0a1c*/ 	.word	0x00014a90
        /*0a20*/ 	.word	0x00000006
        /*0a24*/ 	.word	0x00030830
        /*0a28*/ 	.short	0x0101
        /*0a2a*/ 	.byte	0x3f
	.zero		1


	//   ....[57]....
        /*0a2c*/ 	.word	0x00014af0
        /*0a30*/ 	.word	0x00000006
        /*0a34*/ 	.word	0x00030860
        /*0a38*/ 	.short	0x010a
        /*0a3a*/ 	.byte	0x3f
	.zero		1


	//   ....[58]....
        /*0a3c*/ 	.word	0x00015050
        /*0a40*/ 	.word	0x00000006
        /*0a44*/ 	.word	0x00030850
        /*0a48*/ 	.short	0x0107
        /*0a4a*/ 	.byte	0x3f
	.zero		1


	//   ....[59]....
        /*0a4c*/ 	.word	0x000151a0
        /*0a50*/ 	.word	0x00000006
        /*0a54*/ 	.word	0x00030850
        /*0a58*/ 	.short	0x0101
        /*0a5a*/ 	.byte	0x3f
	.zero		1


	//   ....[60]....
        /*0a5c*/ 	.word	0x000153a0
        /*0a60*/ 	.word	0x00000004
        /*0a64*/ 	.word	0x00030860
        /*0a68*/ 	.short	0x010a
        /*0a6a*/ 	.byte	0x3f
	.zero		1


	//   ....[61]....
        /*0a6c*/ 	.word	0x00015870
        /*0a70*/ 	.word	0x00000004
        /*0a74*/ 	.word	0x00030850
        /*0a78*/ 	.short	0x0107
        /*0a7a*/ 	.byte	0x3f
	.zero		1


	//   ....[62]....
        /*0a7c*/ 	.word	0x00015920
        /*0a80*/ 	.word	0x00000004
        /*0a84*/ 	.word	0x00030850
        /*0a88*/ 	.short	0x0101
        /*0a8a*/ 	.byte	0x3f
	.zero		1


	//   ....[63]....
        /*0a8c*/ 	.word	0x00015bc0
        /*0a90*/ 	.word	0x00000004
        /*0a94*/ 	.word	0x00030820
        /*0a98*/ 	.short	0x010a
        /*0a9a*/ 	.byte	0x3f
	.zero		1


	//   ....[64]....
        /*0a9c*/ 	.word	0x00015d60
        /*0aa0*/ 	.word	0x00000005
        /*0aa4*/ 	.word	0x00030840
        /*0aa8*/ 	.short	0x010a
        /*0aaa*/ 	.byte	0x3f
	.zero		1


	//   ....[65]....
        /*0aac*/ 	.word	0x00015e00
        /*0ab0*/ 	.word	0x00000017
        /*0ab4*/ 	.word	0x00030840
        /*0ab8*/ 	.short	0x010a
        /*0aba*/ 	.byte	0x3f
	.zero		1


	//   ....[66]....
        /*0abc*/ 	.word	0x00015e40
        /*0ac0*/ 	.word	0x00000005
        /*0ac4*/ 	.word	0x00030860
        /*0ac8*/ 	.short	0x010a
        /*0aca*/ 	.byte	0x3f
	.zero		1


	//   ....[67]....
        /*0acc*/ 	.word	0x00015e80
        /*0ad0*/ 	.word	0x00000017
        /*0ad4*/ 	.word	0x00030860
        /*0ad8*/ 	.short	0x010a
        /*0ada*/ 	.byte	0x3f
	.zero		1


	//   ....[68]....
        /*0adc*/ 	.word	0x00015ef0
        /*0ae0*/ 	.word	0x00000003
        /*0ae4*/ 	.word	0x00030800
        /*0ae8*/ 	.short	0x010a
        /*0aea*/ 	.byte	0x3f
	.zero		1


	//   ....[69]....
        /*0aec*/ 	.word	0x00015f40
        /*0af0*/ 	.word	0x0000000d
        /*0af4*/ 	.word	0x00030830
        /*0af8*/ 	.short	0x010a
        /*0afa*/ 	.byte	0x3f
	.zero		1


	//   ....[70]....
        /*0afc*/ 	.word	0x00015fa0
        /*0b00*/ 	.word	0x0000000a
        /*0b04*/ 	.word	0x00030830
        /*0b08*/ 	.short	0x010a
        /*0b0a*/ 	.byte	0x3f
	.zero		1


	//   ....[71]....
        /*0b0c*/ 	.word	0x00016000
        /*0b10*/ 	.word	0x00000009
        /*0b14*/ 	.word	0x00030850
        /*0b18*/ 	.short	0x010a
        /*0b1a*/ 	.byte	0x3f
	.zero		1


	//   ....[72]....
        /*0b1c*/ 	.word	0x00016060
        /*0b20*/ 	.word	0x0000000a
        /*0b24*/ 	.word	0x00030830
        /*0b28*/ 	.short	0x010a
        /*0b2a*/ 	.byte	0x3f
	.zero		1


	//   ....[73]....
        /*0b2c*/ 	.word	0x000160c0
        /*0b30*/ 	.word	0x00000009
        /*0b34*/ 	.word	0x00030850
        /*0b38*/ 	.short	0x010a
        /*0b3a*/ 	.byte	0x3f
	.zero		1


	//   ....[74]....
        /*0b3c*/ 	.word	0x00016120
        /*0b40*/ 	.word	0x0000000a
        /*0b44*/ 	.word	0x00030830
        /*0b48*/ 	.short	0x010a
        /*0b4a*/ 	.byte	0x3f
	.zero		1


	//   ....[75]....
        /*0b4c*/ 	.word	0x00016180
        /*0b50*/ 	.word	0x00000009
        /*0b54*/ 	.word	0x00030850
        /*0b58*/ 	.short	0x010a
        /*0b5a*/ 	.byte	0x3f
	.zero		1


	//   ....[76]....
        /*0b5c*/ 	.word	0x000161e0
        /*0b60*/ 	.word	0x00000005
        /*0b64*/ 	.word	0x00030850
        /*0b68*/ 	.short	0x010a
        /*0b6a*/ 	.byte	0x3f
	.zero		1


	//   ....[77]....
        /*0b6c*/ 	.word	0x000162e0
        /*0b70*/ 	.word	0x00000000
        /*0b74*/ 	.word	0x00030840
        /*0b78*/ 	.short	0x010a
        /*0b7a*/ 	.byte	0x3f
	.zero		1


	//   ....[78]....
        /*0b7c*/ 	.word	0x00017570
        /*0b80*/ 	.word	0x00000011
        /*0b84*/ 	.word	0x00030820
        /*0b88*/ 	.short	0x010a
        /*0b8a*/ 	.byte	0x3f
	.zero		1


	//   ....[79]....
        /*0b8c*/ 	.word	0x000175c0
        /*0b90*/ 	.word	0x00000006
        /*0b94*/ 	.word	0x00030840
        /*0b98*/ 	.short	0x010a
        /*0b9a*/ 	.byte	0x3f
	.zero		1


	//   ....[80]....
        /*0b9c*/ 	.word	0x00017cf0
        /*0ba0*/ 	.word	0x00000006
        /*0ba4*/ 	.word	0x00030860
        /*0ba8*/ 	.short	0x010a
        /*0baa*/ 	.byte	0x3f
	.zero		1


	//   ....[81]....
        /*0bac*/ 	.word	0x00018530
        /*0bb0*/ 	.word	0x00000004
        /*0bb4*/ 	.word	0x00030860
        /*0bb8*/ 	.short	0x010a
        /*0bba*/ 	.byte	0x3f
	.zero		1


	//   ....[82]....
        /*0bbc*/ 	.word	0x00018ee0
        /*0bc0*/ 	.word	0x00000004
        /*0bc4*/ 	.word	0x00030820
        /*0bc8*/ 	.short	0x010a
        /*0bca*/ 	.byte	0x3f
	.zero		1


	//   ....[83]....
        /*0bcc*/ 	.word	0x00019080
        /*0bd0*/ 	.word	0x00000005
        /*0bd4*/ 	.word	0x00030840
        /*0bd8*/ 	.short	0x010a
        /*0bda*/ 	.byte	0x3f
	.zero		1


	//   ....[84]....
        /*0bdc*/ 	.word	0x000190d0
        /*0be0*/ 	.word	0x00000017
        /*0be4*/ 	.word	0x00030840
        /*0be8*/ 	.short	0x010a
        /*0bea*/ 	.byte	0x3f
	.zero		1


	//   ....[85]....
        /*0bec*/ 	.word	0x00019120
        /*0bf0*/ 	.word	0x00000005
        /*0bf4*/ 	.word	0x00030860
        /*0bf8*/ 	.short	0x010a
        /*0bfa*/ 	.byte	0x3f
	.zero		1


	//----- nvinfo : EIATTR_NUM_MBARRIERS
	.align		4
.L_179:
        /*0bfc*/ 	.byte	0x03, 0x38
        /*0bfe*/ 	.short	0x0016


	//----- nvinfo : EIATTR_EXIT_INSTR_OFFSETS
	.align		4
        /*0c00*/ 	.byte	0x04, 0x1c
        /*0c02*/ 	.short	(.L_181 - .L_180)


	//   ....[0]....
.L_180:
        /*0c04*/ 	.word	0x00000950


	//   ....[1]....
        /*0c08*/ 	.word	0x000118b0


	//   ....[2]....
        /*0c0c*/ 	.word	0x00015ed0


	//----- nvinfo : EIATTR_MAX_THREADS
	.align		4
.L_181:
        /*0c10*/ 	.byte	0x04, 0x05
        /*0c12*/ 	.short	(.L_183 - .L_182)
.L_182:
        /*0c14*/ 	.word	0x00000180
        /*0c18*/ 	.word	0x00000001
        /*0c1c*/ 	.word	0x00000001


	//----- nvinfo : EIATTR_CRS_STACK_SIZE
	.align		4
.L_183:
        /*0c20*/ 	.byte	0x04, 0x1e
        /*0c22*/ 	.short	(.L_185 - .L_184)
.L_184:
        /*0c24*/ 	.word	0x00000000


	//----- nvinfo : EIATTR_CBANK_PARAM_SIZE
	.align		4
.L_185:
        /*0c28*/ 	.byte	0x03, 0x19
        /*0c2a*/ 	.short	0x0af0


	//----- nvinfo : EIATTR_PARAM_CBANK
	.align		4
        /*0c2c*/ 	.byte	0x04, 0x0a
        /*0c2e*/ 	.short	(.L_187 - .L_186)
	.align		4
.L_186:
        /*0c30*/ 	.word	index@(.nv.constant0._ZN7cutlass13device_kernelIN5flash11enable_sm90INS1_16FlashAttnFwdSm90INS1_25CollectiveMainloopFwdSm90ILi2EN4cute5tupleIJNS5_1CILi1EEES8_S8_EEENS6_IJNS7_ILi128EEENS7_ILi96EEENS7_ILi192EEEEEELi192ENS_10bfloat16_tEfNS_4arch4Sm90ELb0ELb1ELb1ELb0ELb1ELb0ELb0ELb1ELb1ELb1ELb0ELb0EEENS1_21CollectiveEpilogueFwdINS6_IJSA_SC_SB_EEES9_SE_SG_Li256ELb0ELb1ELb0ELb0EEENS1_30DynamicPersistentTileSchedulerILi256ELi128ELb0ELb1ELb1EEEEEEEEEvNT_6ParamsE)
        /*0c34*/ 	.short	0x0210
        /*0c36*/ 	.short	0x0af0


	//----- nvinfo : EIATTR_SW_WAR
	.align		4
.L_187:
        /*0c38*/ 	.byte	0x04, 0x36
        /*0c3a*/ 	.short	(.L_189 - .L_188)
.L_188:
        /*0c3c*/ 	.word	0x00000008
.L_189:


//--------------------- .nv.info._ZN7cutlass13device_kernelIN5flash11enable_sm90INS1_16FlashAttnFwdSm90INS1_25CollectiveMainloopFwdSm90ILi2EN4cute5tupleIJNS5_1CILi1EEES8_S8_EEENS6_IJNS7_ILi128EEENS7_ILi96EEENS7_ILi192EEEEEELi192ENS_10bfloat16_tEfNS_4arch4Sm90ELb0ELb1ELb1ELb1ELb1ELb0ELb0ELb1ELb1ELb1ELb0ELb0EEENS1_21CollectiveEpilogueFwdINS6_IJSA_SC_SB_EEES9_SE_SG_Li256ELb1ELb1ELb0ELb0EEENS1_36VarlenDynamicPersistentTileSchedulerILi128ELi96ELi256ELi128ELb0ELb1ELb1ELb1ELb0ELb1EEEEEEEEEvNT_6ParamsE --------------------------
	.section	.nv.info._ZN7cutlass13device_kernelIN5flash11enable_sm90INS1_16FlashAttnFwdSm90INS1_25CollectiveMainloopFwdSm90ILi2EN4cute5tupleIJNS5_1CILi1EEES8_S8_EEENS6_IJNS7_ILi128EEENS7_ILi96EEENS7_ILi192EEEEEELi192ENS_10bfloat16_tEfNS_4arch4Sm90ELb0ELb1ELb1ELb1ELb1ELb0ELb0ELb1ELb1ELb1ELb0ELb0EEENS1_21CollectiveEpilogueFwdINS6_IJSA_SC_SB_EEES9_SE_SG_Li256ELb1ELb1ELb0ELb0EEENS1_36VarlenDynamicPersistentTileSchedulerILi128ELi96ELi256ELi128ELb0ELb1ELb1ELb1ELb0ELb1EEEEEEEEEvNT_6ParamsE,"",@"SHT_CUDA_INFO"
	.sectionflags	@""
	.align	4


	//----- nvinfo : EIATTR_CUDA_API_VERSION
	.align		4
        /*0000*/ 	.byte	0x04, 0x37
        /*0002*/ 	.short	(.L_191 - .L_190)
.L_190:
        /*0004*/ 	.word	0x00000082


	//----- nvinfo : EIATTR_KPARAM_INFO
	.align		4
.L_191:
        /*0008*/ 	.byte	0x04, 0x17
        /*000a*/ 	.short	(.L_193 - .L_192)
.L_192:
        /*000c*/ 	.word	0x00000000
        /*0010*/ 	.short	0x0000
        /*0012*/ 	.short	0x0070
        /*0014*/ 	.byte	0x00, 0xf0, 0x01, 0x2a


	//----- nvinfo : EIATTR_SPARSE_MMA_MASK
	.align		4
.L_193:
        /*0018*/ 	.byte	0x03, 0x50
        /*001a*/ 	.short	0x0000


	//----- nvinfo : EIATTR_MAXREG_COUNT
	.align		4
        /*001c*/ 	.byte	0x03, 0x1b
        /*001e*/ 	.short	0x00a8


	//----- nvinfo : EIATTR_NUM_BARRIERS
	.align		4
        /*0020*/ 	.byte	0x02, 0x4c
        /*0022*/ 	.byte	0x09
	.zero		1


	//----- nvinfo : EIATTR_EXTERNS
	.align		4
        /*0024*/ 	.byte	0x04, 0x0f
        /*0026*/ 	.short	(.L_195 - .L_194)


	//   ....[0]....
	.align		4
.L_194:
        /*0028*/ 	.word	index@(__assertfail)


	//----- nvinfo : EIATTR_ANNOTATIONS
	.align		4
.L_195:
        /*002c*/ 	.byte	0x04, 0x55
        /*002e*/ 	.short	(.L_197 - .L_196)


	//   ....[0]....
.L_196:
        /* <DEDUP_REMOVED lines=17> */


	//----- nvinfo : EIATTR_MERCURY_ISA_VERSION
	.align		4
.L_197:
        /*0130*/ 	.byte	0x03, 0x5f
        /*0132*/ 	.short	0x0101


	//----- nvinfo : EIATTR_UNUSED_LOAD_BYTE_OFFSET
	.align		4
        /*0134*/ 	.byte	0x04, 0x44
        /*0136*/ 	.short	(.L_199 - .L_198)


	//   ....[0]....
.L_198:
        /*0138*/ 	.word	0x00000920
        /*013c*/ 	.word	0x0000fff0


	//   ....[1]....
        /*0140*/ 	.word	0x0000f3b0
        /*0144*/ 	.word	0x0000fff0


	//----- nvinfo : EIATTR_INT_WARP_WIDE_INSTR_OFFSETS
	.align		4
.L_199:
        /*0148*/ 	.byte	0x04, 0x31
        /*014a*/ 	.short	(.L_201 - .L_200)


	//   ....[0]....
.L_200:
        /*014c*/ 	.word	0x000000c0


	//   ....[1]....
        /*0150*/ 	.word	0x000000d0


	//   ....[2]....
        /*0154*/ 	.word	0x00000170


	//   ....[3]....
        /*0158*/ 	.word	0x00012f00


	//   ....[4]....
        /*015c*/ 	.word	0x00012f90


	//   ....[5]....
        /*0160*/ 	.word	0x00015e40


	//   ....[6]....
        /*0164*/ 	.word	0x00015ed0


	//----- nvinfo : EIATTR_COOP_GROUP_MASK_REGIDS
	.align		4
.L_201:
        /*0168*/ 	.byte	0x04, 0x29
        /*016a*/ 	.short	(.L_203 - .L_202)


	//   ....[0]....
.L_202:
        /*016c*/ 	.word	0xffffffff


	//   ....[1]....
        /*0170*/ 	.word	0xffffffff


	//   ....[2]....
        /*0174*/ 	.word	0xffffffff


	//   ....[3]....
        /*0178*/ 	.word	0xffffffff


	//   ....[4]....
        /*017c*/ 	.word	0xffffffff


	//   ....[5]....
        /*0180*/ 	.word	0xffffffff


	//   ....[6]....
        /*0184*/ 	.word	0xffffffff


	//   ....[7]....
        /*0188*/ 	.word	0xffffffff


	//   ....[8]....
        /*018c*/ 	.word	0xffffffff


	//   ....[9]....
        /*0190*/ 	.word	0xffffffff


	//   ....[10]....
        /*0194*/ 	.word	0xffffffff


	//   ....[11]....
        /*0198*/ 	.word	0xffffffff


	//   ....[12]....
        /*019c*/ 	.word	0xffffffff


	//   ....[13]....
        /*01a0*/ 	.word	0xffffffff


	//   ....[14]....
        /*01a4*/ 	.word	0xffffffff


	//   ....[15]....
        /*01a8*/ 	.word	0xffffffff


	//   ....[16]....
        /*01ac*/ 	.word	0xffffffff


	//   ....[17]....
        /*01b0*/ 	.word	0xffffffff


	//   ....[18]....
        /*01b4*/ 	.word	0xffffffff


	//   ....[19]....
        /*01b8*/ 	.word	0xffffffff


	//   ....[20]....
        /*01bc*/ 	.word	0xffffffff


	//   ....[21]....
        /*01c0*/ 	.word	0xffffffff


	//   ....[22]....
        /*01c4*/ 	.word	0xffffffff


	//   ....[23]....
        /*01c8*/ 	.word	0xffffffff


	//   ....[24]....
        /*01cc*/ 	.word	0xffffffff


	//   ....[25]....
        /*01d0*/ 	.word	0xffffffff


	//   ....[26]....
        /*01d4*/ 	.word	0xffffffff


	//   ....[27]....
        /*01d8*/ 	.word	0xffffffff


	//   ....[28]....
        /*01dc*/ 	.word	0xffffffff


	//   ....[29]....
        /*01e0*/ 	.word	0xffffffff


	//   ....[30]....
        /*01e4*/ 	.word	0xffffffff


	//   ....[31]....
        /*01e8*/ 	.word	0xffffffff


	//   ....[32]....
        /*01ec*/ 	.word	0xffffffff


	//   ....[33]....
        /*01f0*/ 	.word	0xffffffff


	//   ....[34]....
        /*01f4*/ 	.word	0xffffffff


	//   ....[35]....
        /*01f8*/ 	.word	0xffffffff


	//   ....[36]....
        /*01fc*/ 	.word	0xffffffff


	//   ....[37]....
        /*0200*/ 	.word	0xffffffff


	//   ....[38]....
        /*0204*/ 	.word	0xffffffff


	//   ....[39]....
        /*0208*/ 	.word	0xffffffff


	//   ....[40]....
        /*020c*/ 	.word	0xffffffff


	//   ....[41]....
        /*0210*/ 	.word	0xffffffff


	//   ....[42]....
        /*0214*/ 	.word	0xffffffff


	//   ....[43]....
        /*0218*/ 	.word	0xffffffff


	//   ....[44]....
        /*021c*/ 	.word	0xffffffff


	//   ....[45]....
        /*0220*/ 	.word	0xffffffff


	//   ....[46]....
        /*0224*/ 	.word	0xffffffff


	//   ....[47]....
        /*0228*/ 	.word	0xffffffff


	//   ....[48]....
        /*022c*/ 	.word	0xffffffff


	//   ....[49]....
        /*0230*/ 	.word	0xffffffff


	//   ....[50]....
        /*0234*/ 	.word	0xffffffff


	//   ....[51]....
        /*0238*/ 	.word	0xffffffff


	//   ....[52]....
        /*023c*/ 	.word	0xffffffff


	//   ....[53]....
        /*0240*/ 	.word	0xffffffff


	//   ....[54]....
        /*0244*/ 	.word	0xffffffff


	//   ....[55]....
        /*0248*/ 	.word	0xffffffff


	//   ....[56]....
        /*024c*/ 	.word	0xffffffff


	//   ....[57]....
        /*0250*/ 	.word	0xffffffff


	//   ....[58]....
        /*0254*/ 	.word	0xffffffff


	//   ....[59]....
        /*0258*/ 	.word	0xffffffff


	//   ....[60]....
        /*025c*/ 	.word	0xffffffff


	//   ....[61]....
        /*0260*/ 	.word	0xffffffff


	//   ....[62]....
        /*0264*/ 	.word	0xffffffff


	//   ....[63]....
        /*0268*/ 	.word	0xffffffff


	//   ....[64]....
        /*026c*/ 	.word	0xffffffff


	//   ....[65]....
        /*0270*/ 	.word	0xffffffff


	//   ....[66]....
        /*0274*/ 	.word	0xffffffff


	//   ....[67]....
        /*0278*/ 	.word	0xffffffff


	//   ....[68]....
        /*027c*/ 	.word	0xffffffff


	//   ....[69]....
        /*0280*/ 	.word	0xffffffff


	//   ....[70]....
        /*0284*/ 	.word	0xffffffff


	//   ....[71]....
        /*0288*/ 	.word	0xffffffff


	//   ....[72]....
        /*028c*/ 	.word	0xffffffff


	//   ....[73]....
        /*0290*/ 	.word	0xffffffff


	//   ....[74]....
        /*0294*/ 	.word	0xffffffff


	//   ....[75]....
        /*0298*/ 	.word	0xffffffff


	//   ....[76]....
        /*029c*/ 	.word	0xffffffff


	//   ....[77]....
        /*02a0*/ 	.word	0xffffffff


	//   ....[78]....
        /*02a4*/ 	.word	0xffffffff


	//   ....[79]....
        /*02a8*/ 	.word	0xffffffff


	//   ....[80]....
        /*02ac*/ 	.word	0xffffffff


	//   ....[81]....
        /*02b0*/ 	.word	0xffffffff


	//   ....[82]....
        /*02b4*/ 	.word	0xffffffff


	//   ....[83]....
        /*02b8*/ 	.word	0xffffffff


	//   ....[84]....
        /*02bc*/ 	.word	0xffffffff


	//   ....[85]....
        /*02c0*/ 	.word	0xffffffff


	//   ....[86]....
        /*02c4*/ 	.word	0xffffffff


	//   ....[87]....
        /*02c8*/ 	.word	0xffffffff


	//   ....[88]....
        /*02cc*/ 	.word	0xffffffff


	//   ....[89]....
        /*02d0*/ 	.word	0xffffffff


	//   ....[90]....
        /*02d4*/ 	.word	0xffffffff


	//   ....[91]....
        /*02d8*/ 	.word	0xffffffff


	//   ....[92]....
        /*02dc*/ 	.word	0xffffffff


	//   ....[93]....
        /*02e0*/ 	.word	0xffffffff


	//   ....[94]....
        /*02e4*/ 	.word	0xffffffff


	//   ....[95]....
        /*02e8*/ 	.word	0xffffffff


	//   ....[96]....
        /*02ec*/ 	.word	0xffffffff


	//   ....[97]....
        /*02f0*/ 	.word	0xffffffff


	//   ....[98]....
        /*02f4*/ 	.word	0xffffffff


	//   ....[99]....
        /*02f8*/ 	.word	0xffffffff


	//   ....[100]....
        /*02fc*/ 	.word	0xffffffff


	//   ....[101]....
        /*0300*/ 	.word	0xffffffff


	//   ....[102]....
        /*0304*/ 	.word	0xffffffff


	//   ....[103]....
        /*0308*/ 	.word	0xffffffff


	//   ....[104]....
        /*030c*/ 	.word	0xffffffff


	//   ....[105]....
        /*0310*/ 	.word	0xffffffff


	//   ....[106]....
        /*0314*/ 	.word	0xffffffff


	//   ....[107]....
        /*0318*/ 	.word	0xffffffff


	//   ....[108]....
        /*031c*/ 	.word	0xffffffff


	//   ....[109]....
        /*0320*/ 	.word	0xffffffff


	//   ....[110]....
        /*0324*/ 	.word	0xffffffff


	//   ....[111]....
        /*0328*/ 	.word	0xffffffff


	//   ....[112]....
        /*032c*/ 	.word	0xffffffff


	//   ....[113]....
        /*0330*/ 	.word	0xffffffff


	//   ....[114]....
        /*0334*/ 	.word	0xffffffff


	//   ....[115]....
        /*0338*/ 	.word	0xffffffff


	//   ....[116]....
        /*033c*/ 	.word	0xffffffff


	//   ....[117]....
        /*0340*/ 	.word	0xffffffff


	//   ....[118]....
        /*0344*/ 	.word	0xffffffff


	//   ....[119]....
        /*0348*/ 	.word	0xffffffff


	//   ....[120]....
        /*034c*/ 	.word	0xffffffff


	//   ....[121]....
        /*0350*/ 	.word	0xffffffff


	//   ....[122]....
        /*0354*/ 	.word	0xffffffff


	//   ....[123]....
        /*0358*/ 	.word	0xffffffff


	//   ....[124]....
        /*035c*/ 	.word	0xffffffff


	//   ....[125]....
        /*0360*/ 	.word	0xffffffff


	//   ....[126]....
        /*0364*/ 	.word	0xffffffff


	//   ....[127]....
        /*0368*/ 	.word	0xffffffff


	//   ....[128]....
        /*036c*/ 	.word	0xffffffff


	//   ....[129]....
        /*0370*/ 	.word	0xffffffff


	//   ....[130]....
        /*0374*/ 	.word	0xffffffff


	//   ....[131]....
        /*0378*/ 	.word	0xffffffff


	//   ....[132]....
        /*037c*/ 	.word	0xffffffff


	//   ....[133]....
        /*0380*/ 	.word	0xffffffff


	//   ....[134]....
        /*0384*/ 	.word	0xffffffff


	//   ....[135]....
        /*0388*/ 	.word	0xffffffff


	//   ....[136]....
        /*038c*/ 	.word	0xffffffff


	//   ....[137]....
        /*0390*/ 	.word	0xffffffff


	//   ....[138]....
        /*0394*/ 	.word	0xffffffff


	//   ....[139]....
        /*0398*/ 	.word	0xffffffff


	//   ....[140]....
        /*039c*/ 	.word	0xffffffff


	//   ....[141]....
        /*03a0*/ 	.word	0xffffffff


	//   ....[142]....
        /*03a4*/ 	.word	0xffffffff


	//   ....[143]....
        /*03a8*/ 	.word	0xffffffff


	//   ....[144]....
        /*03ac*/ 	.word	0xffffffff


	//   ....[145]....
        /*03b0*/ 	.word	0xffffffff


	//   ....[146]....
        /*03b4*/ 	.word	0xffffffff


	//   ....[147]....
        /*03b8*/ 	.word	0xffffffff


	//   ....[148]....
        /*03bc*/ 	.word	0xffffffff


	//   ....[149]....
        /*03c0*/ 	.word	0xffffffff


	//   ....[150]....
        /*03c4*/ 	.word	0xffffffff


	//   ....[151]....
        /*03c8*/ 	.word	0x0500000f


	//   ....[152]....
        /*03cc*/ 	.word	0x0500000f


	//   ....[153]....
        /*03d0*/ 	.word	0x0500000f


	//   ....[154]....
        /*03d4*/ 	.word	0x0500000f


	//   ....[155]....
        /*03d8*/ 	.word	0x0500000f


	//   ....[156]....
        /*03dc*/ 	.word	0x0500000f


	//   ....[157]....
        /*03e0*/ 	.word	0x0500000f


	//   ....[158]....
        /*03e4*/ 	.word	0x0500000f


	//   ....[159]....
        /*03e8*/ 	.word	0x0500000f


	//   ....[160]....
        /*03ec*/ 	.word	0x0500000f


	//   ....[161]....
        /*03f0*/ 	.word	0x0500000f


	//   ....[162]....
        /*03f4*/ 	.word	0x0500000f


	//   ....[163]....
        /*03f8*/ 	.word	0x0500000f


	//   ....[164]....
        /*03fc*/ 	.word	0x0500000f


	//   ....[165]....
        /*0400*/ 	.word	0x0500000f


	//   ....[166]....
        /*0404*/ 	.word	0x0500000f


	//   ....[167]....
        /*0408*/ 	.word	0x0500000f


	//   ....[168]....
        /*040c*/ 	.word	0x0500000f


	//   ....[169]....
        /*0410*/ 	.word	0x0500000f


	//   ....[170]....
        /*0414*/ 	.word	0x0500000f


	//   ....[171]....
        /*0418*/ 	.word	0x0500000f


	//   ....[172]....
        /*041c*/ 	.word	0x0500000f


	//   ....[173]....
        /*0420*/ 	.word	0x0500000f


	//   ....[174]....
        /*0424*/ 	.word	0x0500000f


	//   ....[175]....
        /*0428*/ 	.word	0x0500000f


	//   ....[176]....
        /*042c*/ 	.word	0x0500000f


	//   ....[177]....
        /*0430*/ 	.word	0x0500000f


	//   ....[178]....
        /*0434*/ 	.word	0x0500000f


	//   ....[179]....
        /*0438*/ 	.word	0x0500000f


	//   ....[180]....
        /*043c*/ 	.word	0x0500000f


	//   ....[181]....
        /*0440*/ 	.word	0x0500000f


	//   ....[182]....
        /*0444*/ 	.word	0x0500000f


	//   ....[183]....
        /*0448*/ 	.word	0x0500000f


	//   ....[184]....
        /*044c*/ 	.word	0x0500000f


	//   ....[185]....
        /*0450*/ 	.word	0x0500000f


	//   ....[186]....
        /*0454*/ 	.word	0x0500000f


	//   ....[187]....
        /*0458*/ 	.word	0x0500000f


	//   ....[188]....
        /*045c*/ 	.word	0x0500000f


	//   ....[189]....
        /*0460*/ 	.word	0x0500000f


	//   ....[190]....
        /*0464*/ 	.word	0x0500000f


	//   ....[191]....
        /*0468*/ 	.word	0x0500000f


	//   ....[192]....
        /*046c*/ 	.word	0x0500000f


	//   ....[193]....
        /*0470*/ 	.word	0x0500000f


	//   ....[194]....
        /*0474*/ 	.word	0x0500000f


	//   ....[195]....
        /*0478*/ 	.word	0x0500000f


	//   ....[196]....
        /*047c*/ 	.word	0x0500000f


	//   ....[197]....
        /*0480*/ 	.word	0x0500000f


	//   ....[198]....
        /*0484*/ 	.word	0x0500000f


	//   ....[199]....
        /*0488*/ 	.word	0x0500000f


	//   ....[200]....
        /*048c*/ 	.word	0x0500000f


	//   ....[201]....
        /*0490*/ 	.word	0x0500000f


	//   ....[202]....
        /*0494*/ 	.word	0x0500000f


	//   ....[203]....
        /*0498*/ 	.word	0x0500000f


	//   ....[204]....
        /*049c*/ 	.word	0x0500000f


	//   ....[205]....
        /*04a0*/ 	.word	0x0500000f


	//   ....[206]....
        /*04a4*/ 	.word	0x0500000f


	//   ....[207]....
        /*04a8*/ 	.word	0x0500000f


	//   ....[208]....
        /*04ac*/ 	.word	0x0500000f


	//   ....[209]....
        /*04b0*/ 	.word	0x0500000f


	//   ....[210]....
        /*04b4*/ 	.word	0x0500000f


	//   ....[211]....
        /*04b8*/ 	.word	0x0500000f


	//   ....[212]....
        /*04bc*/ 	.word	0x0500000f


	//   ....[213]....
        /*04c0*/ 	.word	0x0500000f


	//   ....[214]....
        /*04c4*/ 	.word	0x0500000f


	//   ....[215]....
        /*04c8*/ 	.word	0x0500000f


	//   ....[216]....
        /*04cc*/ 	.word	0x0500000f


	//   ....[217]....
        /*04d0*/ 	.word	0x0500000f


	//   ....[218]....
        /*04d4*/ 	.word	0x0500000f


	//   ....[219]....
        /*04d8*/ 	.word	0x0500000f


	//   ....[220]....
        /*04dc*/ 	.word	0x0500000f


	//   ....[221]....
        /*04e0*/ 	.word	0x0500000f


	//   ....[222]....
        /*04e4*/ 	.word	0x0500000f


	//   ....[223]....
        /*04e8*/ 	.word	0x0500000f


	//   ....[224]....
        /*04ec*/ 	.word	0x0500000f


	//   ....[225]....
        /*04f0*/ 	.word	0x0500000f


	//   ....[226]....
        /*04f4*/ 	.word	0x0500000f


	//   ....[227]....
        /*04f8*/ 	.word	0x0500000f


	//   ....[228]....
        /*04fc*/ 	.word	0x0500000f


	//   ....[229]....
        /*0500*/ 	.word	0x0500000f


	//   ....[230]....
        /*0504*/ 	.word	0x0500000f


	//   ....[231]....
        /*0508*/ 	.word	0x0500000f


	//   ....[232]....
        /*050c*/ 	.word	0x0500000f


	//   ....[233]....
        /*0510*/ 	.word	0x0500000f


	//----- nvinfo : EIATTR_COOP_GROUP_INSTR_OFFSETS
	.align		4
.L_203:
        /*0514*/ 	.byte	0x04, 0x28
        /*0516*/ 	.short	(.L_205 - .L_204)


	//   ....[0]....
.L_204:
        /*0518*/ 	.word	0x00000070


	//   ....[1]....
        /*051c*/ 	.word	0x000000b0


	//   ....[2]....
        /*0520*/ 	.word	0x000002d0


	//   ....[3]....
        /*0524*/ 	.word	0x00000430


	//   ....[4]....
        /*0528*/ 	.word	0x00000550


	//   ....[5]....
        /*052c*/ 	.word	0x000006b0


	//   ....[6]....
        /*0530*/ 	.word	0x00001810


	//   ....[7]....
        /*0534*/ 	.word	0x00002480


	//   ....[8]....
        /*0538*/ 	.word	0x00002ad0


	//   ....[9]....
        /*053c*/ 	.word	0x000038f0


	//   ....[10]....
        /*0540*/ 	.word	0x000039a0


	//   ....[11]....
        /*0544*/ 	.word	0x00003f70


	//   ....[12]....
        /*0548*/ 	.word	0x00004020


	//   ....[13]....
        /*054c*/ 	.word	0x00005f50


	//   ....[14]....
        /*0550*/ 	.word	0x00006d00


	//   ....[15]....
        /*0554*/ 	.word	0x00007390


	//   ....[16]....
        /*0558*/ 	.word	0x000074b0


	//   ....[17]....
        /*055c*/ 	.word	0x00007a20


	//   ....[18]....
        /*0560*/ 	.word	0x00007a90


	//   ....[19]....
        /*0564*/ 	.word	0x00009e70


	//   ....[20]....
        /*0568*/ 	.word	0x00009ea0


	//   ....[21]....
        /*056c*/ 	.word	0x00009ed0


	//   ....[22]....
        /*0570*/ 	.word	0x00009ef0


	//   ....[23]....
        /*0574*/ 	.word	0x0000bd20


	//   ....[24]....
        /*0578*/ 	.word	0x0000c8b0


	//   ....[25]....
        /*057c*/ 	.word	0x0000d170


	//   ....[26]....
        /*0580*/ 	.word	0x0000d290


	//   ....[27]....
        /*0584*/ 	.word	0x0000d800


	//   ....[28]....
        /*0588*/ 	.word	0x0000d890


	//   ....[29]....
        /*058c*/ 	.word	0x0000e910


	//   ....[30]....
        /*0590*/ 	.word	0x0000e940


	//   ....[31]....
        /*0594*/ 	.word	0x0000e9e0


	//   ....[32]....
        /*0598*/ 	.word	0x0000e9f0


	//   ....[33]....
        /*059c*/ 	.word	0x000100e0


	//   ....[34]....
        /*05a0*/ 	.word	0x00010120


	//   ....[35]....
        /*05a4*/ 	.word	0x00010160


	//   ....[36]....
        /*05a8*/ 	.word	0x00010190


	//   ....[37]....
        /*05ac*/ 	.word	0x00010860


	//   ....[38]....
        /*05b0*/ 	.word	0x000108a0


	//   ....[39]....
        /*05b4*/ 	.word	0x000109a0


	//   ....[40]....
        /*05b8*/ 	.word	0x000109c0


	//   ....[41]....
        /*05bc*/ 	.word	0x00010ac0


	//   ....[42]....
        /*05c0*/ 	.word	0x00010ae0


	//   ....[43]....
        /*05c4*/ 	.word	0x00010bf0


	//   ....[44]....
        /*05c8*/ 	.word	0x00010c10


	//   ....[45]....
        /*05cc*/ 	.word	0x00011460


	//   ....[46]....
        /*05d0*/ 	.word	0x00011480


	//   ....[47]....
        /*05d4*/ 	.word	0x00011580


	//   ....[48]....
        /*05d8*/ 	.word	0x000115a0


	//   ....[49]....
        /*05dc*/ 	.word	0x000116a0


	//   ....[50]....
        /*05e0*/ 	.word	0x000116c0


	//   ....[51]....
        /*05e4*/ 	.word	0x000117d0


	//   ....[52]....
        /*05e8*/ 	.word	0x000117f0


	//   ....[53]....
        /*05ec*/ 	.word	0x00011980


	//   ....[54]....
        /*05f0*/ 	.word	0x00011b30


	//   ....[55]....
        /*05f4*/ 	.word	0x00011b60


	//   ....[56]....
        /*05f8*/ 	.word	0x00011b90


	//   ....[57]....
        /*05fc*/ 	.word	0x00011bc0


	//   ....[58]....
        /*0600*/ 	.word	0x00011bf0


	//   ....[59]....
        /*0604*/ 	.word	0x00011c20


	//   ....[60]....
        /*0608*/ 	.word	0x00011d70


	//   ....[61]....
        /*060c*/ 	.word	0x00011da0


	//   ....[62]....
        /*0610*/ 	.word	0x00011dd0


	//   ....[63]....
        /*0614*/ 	.word	0x00011e00


	//   ....[64]....
        /*0618*/ 	.word	0x00011e30


	//   ....[65]....
        /*061c*/ 	.word	0x00011e60


	//   ....[66]....
        /*0620*/ 	.word	0x00011ef0


	//   ....[67]....
        /*0624*/ 	.word	0x00011f50


	//   ....[68]....
        /*0628*/ 	.word	0x00011fe0


	//   ....[69]....
        /*062c*/ 	.word	0x00013ae0


	//   ....[70]....
        /*0630*/ 	.word	0x00013b00


	//   ....[71]....
        /*0634*/ 	.word	0x00013bb0


	//   ....[72]....
        /*0638*/ 	.word	0x00013bd0


	//   ....[73]....
        /*063c*/ 	.word	0x00013c70


	//   ....[74]....
        /*0640*/ 	.word	0x00013c90


	//   ....[75]....
        /*0644*/ 	.word	0x00013d30


	//   ....[76]....
        /*0648*/ 	.word	0x00013d50


	//   ....[77]....
        /*064c*/ 	.word	0x00013df0


	//   ....[78]....
        /*0650*/ 	.word	0x00013e10


	//   ....[79]....
        /*0654*/ 	.word	0x00013e20


	//   ....[80]....
        /*0658*/ 	.word	0x00013eb0


	//   ....[81]....
        /*065c*/ 	.word	0x000145c0


	//   ....[82]....
        /*0660*/ 	.word	0x000145f0


	//   ....[83]....
        /*0664*/ 	.word	0x00014610


	//   ....[84]....
        /*0668*/ 	.word	0x000146a0


	//   ....[85]....
        /*066c*/ 	.word	0x000146b0


	//   ....[86]....
        /*0670*/ 	.word	0x00014750


	//   ....[87]....
        /*0674*/ 	.word	0x00014760


	//   ....[88]....
        /*0678*/ 	.word	0x00014800


	//   ....[89]....
        /*067c*/ 	.word	0x00014810


	//   ....[90]....
        /*0680*/ 	.word	0x000148b0


	//   ....[91]....
        /*0684*/ 	.word	0x000148c0


	//   ....[92]....
        /*0688*/ 	.word	0x00014960


	//   ....[93]....
        /*068c*/ 	.word	0x00014970


	//   ....[94]....
        /*0690*/ 	.word	0x00014a10


	//   ....[95]....
        /*0694*/ 	.word	0x00014a20


	//   ....[96]....
        /*0698*/ 	.word	0x00014a30


	//   ....[97]....
        /*069c*/ 	.word	0x00015250


	//   ....[98]....
        /*06a0*/ 	.word	0x00015290


	//   ....[99]....
        /*06a4*/ 	.word	0x000152a0


	//   ....[100]....
        /*06a8*/ 	.word	0x00015300


	//   ....[101]....
        /*06ac*/ 	.word	0x00015310


	//   ....[102]....
        /*06b0*/ 	.word	0x00015370


	//   ....[103]....
        /*06b4*/ 	.word	0x000153a0


	//   ....[104]....
        /*06b8*/ 	.word	0x000153e0


	//   ....[105]....
        /*06bc*/ 	.word	0x00015410


	//   ....[106]....
        /*06c0*/ 	.word	0x00015450


	//   ....[107]....
        /*06c4*/ 	.word	0x00015480


	//   ....[108]....
        /*06c8*/ 	.word	0x000154c0


	//   ....[109]....
        /*06cc*/ 	.word	0x00015750


	//   ....[110]....
        /*06d0*/ 	.word	0x00015770


	//   ....[111]....
        /*06d4*/ 	.word	0x00015810


	//   ....[112]....
        /*06d8*/ 	.word	0x00015820


	//   ....[113]....
        /*06dc*/ 	.word	0x000158b0


	//   ....[114]....
        /*06e0*/ 	.word	0x000158c0


	//   ....[115]....
        /*06e4*/ 	.word	0x00015950


	//   ....[116]....
        /*06e8*/ 	.word	0x00015960


	//   ....[117]....
        /*06ec*/ 	.word	0x000159f0


	//   ....[118]....
        /*06f0*/ 	.word	0x00015a00


	//   ....[119]....
        /*06f4*/ 	.word	0x00015a10


	//   ....[120]....
        /*06f8*/ 	.word	0x00015aa0


	//   ....[121]....
        /*06fc*/ 	.word	0x00016030


	//   ....[122]....
        /*0700*/ 	.word	0x00016070


	//   ....[123]....
        /*0704*/ 	.word	0x000160b0


	//   ....[124]....
        /*0708*/ 	.word	0x000160e0


	//   ....[125]....
        /*070c*/ 	.word	0x00016170


	//   ....[126]....
        /*0710*/ 	.word	0x000161a0


	//   ....[127]....
        /*0714*/ 	.word	0x00016210


	//   ....[128]....
        /*0718*/ 	.word	0x00016240


	//   ....[129]....
        /*071c*/ 	.word	0x000162b0


	//   ....[130]....
        /*0720*/ 	.word	0x000162e0


	//   ....[131]....
        /*0724*/ 	.word	0x00016310


	//   ....[132]....
        /*0728*/ 	.word	0x00016360


	//   ....[133]....
        /*072c*/ 	.word	0x00016740


	//   ....[134]....
        /*0730*/ 	.word	0x00016770


	//   ....[135]....
        /*0734*/ 	.word	0x000167b0


	//   ....[136]....
        /*0738*/ 	.word	0x000167e0


	//   ....[137]....
        /*073c*/ 	.word	0x00016810


	//   ....[138]....
        /*0740*/ 	.word	0x00016840


	//   ....[139]....
        /*0744*/ 	.word	0x00016870


	//   ....[140]....
        /*0748*/ 	.word	0x000168a0


	//   ....[141]....
        /*074c*/ 	.word	0x00016a20


	//   ....[142]....
        /*0750*/ 	.word	0x00016a50


	//   ....[143]....
        /*0754*/ 	.word	0x00016a80


	//   ....[144]....
        /*0758*/ 	.word	0x00016ab0


	//   ....[145]....
        /*075c*/ 	.word	0x00016ae0


	//   ....[146]....
        /*0760*/ 	.word	0x00016b10


	//   ....[147]....
        /*0764*/ 	.word	0x00016bd0


	//   ....[148]....
        /*0768*/ 	.word	0x00016bf0


	//   ....[149]....
        /*076c*/ 	.word	0x00016c60


	//   ....[150]....
        /*0770*/ 	.word	0x00017300


	//   ....[151]....
        /*0774*/ 	.word	0x00017960


	//   ....[152]....
        /*0778*/ 	.word	0x00017a50


	//   ....[153]....
        /*077c*/ 	.word	0x00017af0


	//   ....[154]....
        /*0780*/ 	.word	0x00017b50


	//   ....[155]....
        /*0784*/ 	.word	0x00017c60


	//   ....[156]....
        /*0788*/ 	.word	0x00017cd0


	//   ....[157]....
        /*078c*/ 	.word	0x00017de0


	//   ....[158]....
        /*0790*/ 	.word	0x00017e50


	//   ....[159]....
        /*0794*/ 	.word	0x00017f60


	//   ....[160]....
        /*0798*/ 	.word	0x00017fd0


	//   ....[161]....
        /*079c*/ 	.word	0x000180e0


	//   ....[162]....
        /*07a0*/ 	.word	0x00018150


	//   ....[163]....
        /*07a4*/ 	.word	0x000181f0


	//   ....[164]....
        /*07a8*/ 	.word	0x00018300


	//   ....[165]....
        /*07ac*/ 	.word	0x00018370


	//   ....[166]....
        /*07b0*/ 	.word	0x000183d0


	//   ....[167]....
        /*07b4*/ 	.word	0x000184c0


	//   ....[168]....
        /*07b8*/ 	.word	0x00018520


	//   ....[169]....
        /*07bc*/ 	.word	0x00018630


	//   ....[170]....
        /*07c0*/ 	.word	0x00018690


	//   ....[171]....
        /*07c4*/ 	.word	0x000187a0


	//   ....[172]....
        /*07c8*/ 	.word	0x00018800


	//   ....[173]....
        /*07cc*/ 	.word	0x00018910


	//   ....[174]....
        /*07d0*/ 	.word	0x00018970


	//   ....[175]....
        /*07d4*/ 	.word	0x00018a80


	//   ....[176]....
        /*07d8*/ 	.word	0x00018ae0


	//   ....[177]....
        /*07dc*/ 	.word	0x00018bf0


	//   ....[178]....
        /*07e0*/ 	.word	0x00018c50


	//   ....[179]....
        /*07e4*/ 	.word	0x00018d40


	//   ....[180]....
        /*07e8*/ 	.word	0x00018e70


	//   ....[181]....
        /*07ec*/ 	.word	0x00018f40


	//   ....[182]....
        /*07f0*/ 	.word	0x00018fb0


	//   ....[183]....
        /*07f4*/ 	.word	0x00019080


	//   ....[184]....
        /*07f8*/ 	.word	0x000190e0


	//   ....[185]....
        /*07fc*/ 	.word	0x000191b0


	//   ....[186]....
        /*0800*/ 	.word	0x00019210


	//   ....[187]....
        /*0804*/ 	.word	0x000192e0


	//   ....[188]....
        /*0808*/ 	.word	0x00019340


	//   ....[189]....
        /*080c*/ 	.word	0x00019410


	//   ....[190]....
        /*0810*/ 	.word	0x00019470


	//   ....[191]....
        /*0814*/ 	.word	0x00019550


	//   ....[192]....
        /*0818*/ 	.word	0x00019640


	//   ....[193]....
        /*081c*/ 	.word	0x000196e0


	//   ....[194]....
        /*0820*/ 	.word	0x00019740


	//   ....[195]....
        /*0824*/ 	.word	0x00019840


	//   ....[196]....
        /*0828*/ 	.word	0x000198a0


	//   ....[197]....
        /*082c*/ 	.word	0x000199a0


	//   ....[198]....
        /*0830*/ 	.word	0x00019a00


	//   ....[199]....
        /*0834*/ 	.word	0x00019b00


	//   ....[200]....
        /*0838*/ 	.word	0x00019b60


	//   ....[201]....
        /*083c*/ 	.word	0x00019c60


	//   ....[202]....
        /*0840*/ 	.word	0x00019cc0


	//   ....[203]....
        /*0844*/ 	.word	0x00019d90


	//   ....[204]....
        /*0848*/ 	.word	0x00019ee0


	//   ....[205]....
        /*084c*/ 	.word	0x00019f80


	//   ....[206]....
        /*0850*/ 	.word	0x0001a060


	//   ....[207]....
        /*0854*/ 	.word	0x0001a130


	//   ....[208]....
        /*0858*/ 	.word	0x0001a190


	//   ....[209]....
        /*085c*/ 	.word	0x0001a280


	//   ....[210]....
        /*0860*/ 	.word	0x0001a2e0


	//   ....[211]....
        /*0864*/ 	.word	0x0001a3d0


	//   ....[212]....
        /*0868*/ 	.word	0x0001a430


	//   ....[213]....
        /*086c*/ 	.word	0x0001a520


	//   ....[214]....
        /*0870*/ 	.word	0x0001a580


	//   ....[215]....
        /*0874*/ 	.word	0x0001a660


	//   ....[216]....
        /*0878*/ 	.word	0x0001a6f0


	//   ....[217]....
        /*087c*/ 	.word	0x0001a790


	//   ....[218]....
        /*0880*/ 	.word	0x0001a8b0


	//   ....[219]....
        /*0884*/ 	.word	0x0001a920


	//   ....[220]....
        /*0888*/ 	.word	0x0001a990


	//   ....[221]....
        /*088c*/ 	.word	0x0001aa00


	//   ....[222]....
        /*0890*/ 	.word	0x0001aa70


	//   ....[223]....
        /*0894*/ 	.word	0x0001aaf0


	//   ....[224]....
        /*0898*/ 	.word	0x0001ab80


	//   ....[225]....
        /*089c*/ 	.word	0x0001ac10


	//   ....[226]....
        /*08a0*/ 	.word	0x0001ac80


	//   ....[227]....
        /*08a4*/ 	.word	0x0001acf0


	//   ....[228]....
        /*08a8*/ 	.word	0x0001ad60


	//   ....[229]....
        /*08ac*/ 	.word	0x0001ade0


	//   ....[230]....
        /*08b0*/ 	.word	0x0001ae50


	//   ....[231]....
        /*08b4*/ 	.word	0x0001aef0


	//   ....[232]....
        /*08b8*/ 	.word	0x0001af80


	//   ....[233]....
        /*08bc*/ 	.word	0x0001b0a0


	//----- nvinfo : EIATTR_REG_RECONFIG
	.align		4
.L_205:
        /*08c0*/ 	.byte	0x01, 0x54
	.zero		2


	//----- nvinfo : EIATTR_SYSCALL_OFFSETS
	.align		4
        /*08c4*/ 	.byte	0x04, 0x46
        /*08c6*/ 	.short	(.L_207 - .L_206)


	//   ....[0]....
.L_206:
        /*08c8*/ 	.word	0x000019f0


	//   ....[1]....
        /*08cc*/ 	.word	0x000130f0


	//   ....[2]....
        /*08d0*/ 	.word	0x00013240


	//   ....[3]....
        /*08d4*/ 	.word	0x00013330


	//   ....[4]....
        /*08d8*/ 	.word	0x00014200


	//----- nvinfo : EIATTR_MBARRIER_INSTR_OFFSETS
	.align		4
.L_207:
        /*08dc*/ 	.byte	0x04, 0x39
        /*08de*/ 	.short	(.L_209 - .L_208)


	//   ....[0]....
.L_208:
        /*08e0*/ 	.word	0x00000180
        /*08e4*/ 	.word	0x000000ff
        /*08e8*/ 	.word	0x00030800
        /*08ec*/ 	.short	0x0100
        /*08ee*/ 	.byte	0x08
	.zero		1


	//   ....[1]....
        /*08f0*/ 	.word	0x00000190
        /*08f4*/ 	.word	0x000000ff
        /*08f8*/ 	.word	0x00030820
        /*08fc*/ 	.short	0x0100
        /*08fe*/ 	.byte	0x08
	.zero		1


	//   ....[2]....
        /*0900*/ 	.word	0x00000280
        /*0904*/ 	.word	0x000000ff
        /*0908*/ 	.word	0x00030830
        /*090c*/ 	.short	0x0100
        /*090e*/ 	.byte	0x08
	.zero		1


	//   ....[3]....
        /*0910*/ 	.word	0x00000290
        /*0914*/ 	.word	0x000000ff
        /*0918*/ 	.word	0x00030840
        /*091c*/ 	.short	0x0100
        /*091e*/ 	.byte	0x08
	.zero		1


	//   ....[4]....
        /*0920*/ 	.word	0x000002a0
        /*0924*/ 	.word	0x000000ff
        /*0928*/ 	.word	0x00030838
        /*092c*/ 	.short	0x0100
        /*092e*/ 	.byte	0x08
	.zero		1


	//   ....[5]....
        /*0930*/ 	.word	0x000002b0
        /*0934*/ 	.word	0x000000ff
        /*0938*/ 	.word	0x00030848
        /*093c*/ 	.short	0x0100
        /*093e*/ 	.byte	0x08
	.zero		1


	//   ....[6]....
        /*0940*/ 	.word	0x000003e0
        /*0944*/ 	.word	0x000000ff
        /*0948*/ 	.word	0x00030850
        /*094c*/ 	.short	0x0100
        /*094e*/ 	.byte	0x08
	.zero		1


	//   ....[7]....
        /*0950*/ 	.word	0x000003f0
        /*0954*/ 	.word	0x000000ff
        /*0958*/ 	.word	0x00030860
        /*095c*/ 	.short	0x0100
        /*095e*/ 	.byte	0x08
	.zero		1


	//   ....[8]....
        /*0960*/ 	.word	0x00000400
        /*0964*/ 	.word	0x000000ff
        /*0968*/ 	.word	0x00030858
        /*096c*/ 	.short	0x0100
        /*096e*/ 	.byte	0x08
	.zero		1


	//   ....[9]....
        /*0970*/ 	.word	0x00000410
        /*0974*/ 	.word	0x000000ff
        /*0978*/ 	.word	0x00030868
        /*097c*/ 	.short	0x0100
        /*097e*/ 	.byte	0x08
	.zero		1


	//   ....[10]....
        /*0980*/ 	.word	0x00000500
        /*0984*/ 	.word	0x000000ff
        /*0988*/ 	.word	0x00030870
        /*098c*/ 	.short	0x0100
        /*098e*/ 	.byte	0x06
	.zero		1


	//   ....[11]....
        /*0990*/ 	.word	0x00000510
        /*0994*/ 	.word	0x000000ff
        /*0998*/ 	.word	0x00030880
        /*099c*/ 	.short	0x0100
        /*099e*/ 	.byte	0x06
	.zero		1


	//   ....[12]....
        /*09a0*/ 	.word	0x00000520
        /*09a4*/ 	.word	0x000000ff
        /*09a8*/ 	.word	0x00030878
        /*09ac*/ 	.short	0x0100
        /*09ae*/ 	.byte	0x06
	.zero		1


	//   ....[13]....
        /*09b0*/ 	.word	0x00000530
        /*09b4*/ 	.word	0x000000ff
        /*09b8*/ 	.word	0x00030888
        /*09bc*/ 	.short	0x0100
        /*09be*/ 	.byte	0x06
	.zero		1


	//   ....[14]....
        /*09c0*/ 	.word	0x00000660
        /*09c4*/ 	.word	0x000000ff
        /*09c8*/ 	.word	0x00030890
        /*09cc*/ 	.short	0x0100
        /*09ce*/ 	.byte	0x08
	.zero		1


	//   ....[15]....
        /*09d0*/ 	.word	0x00000670
        /*09d4*/ 	.word	0x000000ff
        /*09d8*/ 	.word	0x000308a0
        /*09dc*/ 	.short	0x0100
        /*09de*/ 	.byte	0x08
	.zero		1


	//   ....[16]....
        /*09e0*/ 	.word	0x00000680
        /*09e4*/ 	.word	0x000000ff
        /*09e8*/ 	.word	0x00030898
        /*09ec*/ 	.short	0x0100
        /*09ee*/ 	.byte	0x08
	.zero		1


	//   ....[17]....
        /*09f0*/ 	.word	0x00000690
        /*09f4*/ 	.word	0x000000ff
        /*09f8*/ 	.word	0x000308a8
        /*09fc*/ 	.short	0x0100
        /*09fe*/ 	.byte	0x08
	.zero		1


	//   ....[18]....
        /*0a00*/ 	.word	0x000007c0
        /*0a04*/ 	.word	0x000000ff
        /*0a08*/ 	.word	0x000308b0
        /*0a0c*/ 	.short	0x0100
        /*0a0e*/ 	.byte	0x08
	.zero		1


	//   ....[19]....
        /*0a10*/ 	.word	0x000007d0
        /*0a14*/ 	.word	0x000000ff
        /*0a18*/ 	.word	0x000308c0
        /*0a1c*/ 	.short	0x0100
        /*0a1e*/ 	.byte	0x08
	.zero		1


	//   ....[20]....
        /*0a20*/ 	.word	0x000007e0
        /*0a24*/ 	.word	0x000000ff
        /*0a28*/ 	.word	0x000308b8
        /*0a2c*/ 	.short	0x0100
        /*0a2e*/ 	.byte	0x08
	.zero		1


	//   ....[21]....
        /*0a30*/ 	.word	0x000007f0
        /*0a34*/ 	.word	0x000000ff
        /*0a38*/ 	.word	0x000308c8
        /*0a3c*/ 	.short	0x0100
        /*0a3e*/ 	.byte	0x08
	.zero		1


	//   ....[22]....
        /*0a40*/ 	.word	0x00001a50
        /*0a44*/ 	.word	0x000000ff
        /*0a48*/ 	.word	0x00030800
        /*0a4c*/ 	.short	0x010a
        /*0a4e*/ 	.byte	0x28
	.zero		1


	//   ....[23]....
        /*0a50*/ 	.word	0x00001ad0
        /*0a54*/ 	.word	0x0000000d
        /*0a58*/ 	.word	0x00030830
        /*0a5c*/ 	.short	0x010a
        /*0a5e*/ 	.byte	0x3f
	.zero		1


	//   ....[24]....
        /*0a60*/ 	.word	0x00001b10
        /*0a64*/ 	.word	0x0000000d
        /*0a68*/ 	.word	0x00030830
        /*0a6c*/ 	.short	0x010a
        /*0a6e*/ 	.byte	0x3f
	.zero		1


	//   ....[25]....
        /*0a70*/ 	.word	0x00002570
        /*0a74*/ 	.word	0x000000ff
        /*0a78*/ 	.word	0x00000000
        /*0a7c*/ 	.short	0x0101
        /*0a7e*/ 	.byte	0x04
	.zero		1


	//   ....[26]....
        /*0a80*/ 	.word	0x00004e50
        /*0a84*/ 	.word	0x000000ff
        /*0a88*/ 	.word	0x00030830
        /*0a8c*/ 	.short	0x010a
        /*0a8e*/ 	.byte	0x07
	.zero		1


	//   ....[27]....
        /*0a90*/ 	.word	0x00004e90
        /*0a94*/ 	.word	0x000000ff
        /*0a98*/ 	.word	0x00030830
        /*0a9c*/ 	.short	0x010a
        /*0a9e*/ 	.byte	0x07
	.zero		1


	//   ....[28]....
        /*0aa0*/ 	.word	0x00005970
        /*0aa4*/ 	.word	0x000000ff
        /*0aa8*/ 	.word	0x00030850
        /*0aac*/ 	.short	0x010a
        /*0aae*/ 	.byte	0x06
	.zero		1


	//   ....[29]....
        /*0ab0*/ 	.word	0x000059b0
        /*0ab4*/ 	.word	0x000000ff
        /*0ab8*/ 	.word	0x00030850
        /*0abc*/ 	.short	0x010a
        /*0abe*/ 	.byte	0x06
	.zero		1


	//   ....[30]....
        /*0ac0*/ 	.word	0x00006060
        /*0ac4*/ 	.word	0x000000ff
        /*0ac8*/ 	.word	0x00000000
        /*0acc*/ 	.short	0x0101
        /*0ace*/ 	.byte	0x07
	.zero		1


	//   ....[31]....
        /*0ad0*/ 	.word	0x000082e0
        /*0ad4*/ 	.word	0x000000ff
        /*0ad8*/ 	.word	0x00000000
        /*0adc*/ 	.short	0x0101
        /*0ade*/ 	.byte	0x06
	.zero		1


	//   ....[32]....
        /*0ae0*/ 	.word	0x00008780
        /*0ae4*/ 	.word	0x000000ff
        /*0ae8*/ 	.word	0x00030830
        /*0aec*/ 	.short	0x010a
        /*0aee*/ 	.byte	0x07
	.zero		1


	//   ....[33]....
        /*0af0*/ 	.word	0x000087c0
        /*0af4*/ 	.word	0x000000ff
        /*0af8*/ 	.word	0x00030830
        /*0afc*/ 	.short	0x010a
        /*0afe*/ 	.byte	0x07
	.zero		1


	//   ....[34]....
        /*0b00*/ 	.word	0x000092a0
        /*0b04*/ 	.word	0x000000ff
        /*0b08*/ 	.word	0x00030850
        /*0b0c*/ 	.short	0x010a
        /*0b0e*/ 	.byte	0x06
	.zero		1


	//   ....[35]....
        /*0b10*/ 	.word	0x000092e0
        /*0b14*/ 	.word	0x000000ff
        /*0b18*/ 	.word	0x00030850
        /*0b1c*/ 	.short	0x010a
        /*0b1e*/ 	.byte	0x06
	.zero		1


	//   ....[36]....
        /*0b20*/ 	.word	0x00009970
        /*0b24*/ 	.word	0x000000ff
        /*0b28*/ 	.word	0x00000000
        /*0b2c*/ 	.short	0x0101
        /*0b2e*/ 	.byte	0x07
	.zero		1


	//   ....[37]....
        /*0b30*/ 	.word	0x0000a980
        /*0b34*/ 	.word	0x000000ff
        /*0b38*/ 	.word	0x00000000
        /*0b3c*/ 	.short	0x0101
        /*0b3e*/ 	.byte	0x06
	.zero		1


	//   ....[38]....
        /*0b40*/ 	.word	0x0000ac20
        /*0b44*/ 	.word	0x000000ff
        /*0b48*/ 	.word	0x00030830
        /*0b4c*/ 	.short	0x010a
        /*0b4e*/ 	.byte	0x06
	.zero		1


	//   ....[39]....
        /*0b50*/ 	.word	0x0000ac60
        /*0b54*/ 	.word	0x000000ff
        /*0b58*/ 	.word	0x00030830
        /*0b5c*/ 	.short	0x010a
        /*0b5e*/ 	.byte	0x06
	.zero		1


	//   ....[40]....
        /*0b60*/ 	.word	0x0000b740
        /*0b64*/ 	.word	0x000000ff
        /*0b68*/ 	.word	0x00030850
        /*0b6c*/ 	.short	0x010a
        /*0b6e*/ 	.byte	0x06
	.zero		1


	//   ....[41]....
        /*0b70*/ 	.word	0x0000b780
        /*0b74*/ 	.word	0x000000ff
        /*0b78*/ 	.word	0x00030850
        /*0b7c*/ 	.short	0x010a
        /*0b7e*/ 	.byte	0x06
	.zero		1


	//   ....[42]....
        /*0b80*/ 	.word	0x0000bdf0
        /*0b84*/ 	.word	0x000000ff
        /*0b88*/ 	.word	0x00000000
        /*0b8c*/ 	.short	0x0101
        /*0b8e*/ 	.byte	0x04
	.zero		1


	//   ....[43]....
        /*0b90*/ 	.word	0x0000e0c0
        /*0b94*/ 	.word	0x000000ff
        /*0b98*/ 	.word	0x00000000
        /*0b9c*/ 	.short	0x0101
        /*0b9e*/ 	.byte	0x06
	.zero		1


	//   ....[44]....
        /*0ba0*/ 	.word	0x0000e880
        /*0ba4*/ 	.word	0x000000ff
        /*0ba8*/ 	.word	0x00030850
        /*0bac*/ 	.short	0x010a
        /*0bae*/ 	.byte	0x05
	.zero		1


	//   ....[45]....
        /*0bb0*/ 	.word	0x0000e8c0
        /*0bb4*/ 	.word	0x000000ff
        /*0bb8*/ 	.word	0x00030850
        /*0bbc*/ 	.short	0x010a
        /*0bbe*/ 	.byte	0x05
	.zero		1


	//   ....[46]....
        /*0bc0*/ 	.word	0x0000ed90
        /*0bc4*/ 	.word	0x000000ff
        /*0bc8*/ 	.word	0x00000000
        /*0bcc*/ 	.short	0x0101
        /*0bce*/ 	.byte	0x04
	.zero		1


	//   ....[47]....
        /*0bd0*/ 	.word	0x00010890
        /*0bd4*/ 	.word	0x00000011
        /*0bd8*/ 	.word	0x00000000
        /*0bdc*/ 	.short	0x0101
        /*0bde*/ 	.byte	0x3f
	.zero		1


	//   ....[48]....
        /*0be0*/ 	.word	0x000138c0
        /*0be4*/ 	.word	0x00000007
        /*0be8*/ 	.word	0x00030840
        /*0bec*/ 	.short	0x010a
        /*0bee*/ 	.byte	0x3f
	.zero		1


	//   ....[49]....
        /*0bf0*/ 	.word	0x00013f70
        /*0bf4*/ 	.word	0x00000007
        /*0bf8*/ 	.word	0x00030830
        /*0bfc*/ 	.short	0x0107
        /*0bfe*/ 	.byte	0x3f
	.zero		1


	//   ....[50]....
        /*0c00*/ 	.word	0x00014030
        /*0c04*/ 	.word	0x00000007
        /*0c08*/ 	.word	0x00030830
        /*0c0c*/ 	.short	0x0101
        /*0c0e*/ 	.byte	0x3f
	.zero		1


	//   ....[51]....
        /*0c10*/ 	.word	0x00014b80
        /*0c14*/ 	.word	0x00000011
        /*0c18*/ 	.word	0x00030800
        /*0c1c*/ 	.short	0x0107
        /*0c1e*/ 	.byte	0x3f
	.zero		1


	//   ....[52]....
        /*0c20*/ 	.word	0x00014ca0
        /*0c24*/ 	.word	0x00000011
        /*0c28*/ 	.word	0x00030800
        /*0c2c*/ 	.short	0x0101
        /*0c2e*/ 	.byte	0x3f
	.zero		1


	//   ....[53]....
        /*0c30*/ 	.word	0x00014cc0
        /*0c34*/ 	.word	0x00000011
        /*0c38*/ 	.word	0x00030820
        /*0c3c*/ 	.short	0x010a
        /*0c3e*/ 	.byte	0x3f
	.zero		1


	//   ....[54]....
        /*0c40*/ 	.word	0x00015090
        /*0c44*/ 	.word	0x00000007
        /*0c48*/ 	.word	0x00030840
        /*0c4c*/ 	.short	0x010a
        /*0c4e*/ 	.byte	0x3f
	.zero		1


	//   ....[55]....
        /*0c50*/ 	.word	0x00015570
        /*0c54*/ 	.word	0x00000007
        /*0c58*/ 	.word	0x00030830
        /*0c5c*/ 	.short	0x0107
        /*0c5e*/ 	.byte	0x3f
	.zero		1


	//   ....[56]....
        /*0c60*/ 	.word	0x00015630
        /*0c64*/ 	.word	0x00000007
        /*0c68*/ 	.word	0x00030830
        /*0c6c*/ 	.short	0x0101
        /*0c6e*/ 	.byte	0x3f
	.zero		1


	//   ....[57]....
        /*0c70*/ 	.word	0x00015690
        /*0c74*/ 	.word	0x00000006
        /*0c78*/ 	.word	0x00030860
        /*0c7c*/ 	.short	0x010a
        /*0c7e*/ 	.byte	0x3f
	.zero		1


	//   ....[58]....
        /*0c80*/ 	.word	0x00015c00
        /*0c84*/ 	.word	0x00000006
        /*0c88*/ 	.word	0x00030850
        /*0c8c*/ 	.short	0x0107
        /*0c8e*/ 	.byte	0x3f
	.zero		1


	//   ....[59]....
        /*0c90*/ 	.word	0x00015d60
        /*0c94*/ 	.word	0x00000006
        /*0c98*/ 	.word	0x00030850
        /*0c9c*/ 	.short	0x0101
        /*0c9e*/ 	.byte	0x3f
	.zero		1


	//   ....[60]....
        /*0ca0*/ 	.word	0x00015f80
        /*0ca4*/ 	.word	0x00000000
        /*0ca8*/ 	.word	0x00030860
        /*0cac*/ 	.short	0x010a
        /*0cae*/ 	.byte	0x3f
	.zero		1


	//   ....[61]....
        /*0cb0*/ 	.word	0x00016490
        /*0cb4*/ 	.word	0x00000000
        /*0cb8*/ 	.word	0x00030850
        /*0cbc*/ 	.short	0x0107
        /*0cbe*/ 	.byte	0x3f
	.zero		1


	//   ....[62]....
        /*0cc0*/ 	.word	0x00016550
        /*0cc4*/ 	.word	0x00000000
        /*0cc8*/ 	.word	0x00030850
        /*0ccc*/ 	.short	0x0101
        /*0cce*/ 	.byte	0x3f
	.zero		1


	//   ....[63]....
        /*0cd0*/ 	.word	0x00017280
        /*0cd4*/ 	.word	0x00000004
        /*0cd8*/ 	.word	0x00030820
        /*0cdc*/ 	.short	0x010a
        /*0cde*/ 	.byte	0x3f
	.zero		1


	//   ....[64]....
        /*0ce0*/ 	.word	0x00017400
        /*0ce4*/ 	.word	0x00000005
        /*0ce8*/ 	.word	0x00030840
        /*0cec*/ 	.short	0x010a
        /*0cee*/ 	.byte	0x3f
	.zero		1


	//   ....[65]....
        /*0cf0*/ 	.word	0x000174a0
        /*0cf4*/ 	.word	0x00000017
        /*0cf8*/ 	.word	0x00030840
        /*0cfc*/ 	.short	0x010a
        /*0cfe*/ 	.byte	0x3f
	.zero		1


	//   ....[66]....
        /*0d00*/ 	.word	0x000174e0
        /*0d04*/ 	.word	0x00000005
        /*0d08*/ 	.word	0x00030860
        /*0d0c*/ 	.short	0x010a
        /*0d0e*/ 	.byte	0x3f
	.zero		1


	//   ....[67]....
        /*0d10*/ 	.word	0x00017520
        /*0d14*/ 	.word	0x00000017
        /*0d18*/ 	.word	0x00030860
        /*0d1c*/ 	.short	0x010a
        /*0d1e*/ 	.byte	0x3f
	.zero		1


	//   ....[68]....
        /*0d20*/ 	.word	0x00017590
        /*0d24*/ 	.word	0x00000003
        /*0d28*/ 	.word	0x00030800
        /*0d2c*/ 	.short	0x010a
        /*0d2e*/ 	.byte	0x3f
	.zero		1


	//   ....[69]....
        /*0d30*/ 	.word	0x000175e0
        /*0d34*/ 	.word	0x0000000d
        /*0d38*/ 	.word	0x00030830
        /*0d3c*/ 	.short	0x010a
        /*0d3e*/ 	.byte	0x3f
	.zero		1


	//   ....[70]....
        /*0d40*/ 	.word	0x00017640
        /*0d44*/ 	.word	0x00000009
        /*0d48*/ 	.word	0x00030830
        /*0d4c*/ 	.short	0x010a
        /*0d4e*/ 	.byte	0x3f
	.zero		1


	//   ....[71]....
        /*0d50*/ 	.word	0x000176a0
        /*0d54*/ 	.word	0x00000009
        /*0d58*/ 	.word	0x00030850
        /*0d5c*/ 	.short	0x010a
        /*0d5e*/ 	.byte	0x3f
	.zero		1


	//   ....[72]....
        /*0d60*/ 	.word	0x00017700
        /*0d64*/ 	.word	0x00000009
        /*0d68*/ 	.word	0x00030830
        /*0d6c*/ 	.short	0x010a
        /*0d6e*/ 	.byte	0x3f
	.zero		1


	//   ....[73]....
        /*0d70*/ 	.word	0x00017760
        /*0d74*/ 	.word	0x00000009
        /*0d78*/ 	.word	0x00030850
        /*0d7c*/ 	.short	0x010a
        /*0d7e*/ 	.byte	0x3f
	.zero		1


	//   ....[74]....
        /*0d80*/ 	.word	0x000177c0
        /*0d84*/ 	.word	0x00000009
        /*0d88*/ 	.word	0x00030830
        /*0d8c*/ 	.short	0x010a
        /*0d8e*/ 	.byte	0x3f
	.zero		1


	//   ....[75]....
        /*0d90*/ 	.word	0x00017820
        /*0d94*/ 	.word	0x00000009
        /*0d98*/ 	.word	0x00030850
        /*0d9c*/ 	.short	0x010a
        /*0d9e*/ 	.byte	0x3f
	.zero		1


	//   ....[76]....
        /*0da0*/ 	.word	0x00017880
        /*0da4*/ 	.word	0x00000005
        /*0da8*/ 	.word	0x00030850
        /*0dac*/ 	.short	0x010a
        /*0dae*/ 	.byte	0x3f
	.zero		1


	//   ....[77]....
        /*0db0*/ 	.word	0x000179a0
        /*0db4*/ 	.word	0x00000007
        /*0db8*/ 	.word	0x00030840
        /*0dbc*/ 	.short	0x010a
        /*0dbe*/ 	.byte	0x3f
	.zero		1


	//   ....[78]....
        /*0dc0*/ 	.word	0x00018d70
        /*0dc4*/ 	.word	0x00000011
        /*0dc8*/ 	.word	0x00030820
        /*0dcc*/ 	.short	0x010a
        /*0dce*/ 	.byte	0x3f
	.zero		1


	//   ....[79]....
        /*0dd0*/ 	.word	0x00018dc0
        /*0dd4*/ 	.word	0x00000007
        /*0dd8*/ 	.word	0x00030840
        /*0ddc*/ 	.short	0x010a
        /*0dde*/ 	.byte	0x3f
	.zero		1


	//   ....[80]....
        /*0de0*/ 	.word	0x00019590
        /*0de4*/ 	.word	0x00000006
        /*0de8*/ 	.word	0x00030860
        /*0dec*/ 	.short	0x010a
        /*0dee*/ 	.byte	0x3f
	.zero		1


	//   ....[81]....
        /*0df0*/ 	.word	0x00019e30
        /*0df4*/ 	.word	0x00000000
        /*0df8*/ 	.word	0x00030860
        /*0dfc*/ 	.short	0x010a
        /*0dfe*/ 	.byte	0x3f
	.zero		1


	//   ....[82]....
        /*0e00*/ 	.word	0x0001afc0
        /*0e04*/ 	.word	0x00000004
        /*0e08*/ 	.word	0x00030820
        /*0e0c*/ 	.short	0x010a
        /*0e0e*/ 	.byte	0x3f
	.zero		1


	//   ....[83]....
        /*0e10*/ 	.word	0x0001b160
        /*0e14*/ 	.word	0x00000005
        /*0e18*/ 	.word	0x00030840
        /*0e1c*/ 	.short	0x010a
        /*0e1e*/ 	.byte	0x3f
	.zero		1


	//   ....[84]....
        /*0e20*/ 	.word	0x0001b1b0
        /*0e24*/ 	.word	0x00000017
        /*0e28*/ 	.word	0x00030840
        /*0e2c*/ 	.short	0x010a
        /*0e2e*/ 	.byte	0x3f
	.zero		1


	//   ....[85]....
        /*0e30*/ 	.word	0x0001b200
        /*0e34*/ 	.word	0x00000005
        /*0e38*/ 	.word	0x00030860
        /*0e3c*/ 	.short	0x010a
        /*0e3e*/ 	.byte	0x3f
	.zero		1


	//----- nvinfo : EIATTR_NUM_MBARRIERS
	.align		4
.L_209:
        /*0e40*/ 	.byte	0x03, 0x38
        /*0e42*/ 	.short	0x0016


	//----- nvinfo : EIATTR_EXIT_INSTR_OFFSETS
	.align		4
        /*0e44*/ 	.byte	0x04, 0x1c
        /*0e46*/ 	.short	(.L_211 - .L_210)


	//   ....[0]....
.L_210:
        /*0e48*/ 	.word	0x00000960


	//   ....[1]....
        /*0e4c*/ 	.word	0x00011920


	//   ....[2]....
        /*0e50*/ 	.word	0x00017570


	//----- nvinfo : EIATTR_MAX_THREADS
	.align		4
.L_211:
        /*0e54*/ 	.byte	0x04, 0x05
        /*0e56*/ 	.short	(.L_213 - .L_212)
.L_212:
        /*0e58*/ 	.word	0x00000180
        /*0e5c*/ 	.word	0x00000001
        /*0e60*/ 	.word	0x00000001


	//----- nvinfo : EIATTR_CRS_STACK_SIZE
	.align		4
.L_213:
        /*0e64*/ 	.byte	0x04, 0x1e
        /*0e66*/ 	.short	(.L_215 - .L_214)
.L_214:
        /*0e68*/ 	.word	0x00000000


	//----- nvinfo : EIATTR_CBANK_PARAM_SIZE
	.align		4
.L_215:
        /*0e6c*/ 	.byte	0x03, 0x19
        /*0e6e*/ 	.short	0x0af0


	//----- nvinfo : EIATTR_PARAM_CBANK
	.align		4
        /*0e70*/ 	.byte	0x04, 0x0a
        /*0e72*/ 	.short	(.L_217 - .L_216)
	.align		4
.L_216:
        /*0e74*/ 	.word	index@(.nv.constant0._ZN7cutlass13device_kernelIN5flash11enable_sm90INS1_16FlashAttnFwdSm90INS1_25CollectiveMainloopFwdSm90ILi2EN4cute5tupleIJNS5_1CILi1EEES8_S8_EEENS6_IJNS7_ILi128EEENS7_ILi96EEENS7_ILi192EEEEEELi192ENS_10bfloat16_tEfNS_4arch4Sm90ELb0ELb1ELb1ELb1ELb1ELb0ELb0ELb1ELb1ELb1ELb0ELb0EEENS1_21CollectiveEpilogueFwdINS6_IJSA_SC_SB_EEES9_SE_SG_Li256ELb1ELb1ELb0ELb0EEENS1_36VarlenDynamicPersistentTileSchedulerILi128ELi96ELi256ELi128ELb0ELb1ELb1ELb1ELb0ELb1EEEEEEEEEvNT_6ParamsE)
        /*0e78*/ 	.short	0x0210
        /*0e7a*/ 	.short	0x0af0


	//----- nvinfo : EIATTR_SW_WAR
	.align		4
.L_217:
        /*0e7c*/ 	.byte	0x04, 0x36
        /*0e7e*/ 	.short	(.L_219 - .L_218)
.L_218:
        /*0e80*/ 	.word	0x00000008
.L_219:


//--------------------- .nv.info._ZN7cutlass13device_kernelIN5flash11enable_sm90INS1_16FlashAttnFwdSm90INS1_25CollectiveMainloopFwdSm90ILi2EN4cute5tupleIJNS5_1CILi1EEES8_S8_EEENS6_IJNS7_ILi128EEENS7_ILi96EEENS7_ILi192EEEEEELi192ENS_10bfloat16_tEfNS_4arch4Sm90ELb0ELb1ELb1ELb1ELb1ELb1ELb0ELb1ELb1ELb1ELb0ELb0EEENS1_21CollectiveEpilogueFwdINS6_IJSA_SC_SB_EEES9_SE_SG_Li256ELb1ELb1ELb0ELb0EEENS1_36VarlenDynamicPersistentTileSchedulerILi128ELi96ELi256ELi128ELb0ELb1ELb1ELb1ELb0ELb1EEEEEEEEEvNT_6ParamsE --------------------------
	.section	.nv.info._ZN7cutlass13device_kernelIN5flash11enable_sm90INS1_16FlashAttnFwdSm90INS1_25CollectiveMainloopFwdSm90ILi2EN4cute5tupleIJNS5_1CILi1EEES8_S8_EEENS6_IJNS7_ILi128EEENS7_ILi96EEENS7_ILi192EEEEEELi192ENS_10bfloat16_tEfNS_4arch4Sm90ELb0ELb1ELb1ELb1ELb1ELb1ELb0ELb1ELb1ELb1ELb0ELb0EEENS1_21CollectiveEpilogueFwdINS6_IJSA_SC_SB_EEES9_SE_SG_Li256ELb1ELb1ELb0ELb0EEENS1_36VarlenDynamicPersistentTileSchedulerILi128ELi96ELi256ELi128ELb0ELb1ELb1ELb1ELb0ELb1EEEEEEEEEvNT_6ParamsE,"",@"SHT_CUDA_INFO"
	.sectionflags	@""
	.align	4


	//----- nvinfo : EIATTR_CUDA_API_VERSION
	.align		4
        /*0000*/ 	.byte	0x04, 0x37
        /*0002*/ 	.short	(.L_221 - .L_220)
.L_220:
        /*0004*/ 	.word	0x00000082


	//----- nvinfo : EIATTR_KPARAM_INFO
	.align		4
.L_221:
        /*0008*/ 	.byte	0x04, 0x17
        /*000a*/ 	.short	(.L_223 - .L_222)
.L_222:
        /*000c*/ 	.word	0x00000000
        /*0010*/ 	.short	0x0000
        /*0012*/ 	.short	0x0070
        /*0014*/ 	.byte	0x00, 0xf0, 0x01, 0x2a


	//----- nvinfo : EIATTR_SPARSE_MMA_MASK
	.align		4
.L_223:
        /*0018*/ 	.byte	0x03, 0x50
        /*001a*/ 	.short	0x0000


	//----- nvinfo : EIATTR_MAXREG_COUNT
	.align		4
        /*001c*/ 	.byte	0x03, 0x1b
        /*001e*/ 	.short	0x00a8


	//----- nvinfo : EIATTR_NUM_BARRIERS
	.align		4
        /*0020*/ 	.byte	0x02, 0x4c
        /*0022*/ 	.byte	0x10
	.zero		1


	//----- nvinfo : EIATTR_EXTERNS
	.align		4
        /*0024*/ 	.byte	0x04, 0x0f
        /*0026*/ 	.short	(.L_225 - .L_224)


	//   ....[0]....
	.align		4
.L_224:
        /*0028*/ 	.word	index@(__assertfail)


	//----- nvinfo : EIATTR_ANNOTATIONS
	.align		4
.L_225:
        /*002c*/ 	.byte	0x04, 0x55
        /*002e*/ 	.short	(.L_227 - .L_226)


	//   ....[0]....
.L_226:
        /* <DEDUP_REMOVED lines=29> */


	//----- nvinfo : EIATTR_MERCURY_ISA_VERSION
	.align		4
.L_227:
        /*01e8*/ 	.byte	0x03, 0x5f
        /*01ea*/ 	.short	0x0101


	//----- nvinfo : EIATTR_UNUSED_LOAD_BYTE_OFFSET
	.align		4
        /*01ec*/ 	.byte	0x04, 0x44
        /*01ee*/ 	.short	(.L_229 - .L_228)


	//   ....[0]....
.L_228:
        /*01f0*/ 	.word	0x00000ae0
        /*01f4*/ 	.word	0x0000fff0


	//   ....[1]....
        /*01f8*/ 	.word	0x00019f90
        /*01fc*/ 	.word	0x0000fff0


	//----- nvinfo : EIATTR_INT_WARP_WIDE_INSTR_OFFSETS
	.align		4
.L_229:
        /*0200*/ 	.byte	0x04, 0x31
        /*0202*/ 	.short	(.L_231 - .L_230)


	//   ....[0]....
.L_230:
        /*0204*/ 	.word	0x000001c0


	//   ....[1]....
        /*0208*/ 	.word	0x00000200


	//   ....[2]....
        /*020c*/ 	.word	0x00000270


	//   ....[3]....
        /*0210*/ 	.word	0x0001f6f0


	//   ....[4]....
        /*0214*/ 	.word	0x0001f780


	//   ....[5]....
        /*0218*/ 	.word	0x00022760


	//   ....[6]....
        /*021c*/ 	.word	0x000227f0


	//----- nvinfo : EIATTR_COOP_GROUP_MASK_REGIDS
	.align		4
.L_231:
        /*0220*/ 	.byte	0x04, 0x29
        /*0222*/ 	.short	(.L_233 - .L_232)


	//   ....[0]....
.L_232:
        /*0224*/ 	.word	0xffffffff


	//   ....[1]....
        /*0228*/ 	.word	0xffffffff


	//   ....[2]....
        /*022c*/ 	.word	0xffffffff


	//   ....[3]....
        /*0230*/ 	.word	0xffffffff


	//   ....[4]....
        /*0234*/ 	.word	0xffffffff


	//   ....[5]....
        /*0238*/ 	.word	0xffffffff


	//   ....[6]....
        /*023c*/ 	.word	0xffffffff


	//   ....[7]....
        /*0240*/ 	.word	0xffffffff


	//   ....[8]....
        /*0244*/ 	.word	0xffffffff


	//   ....[9]....
        /*0248*/ 	.word	0xffffffff


	//   ....[10]....
        /*024c*/ 	.word	0xffffffff


	//   ....[11]....
        /*0250*/ 	.word	0xffffffff


	//   ....[12]....
        /*0254*/ 	.word	0xffffffff


	//   ....[13]....
        /*0258*/ 	.word	0xffffffff


	//   ....[14]....
        /*025c*/ 	.word	0xffffffff


	//   ....[15]....
        /*0260*/ 	.word	0xffffffff


	//   ....[16]....
        /*0264*/ 	.word	0xffffffff


	//   ....[17]....
        /*0268*/ 	.word	0xffffffff


	//   ....[18]....
        /*026c*/ 	.word	0xffffffff


	//   ....[19]....
        /*0270*/ 	.word	0xffffffff


	//   ....[20]....
        /*0274*/ 	.word	0xffffffff


	//   ....[21]....
        /*0278*/ 	.word	0xffffffff


	//   ....[22]....
        /*027c*/ 	.word	0xffffffff


	//   ....[23]....
        /*0280*/ 	.word	0xffffffff


	//   ....[24]....
        /*0284*/ 	.word	0xffffffff


	//   ....[25]....
        /*0288*/ 	.word	0xffffffff


	//   ....[26]....
        /*028c*/ 	.word	0xffffffff


	//   ....[27]....
        /*0290*/ 	.word	0xffffffff


	//   ....[28]....
        /*0294*/ 	.word	0xffffffff


	//   ....[29]....
        /*0298*/ 	.word	0xffffffff


	//   ....[30]....
        /*029c*/ 	.word	0xffffffff


	//   ....[31]....
        /*02a0*/ 	.word	0xffffffff


	//   ....[32]....
        /*02a4*/ 	.word	0xffffffff


	//   ....[33]....
        /*02a8*/ 	.word	0xffffffff


	//   ....[34]....
        /*02ac*/ 	.word	0xffffffff


	//   ....[35]....
        /*02b0*/ 	.word	0xffffffff


	//   ....[36]....
        /*02b4*/ 	.word	0xffffffff


	//   ....[37]....
        /*02b8*/ 	.word	0xffffffff


	//   ....[38]....
        /*02bc*/ 	.word	0xffffffff


	//   ....[39]....
        /*02c0*/ 	.word	0xffffffff


	//   ....[40]....
        /*02c4*/ 	.word	0xffffffff


	//   ....[41]....
        /*02c8*/ 	.word	0xffffffff


	//   ....[42]....
        /*02cc*/ 	.word	0xffffffff


	//   ....[43]....
        /*02d0*/ 	.word	0xffffffff


	//   ....[44]....
        /*02d4*/ 	.word	0xffffffff


	//   ....[45]....
        /*02d8*/ 	.word	0xffffffff


	//   ....[46]....
        /*02dc*/ 	.word	0xffffffff


	//   ....[47]....
        /*02e0*/ 	.word	0xffffffff


	//   ....[48]....
        /*02e4*/ 	.word	0xffffffff


	//   ....[49]....
        /*02e8*/ 	.word	0xffffffff


	//   ....[50]....
        /*02ec*/ 	.word	0xffffffff


	//   ....[51]....
        /*02f0*/ 	.word	0xffffffff


	//   ....[52]....
        /*02f4*/ 	.word	0xffffffff


	//   ....[53]....
        /*02f8*/ 	.word	0xffffffff


	//   ....[54]....
        /*02fc*/ 	.word	0xffffffff


	//   ....[55]....
        /*0300*/ 	.word	0xffffffff


	//   ....[56]....
        /*0304*/ 	.word	0xffffffff


	//   ....[57]....
        /*0308*/ 	.word	0xffffffff


	//   ....[58]....
        /*030c*/ 	.word	0xffffffff


	//   ....[59]....
        /*0310*/ 	.word	0xffffffff


	//   ....[60]....
        /*0314*/ 	.word	0xffffffff


	//   ....[61]....
        /*0318*/ 	.word	0xffffffff


	//   ....[62]....
        /*031c*/ 	.word	0xffffffff


	//   ....[63]....
        /*0320*/ 	.word	0xffffffff


	//   ....[64]....
        /*0324*/ 	.word	0xffffffff


	//   ....[65]....
        /*0328*/ 	.word	0xffffffff


	//   ....[66]....
        /*032c*/ 	.word	0xffffffff


	//   ....[67]....
        /*0330*/ 	.word	0xffffffff


	//   ....[68]....
        /*0334*/ 	.word	0xffffffff


	//   ....[69]....
        /*0338*/ 	.word	0xffffffff


	//   ....[70]....
        /*033c*/ 	.word	0xffffffff


	//   ....[71]....
        /*0340*/ 	.word	0xffffffff


	//   ....[72]....
        /*0344*/ 	.word	0xffffffff


	//   ....[73]....
        /*0348*/ 	.word	0xffffffff


	//   ....[74]....
        /*034c*/ 	.word	0xffffffff


	//   ....[75]....
        /*0350*/ 	.word	0xffffffff


	//   ....[76]....
        /*0354*/ 	.word	0xffffffff


	//   ....[77]....
        /*0358*/ 	.word	0xffffffff


	//   ....[78]....
        /*035c*/ 	.word	0xffffffff


	//   ....[79]....
        /*0360*/ 	.word	0xffffffff


	//   ....[80]....
        /*0364*/ 	.word	0xffffffff


	//   ....[81]....
        /*0368*/ 	.word	0xffffffff


	//   ....[82]....
        /*036c*/ 	.word	0xffffffff


	//   ....[83]....
        /*0370*/ 	.word	0xffffffff


	//   ....[84]....
        /*0374*/ 	.word	0xffffffff


	//   ....[85]....
        /*0378*/ 	.word	0xffffffff


	//   ....[86]....
        /*037c*/ 	.word	0xffffffff


	//   ....[87]....
        /*0380*/ 	.word	0xffffffff


	//   ....[88]....
        /*0384*/ 	.word	0xffffffff


	//   ....[89]....
        /*0388*/ 	.word	0xffffffff


	//   ....[90]....
        /*038c*/ 	.word	0xffffffff


	//   ....[91]....
        /*0390*/ 	.word	0xffffffff


	//   ....[92]....
        /*0394*/ 	.word	0xffffffff


	//   ....[93]....
        /*0398*/ 	.word	0xffffffff


	//   ....[94]....
        /*039c*/ 	.word	0xffffffff


	//   ....[95]....
        /*03a0*/ 	.word	0xffffffff


	//   ....[96]....
        /*03a4*/ 	.word	0xffffffff


	//   ....[97]....
        /*03a8*/ 	.word	0xffffffff


	//   ....[98]....
        /*03ac*/ 	.word	0xffffffff


	//   ....[99]....
        /*03b0*/ 	.word	0xffffffff


	//   ....[100]....
        /*03b4*/ 	.word	0xffffffff


	//   ....[101]....
        /*03b8*/ 	.word	0xffffffff


	//   ....[102]....
        /*03bc*/ 	.word	0xffffffff


	//   ....[103]....
        /*03c0*/ 	.word	0xffffffff


	//   ....[104]....
        /*03c4*/ 	.word	0xffffffff


	//   ....[105]....
        /*03c8*/ 	.word	0xffffffff


	//   ....[106]....
        /*03cc*/ 	.word	0xffffffff


	//   ....[107]....
        /*03d0*/ 	.word	0xffffffff


	//   ....[108]....
        /*03d4*/ 	.word	0xffffffff


	//   ....[109]....
        /*03d8*/ 	.word	0xffffffff


	//   ....[110]....
        /*03dc*/ 	.word	0xffffffff


	//   ....[111]....
        /*03e0*/ 	.word	0xffffffff


	//   ....[112]....
        /*03e4*/ 	.word	0xffffffff


	//   ....[113]....
        /*03e8*/ 	.word	0xffffffff


	//   ....[114]....
        /*03ec*/ 	.word	0xffffffff


	//   ....[115]....
        /*03f0*/ 	.word	0xffffffff


	//   ....[116]....
        /*03f4*/ 	.word	0xffffffff


	//   ....[117]....
        /*03f8*/ 	.word	0xffffffff


	//   ....[118]....
        /*03fc*/ 	.word	0xffffffff


	//   ....[119]....
        /*0400*/ 	.word	0xffffffff


	//   ....[120]....
        /*0404*/ 	.word	0xffffffff


	//   ....[121]....
        /*0408*/ 	.word	0xffffffff


	//   ....[122]....
        /*040c*/ 	.word	0xffffffff


	//   ....[123]....
        /*0410*/ 	.word	0xffffffff


	//   ....[124]....
        /*0414*/ 	.word	0xffffffff


	//   ....[125]....
        /*0418*/ 	.word	0xffffffff


	//   ....[126]....
        /*041c*/ 	.word	0xffffffff


	//   ....[127]....
        /*0420*/ 	.word	0xffffffff


	//   ....[128]....
        /*0424*/ 	.word	0xffffffff


	//   ....[129]....
        /*0428*/ 	.word	0xffffffff


	//   ....[130]....
        /*042c*/ 	.word	0xffffffff


	//   ....[131]....
        /*0430*/ 	.word	0xffffffff


	//   ....[132]....
        /*0434*/ 	.word	0xffffffff


	//   ....[133]....
        /*0438*/ 	.word	0xffffffff


	//   ....[134]....
        /*043c*/ 	.word	0xffffffff


	//   ....[135]....
        /*0440*/ 	.word	0xffffffff


	//   ....[136]....
        /*0444*/ 	.word	0xffffffff


	//   ....[137]....
        /*0448*/ 	.word	0xffffffff


	//   ....[138]....
        /*044c*/ 	.word	0xffffffff


	//   ....[139]....
        /*0450*/ 	.word	0xffffffff


	//   ....[140]....
        /*0454*/ 	.word	0xffffffff


	//   ....[141]....
        /*0458*/ 	.word	0xffffffff


	//   ....[142]....
        /*045c*/ 	.word	0xffffffff


	//   ....[143]....
        /*0460*/ 	.word	0xffffffff


	//   ....[144]....
        /*0464*/ 	.word	0xffffffff


	//   ....[145]....
        /*0468*/ 	.word	0xffffffff


	//   ....[146]....
        /*046c*/ 	.word	0xffffffff


	//   ....[147]....
        /*0470*/ 	.word	0xffffffff


	//   ....[148]....
        /*0474*/ 	.word	0xffffffff


	//   ....[149]....
        /*0478*/ 	.word	0xffffffff


	//   ....[150]....
        /*047c*/ 	.word	0xffffffff


	//   ....[151]....
        /*0480*/ 	.word	0xffffffff


	//   ....[152]....
        /*0484*/ 	.word	0xffffffff


	//   ....[153]....
        /*0488*/ 	.word	0xffffffff


	//   ....[154]....
        /*048c*/ 	.word	0xffffffff


	//   ....[155]....
        /*0490*/ 	.word	0xffffffff


	//   ....[156]....
        /*0494*/ 	.word	0xffffffff


	//   ....[157]....
        /*0498*/ 	.word	0xffffffff


	//   ....[158]....
        /*049c*/ 	.word	0xffffffff


	//   ....[159]....
        /*04a0*/ 	.word	0xffffffff


	//   ....[160]....
        /*04a4*/ 	.word	0xffffffff


	//   ....[161]....
        /*04a8*/ 	.word	0xffffffff


	//   ....[162]....
        /*04ac*/ 	.word	0xffffffff


	//   ....[163]....
        /*04b0*/ 	.word	0xffffffff


	//   ....[164]....
        /*04b4*/ 	.word	0xffffffff


	//   ....[165]....
        /*04b8*/ 	.word	0xffffffff


	//   ....[166]....
        /*04bc*/ 	.word	0xffffffff


	//   ....[167]....
        /*04c0*/ 	.word	0xffffffff


	//   ....[168]....
        /*04c4*/ 	.word	0xffffffff


	//   ....[169]....
        /*04c8*/ 	.word	0xffffffff


	//   ....[170]....
        /*04cc*/ 	.word	0xffffffff


	//   ....[171]....
        /*04d0*/ 	.word	0xffffffff


	//   ....[172]....
        /*04d4*/ 	.word	0xffffffff


	//   ....[173]....
        /*04d8*/ 	.word	0x0500000f


	//   ....[174]....
        /*04dc*/ 	.word	0x0500000f


	//   ....[175]....
        /*04e0*/ 	.word	0x0500000f


	//   ....[176]....
        /*04e4*/ 	.word	0x0500000f


	//   ....[177]....
        /*04e8*/ 	.word	0x0500000f


	//   ....[178]....
        /*04ec*/ 	.word	0x0500000f


	//   ....[179]....
        /*04f0*/ 	.word	0x0500000f


	//   ....[180]....
        /*04f4*/ 	.word	0x0500000f


	//   ....[181]....
        /*04f8*/ 	.word	0x0500000f


	//   ....[182]....
        /*04fc*/ 	.word	0x0500000f


	//   ....[183]....
        /*0500*/ 	.word	0x0500000f


	//   ....[184]....
        /*0504*/ 	.word	0x0500000f


	//   ....[185]....
        /*0508*/ 	.word	0x0500000f


	//   ....[186]....
        /*050c*/ 	.word	0x0500000f


	//   ....[187]....
        /*0510*/ 	.word	0x0500000f


	//   ....[188]....
        /*0514*/ 	.word	0x0500000f


	//   ....[189]....
        /*0518*/ 	.word	0x0500000f


	//   ....[190]....
        /*051c*/ 	.word	0x0500000f


	//   ....[191]....
        /*0520*/ 	.word	0x0500000f


	//   ....[192]....
        /*0524*/ 	.word	0x0500000f


	//   ....[193]....
        /*0528*/ 	.word	0x0500000f


	//   ....[194]....
        /*052c*/ 	.word	0x0500000f


	//   ....[195]....
        /*0530*/ 	.word	0x0500000f


	//   ....[196]....
        /*0534*/ 	.word	0x0500000f


	//   ....[197]....
        /*0538*/ 	.word	0x0500000f


	//   ....[198]....
        /*053c*/ 	.word	0x0500000f


	//   ....[199]....
        /*0540*/ 	.word	0x0500000f


	//   ....[200]....
        /*0544*/ 	.word	0x0500000f


	//   ....[201]....
        /*0548*/ 	.word	0x0500000f


	//   ....[202]....
        /*054c*/ 	.word	0x0500000f


	//   ....[203]....
        /*0550*/ 	.word	0x0500000f


	//   ....[204]....
        /*0554*/ 	.word	0x0500000f


	//   ....[205]....
        /*0558*/ 	.word	0x0500000f


	//   ....[206]....
        /*055c*/ 	.word	0x0500000f


	//   ....[207]....
        /*0560*/ 	.word	0x0500000f


	//   ....[208]....
        /*0564*/ 	.word	0x0500000f


	//   ....[209]....
        /*0568*/ 	.word	0x0500000f


	//   ....[210]....
        /*056c*/ 	.word	0x0500000f


	//   ....[211]....
        /*0570*/ 	.word	0x0500000f


	//   ....[212]....
        /*0574*/ 	.word	0x0500000f


	//   ....[213]....
        /*0578*/ 	.word	0x0500000f


	//   ....[214]....
        /*057c*/ 	.word	0x0500000f


	//   ....[215]....
        /*0580*/ 	.word	0x0500000f


	//   ....[216]....
        /*0584*/ 	.word	0x0500000f


	//   ....[217]....
        /*0588*/ 	.word	0x0500000f


	//   ....[218]....
        /*058c*/ 	.word	0x0500000f


	//   ....[219]....
        /*0590*/ 	.word	0x0500000f


	//   ....[220]....
        /*0594*/ 	.word	0x0500000f


	//   ....[221]....
        /*0598*/ 	.word	0x0500000f


	//   ....[222]....
        /*059c*/ 	.word	0x0500000f


	//   ....[223]....
        /*05a0*/ 	.word	0x0500000f


	//   ....[224]....
        /*05a4*/ 	.word	0x0500000f


	//   ....[225]....
        /*05a8*/ 	.word	0x0500000f


	//   ....[226]....
        /*05ac*/ 	.word	0x0500000f


	//   ....[227]....
        /*05b0*/ 	.word	0x0500000f


	//   ....[228]....
        /*05b4*/ 	.word	0x0500000f


	//   ....[229]....
        /*05b8*/ 	.word	0x0500000f


	//   ....[230]....
        /*05bc*/ 	.word	0x0500000f


	//   ....[231]....
        /*05c0*/ 	.word	0x0500000f


	//   ....[232]....
        /*05c4*/ 	.word	0x0500000f


	//   ....[233]....
        /*05c8*/ 	.word	0x0500000f


	//   ....[234]....
        /*05cc*/ 	.word	0x0500000f


	//   ....[235]....
        /*05d0*/ 	.word	0x0500000f


	//   ....[236]....
        /*05d4*/ 	.word	0x0500000f


	//   ....[237]....
        /*05d8*/ 	.word	0x0500000f


	//   ....[238]....
        /*05dc*/ 	.word	0x0500000f


	//   ....[239]....
        /*05e0*/ 	.word	0x0500000f


	//   ....[240]....
        /*05e4*/ 	.word	0x0500000f


	//   ....[241]....
        /*05e8*/ 	.word	0x0500000f


	//   ....[242]....
        /*05ec*/ 	.word	0x0500000f


	//   ....[243]....
        /*05f0*/ 	.word	0x0500000f


	//   ....[244]....
        /*05f4*/ 	.word	0x0500000f


	//   ....[245]....
        /*05f8*/ 	.word	0x0500000f


	//   ....[246]....
        /*05fc*/ 	.word	0x0500000f


	//   ....[247]....
        /*0600*/ 	.word	0x0500000f


	//   ....[248]....
        /*0604*/ 	.word	0x0500000f


	//   ....[249]....
        /*0608*/ 	.word	0x0500000f


	//   ....[250]....
        /*060c*/ 	.word	0x0500000f


	//   ....[251]....
        /*0610*/ 	.word	0x0500000f


	//   ....[252]....
        /*0614*/ 	.word	0x0500000f


	//   ....[253]....
        /*0618*/ 	.word	0x0500000f


	//   ....[254]....
        /*061c*/ 	.word	0x0500000f


	//   ....[255]....
        /*0620*/ 	.word	0x0500000f


	//   ....[0]....
        /*0624*/ 	.word	0x0500000f


	//   ....[1]....
        /*0628*/ 	.word	0x0500000f


	//   ....[2]....
        /*062c*/ 	.word	0x0500000f


	//   ....[3]....
        /*0630*/ 	.word	0x0500000f


	//   ....[4]....
        /*0634*/ 	.word	0x0500000f


	//   ....[5]....
        /*0638*/ 	.word	0x0500000f


	//   ....[6]....
        /*063c*/ 	.word	0x0500000f


	//   ....[7]....
        /*0640*/ 	.word	0x0500000f


	//   ....[8]....
        /*0644*/ 	.word	0x0500000f


	//   ....[9]....
        /*0648*/ 	.word	0x0500000f


	//   ....[10]....
        /*064c*/ 	.word	0x0500000f


	//   ....[11]....
        /*0650*/ 	.word	0x0500000f


	//   ....[12]....
        /*0654*/ 	.word	0x0500000f


	//   ....[13]....
        /*0658*/ 	.word	0x0500000f


	//   ....[14]....
        /*065c*/ 	.word	0x0500000f


	//   ....[15]....
        /*0660*/ 	.word	0x0500000f


	//   ....[16]....
        /*0664*/ 	.word	0x0500000f


	//   ....[17]....
        /*0668*/ 	.word	0x0500000f


	//   ....[18]....
        /*066c*/ 	.word	0x0500000f


	//   ....[19]....
        /*0670*/ 	.word	0x0500000f


	//   ....[20]....
        /*0674*/ 	.word	0x0500000f


	//   ....[21]....
        /*0678*/ 	.word	0xffffffff


	//   ....[22]....
        /*067c*/ 	.word	0xffffffff


	//   ....[23]....
        /*0680*/ 	.word	0xffffffff


	//   ....[24]....
        /*0684*/ 	.word	0xffffffff


	//   ....[25]....
        /*0688*/ 	.word	0xffffffff


	//   ....[26]....
        /*068c*/ 	.word	0xffffffff


	//   ....[27]....
        /*0690*/ 	.word	0xffffffff


	//   ....[28]....
        /*0694*/ 	.word	0xffffffff


	//   ....[29]....
        /*0698*/ 	.word	0xffffffff


	//   ....[30]....
        /*069c*/ 	.word	0xffffffff


	//   ....[31]....
        /*06a0*/ 	.word	0xffffffff


	//   ....[32]....
        /*06a4*/ 	.word	0xffffffff


	//   ....[33]....
        /*06a8*/ 	.word	0x0500000f


	//   ....[34]....
        /*06ac*/ 	.word	0x0500000f


	//   ....[35]....
        /*06b0*/ 	.word	0x0500000f


	//   ....[36]....
        /*06b4*/ 	.word	0x0500000f


	//   ....[37]....
        /*06b8*/ 	.word	0x0500000f


	//   ....[38]....
        /*06bc*/ 	.word	0x0500000f


	//   ....[39]....
        /*06c0*/ 	.word	0x0500000f


	//   ....[40]....
        /*06c4*/ 	.word	0x0500000f


	//   ....[41]....
        /*06c8*/ 	.word	0x0500000f


	//   ....[42]....
        /*06cc*/ 	.word	0x0500000f


	//   ....[43]....
        /*06d0*/ 	.word	0x0500000f


	//   ....[44]....
        /*06d4*/ 	.word	0x0500000f


	//----- nvinfo : EIATTR_COOP_GROUP_INSTR_OFFSETS
	.align		4
.L_233:
        /*06d8*/ 	.byte	0x04, 0x28
        /*06da*/ 	.short	(.L_235 - .L_234)


	//   ....[0]....
.L_234:
        /*06dc*/ 	.word	0x000000d0


	//   ....[1]....
        /*06e0*/ 	.word	0x000001d0


	//   ....[2]....
        /*06e4*/ 	.word	0x00000220


	//   ....[3]....
        /*06e8*/ 	.word	0x00000450


	//   ....[4]....
        /*06ec*/ 	.word	0x000005b0


	//   ....[5]....
        /*06f0*/ 	.word	0x000006d0


	//   ....[6]....
        /*06f4*/ 	.word	0x00000830


	//   ....[7]....
        /*06f8*/ 	.word	0x00003cd0


	//   ....[8]....
        /*06fc*/ 	.word	0x00003ce0


	//   ....[9]....
        /*0700*/ 	.word	0x000040d0


	//   ....[10]....
        /*0704*/ 	.word	0x000040e0


	//   ....[11]....
        /*0708*/ 	.word	0x00004dd0


	//   ....[12]....
        /*070c*/ 	.word	0x00005570


	//   ....[13]....
        /*0710*/ 	.word	0x00005580


	//   ....[14]....
        /*0714*/ 	.word	0x00005590


	//   ....[15]....
        /*0718*/ 	.word	0x000055a0


	//   ....[16]....
        /*071c*/ 	.word	0x00005e10


	//   ....[17]....
        /*0720*/ 	.word	0x00005e20


	//   ....[18]....
        /*0724*/ 	.word	0x00005e30


	//   ....[19]....
        /*0728*/ 	.word	0x00005e40


	//   ....[20]....
        /*072c*/ 	.word	0x00008f20


	//   ....[21]....
        /*0730*/ 	.word	0x00008f30


	//   ....[22]....
        /*0734*/ 	.word	0x00008f40


	//   ....[23]....
        /*0738*/ 	.word	0x00008f50


	//   ....[24]....
        /*073c*/ 	.word	0x000095e0


	//   ....[25]....
        /*0740*/ 	.word	0x000095f0


	//   ....[26]....
        /*0744*/ 	.word	0x00009600


	//   ....[27]....
        /*0748*/ 	.word	0x00009610


	//   ....[28]....
        /*074c*/ 	.word	0x0000d160


	//   ....[29]....
        /*0750*/ 	.word	0x0000ddd0


	//   ....[30]....
        /*0754*/ 	.word	0x0000e6a0


	//   ....[31]....
        /*0758*/ 	.word	0x0000e6c0


	//   ....[32]....
        /*075c*/ 	.word	0x0000eb30


	//   ....[33]....
        /*0760*/ 	.word	0x0000eba0


	//   ....[34]....
        /*0764*/ 	.word	0x00010950


	//   ....[35]....
        /*0768*/ 	.word	0x00011040


	//   ....[36]....
        /*076c*/ 	.word	0x00011ea0


	//   ....[37]....
        /*0770*/ 	.word	0x00011fb0


	//   ....[38]....
        /*0774*/ 	.word	0x00012590


	//   ....[39]....
        /*0778*/ 	.word	0x000125f0


	//   ....[40]....
        /*077c*/ 	.word	0x00014a50


	//   ....[41]....
        /*0780*/ 	.word	0x00014a80


	//   ....[42]....
        /*0784*/ 	.word	0x00014aa0


	//   ....[43]....
        /*0788*/ 	.word	0x00014ac0


	//   ....[44]....
        /*078c*/ 	.word	0x00016790


	//   ....[45]....
        /*0790*/ 	.word	0x00016e70


	//   ....[46]....
        /*0794*/ 	.word	0x00017cd0


	//   ....[47]....
        /*0798*/ 	.word	0x00017de0


	//   ....[48]....
        /*079c*/ 	.word	0x000183c0


	//   ....[49]....
        /*07a0*/ 	.word	0x00018420


	//   ....[50]....
        /*07a4*/ 	.word	0x000194b0


	//   ....[51]....
        /*07a8*/ 	.word	0x000194e0


	//   ....[52]....
        /*07ac*/ 	.word	0x00019590


	//   ....[53]....
        /*07b0*/ 	.word	0x000195c0


	//   ....[54]....
        /*07b4*/ 	.word	0x0001ad90


	//   ....[55]....
        /*07b8*/ 	.word	0x0001add0


	//   ....[56]....
        /*07bc*/ 	.word	0x0001ae00


	//   ....[57]....
        /*07c0*/ 	.word	0x0001b110


	//   ....[58]....
        /*07c4*/ 	.word	0x0001b560


	//   ....[59]....
        /*07c8*/ 	.word	0x0001b590


	//   ....[60]....
        /*07cc*/ 	.word	0x0001b690


	//   ....[61]....
        /*07d0*/ 	.word	0x0001b6b0


	//   ....[62]....
        /*07d4*/ 	.word	0x0001b7b0


	//   ....[63]....
        /*07d8*/ 	.word	0x0001b7d0


	//   ....[64]....
        /*07dc*/ 	.word	0x0001b8e0


	//   ....[65]....
        /*07e0*/ 	.word	0x0001b900


	//   ....[66]....
        /*07e4*/ 	.word	0x0001c200


	//   ....[67]....
        /*07e8*/ 	.word	0x0001c220


	//   ....[68]....
        /*07ec*/ 	.word	0x0001c320


	//   ....[69]....
        /*07f0*/ 	.word	0x0001c340


	//   ....[70]....
        /*07f4*/ 	.word	0x0001c440


	//   ....[71]....
        /*07f8*/ 	.word	0x0001c460


	//   ....[72]....
        /*07fc*/ 	.word	0x0001c570


	//   ....[73]....
        /*0800*/ 	.word	0x0001c590


	//   ....[74]....
        /*0804*/ 	.word	0x0001c710


	//   ....[75]....
        /*0808*/ 	.word	0x0001c8e0


	//   ....[76]....
        /*080c*/ 	.word	0x0001c910


	//   ....[77]....
        /*0810*/ 	.word	0x0001c940


	//   ....[78]....
        /*0814*/ 	.word	0x0001c970


	//   ....[79]....
        /*0818*/ 	.word	0x0001c9a0


	//   ....[80]....
        /*081c*/ 	.word	0x0001c9d0


	//   ....[81]....
        /*0820*/ 	.word	0x0001cb40


	//   ....[82]....
        /*0824*/ 	.word	0x0001cb70


	//   ....[83]....
        /*0828*/ 	.word	0x0001cba0


	//   ....[84]....
        /*082c*/ 	.word	0x0001cbd0


	//   ....[85]....
        /*0830*/ 	.word	0x0001cc00


	//   ....[86]....
        /*0834*/ 	.word	0x0001cc30


	//   ....[87]....
        /*0838*/ 	.word	0x0001ccc0


	//   ....[88]....
        /*083c*/ 	.word	0x0001cd20


	//   ....[89]....
        /*0840*/ 	.word	0x0001cdb0


	//   ....[90]....
        /*0844*/ 	.word	0x0001de70


	//   ....[91]....
        /*0848*/ 	.word	0x00020330


	//   ....[92]....
        /*084c*/ 	.word	0x00020350


	//   ....[93]....
        /*0850*/ 	.word	0x00020400


	//   ....[94]....
        /*0854*/ 	.word	0x00020420


	//   ....[95]....
        /*0858*/ 	.word	0x000204c0


	//   ....[96]....
        /*085c*/ 	.word	0x000204e0


	//   ....[97]....
        /*0860*/ 	.word	0x00020580


	//   ....[98]....
        /*0864*/ 	.word	0x000205a0


	//   ....[99]....
        /*0868*/ 	.word	0x00020640


	//   ....[100]....
        /*086c*/ 	.word	0x00020660


	//   ....[101]....
        /*0870*/ 	.word	0x00020670


	//   ....[102]....
        /*0874*/ 	.word	0x00020700


	//   ....[103]....
        /*0878*/ 	.word	0x00020e50


	//   ....[104]....
        /*087c*/ 	.word	0x00020e80


	//   ....[105]....
        /*0880*/ 	.word	0x00020ea0


	//   ....[106]....
        /*0884*/ 	.word	0x00020f30


	//   ....[107]....
        /*0888*/ 	.word	0x00020f40


	//   ....[108]....
        /*088c*/ 	.word	0x00020fe0


	//   ....[109]....
        /*0890*/ 	.word	0x00020ff0


	//   ....[110]....
        /*0894*/ 	.word	0x00021090


	//   ....[111]....
        /*0898*/ 	.word	0x000210a0


	//   ....[112]....
        /*089c*/ 	.word	0x00021140


	//   ....[113]....
        /*08a0*/ 	.word	0x00021150


	//   ....[114]....
        /*08a4*/ 	.word	0x000211f0


	//   ....[115]....
        /*08a8*/ 	.word	0x00021200


	//   ....[116]....
        /*08ac*/ 	.word	0x000212a0


	//   ....[117]....
        /*08b0*/ 	.word	0x000212b0


	//   ....[118]....
        /*08b4*/ 	.word	0x000212c0


	//   ....[119]....
        /*08b8*/ 	.word	0x00021b40


	//   ....[120]....
        /*08bc*/ 	.word	0x00021b80


	//   ....[121]....
        /*08c0*/ 	.word	0x00021b90


	//   ....[122]....
        /*08c4*/ 	.word	0x00021bf0


	//   ....[123]....
        /*08c8*/ 	.word	0x00021c00


	//   ....[124]....
        /*08cc*/ 	.word	0x00021c60


	//   ....[125]....
        /*08d0*/ 	.word	0x00021c90


	//   ....[126]....
        /*08d4*/ 	.word	0x00021cd0


	//   ....[127]....
        /*08d8*/ 	.word	0x00021d00


	//   ....[128]....
        /*08dc*/ 	.word	0x00021d40


	//   ....[129]....
        /*08e0*/ 	.word	0x00021d70


	//   ....[130]....
        /*08e4*/ 	.word	0x00021db0


	//   ....[131]....
        /*08e8*/ 	.word	0x00022080


	//   ....[132]....
        /*08ec*/ 	.word	0x000220a0


	//   ....[133]....
        /*08f0*/ 	.word	0x00022140


	//   ....[134]....
        /*08f4*/ 	.word	0x00022150


	//   ....[135]....
        /*08f8*/ 	.word	0x000221e0


	//   ....[136]....
        /*08fc*/ 	.word	0x000221f0


	//   ....[137]....
        /*0900*/ 	.word	0x00022280


	//   ....[138]....
        /*0904*/ 	.word	0x00022290


	//   ....[139]....
        /*0908*/ 	.word	0x00022320


	//   ....[140]....
        /*090c*/ 	.word	0x00022330


	//   ....[141]....
        /*0910*/ 	.word	0x00022340


	//   ....[142]....
        /*0914*/ 	.word	0x000223d0


	//   ....[143]....
        /*0918*/ 	.word	0x000229a0


	//   ....[144]....
        /*091c*/ 	.word	0x000229e0


	//   ....[145]....
        /*0920*/ 	.word	0x00022a20


	//   ....[146]....
        /*0924*/ 	.word	0x00022a50


	//   ....[147]....
        /*0928*/ 	.word	0x00022ae0


	//   ....[148]....
        /*092c*/ 	.word	0x00022b10


	//   ....[149]....
        /*0930*/ 	.word	0x00022b80


	//   ....[150]....
        /*0934*/ 	.word	0x00022bb0


	//   ....[151]....
        /*0938*/ 	.word	0x00022c20


	//   ....[152]....
        /*093c*/ 	.word	0x00022c50


	//   ....[153]....
        /*0940*/ 	.word	0x00022c80


	//   ....[154]....
        /*0944*/ 	.word	0x00022cd0


	//   ....[155]....
        /*0948*/ 	.word	0x000230b0


	//   ....[156]....
        /*094c*/ 	.word	0x000230e0


	//   ....[157]....
        /*0950*/ 	.word	0x00023110


	//   ....[158]....
        /*0954*/ 	.word	0x00023140


	//   ....[159]....
        /*0958*/ 	.word	0x00023170


	//   ....[160]....
        /*095c*/ 	.word	0x000231a0


	//   ....[161]....
        /*0960*/ 	.word	0x000231d0


	//   ....[162]....
        /*0964*/ 	.word	0x00023200


	//   ....[163]....
        /*0968*/ 	.word	0x00023380


	//   ....[164]....
        /*096c*/ 	.word	0x000233b0


	//   ....[165]....
        /*0970*/ 	.word	0x000233e0


	//   ....[166]....
        /*0974*/ 	.word	0x00023410


	//   ....[167]....
        /*0978*/ 	.word	0x00023440


	//   ....[168]....
        /*097c*/ 	.word	0x00023470


	//   ....[169]....
        /*0980*/ 	.word	0x00023530


	//   ....[170]....
        /*0984*/ 	.word	0x00023550


	//   ....[171]....
        /*0988*/ 	.word	0x000235c0


	//   ....[172]....
        /*098c*/ 	.word	0x00023c60


	//   ....[173]....
        /*0990*/ 	.word	0x00023fb0


	//   ....[174]....
        /*0994*/ 	.word	0x00024040


	//   ....[175]....
        /*0998*/ 	.word	0x000240d0


	//   ....[176]....
        /*099c*/ 	.word	0x00024160


	//   ....[177]....
        /*09a0*/ 	.word	0x000241e0


	//   ....[178]....
        /*09a4*/ 	.word	0x00024230


	//   ....[179]....
        /*09a8*/ 	.word	0x00024280


	//   ....[180]....
        /*09ac*/ 	.word	0x000242d0


	//   ....[181]....
        /*09b0*/ 	.word	0x00024360


	//   ....[182]....
        /*09b4*/ 	.word	0x000243f0


	//   ....[183]....
        /*09b8*/ 	.word	0x00024440


	//   ....[184]....
        /*09bc*/ 	.word	0x00024490


	//   ....[185]....
        /*09c0*/ 	.word	0x00024570


	//   ....[186]....
        /*09c4*/ 	.word	0x000245c0


	//   ....[187]....
        /*09c8*/ 	.word	0x00024620


	//   ....[188]....
        /*09cc*/ 	.word	0x00024680


	//   ....[189]....
        /*09d0*/ 	.word	0x00024710


	//   ....[190]....
        /*09d4*/ 	.word	0x000247a0


	//   ....[191]....
        /*09d8*/ 	.word	0x00024800


	//   ....[192]....
        /*09dc*/ 	.word	0x00024860


	//   ....[193]....
        /*09e0*/ 	.word	0x00024c70


	//   ....[194]....
        /*09e4*/ 	.word	0x00024f50


	//   ....[195]....
        /*09e8*/ 	.word	0x00025040


	//   ....[196]....
        /*09ec*/ 	.word	0x000250e0


	//   ....[197]....
        /*09f0*/ 	.word	0x00025140


	//   ....[198]....
        /*09f4*/ 	.word	0x00025250


	//   ....[199]....
        /*09f8*/ 	.word	0x000252c0


	//   ....[200]....
        /*09fc*/ 	.word	0x000253d0


	//   ....[201]....
        /*0a00*/ 	.word	0x00025440


	//   ....[202]....
        /*0a04*/ 	.word	0x00025550


	//   ....[203]....
        /*0a08*/ 	.word	0x000255c0


	//   ....[204]....
        /*0a0c*/ 	.word	0x000256d0


	//   ....[205]....
        /*0a10*/ 	.word	0x00025740


	//   ....[206]....
        /*0a14*/ 	.word	0x000257e0


	//   ....[207]....
        /*0a18*/ 	.word	0x000258f0


	//   ....[208]....
        /*0a1c*/ 	.word	0x00025960


	//   ....[209]....
        /*0a20*/ 	.word	0x000259c0


	//   ....[210]....
        /*0a24*/ 	.word	0x00025ab0


	//   ....[211]....
        /*0a28*/ 	.word	0x00025b10


	//   ....[212]....
        /*0a2c*/ 	.word	0x00025c20


	//   ....[213]....
        /*0a30*/ 	.word	0x00025c80


	//   ....[214]....
        /*0a34*/ 	.word	0x00025d90


	//   ....[215]....
        /*0a38*/ 	.word	0x00025df0


	//   ....[216]....
        /*0a3c*/ 	.word	0x00025f00


	//   ....[217]....
        /*0a40*/ 	.word	0x00025f60


	//   ....[218]....
        /*0a44*/ 	.word	0x00026070


	//   ....[219]....
        /*0a48*/ 	.word	0x000260d0


	//   ....[220]....
        /*0a4c*/ 	.word	0x000261e0


	//   ....[221]....
        /*0a50*/ 	.word	0x00026240


	//   ....[222]....
        /*0a54*/ 	.word	0x00026330


	//   ....[223]....
        /*0a58*/ 	.word	0x00026460


	//   ....[224]....
        /*0a5c*/ 	.word	0x00026530


	//   ....[225]....
        /*0a60*/ 	.word	0x000265a0


	//   ....[226]....
        /*0a64*/ 	.word	0x00026670


	//   ....[227]....
        /*0a68*/ 	.word	0x000266d0


	//   ....[228]....
        /*0a6c*/ 	.word	0x000267a0


	//   ....[229]....
        /*0a70*/ 	.word	0x00026800


	//   ....[230]....
        /*0a74*/ 	.word	0x000268d0


	//   ....[231]....
        /*0a78*/ 	.word	0x00026930


	//   ....[232]....
        /*0a7c*/ 	.word	0x00026a00


	//   ....[233]....
        /*0a80*/ 	.word	0x00026a60


	//   ....[234]....
        /*0a84*/ 	.word	0x00026b40


	//   ....[235]....
        /*0a88*/ 	.word	0x00026c30


	//   ....[236]....
        /*0a8c*/ 	.word	0x00026cd0


	//   ....[237]....
        /*0a90*/ 	.word	0x00026d30


	//   ....[238]....
        /*0a94*/ 	.word	0x00026e30


	//   ....[239]....
        /*0a98*/ 	.word	0x00026e90


	//   ....[240]....
        /*0a9c*/ 	.word	0x00026f90


	//   ....[241]....
        /*0aa0*/ 	.word	0x00026ff0


	//   ....[242]....
        /*0aa4*/ 	.word	0x000270f0


	//   ....[243]....
        /*0aa8*/ 	.word	0x00027150


	//   ....[244]....
        /*0aac*/ 	.word	0x00027250


	//   ....[245]....
        /*0ab0*/ 	.word	0x000272b0


	//   ....[246]....
        /*0ab4*/ 	.word	0x00027380


	//   ....[247]....
        /*0ab8*/ 	.word	0x000274d0


	//   ....[248]....
        /*0abc*/ 	.word	0x00027570


	//   ....[249]....
        /*0ac0*/ 	.word	0x00027650


	//   ....[250]....
        /*0ac4*/ 	.word	0x00027720


	//   ....[251]....
        /*0ac8*/ 	.word	0x00027780


	//   ....[252]....
        /*0acc*/ 	.word	0x00027870


	//   ....[253]....
        /*0ad0*/ 	.word	0x000278d0


	//   ....[254]....
        /*0ad4*/ 	.word	0x000279c0


	//   ....[255]....
        /*0ad8*/ 	.word	0x00027a20


	//   ....[0]....
        /*0adc*/ 	.word	0x00027b10


	//   ....[1]....
        /*0ae0*/ 	.word	0x00027b70


	//   ....[2]....
        /*0ae4*/ 	.word	0x00027c50


	//   ....[3]....
        /*0ae8*/ 	.word	0x00027ce0


	//   ....[4]....
        /*0aec*/ 	.word	0x00027d80


	//   ....[5]....
        /*0af0*/ 	.word	0x00027ea0


	//   ....[6]....
        /*0af4*/ 	.word	0x00027f10


	//   ....[7]....
        /*0af8*/ 	.word	0x00027f80


	//   ....[8]....
        /*0afc*/ 	.word	0x00027ff0


	//   ....[9]....
        /*0b00*/ 	.word	0x00028060


	//   ....[10]....
        /*0b04*/ 	.word	0x000280e0


	//   ....[11]....
        /*0b08*/ 	.word	0x00028170


	//   ....[12]....
        /*0b0c*/ 	.word	0x00028200


	//   ....[13]....
        /*0b10*/ 	.word	0x00028270


	//   ....[14]....
        /*0b14*/ 	.word	0x000282e0


	//   ....[15]....
        /*0b18*/ 	.word	0x00028350


	//   ....[16]....
        /*0b1c*/ 	.word	0x000283d0


	//   ....[17]....
        /*0b20*/ 	.word	0x00028440


	//   ....[18]....
        /*0b24*/ 	.word	0x000284e0


	//   ....[19]....
        /*0b28*/ 	.word	0x00028570


	//   ....[20]....
        /*0b2c*/ 	.word	0x00028690


	//   ....[21]....
        /*0b30*/ 	.word	0x00029e10


	//   ....[22]....
        /*0b34*/ 	.word	0x00029e20


	//   ....[23]....
        /*0b38*/ 	.word	0x0002b990


	//   ....[24]....
        /*0b3c*/ 	.word	0x0002b9a0


	//   ....[25]....
        /*0b40*/ 	.word	0x0002e6d0


	//   ....[26]....
        /*0b44*/ 	.word	0x0002e6e0


	//   ....[27]....
        /*0b48*/ 	.word	0x000305c0


	//   ....[28]....
        /*0b4c*/ 	.word	0x000305d0


	//   ....[29]....
        /*0b50*/ 	.word	0x00032900


	//   ....[30]....
        /*0b54*/ 	.word	0x00032910


	//   ....[31]....
        /*0b58*/ 	.word	0x00032e80


	//   ....[32]....
        /*0b5c*/ 	.word	0x00032e90


	//   ....[33]....
        /*0b60*/ 	.word	0x000335c0


	//   ....[34]....
        /*0b64*/ 	.word	0x00033650


	//   ....[35]....
        /*0b68*/ 	.word	0x000336e0


	//   ....[36]....
        /*0b6c*/ 	.word	0x00033770


	//   ....[37]....
        /*0b70*/ 	.word	0x00033850


	//   ....[38]....
        /*0b74*/ 	.word	0x000338e0


	//   ....[39]....
        /*0b78*/ 	.word	0x00033970


	//   ....[40]....
        /*0b7c*/ 	.word	0x00033a00


	//   ....[41]....
        /*0b80*/ 	.word	0x00033ae0


	//   ....[42]....
        /*0b84*/ 	.word	0x00033b70


	//   ....[43]....
        /*0b88*/ 	.word	0x00033c00


	//   ....[44]....
        /*0b8c*/ 	.word	0x00033c90


	//----- nvinfo : EIATTR_REG_RECONFIG
	.align		4
.L_235:
        /*0b90*/ 	.byte	0x01, 0x54
	.zero		2


	//----- nvinfo : EIATTR_SYSCALL_OFFSETS
	.align		4
        /*0b94*/ 	.byte	0x04, 0x46
        /*0b96*/ 	.short	(.L_237 - .L_236)


	//   ....[0]....
.L_236:
        /*0b98*/ 	.word	0x00002020


	//   ....[1]....
        /*0b9c*/ 	.word	0x00002220


	//   ....[2]....
        /*0ba0*/ 	.word	0x00004f80


	//   ....[3]....
        /*0ba4*/ 	.word	0x000052e0


	//   ....[4]....
        /*0ba8*/ 	.word	0x0001f8e0


	//   ....[5]....
        /*0bac*/ 	.word	0x0001fa30


	//   ....[6]....
        /*0bb0*/ 	.word	0x0001fb20


	//   ....[7]....
        /*0bb4*/ 	.word	0x00020ac0


	//----- nvinfo : EIATTR_MBARRIER_INSTR_OFFSETS
	.align		4
.L_237:
        /*0bb8*/ 	.byte	0x04, 0x39
        /*0bba*/ 	.short	(.L_239 - .L_238)


	//   ....[0]....
.L_238:
        /*0bbc*/ 	.word	0x00000300
        /*0bc0*/ 	.word	0x000000ff
        /*0bc4*/ 	.word	0x00030800
        /*0bc8*/ 	.short	0x0100
        /*0bca*/ 	.byte	0x08
	.zero		1


	//   ....[1]....
        /*0bcc*/ 	.word	0x00000310
        /*0bd0*/ 	.word	0x000000ff
        /*0bd4*/ 	.word	0x00030820
        /*0bd8*/ 	.short	0x0100
        /*0bda*/ 	.byte	0x08
	.zero		1


	//   ....[2]....
        /*0bdc*/ 	.word	0x00000400
        /*0be0*/ 	.word	0x000000ff
        /*0be4*/ 	.word	0x00030830
        /*0be8*/ 	.short	0x0100
        /*0bea*/ 	.byte	0x08
	.zero		1


	//   ....[3]....
        /*0bec*/ 	.word	0x00000410
        /*0bf0*/ 	.word	0x000000ff
        /*0bf4*/ 	.word	0x00030840
        /*0bf8*/ 	.short	0x0100
        /*0bfa*/ 	.byte	0x08
	.zero		1


	//   ....[4]....
        /*0bfc*/ 	.word	0x00000420
        /*0c00*/ 	.word	0x000000ff
        /*0c04*/ 	.word	0x00030838
        /*0c08*/ 	.short	0x0100
        /*0c0a*/ 	.byte	0x08
	.zero		1


	//   ....[5]....
        /*0c0c*/ 	.word	0x00000430
        /*0c10*/ 	.word	0x000000ff
        /*0c14*/ 	.word	0x00030848
        /*0c18*/ 	.short	0x0100
        /*0c1a*/ 	.byte	0x08
	.zero		1


	//   ....[6]....
        /*0c1c*/ 	.word	0x00000560
        /*0c20*/ 	.word	0x000000ff
        /*0c24*/ 	.word	0x00030850
        /*0c28*/ 	.short	0x0100
        /*0c2a*/ 	.byte	0x08
	.zero		1


	//   ....[7]....
        /*0c2c*/ 	.word	0x00000570
        /*0c30*/ 	.word	0x000000ff
        /*0c34*/ 	.word	0x00030860
        /*0c38*/ 	.short	0x0100
        /*0c3a*/ 	.byte	0x08
	.zero		1


	//   ....[8]....
        /*0c3c*/ 	.word	0x00000580
        /*0c40*/ 	.word	0x000000ff
        /*0c44*/ 	.word	0x00030858
        /*0c48*/ 	.short	0x0100
        /*0c4a*/ 	.byte	0x08
	.zero		1


	//   ....[9]....
        /*0c4c*/ 	.word	0x00000590
        /*0c50*/ 	.word	0x000000ff
        /*0c54*/ 	.word	0x00030868
        /*0c58*/ 	.short	0x0100
        /*0c5a*/ 	.byte	0x08
	.zero		1


	//   ....[10]....
        /*0c5c*/ 	.word	0x00000680
        /*0c60*/ 	.word	0x000000ff
        /*0c64*/ 	.word	0x00030870
        /*0c68*/ 	.short	0x0100
        /*0c6a*/ 	.byte	0x06
	.zero		1


	//   ....[11]....
        /*0c6c*/ 	.word	0x00000690
        /*0c70*/ 	.word	0x000000ff
        /*0c74*/ 	.word	0x00030880
        /*0c78*/ 	.short	0x0100
        /*0c7a*/ 	.byte	0x06
	.zero		1


	//   ....[12]....
        /*0c7c*/ 	.word	0x000006a0
        /*0c80*/ 	.word	0x000000ff
        /*0c84*/ 	.word	0x00030878
        /*0c88*/ 	.short	0x0100
        /*0c8a*/ 	.byte	0x06
	.zero		1


	//   ....[13]....
        /*0c8c*/ 	.word	0x000006b0
        /*0c90*/ 	.word	0x000000ff
        /*0c94*/ 	.word	0x00030888
        /*0c98*/ 	.short	0x0100
        /*0c9a*/ 	.byte	0x06
	.zero		1


	//   ....[14]....
        /*0c9c*/ 	.word	0x000007e0
        /*0ca0*/ 	.word	0x000000ff
        /*0ca4*/ 	.word	0x00030890
        /*0ca8*/ 	.short	0x0100
        /*0caa*/ 	.byte	0x08
	.zero		1


	//   ....[15]....
        /*0cac*/ 	.word	0x000007f0
        /*0cb0*/ 	.word	0x000000ff
        /*0cb4*/ 	.word	0x000308a0
        /*0cb8*/ 	.short	0x0100
        /*0cba*/ 	.byte	0x08
	.zero		1


	//   ....[16]....
        /*0cbc*/ 	.word	0x00000800
        /*0cc0*/ 	.word	0x000000ff
        /*0cc4*/ 	.word	0x00030898
        /*0cc8*/ 	.short	0x0100
        /*0cca*/ 	.byte	0x08
	.zero		1


	//   ....[17]....
        /*0ccc*/ 	.word	0x00000810
        /*0cd0*/ 	.word	0x000000ff
        /*0cd4*/ 	.word	0x000308a8
        /*0cd8*/ 	.short	0x0100
        /*0cda*/ 	.byte	0x08
	.zero		1


	//   ....[18]....
        /*0cdc*/ 	.word	0x00000940
        /*0ce0*/ 	.word	0x000000ff
        /*0ce4*/ 	.word	0x000308b0
        /*0ce8*/ 	.short	0x0100
        /*0cea*/ 	.byte	0x08
	.zero		1


	//   ....[19]....
        /*0cec*/ 	.word	0x00000950
        /*0cf0*/ 	.word	0x000000ff
        /*0cf4*/ 	.word	0x000308c0
        /*0cf8*/ 	.short	0x0100
        /*0cfa*/ 	.byte	0x08
	.zero		1


	//   ....[20]....
        /*0cfc*/ 	.word	0x00000960
        /*0d00*/ 	.word	0x000000ff
        /*0d04*/ 	.word	0x000308b8
        /*0d08*/ 	.short	0x0100
        /*0d0a*/ 	.byte	0x08
	.zero		1


	//   ....[21]....
        /*0d0c*/ 	.word	0x00000970
        /*0d10*/ 	.word	0x000000ff
        /*0d14*/ 	.word	0x000308c8
        /*0d18*/ 	.short	0x0100
        /*0d1a*/ 	.byte	0x08
	.zero		1


	//   ....[22]....
        /*0d1c*/ 	.word	0x00003ab0
        /*0d20*/ 	.word	0x00000021
        /*0d24*/ 	.word	0x000308b0
        /*0d28*/ 	.short	0x010a
        /*0d2a*/ 	.byte	0x3f
	.zero		1


	//   ....[23]....
        /*0d2c*/ 	.word	0x00004530
        /*0d30*/ 	.word	0x00000021
        /*0d34*/ 	.word	0x00000000
        /*0d38*/ 	.short	0x0101
        /*0d3a*/ 	.byte	0x3f
	.zero		1


	//   ....[24]....
        /*0d3c*/ 	.word	0x00005030
        /*0d40*/ 	.word	0x00000003
        /*0d44*/ 	.word	0x00030800
        /*0d48*/ 	.short	0x010a
        /*0d4a*/ 	.byte	0x3f
	.zero		1


	//   ....[25]....
        /*0d4c*/ 	.word	0x00005080
        /*0d50*/ 	.word	0x00000003
        /*0d54*/ 	.word	0x00030800
        /*0d58*/ 	.short	0x010a
        /*0d5a*/ 	.byte	0x3f
	.zero		1


	//   ....[26]....
        /*0d5c*/ 	.word	0x000065d0
        /*0d60*/ 	.word	0x000000ff
        /*0d64*/ 	.word	0x00030800
        /*0d68*/ 	.short	0x010a
        /*0d6a*/ 	.byte	0x29
	.zero		1


	//   ....[27]....
        /*0d6c*/ 	.word	0x00009b90
        /*0d70*/ 	.word	0x000000ff
        /*0d74*/ 	.word	0x00030800
        /*0d78*/ 	.short	0x010a
        /*0d7a*/ 	.byte	0x29
	.zero		1


	//   ....[28]....
        /*0d7c*/ 	.word	0x0000c6b0
        /*0d80*/ 	.word	0x00000003
        /*0d84*/ 	.word	0x00030830
        /*0d88*/ 	.short	0x010a
        /*0d8a*/ 	.byte	0x3f
	.zero		1


	//   ....[29]....
        /*0d8c*/ 	.word	0x0000c6f0
        /*0d90*/ 	.word	0x00000003
        /*0d94*/ 	.word	0x00030830
        /*0d98*/ 	.short	0x010a
        /*0d9a*/ 	.byte	0x3f
	.zero		1


	//   ....[30]....
        /*0d9c*/ 	.word	0x0000d240
        /*0da0*/ 	.word	0x000000ff
        /*0da4*/ 	.word	0x00000000
        /*0da8*/ 	.short	0x0101
        /*0daa*/ 	.byte	0x06
	.zero		1


	//   ....[31]....
        /*0dac*/ 	.word	0x0000f9c0
        /*0db0*/ 	.word	0x000000ff
        /*0db4*/ 	.word	0x00030830
        /*0db8*/ 	.short	0x010a
        /*0dba*/ 	.byte	0x07
	.zero		1


	//   ....[32]....
        /*0dbc*/ 	.word	0x0000fa00
        /*0dc0*/ 	.word	0x000000ff
        /*0dc4*/ 	.word	0x00030830
        /*0dc8*/ 	.short	0x010a
        /*0dca*/ 	.byte	0x07
	.zero		1


	//   ....[33]....
        /*0dcc*/ 	.word	0x000104c0
        /*0dd0*/ 	.word	0x000000ff
        /*0dd4*/ 	.word	0x00030850
        /*0dd8*/ 	.short	0x010a
        /*0dda*/ 	.byte	0x06
	.zero		1


	//   ....[34]....
        /*0ddc*/ 	.word	0x00010500
        /*0de0*/ 	.word	0x000000ff
        /*0de4*/ 	.word	0x00030850
        /*0de8*/ 	.short	0x010a
        /*0dea*/ 	.byte	0x06
	.zero		1


	//   ....[35]....
        /*0dec*/ 	.word	0x00010bb0
        /*0df0*/ 	.word	0x000000ff
        /*0df4*/ 	.word	0x00000000
        /*0df8*/ 	.short	0x0101
        /*0dfa*/ 	.byte	0x07
	.zero		1


	//   ....[36]....
        /*0dfc*/ 	.word	0x00012e30
        /*0e00*/ 	.word	0x000000ff
        /*0e04*/ 	.word	0x00000000
        /*0e08*/ 	.short	0x0101
        /*0e0a*/ 	.byte	0x06
	.zero		1


	//   ....[37]....
        /*0e0c*/ 	.word	0x00013380
        /*0e10*/ 	.word	0x000000ff
        /*0e14*/ 	.word	0x00030830
        /*0e18*/ 	.short	0x010a
        /*0e1a*/ 	.byte	0x07
	.zero		1


	//   ....[38]....
        /*0e1c*/ 	.word	0x000133c0
        /*0e20*/ 	.word	0x000000ff
        /*0e24*/ 	.word	0x00030830
        /*0e28*/ 	.short	0x010a
        /*0e2a*/ 	.byte	0x07
	.zero		1


	//   ....[39]....
        /*0e2c*/ 	.word	0x00013e80
        /*0e30*/ 	.word	0x000000ff
        /*0e34*/ 	.word	0x00030850
        /*0e38*/ 	.short	0x010a
        /*0e3a*/ 	.byte	0x06
	.zero		1


	//   ....[40]....
        /*0e3c*/ 	.word	0x00013ec0
        /*0e40*/ 	.word	0x000000ff
        /*0e44*/ 	.word	0x00030850
        /*0e48*/ 	.short	0x010a
        /*0e4a*/ 	.byte	0x06
	.zero		1


	//   ....[41]....
        /*0e4c*/ 	.word	0x00014520
        /*0e50*/ 	.word	0x000000ff
        /*0e54*/ 	.word	0x00000000
        /*0e58*/ 	.short	0x0101
        /*0e5a*/ 	.byte	0x07
	.zero		1


	//   ....[42]....
        /*0e5c*/ 	.word	0x00015550
        /*0e60*/ 	.word	0x000000ff
        /*0e64*/ 	.word	0x00000000
        /*0e68*/ 	.short	0x0101
        /*0e6a*/ 	.byte	0x06
	.zero		1


	//   ....[43]....
        /*0e6c*/ 	.word	0x00015800
        /*0e70*/ 	.word	0x000000ff
        /*0e74*/ 	.word	0x00030830
        /*0e78*/ 	.short	0x010a
        /*0e7a*/ 	.byte	0x07
	.zero		1


	//   ....[44]....
        /*0e7c*/ 	.word	0x00015840
        /*0e80*/ 	.word	0x000000ff
        /*0e84*/ 	.word	0x00030830
        /*0e88*/ 	.short	0x010a
        /*0e8a*/ 	.byte	0x07
	.zero		1


	//   ....[45]....
        /*0e8c*/ 	.word	0x00016300
        /*0e90*/ 	.word	0x000000ff
        /*0e94*/ 	.word	0x00030850
        /*0e98*/ 	.short	0x010a
        /*0e9a*/ 	.byte	0x06
	.zero		1


	//   ....[46]....
        /*0e9c*/ 	.word	0x00016340
        /*0ea0*/ 	.word	0x000000ff
        /*0ea4*/ 	.word	0x00030850
        /*0ea8*/ 	.short	0x010a
        /*0eaa*/ 	.byte	0x06
	.zero		1


	//   ....[47]....
        /*0eac*/ 	.word	0x000169e0
        /*0eb0*/ 	.word	0x000000ff
        /*0eb4*/ 	.word	0x00000000
        /*0eb8*/ 	.short	0x0101
        /*0eba*/ 	.byte	0x07
	.zero		1


	//   ....[48]....
        /*0ebc*/ 	.word	0x00018c60
        /*0ec0*/ 	.word	0x000000ff
        /*0ec4*/ 	.word	0x00000000
        /*0ec8*/ 	.short	0x0101
        /*0eca*/ 	.byte	0x06
	.zero		1


	//   ....[49]....
        /*0ecc*/ 	.word	0x00019420
        /*0ed0*/ 	.word	0x000000ff
        /*0ed4*/ 	.word	0x00030850
        /*0ed8*/ 	.short	0x010a
        /*0eda*/ 	.byte	0x05
	.zero		1


	//   ....[50]....
        /*0edc*/ 	.word	0x00019460
        /*0ee0*/ 	.word	0x000000ff
        /*0ee4*/ 	.word	0x00030850
        /*0ee8*/ 	.short	0x010a
        /*0eea*/ 	.byte	0x05
	.zero		1


	//   ....[51]....
        /*0eec*/ 	.word	0x00019c50
        /*0ef0*/ 	.word	0x000000ff
        /*0ef4*/ 	.word	0x00000000
        /*0ef8*/ 	.short	0x0101
        /*0efa*/ 	.byte	0x04
	.zero		1


	//   ....[52]....
        /*0efc*/ 	.word	0x0001b580
        /*0f00*/ 	.word	0x000000ff
        /*0f04*/ 	.word	0x00000000
        /*0f08*/ 	.short	0x0101
        /*0f0a*/ 	.byte	0x04
	.zero		1


	//   ....[53]....
        /*0f0c*/ 	.word	0x0001df50
        /*0f10*/ 	.word	0x00000017
        /*0f14*/ 	.word	0x00030820
        /*0f18*/ 	.short	0x010a
        /*0f1a*/ 	.byte	0x3f
	.zero		1


	//   ....[54]....
        /*0f1c*/ 	.word	0x0001dfe0
        /*0f20*/ 	.word	0x0000000c
        /*0f24*/ 	.word	0x000308a0
        /*0f28*/ 	.short	0x010a
        /*0f2a*/ 	.byte	0x3f
	.zero		1


	//   ....[55]....
        /*0f2c*/ 	.word	0x0001e430
        /*0f30*/ 	.word	0x0000000c
        /*0f34*/ 	.word	0x000308c0
        /*0f38*/ 	.short	0x010a
        /*0f3a*/ 	.byte	0x3f
	.zero		1


	//   ....[56]....
        /*0f3c*/ 	.word	0x0001e960
        /*0f40*/ 	.word	0x0000000b
        /*0f44*/ 	.word	0x000308a0
        /*0f48*/ 	.short	0x010a
        /*0f4a*/ 	.byte	0x3f
	.zero		1


	//   ....[57]....
        /*0f4c*/ 	.word	0x0001ed80
        /*0f50*/ 	.word	0x0000000b
        /*0f54*/ 	.word	0x000308c0
        /*0f58*/ 	.short	0x010a
        /*0f5a*/ 	.byte	0x3f
	.zero		1


	//   ....[58]....
        /*0f5c*/ 	.word	0x000200b0
        /*0f60*/ 	.word	0x00000007
        /*0f64*/ 	.word	0x00030840
        /*0f68*/ 	.short	0x010a
        /*0f6a*/ 	.byte	0x3f
	.zero		1


	//   ....[59]....
        /*0f6c*/ 	.word	0x000207c0
        /*0f70*/ 	.word	0x00000007
        /*0f74*/ 	.word	0x00030830
        /*0f78*/ 	.short	0x0107
        /*0f7a*/ 	.byte	0x3f
	.zero		1


	//   ....[60]....
        /*0f7c*/ 	.word	0x00020870
        /*0f80*/ 	.word	0x00000007
        /*0f84*/ 	.word	0x00030830
        /*0f88*/ 	.short	0x0101
        /*0f8a*/ 	.byte	0x3f
	.zero		1


	//   ....[61]....
        /*0f8c*/ 	.word	0x00021410
        /*0f90*/ 	.word	0x00000017
        /*0f94*/ 	.word	0x00030800
        /*0f98*/ 	.short	0x0107
        /*0f9a*/ 	.byte	0x3f
	.zero		1


	//   ....[62]....
        /*0f9c*/ 	.word	0x00021520
        /*0fa0*/ 	.word	0x00000017
        /*0fa4*/ 	.word	0x00030800
        /*0fa8*/ 	.short	0x0101
        /*0faa*/ 	.byte	0x3f
	.zero		1


	//   ....[63]....
        /*0fac*/ 	.word	0x00021540
        /*0fb0*/ 	.word	0x00000017
        /*0fb4*/ 	.word	0x00030820
        /*0fb8*/ 	.short	0x010a
        /*0fba*/ 	.byte	0x3f
	.zero		1


	//   ....[64]....
        /*0fbc*/ 	.word	0x00021900
        /*0fc0*/ 	.word	0x00000007
        /*0fc4*/ 	.word	0x00030840
        /*0fc8*/ 	.short	0x010a
        /*0fca*/ 	.byte	0x3f
	.zero		1


	//   ....[65]....
        /*0fcc*/ 	.word	0x00021e60
        /*0fd0*/ 	.word	0x00000007
        /*0fd4*/ 	.word	0x00030830
        /*0fd8*/ 	.short	0x0107
        /*0fda*/ 	.byte	0x3f
	.zero		1


	//   ....[66]....
        /*0fdc*/ 	.word	0x00021f10
        /*0fe0*/ 	.word	0x00000007
        /*0fe4*/ 	.word	0x00030830
        /*0fe8*/ 	.short	0x0101
        /*0fea*/ 	.byte	0x3f
	.zero		1


	//   ....[67]....
        /*0fec*/ 	.word	0x00021f70
        /*0ff0*/ 	.word	0x00000006
        /*0ff4*/ 	.word	0x00030860
        /*0ff8*/ 	.short	0x010a
        /*0ffa*/ 	.byte	0x3f
	.zero		1


	//   ....[68]....
        /*0ffc*/ 	.word	0x00022530
        /*1000*/ 	.word	0x00000006
        /*1004*/ 	.word	0x00030850
        /*1008*/ 	.short	0x0107
        /*100a*/ 	.byte	0x3f
	.zero		1


	//   ....[69]....
        /*100c*/ 	.word	0x00022680
        /*1010*/ 	.word	0x00000006
        /*1014*/ 	.word	0x00030850
        /*1018*/ 	.short	0x0101
        /*101a*/ 	.byte	0x3f
	.zero		1


	//   ....[70]....
        /*101c*/ 	.word	0x00022890
        /*1020*/ 	.word	0x00000000
        /*1024*/ 	.word	0x00030860
        /*1028*/ 	.short	0x010a
        /*102a*/ 	.byte	0x3f
	.zero		1


	//   ....[71]....
        /*102c*/ 	.word	0x00022e00
        /*1030*/ 	.word	0x00000000
        /*1034*/ 	.word	0x00030850
        /*1038*/ 	.short	0x0107
        /*103a*/ 	.byte	0x3f
	.zero		1


	//   ....[72]....
        /*103c*/ 	.word	0x00022ec0
        /*1040*/ 	.word	0x00000000
        /*1044*/ 	.word	0x00030850
        /*1048*/ 	.short	0x0101
        /*104a*/ 	.byte	0x3f
	.zero		1


	//   ....[73]....
        /*104c*/ 	.word	0x00023be0
        /*1050*/ 	.word	0x00000005
        /*1054*/ 	.word	0x00030820
        /*1058*/ 	.short	0x010a
        /*105a*/ 	.byte	0x3f
	.zero		1


	//   ....[74]....
        /*105c*/ 	.word	0x00023d80
        /*1060*/ 	.word	0x00000003
        /*1064*/ 	.word	0x00030840
        /*1068*/ 	.short	0x010a
        /*106a*/ 	.byte	0x3f
	.zero		1


	//   ....[75]....
        /*106c*/ 	.word	0x00023e20
        /*1070*/ 	.word	0x00000005
        /*1074*/ 	.word	0x00030840
        /*1078*/ 	.short	0x010a
        /*107a*/ 	.byte	0x3f
	.zero		1


	//   ....[76]....
        /*107c*/ 	.word	0x00023e60
        /*1080*/ 	.word	0x00000003
        /*1084*/ 	.word	0x00030860
        /*1088*/ 	.short	0x010a
        /*108a*/ 	.byte	0x3f
	.zero		1


	//   ....[77]....
        /*108c*/ 	.word	0x00023ea0
        /*1090*/ 	.word	0x00000005
        /*1094*/ 	.word	0x00030860
        /*1098*/ 	.short	0x010a
        /*109a*/ 	.byte	0x3f
	.zero		1


	//   ....[78]....
        /*109c*/ 	.word	0x00023f00
        /*10a0*/ 	.word	0x00000021
        /*10a4*/ 	.word	0x000308b0
        /*10a8*/ 	.short	0x010a
        /*10aa*/ 	.byte	0x3f
	.zero		1


	//   ....[79]....
        /*10ac*/ 	.word	0x000244d0
        /*10b0*/ 	.word	0x00000005
        /*10b4*/ 	.word	0x00030800
        /*10b8*/ 	.short	0x010a
        /*10ba*/ 	.byte	0x3f
	.zero		1


	//   ....[80]....
        /*10bc*/ 	.word	0x000248a0
        /*10c0*/ 	.word	0x0000003d
        /*10c4*/ 	.word	0x00030800
        /*10c8*/ 	.short	0x010a
        /*10ca*/ 	.byte	0x3f
	.zero		1


	//   ....[81]....
        /*10cc*/ 	.word	0x000248f0
        /*10d0*/ 	.word	0x00000003
        /*10d4*/ 	.word	0x00030830
        /*10d8*/ 	.short	0x010a
        /*10da*/ 	.byte	0x3f
	.zero		1


	//   ....[82]....
        /*10dc*/ 	.word	0x00024950
        /*10e0*/ 	.word	0x0000000d
        /*10e4*/ 	.word	0x00030830
        /*10e8*/ 	.short	0x010a
        /*10ea*/ 	.byte	0x3f
	.zero		1


	//   ....[83]....
        /*10ec*/ 	.word	0x000249b0
        /*10f0*/ 	.word	0x00000002
        /*10f4*/ 	.word	0x00030850
        /*10f8*/ 	.short	0x010a
        /*10fa*/ 	.byte	0x3f
	.zero		1


	//   ....[84]....
        /*10fc*/ 	.word	0x00024a10
        /*1100*/ 	.word	0x00000004
        /*1104*/ 	.word	0x00030830
        /*1108*/ 	.short	0x010a
        /*110a*/ 	.byte	0x3f
	.zero		1


	//   ....[85]....
        /*110c*/ 	.word	0x00024a70
        /*1110*/ 	.word	0x00000002
        /*1114*/ 	.word	0x00030850
        /*1118*/ 	.short	0x010a
        /*111a*/ 	.byte	0x3f
	.zero		1


	//   ....[86]....
        /*111c*/ 	.word	0x00024ad0
        /*1120*/ 	.word	0x00000004
        /*1124*/ 	.word	0x00030830
        /*1128*/ 	.short	0x010a
        /*112a*/ 	.byte	0x3f
	.zero		1


	//   ....[87]....
        /*112c*/ 	.word	0x00024b30
        /*1130*/ 	.word	0x00000002
        /*1134*/ 	.word	0x00030850
        /*1138*/ 	.short	0x010a
        /*113a*/ 	.byte	0x3f
	.zero		1


	//   ....[88]....
        /*113c*/ 	.word	0x00024b90
        /*1140*/ 	.word	0x00000007
        /*1144*/ 	.word	0x00030850
        /*1148*/ 	.short	0x010a
        /*114a*/ 	.byte	0x3f
	.zero		1


	//   ....[89]....
        /*114c*/ 	.word	0x00024d30
        /*1150*/ 	.word	0x00000017
        /*1154*/ 	.word	0x00030820
        /*1158*/ 	.short	0x010a
        /*115a*/ 	.byte	0x3f
	.zero		1


	//   ....[90]....
        /*115c*/ 	.word	0x00024d80
        /*1160*/ 	.word	0x0000000c
        /*1164*/ 	.word	0x000308a0
        /*1168*/ 	.short	0x010a
        /*116a*/ 	.byte	0x3f
	.zero		1


	//   ....[91]....
        /*116c*/ 	.word	0x00024dd0
        /*1170*/ 	.word	0x0000000c
        /*1174*/ 	.word	0x000308c0
        /*1178*/ 	.short	0x010a
        /*117a*/ 	.byte	0x3f
	.zero		1


	//   ....[92]....
        /*117c*/ 	.word	0x00024e20
        /*1180*/ 	.word	0x0000000b
        /*1184*/ 	.word	0x000308a0
        /*1188*/ 	.short	0x010a
        /*118a*/ 	.byte	0x3f
	.zero		1


	//   ....[93]....
        /*118c*/ 	.word	0x00024e70
        /*1190*/ 	.word	0x0000000b
        /*1194*/ 	.word	0x000308c0
        /*1198*/ 	.short	0x010a
        /*119a*/ 	.byte	0x3f
	.zero		1


	//   ....[94]....
        /*119c*/ 	.word	0x00024f90
        /*11a0*/ 	.word	0x00000007
        /*11a4*/ 	.word	0x00030840
        /*11a8*/ 	.short	0x010a
        /*11aa*/ 	.byte	0x3f
	.zero		1


	//   ....[95]....
        /*11ac*/ 	.word	0x00026360
        /*11b0*/ 	.word	0x00000017
        /*11b4*/ 	.word	0x00030820
        /*11b8*/ 	.short	0x010a
        /*11ba*/ 	.byte	0x3f
	.zero		1


	//   ....[96]....
        /*11bc*/ 	.word	0x000263b0
        /*11c0*/ 	.word	0x00000007
        /*11c4*/ 	.word	0x00030840
        /*11c8*/ 	.short	0x010a
        /*11ca*/ 	.byte	0x3f
	.zero		1


	//   ....[97]....
        /*11cc*/ 	.word	0x00026b80
        /*11d0*/ 	.word	0x00000006
        /*11d4*/ 	.word	0x00030860
        /*11d8*/ 	.short	0x010a
        /*11da*/ 	.byte	0x3f
	.zero		1


	//   ....[98]....
        /*11dc*/ 	.word	0x00027420
        /*11e0*/ 	.word	0x00000000
        /*11e4*/ 	.word	0x00030860
        /*11e8*/ 	.short	0x010a
        /*11ea*/ 	.byte	0x3f
	.zero		1


	//   ....[99]....
        /*11ec*/ 	.word	0x000285b0
        /*11f0*/ 	.word	0x00000005
        /*11f4*/ 	.word	0x00030820
        /*11f8*/ 	.short	0x010a
        /*11fa*/ 	.byte	0x3f
	.zero		1


	//   ....[100]....
        /*11fc*/ 	.word	0x00028750
        /*1200*/ 	.word	0x00000003
        /*1204*/ 	.word	0x00030840
        /*1208*/ 	.short	0x010a
        /*120a*/ 	.byte	0x3f
	.zero		1


	//   ....[101]....
        /*120c*/ 	.word	0x000287a0
        /*1210*/ 	.word	0x00000005
        /*1214*/ 	.word	0x00030840
        /*1218*/ 	.short	0x010a
        /*121a*/ 	.byte	0x3f
	.zero		1


	//   ....[102]....
        /*121c*/ 	.word	0x000287f0
        /*1220*/ 	.word	0x00000003
        /*1224*/ 	.word	0x00030860
        /*1228*/ 	.short	0x010a
        /*122a*/ 	.byte	0x3f
	.zero		1


	//   ....[103]....
        /*122c*/ 	.word	0x00029bc0
        /*1230*/ 	.word	0x00000006
        /*1234*/ 	.word	0x00000000
        /*1238*/ 	.short	0x010a
        /*123a*/ 	.byte	0x3f
	.zero		1


	//   ....[104]....
        /*123c*/ 	.word	0x0002e510
        /*1240*/ 	.word	0x0000000a
        /*1244*/ 	.word	0x00000000
        /*1248*/ 	.short	0x010a
        /*124a*/ 	.byte	0x3f
	.zero		1


	//   ....[105]....
        /*124c*/ 	.word	0x000325e0
        /*1250*/ 	.word	0x00000006
        /*1254*/ 	.word	0x00000000
        /*1258*/ 	.short	0x010a
        /*125a*/ 	.byte	0x3f
	.zero		1


	//   ....[106]....
        /*125c*/ 	.word	0x000334d0
        /*1260*/ 	.word	0x00000006
        /*1264*/ 	.word	0x00000000
        /*1268*/ 	.short	0x0101
        /*126a*/ 	.byte	0x3f
	.zero		1


	//   ....[107]....
        /*126c*/ 	.word	0x00033510
        /*1270*/ 	.word	0x00000006
        /*1274*/ 	.word	0x00000000
        /*1278*/ 	.short	0x010a
        /*127a*/ 	.byte	0x3f
	.zero		1


	//   ....[108]....
        /*127c*/ 	.word	0x000337a0
        /*1280*/ 	.word	0x0000000a
        /*1284*/ 	.word	0x00000000
        /*1288*/ 	.short	0x010a
        /*128a*/ 	.byte	0x3f
	.zero		1


	//   ....[109]....
        /*128c*/ 	.word	0x00033a30
        /*1290*/ 	.word	0x00000006
        /*1294*/ 	.word	0x00000000
        /*1298*/ 	.short	0x010a
        /*129a*/ 	.byte	0x3f
	.zero		1


	//----- nvinfo : EIATTR_NUM_MBARRIERS
	.align		4
.L_239:
        /*129c*/ 	.byte	0x03, 0x38
        /*129e*/ 	.short	0x0016


	//----- nvinfo : EIATTR_EXIT_INSTR_OFFSETS
	.align		4
        /*12a0*/ 	.byte	0x04, 0x1c
        /*12a2*/ 	.short	(.L_241 - .L_240)


	//   ....[0]....
.L_240:
        /*12a4*/ 	.word	0x00000b10


	//   ....[1]....
        /*12a8*/ 	.word	0x0001c6c0


	//   ....[2]....
        /*12ac*/ 	.word	0x00023ef0


	//----- nvinfo : EIATTR_MAX_THREADS
	.align		4
.L_241:
        /*12b0*/ 	.byte	0x04, 0x05
        /*12b2*/ 	.short	(.L_243 - .L_242)
.L_242:
        /*12b4*/ 	.word	0x00000180
        /*12b8*/ 	.word	0x00000001
        /*12bc*/ 	.word	0x00000001


	//----- nvinfo : EIATTR_CRS_STACK_SIZE
	.align		4
.L_243:
        /*12c0*/ 	.byte	0x04, 0x1e
        /*12c2*/ 	.short	(.L_245 - .L_244)
.L_244:
        /*12c4*/ 	.word	0x00000000


	//----- nvinfo : EIATTR_CBANK_PARAM_SIZE
	.align		4
.L_245:
        /*12c8*/ 	.byte	0x03, 0x19
        /*12ca*/ 	.short	0x0af0


	//----- nvinfo : EIATTR_PARAM_CBANK
	.align		4
        /*12cc*/ 	.byte	0x04, 0x0a
        /*12ce*/ 	.short	(.L_247 - .L_246)
	.align		4
.L_246:
        /*12d0*/ 	.word	index@(.nv.constant0._ZN7cutlass13device_kernelIN5flash11enable_sm90INS1_16FlashAttnFwdSm90INS1_25CollectiveMainloopFwdSm90ILi2EN4cute5tupleIJNS5_1CILi1EEES8_S8_EEENS6_IJNS7_ILi128EEENS7_ILi96EEENS7_ILi192EEEEEELi192ENS_10bfloat16_tEfNS_4arch4Sm90ELb0ELb1ELb1ELb1ELb1ELb1ELb0ELb1ELb1ELb1ELb0ELb0EEENS1_21CollectiveEpilogueFwdINS6_IJSA_SC_SB_EEES9_SE_SG_Li256ELb1ELb1ELb0ELb0EEENS1_36VarlenDynamicPersistentTileSchedulerILi128ELi96ELi256ELi128ELb0ELb1ELb1ELb1ELb0ELb1EEEEEEEEEvNT_6ParamsE)
        /*12d4*/ 	.short	0x0210
        /*12d6*/ 	.short	0x0af0


	//----- nvinfo : EIATTR_SW_WAR
	.align		4
.L_247:
        /*12d8*/ 	.byte	0x04, 0x36
        /*12da*/ 	.short	(.L_249 - .L_248)
.L_248:
        /*12dc*/ 	.word	0x00000008
.L_249:


//--------------------- .nv.info._ZN7cutlass13device_kernelIN5flash11enable_sm90INS1_16FlashAttnFwdSm90INS1_25CollectiveMainloopFwdSm90ILi2EN4cute5tupleIJNS5_1CILi1EEES8_S8_EEENS6_IJNS7_ILi128EEENS7_ILi96EEENS7_ILi192EEEEEELi192ENS_10bfloat16_tEfNS_4arch4Sm90ELb1ELb0ELb1ELb0ELb1ELb0ELb0ELb1ELb1ELb1ELb0ELb0EEENS1_21CollectiveEpilogueFwdINS6_IJSA_SC_SB_EEES9_SE_SG_Li256ELb0ELb1ELb0ELb0EEENS1_30DynamicPersistentTileSchedulerILi256ELi128ELb0ELb1ELb1EEEEEEEEEvNT_6ParamsE --------------------------
	.section	.nv.info._ZN7cutlass13device_kernelIN5flash11enable_sm90INS1_16FlashAttnFwdSm90INS1_25CollectiveMainloopFwdSm90ILi2EN4cute5tupleIJNS5_1CILi1EEES8_S8_EEENS6_IJNS7_ILi128EEENS7_ILi96EEENS7_ILi192EEEEEELi192ENS_10bfloat16_tEfNS_4arch4Sm90ELb1ELb0ELb1ELb0ELb1ELb0ELb0ELb1ELb1ELb1ELb0ELb0EEENS1_21CollectiveEpilogueFwdINS6_IJSA_SC_SB_EEES9_SE_SG_Li256ELb0ELb1ELb0ELb0EEENS1_30DynamicPersistentTileSchedulerILi256ELi128ELb0ELb1ELb1EEEEEEEEEvNT_6ParamsE,"",@"SHT_CUDA_INFO"
	.sectionflags	@""
	.align	4


	//----- nvinfo : EIATTR_CUDA_API_VERSION
	.align		4
        /*0000*/ 	.byte	0x04, 0x37
        /*0002*/ 	.short	(.L_251 - .L_250)
.L_250:
        /*0004*/ 	.word	0x00000082


	//----- nvinfo : EIATTR_KPARAM_INFO
	.align		4
.L_251:
        /*0008*/ 	.byte	0x04, 0x17
        /*000a*/ 	.short	(.L_253 - .L_252)
.L_252:
        /*000c*/ 	.word	0x00000000
        /*0010*/ 	.short	0x0000
        /*0012*/ 	.short	0x0070
        /*0014*/ 	.byte	0x00, 0xf0, 0x01, 0x2a


	//----- nvinfo : EIATTR_SPARSE_MMA_MASK
	.align		4
.L_253:
        /*0018*/ 	.byte	0x03, 0x50
        /*001a*/ 	.short	0x0000


	//----- nvinfo : EIATTR_MAXREG_COUNT
	.align		4
        /*001c*/ 	.byte	0x03, 0x1b
        /*001e*/ 	.short	0x00a8


	//----- nvinfo : EIATTR_NUM_BARRIERS
	.align		4
        /*0020*/ 	.byte	0x02, 0x4c
        /*0022*/ 	.byte	0x09
	.zero		1


	//----- nvinfo : EIATTR_EXTERNS
	.align		4
        /*0024*/ 	.byte	0x04, 0x0f
        /*0026*/ 	.short	(.L_255 - .L_254)


	//   ....[0]....
	.align		4
.L_254:
        /*0028*/ 	.word	index@(__assertfail)


	//----- nvinfo : EIATTR_ANNOTATIONS
	.align		4
.L_255:
        /*002c*/ 	.byte	0x04, 0x55
        /*002e*/ 	.short	(.L_257 - .L_256)


	//   ....[0]....
.L_256:
        /*0030*/ 	.word	0x00000001
        /*0034*/ 	.byte	0xa0, 0x08, 0x00, 0x00, 0x01, 0x00, 0x00, 0x00, 0x60, 0x09, 0x00, 0x00, 0x01, 0x00, 0x00, 0x00
        /*0044*/ 	.byte	0xe0, 0xc5, 0x00, 0x00, 0x01, 0x00, 0x00, 0x00, 0x80, 0xc6, 0x00, 0x00, 0x01, 0x00, 0x00, 0x00
        /*0054*/ 	.byte	0x00, 0xc7, 0x00, 0x00, 0x01, 0x00, 0x00, 0x00, 0x70, 0xea, 0x00, 0x00, 0x01, 0x00, 0x00, 0x00
        /*0064*/ 	.byte	0x90, 0xea, 0x00, 0x00, 0x01, 0x00, 0x00, 0x00, 0x70, 0x04, 0x01, 0x00, 0x01, 0x00, 0x00, 0x00
        /*0074*/ 	.byte	0x10, 0x06, 0x01, 0x00


	//----- nvinfo : EIATTR_MERCURY_ISA_VERSION
	.align		4
.L_257:
        /*0078*/ 	.byte	0x03, 0x5f
        /*007a*/ 	.short	0x0101


	//----- nvinfo : EIATTR_INT_WARP_WIDE_INSTR_OFFSETS
	.align		4
        /*007c*/ 	.byte	0x04, 0x31
        /*007e*/ 	.short	(.L_259 - .L_258)


	//   ....[0]....
.L_258:
        /*0080*/ 	.word	0x000000c0


	//   ....[1]....
        /*0084*/ 	.word	0x000000d0


	//   ....[2]....
        /*0088*/ 	.word	0x00000170


	//   ....[3]....
        /*008c*/ 	.word	0x0000cf70


	//   ....[4]....
        /*0090*/ 	.word	0x0000d000


	//   ....[5]....
        /*0094*/ 	.word	0x0000fbc0


	//   ....[6]....
        /*0098*/ 	.word	0x0000fc50


	//----- nvinfo : EIATTR_COOP_GROUP_MASK_REGIDS
	.align		4
.L_259:
        /*009c*/ 	.byte	0x04, 0x29
        /*009e*/ 	.short	(.L_261 - .L_260)


	//   ....[0]....
.L_260:
        /*00a0*/ 	.word	0xffffffff


	//   ....[1]....
        /*00a4*/ 	.word	0xffffffff


	//   ....[2]....
        /*00a8*/ 	.word	0xffffffff


	//   ....[3]....
        /*00ac*/ 	.word	0xffffffff


	//   ....[4]....
        /*00b0*/ 	.word	0xffffffff


	//   ....[5]....
        /*00b4*/ 	.word	0xffffffff


	//   ....[6]....
        /*00b8*/ 	.word	0xffffffff


	//   ....[7]....
        /*00bc*/ 	.word	0xffffffff


	//   ....[8]....
        /*00c0*/ 	.word	0xffffffff


	//   ....[9]....
        /*00c4*/ 	.word	0xffffffff


	//   ....[10]....
        /*00c8*/ 	.word	0xffffffff


	//   ....[11]....
        /*00cc*/ 	.word	0xffffffff


	//   ....[12]....
        /*00d0*/ 	.word	0xffffffff


	//   ....[13]....
        /*00d4*/ 	.word	0xffffffff


	//   ....[14]....
        /*00d8*/ 	.word	0xffffffff


	//   ....[15]....
        /*00dc*/ 	.word	0xffffffff


	//   ....[16]....
        /*00e0*/ 	.word	0xffffffff


	//   ....[17]....
        /*00e4*/ 	.word	0xffffffff


	//   ....[18]....
        /*00e8*/ 	.word	0xffffffff


	//   ....[19]....
        /*00ec*/ 	.word	0xffffffff


	//   ....[20]....
        /*00f0*/ 	.word	0xffffffff


	//   ....[21]....
        /*00f4*/ 	.word	0xffffffff


	//   ....[22]....
        /*00f8*/ 	.word	0xffffffff


	//   ....[23]....
        /*00fc*/ 	.word	0xffffffff


	//   ....[24]....
        /*0100*/ 	.word	0xffffffff


	//   ....[25]....
        /*0104*/ 	.word	0xffffffff


	//   ....[26]....
        /*0108*/ 	.word	0xffffffff


	//   ....[27]....
        /*010c*/ 	.word	0xffffffff


	//   ....[28]....
        /*0110*/ 	.word	0xffffffff


	//   ....[29]....
        /*0114*/ 	.word	0xffffffff


	//   ....[30]....
        /*0118*/ 	.word	0xffffffff


	//   ....[31]....
        /*011c*/ 	.word	0xffffffff


	//   ....[32]....
        /*0120*/ 	.word	0xffffffff


	//   ....[33]....
        /*0124*/ 	.word	0xffffffff


	//   ....[34]....
        /*0128*/ 	.word	0xffffffff


	//   ....[35]....
        /*012c*/ 	.word	0xffffffff


	//   ....[36]....
        /*0130*/ 	.word	0xffffffff


	//   ....[37]....
        /*0134*/ 	.word	0xffffffff


	//   ....[38]....
        /*0138*/ 	.word	0xffffffff


	//   ....[39]....
        /*013c*/ 	.word	0xffffffff


	//   ....[40]....
        /*0140*/ 	.word	0xffffffff


	//   ....[41]....
        /*0144*/ 	.word	0xffffffff


	//   ....[42]....
        /*0148*/ 	.word	0xffffffff


	//   ....[43]....
        /*014c*/ 	.word	0xffffffff


	//   ....[44]....
        /*0150*/ 	.word	0xffffffff


	//   ....[45]....
        /*0154*/ 	.word	0xffffffff


	//   ....[46]....
        /*0158*/ 	.word	0xffffffff


	//   ....[47]....
        /*015c*/ 	.word	0xffffffff


	//   ....[48]....
        /*0160*/ 	.word	0xffffffff


	//   ....[49]....
        /*0164*/ 	.word	0xffffffff


	//   ....[50]....
        /*0168*/ 	.word	0xffffffff


	//   ....[51]....
        /*016c*/ 	.word	0xffffffff


	//   ....[52]....
        /*0170*/ 	.word	0xffffffff


	//   ....[53]....
        /*0174*/ 	.word	0xffffffff


	//   ....[54]....
        /*0178*/ 	.word	0xffffffff


	//   ....[55]....
        /*017c*/ 	.word	0xffffffff


	//   ....[56]....
        /*0180*/ 	.word	0xffffffff


	//   ....[57]....
        /*0184*/ 	.word	0xffffffff


	//   ....[58]....
        /*0188*/ 	.word	0xffffffff


	//   ....[59]....
        /*018c*/ 	.word	0xffffffff


	//   ....[60]....
        /*0190*/ 	.word	0xffffffff


	//   ....[61]....
        /*0194*/ 	.word	0xffffffff


	//   ....[62]....
        /*0198*/ 	.word	0xffffffff


	//   ....[63]....
        /*019c*/ 	.word	0xffffffff


	//   ....[64]....
        /*01a0*/ 	.word	0xffffffff


	//   ....[65]....
        /*01a4*/ 	.word	0xffffffff


	//   ....[66]....
        /*01a8*/ 	.word	0xffffffff


	//   ....[67]....
        /*01ac*/ 	.word	0xffffffff


	//   ....[68]....
        /*01b0*/ 	.word	0xffffffff


	//   ....[69]....
        /*01b4*/ 	.word	0xffffffff


	//   ....[70]....
        /*01b8*/ 	.word	0xffffffff


	//   ....[71]....
        /*01bc*/ 	.word	0xffffffff


	//   ....[72]....
        /*01c0*/ 	.word	0xffffffff


	//   ....[73]....
        /*01c4*/ 	.word	0xffffffff


	//   ....[74]....
        /*01c8*/ 	.word	0xffffffff


	//   ....[75]....
        /*01cc*/ 	.word	0xffffffff


	//   ....[76]....
        /*01d0*/ 	.word	0xffffffff


	//   ....[77]....
        /*01d4*/ 	.word	0xffffffff


	//   ....[78]....
        /*01d8*/ 	.word	0xffffffff


	//   ....[79]....
        /*01dc*/ 	.word	0xffffffff


	//   ....[80]....
        /*01e0*/ 	.word	0xffffffff


	//   ....[81]....
        /*01e4*/ 	.word	0xffffffff


	//   ....[82]....
        /*01e8*/ 	.word	0xffffffff


	//   ....[83]....
        /*01ec*/ 	.word	0xffffffff


	//   ....[84]....
        /*01f0*/ 	.word	0xffffffff


	//   ....[85]....
        /*01f4*/ 	.word	0xffffffff


	//   ....[86]....
        /*01f8*/ 	.word	0xffffffff


	//   ....[87]....
        /*01fc*/ 	.word	0xffffffff


	//   ....[88]....
        /*0200*/ 	.word	0xffffffff


	//   ....[89]....
        /*0204*/ 	.word	0xffffffff


	//   ....[90]....
        /*0208*/ 	.word	0xffffffff


	//   ....[91]....
        /*020c*/ 	.word	0xffffffff


	//   ....[92]....
        /*0210*/ 	.word	0xffffffff


	//   ....[93]....
        /*0214*/ 	.word	0xffffffff


	//   ....[94]....
        /*0218*/ 	.word	0xffffffff


	//   ....[95]....
        /*021c*/ 	.word	0xffffffff


	//   ....[96]....
        /*0220*/ 	.word	0xffffffff


	//   ....[97]....
        /*0224*/ 	.word	0xffffffff


	//   ....[98]....
        /*0228*/ 	.word	0xffffffff


	//   ....[99]....
        /*022c*/ 	.word	0xffffffff


	//   ....[100]....
        /*0230*/ 	.word	0xffffffff


	//   ....[101]....
        /*0234*/ 	.word	0xffffffff


	//   ....[102]....
        /*0238*/ 	.word	0xffffffff


	//   ....[103]....
        /*023c*/ 	.word	0xffffffff


	//   ....[104]....
        /*0240*/ 	.word	0xffffffff


	//   ....[105]....
        /*0244*/ 	.word	0xffffffff


	//   ....[106]....
        /*0248*/ 	.word	0xffffffff


	//   ....[107]....
        /*024c*/ 	.word	0xffffffff


	//   ....[108]....
        /*0250*/ 	.word	0xffffffff


	//   ....[109]....
        /*0254*/ 	.word	0xffffffff


	//   ....[110]....
        /*0258*/ 	.word	0xffffffff


	//   ....[111]....
        /*025c*/ 	.word	0xffffffff


	//   ....[112]....
        /*0260*/ 	.word	0xffffffff


	//   ....[113]....
        /*0264*/ 	.word	0xffffffff


	//   ....[114]....
        /*0268*/ 	.word	0x0500000f


	//   ....[115]....
        /*026c*/ 	.word	0x0500000f


	//   ....[116]....
        /*0270*/ 	.word	0x0500000f


	//   ....[117]....
        /*0274*/ 	.word	0x0500000f


	//   ....[118]....
        /*0278*/ 	.word	0x0500000f


	//   ....[119]....
        /*027c*/ 	.word	0x0500000f


	//   ....[120]....
        /*0280*/ 	.word	0x0500000f


	//   ....[121]....
        /*0284*/ 	.word	0x0500000f


	//   ....[122]....
        /*0288*/ 	.word	0x0500000f


	//   ....[123]....
        /*028c*/ 	.word	0x0500000f


	//   ....[124]....
        /*0290*/ 	.word	0x0500000f


	//   ....[125]....
        /*0294*/ 	.word	0x0500000f


	//   ....[126]....
        /*0298*/ 	.word	0x0500000f


	//   ....[127]....
        /*029c*/ 	.word	0x0500000f


	//   ....[128]....
        /*02a0*/ 	.word	0x0500000f


	//   ....[129]....
        /*02a4*/ 	.word	0x0500000f


	//   ....[130]....
        /*02a8*/ 	.word	0x0500000f


	//   ....[131]....
        /*02ac*/ 	.word	0x0500000f


	//   ....[132]....
        /*02b0*/ 	.word	0x0500000f


	//   ....[133]....
        /*02b4*/ 	.word	0x0500000f


	//   ....[134]....
        /*02b8*/ 	.word	0x0500000f


	//   ....[135]....
        /*02bc*/ 	.word	0x0500000f


	//   ....[136]....
        /*02c0*/ 	.word	0x0500000f


	//   ....[137]....
        /*02c4*/ 	.word	0x0500000f


	//   ....[138]....
        /*02c8*/ 	.word	0x0500000f


	//   ....[139]....
        /*02cc*/ 	.word	0x0500000f


	//   ....[140]....
        /*02d0*/ 	.word	0x0500000f


	//   ....[141]....
        /*02d4*/ 	.word	0x0500000f


	//   ....[142]....
        /*02d8*/ 	.word	0x0500000f


	//   ....[143]....
        /*02dc*/ 	.word	0x0500000f


	//   ....[144]....
        /*02e0*/ 	.word	0x0500000f


	//   ....[145]....
        /*02e4*/ 	.word	0x0500000f


	//   ....[146]....
        /*02e8*/ 	.word	0x0500000f


	//   ....[147]....
        /*02ec*/ 	.word	0x0500000f


	//   ....[148]....
        /*02f0*/ 	.word	0x0500000f


	//   ....[149]....
        /*02f4*/ 	.word	0x0500000f


	//   ....[150]....
        /*02f8*/ 	.word	0x0500000f


	//   ....[151]....
        /*02fc*/ 	.word	0x0500000f


	//   ....[152]....
        /*0300*/ 	.word	0x0500000f


	//   ....[153]....
        /*0304*/ 	.word	0x0500000f


	//   ....[154]....
        /*0308*/ 	.word	0x0500000f


	//   ....[155]....
        /*030c*/ 	.word	0x0500000f


	//   ....[156]....
        /*0310*/ 	.word	0x0500000f


	//   ....[157]....
        /*0314*/ 	.word	0x0500000f


	//   ....[158]....
        /*0318*/ 	.word	0x0500000f


	//   ....[159]....
        /*031c*/ 	.word	0x0500000f


	//   ....[160]....
        /*0320*/ 	.word	0x0500000f


	//   ....[161]....
        /*0324*/ 	.word	0x0500000f


	//   ....[162]....
        /*0328*/ 	.word	0x0500000f


	//   ....[163]....
        /*032c*/ 	.word	0x0500000f


	//   ....[164]....
        /*0330*/ 	.word	0x0500000f


	//   ....[165]....
        /*0334*/ 	.word	0x0500000f


	//   ....[166]....
        /*0338*/ 	.word	0x0500000f


	//   ....[167]....
        /*033c*/ 	.word	0x0500000f


	//   ....[168]....
        /*0340*/ 	.word	0x0500000f


	//   ....[169]....
        /*0344*/ 	.word	0x0500000f


	//   ....[170]....
        /*0348*/ 	.word	0x0500000f


	//   ....[171]....
        /*034c*/ 	.word	0x0500000f


	//   ....[172]....
        /*0350*/ 	.word	0x0500000f


	//   ....[173]....
        /*0354*/ 	.word	0x0500000f


	//   ....[174]....
        /*0358*/ 	.word	0x0500000f


	//   ....[175]....
        /*035c*/ 	.word	0x0500000f


	//   ....[176]....
        /*0360*/ 	.word	0x0500000f


	//   ....[177]....
        /*0364*/ 	.word	0x0500000f


	//   ....[178]....
        /*0368*/ 	.word	0x0500000f


	//   ....[179]....
        /*036c*/ 	.word	0x0500000f


	//   ....[180]....
        /*0370*/ 	.word	0x0500000f


	//----- nvinfo : EIATTR_COOP_GROUP_INSTR_OFFSETS
	.align		4
.L_261:
        /*0374*/ 	.byte	0x04, 0x28
        /*0376*/ 	.short	(.L_263 - .L_262)


	//   ....[0]....
.L_262:
        /*0378*/ 	.word	0x00000070


	//   ....[1]....
        /*037c*/ 	.word	0x000000b0


	//   ....[2]....
        /*0380*/ 	.word	0x000002d0


	//   ....[3]....
        /*0384*/ 	.word	0x00000430


	//   ....[4]....
        /*0388*/ 	.word	0x00000550


	//   ....[5]....
        /*038c*/ 	.word	0x000006b0


	//   ....[6]....
        /*0390*/ 	.word	0x00001530


	//   ....[7]....
        /*0394*/ 	.word	0x000020d0


	//   ....[8]....
        /*0398*/ 	.word	0x000022e0


	//   ....[9]....
        /*039c*/ 	.word	0x00002d20


	//   ....[10]....
        /*03a0*/ 	.word	0x00002db0


	//   ....[11]....
        /*03a4*/ 	.word	0x000034f0


	//   ....[12]....
        /*03a8*/ 	.word	0x00003570


	//   ....[13]....
        /*03ac*/ 	.word	0x000050a0


	//   ....[14]....
        /*03b0*/ 	.word	0x00005940


	//   ....[15]....
        /*03b4*/ 	.word	0x000059a0


	//   ....[16]....
        /*03b8*/ 	.word	0x000059b0


	//   ....[17]....
        /*03bc*/ 	.word	0x00006160


	//   ....[18]....
        /*03c0*/ 	.word	0x000061d0


	//   ....[19]....
        /*03c4*/ 	.word	0x00008490


	//   ....[20]....
        /*03c8*/ 	.word	0x000084c0


	//   ....[21]....
        /*03cc*/ 	.word	0x000084e0


	//   ....[22]....
        /*03d0*/ 	.word	0x00008500


	//   ....[23]....
        /*03d4*/ 	.word	0x000097f0


	//   ....[24]....
        /*03d8*/ 	.word	0x00009820


	//   ....[25]....
        /*03dc*/ 	.word	0x000098d0


	//   ....[26]....
        /*03e0*/ 	.word	0x000098e0


	//   ....[27]....
        /*03e4*/ 	.word	0x0000ae00


	//   ....[28]....
        /*03e8*/ 	.word	0x0000aed0


	//   ....[29]....
        /*03ec*/ 	.word	0x0000af00


	//   ....[30]....
        /*03f0*/ 	.word	0x0000af30


	//   ....[31]....
        /*03f4*/ 	.word	0x0000b620


	//   ....[32]....
        /*03f8*/ 	.word	0x0000b660


	//   ....[33]....
        /*03fc*/ 	.word	0x0000b760


	//   ....[34]....
        /*0400*/ 	.word	0x0000b780


	//   ....[35]....
        /*0404*/ 	.word	0x0000b880


	//   ....[36]....
        /*0408*/ 	.word	0x0000b8a0


	//   ....[37]....
        /*040c*/ 	.word	0x0000b9b0


	//   ....[38]....
        /*0410*/ 	.word	0x0000b9d0


	//   ....[39]....
        /*0414*/ 	.word	0x0000c0b0


	//   ....[40]....
        /*0418*/ 	.word	0x0000c0d0


	//   ....[41]....
        /*041c*/ 	.word	0x0000c1d0


	//   ....[42]....
        /*0420*/ 	.word	0x0000c1f0


	//   ....[43]....
        /*0424*/ 	.word	0x0000c2f0


	//   ....[44]....
        /*0428*/ 	.word	0x0000c310


	//   ....[45]....
        /*042c*/ 	.word	0x0000c420


	//   ....[46]....
        /*0430*/ 	.word	0x0000c440


	//   ....[47]....
        /*0434*/ 	.word	0x0000c610


	//   ....[48]....
        /*0438*/ 	.word	0x0000dae0


	//   ....[49]....
        /*043c*/ 	.word	0x0000db00


	//   ....[50]....
        /*0440*/ 	.word	0x0000db10


	//   ....[51]....
        /*0444*/ 	.word	0x0000db50


	//   ....[52]....
        /*0448*/ 	.word	0x0000dbe0


	//   ....[53]....
        /*044c*/ 	.word	0x0000dc00


	//   ....[54]....
        /*0450*/ 	.word	0x0000dc90


	//   ....[55]....
        /*0454*/ 	.word	0x0000dcb0


	//   ....[56]....
        /*0458*/ 	.word	0x0000dd40


	//   ....[57]....
        /*045c*/ 	.word	0x0000dd60


	//   ....[58]....
        /*0460*/ 	.word	0x0000ddf0


	//   ....[59]....
        /*0464*/ 	.word	0x0000de10


	//   ....[60]....
        /*0468*/ 	.word	0x0000e460


	//   ....[61]....
        /*046c*/ 	.word	0x0000e480


	//   ....[62]....
        /*0470*/ 	.word	0x0000e4a0


	//   ....[63]....
        /*0474*/ 	.word	0x0000e500


	//   ....[64]....
        /*0478*/ 	.word	0x0000e580


	//   ....[65]....
        /*047c*/ 	.word	0x0000e5b0


	//   ....[66]....
        /*0480*/ 	.word	0x0000e630


	//   ....[67]....
        /*0484*/ 	.word	0x0000e660


	//   ....[68]....
        /*0488*/ 	.word	0x0000e6e0


	//   ....[69]....
        /*048c*/ 	.word	0x0000e710


	//   ....[70]....
        /*0490*/ 	.word	0x0000e790


	//   ....[71]....
        /*0494*/ 	.word	0x0000e7c0


	//   ....[72]....
        /*0498*/ 	.word	0x0000e840


	//   ....[73]....
        /*049c*/ 	.word	0x0000e870


	//   ....[74]....
        /*04a0*/ 	.word	0x0000e8f0


	//   ....[75]....
        /*04a4*/ 	.word	0x0000e910


	//   ....[76]....
        /*04a8*/ 	.word	0x0000f030


	//   ....[77]....
        /*04ac*/ 	.word	0x0000f060


	//   ....[78]....
        /*04b0*/ 	.word	0x0000f070


	//   ....[79]....
        /*04b4*/ 	.word	0x0000f090


	//   ....[80]....
        /*04b8*/ 	.word	0x0000f0e0


	//   ....[81]....
        /*04bc*/ 	.word	0x0000f100


	//   ....[82]....
        /*04c0*/ 	.word	0x0000f160


	//   ....[83]....
        /*04c4*/ 	.word	0x0000f180


	//   ....[84]....
        /*04c8*/ 	.word	0x0000f1d0


	//   ....[85]....
        /*04cc*/ 	.word	0x0000f1f0


	//   ....[86]....
        /*04d0*/ 	.word	0x0000f240


	//   ....[87]....
        /*04d4*/ 	.word	0x0000f260


	//   ....[88]....
        /*04d8*/ 	.word	0x0000f500


	//   ....[89]....
        /*04dc*/ 	.word	0x0000f520


	//   ....[90]....
        /*04e0*/ 	.word	0x0000f540


	//   ....[91]....
        /*04e4*/ 	.word	0x0000f5c0


	//   ....[92]....
        /*04e8*/ 	.word	0x0000f5e0


	//   ....[93]....
        /*04ec*/ 	.word	0x0000f660


	//   ....[94]....
        /*04f0*/ 	.word	0x0000f680


	//   ....[95]....
        /*04f4*/ 	.word	0x0000f700


	//   ....[96]....
        /*04f8*/ 	.word	0x0000f720


	//   ....[97]....
        /*04fc*/ 	.word	0x0000f7a0


	//   ....[98]....
        /*0500*/ 	.word	0x0000f7c0


	//   ....[99]....
        /*0504*/ 	.word	0x0000f7d0


	//   ....[100]....
        /*0508*/ 	.word	0x0000fda0


	//   ....[101]....
        /*050c*/ 	.word	0x0000fdc0


	//   ....[102]....
        /*0510*/ 	.word	0x0000fdd0


	//   ....[103]....
        /*0514*/ 	.word	0x0000fdf0


	//   ....[104]....
        /*0518*/ 	.word	0x0000fe90


	//   ....[105]....
        /*051c*/ 	.word	0x0000fec0


	//   ....[106]....
        /*0520*/ 	.word	0x0000ff30


	//   ....[107]....
        /*0524*/ 	.word	0x0000ff60


	//   ....[108]....
        /*0528*/ 	.word	0x0000ffd0


	//   ....[109]....
        /*052c*/ 	.word	0x00010000


	//   ....[110]....
        /*0530*/ 	.word	0x00010070


	//   ....[111]....
        /*0534*/ 	.word	0x000100a0


	//   ....[112]....
        /*0538*/ 	.word	0x000103b0


	//   ....[113]....
        /*053c*/ 	.word	0x00010590


	//   ....[114]....
        /*0540*/ 	.word	0x00010b40


	//   ....[115]....
        /*0544*/ 	.word	0x00010c20


	//   ....[116]....
        /*0548*/ 	.word	0x00010cc0


	//   ....[117]....
        /*054c*/ 	.word	0x00010d40


	//   ....[118]....
        /*0550*/ 	.word	0x00010e00


	//   ....[119]....
        /*0554*/ 	.word	0x00010e80


	//   ....[120]....
        /*0558*/ 	.word	0x00010f60


	//   ....[121]....
        /*055c*/ 	.word	0x00010fe0


	//   ....[122]....
        /*0560*/ 	.word	0x000110c0


	//   ....[123]....
        /*0564*/ 	.word	0x00011140


	//   ....[124]....
        /*0568*/ 	.word	0x00011220


	//   ....[125]....
        /*056c*/ 	.word	0x000112a0


	//   ....[126]....
        /*0570*/ 	.word	0x00011370


	//   ....[127]....
        /*0574*/ 	.word	0x00011400


	//   ....[128]....
        /*0578*/ 	.word	0x00011480


	//   ....[129]....
        /*057c*/ 	.word	0x00011500


	//   ....[130]....
        /*0580*/ 	.word	0x000115c0


	//   ....[131]....
        /*0584*/ 	.word	0x00011640


	//   ....[132]....
        /*0588*/ 	.word	0x00011720


	//   ....[133]....
        /*058c*/ 	.word	0x000117a0


	//   ....[134]....
        /*0590*/ 	.word	0x00011880


	//   ....[135]....
        /*0594*/ 	.word	0x00011900


	//   ....[136]....
        /*0598*/ 	.word	0x000119e0


	//   ....[137]....
        /*059c*/ 	.word	0x00011a60


	//   ....[138]....
        /*05a0*/ 	.word	0x00011b40


	//   ....[139]....
        /*05a4*/ 	.word	0x00011bc0


	//   ....[140]....
        /*05a8*/ 	.word	0x00011ca0


	//   ....[141]....
        /*05ac*/ 	.word	0x00011d20


	//   ....[142]....
        /*05b0*/ 	.word	0x00011de0


	//   ....[143]....
        /*05b4*/ 	.word	0x00011f10


	//   ....[144]....
        /*05b8*/ 	.word	0x00011fc0


	//   ....[145]....
        /*05bc*/ 	.word	0x00012020


	//   ....[146]....
        /*05c0*/ 	.word	0x000120e0


	//   ....[147]....
        /*05c4*/ 	.word	0x00012140


	//   ....[148]....
        /*05c8*/ 	.word	0x00012200


	//   ....[149]....
        /*05cc*/ 	.word	0x00012260


	//   ....[150]....
        /*05d0*/ 	.word	0x00012320


	//   ....[151]....
        /*05d4*/ 	.word	0x00012380


	//   ....[152]....
        /*05d8*/ 	.word	0x00012440


	//   ....[153]....
        /*05dc*/ 	.word	0x000124a0


	//   ....[154]....
        /*05e0*/ 	.word	0x00012560


	//   ....[155]....
        /*05e4*/ 	.word	0x00012640


	//   ....[156]....
        /*05e8*/ 	.word	0x000126e0


	//   ....[157]....
        /*05ec*/ 	.word	0x00012740


	//   ....[158]....
        /*05f0*/ 	.word	0x00012830


	//   ....[159]....
        /*05f4*/ 	.word	0x00012890


	//   ....[160]....
        /*05f8*/ 	.word	0x00012980


	//   ....[161]....
        /*05fc*/ 	.word	0x000129e0


	//   ....[162]....
        /*0600*/ 	.word	0x00012ad0


	//   ....[163]....
        /*0604*/ 	.word	0x00012b30


	//   ....[164]....
        /*0608*/ 	.word	0x00012c20


	//   ....[165]....
        /*060c*/ 	.word	0x00012c80


	//   ....[166]....
        /*0610*/ 	.word	0x00012d40


	//   ....[167]....
        /*0614*/ 	.word	0x00012e80


	//   ....[168]....
        /*0618*/ 	.word	0x00012f20


	//   ....[169]....
        /*061c*/ 	.word	0x00012f80


	//   ....[170]....
        /*0620*/ 	.word	0x00013050


	//   ....[171]....
        /*0624*/ 	.word	0x00013110


	//   ....[172]....
        /*0628*/ 	.word	0x000131d0


	//   ....[173]....
        /*062c*/ 	.word	0x00013290


	//   ....[174]....
        /*0630*/ 	.word	0x00013350


	//   ....[175]....
        /*0634*/ 	.word	0x00013410


	//   ....[176]....
        /*0638*/ 	.word	0x000134d0


	//   ....[177]....
        /*063c*/ 	.word	0x00013590


	//   ....[178]....
        /*0640*/ 	.word	0x00013650


	//   ....[179]....
        /*0644*/ 	.word	0x00013740


	//   ....[180]....
        /*0648*/ 	.word	0x00013860


	//----- nvinfo : EIATTR_REG_RECONFIG
	.align		4
.L_263:
        /*064c*/ 	.byte	0x01, 0x54
	.zero		2


	//----- nvinfo : EIATTR_SYSCALL_OFFSETS
	.align		4
        /*0650*/ 	.byte	0x04, 0x46
        /*0652*/ 	.short	(.L_265 - .L_264)


	//   ....[0]....
.L_264:
        /*0654*/ 	.word	0x00001710


	//   ....[1]....
        /*0658*/ 	.word	0x0000d160


	//   ....[2]....
        /*065c*/ 	.word	0x0000d2b0


	//   ....[3]....
        /*0660*/ 	.word	0x0000d3a0


	//   ....[4]....
        /*0664*/ 	.word	0x0000e110


	//----- nvinfo : EIATTR_MBARRIER_INSTR_OFFSETS
	.align		4
.L_265:
        /*0668*/ 	.byte	0x04, 0x39
        /*066a*/ 	.short	(.L_267 - .L_266)


	//   ....[0]....
.L_266:
        /*066c*/ 	.word	0x00000180
        /*0670*/ 	.word	0x000000ff
        /*0674*/ 	.word	0x00030800
        /*0678*/ 	.short	0x0100
        /*067a*/ 	.byte	0x08
	.zero		1


	//   ....[1]....
        /*067c*/ 	.word	0x00000190
        /*0680*/ 	.word	0x000000ff
        /*0684*/ 	.word	0x00030820
        /*0688*/ 	.short	0x0100
        /*068a*/ 	.byte	0x08
	.zero		1


	//   ....[2]....
        /*068c*/ 	.word	0x00000280
        /*0690*/ 	.word	0x000000ff
        /*0694*/ 	.word	0x00030830
        /*0698*/ 	.short	0x0100
        /*069a*/ 	.byte	0x08
	.zero		1


	//   ....[3]....
        /*069c*/ 	.word	0x00000290
        /*06a0*/ 	.word	0x000000ff
        /*06a4*/ 	.word	0x00030840
        /*06a8*/ 	.short	0x0100
        /*06aa*/ 	.byte	0x08
	.zero		1


	//   ....[4]....
        /*06ac*/ 	.word	0x000002a0
        /*06b0*/ 	.word	0x000000ff
        /*06b4*/ 	.word	0x00030838
        /*06b8*/ 	.short	0x0100
        /*06ba*/ 	.byte	0x08
	.zero		1


	//   ....[5]....
        /*06bc*/ 	.word	0x000002b0
        /*06c0*/ 	.word	0x000000ff
        /*06c4*/ 	.word	0x00030848
        /*06c8*/ 	.short	0x0100
        /*06ca*/ 	.byte	0x08
	.zero		1


	//   ....[6]....
        /*06cc*/ 	.word	0x000003e0
        /*06d0*/ 	.word	0x000000ff
        /*06d4*/ 	.word	0x00030850
        /*06d8*/ 	.short	0x0100
        /*06da*/ 	.byte	0x08
	.zero		1


	//   ....[7]....
        /*06dc*/ 	.word	0x000003f0
        /*06e0*/ 	.word	0x000000ff
        /*06e4*/ 	.word	0x00030860
        /*06e8*/ 	.short	0x0100
        /*06ea*/ 	.byte	0x08
	.zero		1


	//   ....[8]....
        /*06ec*/ 	.word	0x00000400
        /*06f0*/ 	.word	0x000000ff
        /*06f4*/ 	.word	0x00030858
        /*06f8*/ 	.short	0x0100
        /*06fa*/ 	.byte	0x08
	.zero		1


	//   ....[9]....
        /*06fc*/ 	.word	0x00000410
        /*0700*/ 	.word	0x000000ff
        /*0704*/ 	.word	0x00030868
        /*0708*/ 	.short	0x0100
        /*070a*/ 	.byte	0x08
	.zero		1


	//   ....[10]....
        /*070c*/ 	.word	0x00000500
        /*0710*/ 	.word	0x000000ff
        /*0714*/ 	.word	0x00030870
        /*0718*/ 	.short	0x0100
        /*071a*/ 	.byte	0x06
	.zero		1


	//   ....[11]....
        /*071c*/ 	.word	0x00000510
        /*0720*/ 	.word	0x000000ff
        /*0724*/ 	.word	0x00030880
        /*0728*/ 	.short	0x0100
        /*072a*/ 	.byte	0x06
	.zero		1


	//   ....[12]....
        /*072c*/ 	.word	0x00000520
        /*0730*/ 	.word	0x000000ff
        /*0734*/ 	.word	0x00030878
        /*0738*/ 	.short	0x0100
        /*073a*/ 	.byte	0x06
	.zero		1


	//   ....[13]....
        /*073c*/ 	.word	0x00000530
        /*0740*/ 	.word	0x000000ff
        /*0744*/ 	.word	0x00030888
        /*0748*/ 	.short	0x0100
        /*074a*/ 	.byte	0x06
	.zero		1


	//   ....[14]....
        /*074c*/ 	.word	0x00000660
        /*0750*/ 	.word	0x000000ff
        /*0754*/ 	.word	0x00030890
        /*0758*/ 	.short	0x0100
        /*075a*/ 	.byte	0x08
	.zero		1


	//   ....[15]....
        /*075c*/ 	.word	0x00000670
        /*0760*/ 	.word	0x000000ff
        /*0764*/ 	.word	0x000308a0
        /*0768*/ 	.short	0x0100
        /*076a*/ 	.byte	0x08
	.zero		1


	//   ....[16]....
        /*076c*/ 	.word	0x00000680
        /*0770*/ 	.word	0x000000ff
        /*0774*/ 	.word	0x00030898
        /*0778*/ 	.short	0x0100
        /*077a*/ 	.byte	0x08
	.zero		1


	//   ....[17]....
        /*077c*/ 	.word	0x00000690
        /*0780*/ 	.word	0x000000ff
        /*0784*/ 	.word	0x000308a8
        /*0788*/ 	.short	0x0100
        /*078a*/ 	.byte	0x08
	.zero		1


	//   ....[18]....
        /*078c*/ 	.word	0x000007d0
        /*0790*/ 	.word	0x000000ff
        /*0794*/ 	.word	0x000308b0
        /*0798*/ 	.short	0x0100
        /*079a*/ 	.byte	0x08
	.zero		1


	//   ....[19]....
        /*079c*/ 	.word	0x000007e0
        /*07a0*/ 	.word	0x000000ff
        /*07a4*/ 	.word	0x000308c0
        /*07a8*/ 	.short	0x0100
        /*07aa*/ 	.byte	0x08
	.zero		1


	//   ....[20]....
        /*07ac*/ 	.word	0x000007f0
        /*07b0*/ 	.word	0x000000ff
        /*07b4*/ 	.word	0x000308b8
        /*07b8*/ 	.short	0x0100
        /*07ba*/ 	.byte	0x08
	.zero		1


	//   ....[21]....
        /*07bc*/ 	.word	0x00000800
        /*07c0*/ 	.word	0x000000ff
        /*07c4*/ 	.word	0x000308c8
        /*07c8*/ 	.short	0x0100
        /*07ca*/ 	.byte	0x08
	.zero		1


	//   ....[22]....
        /*07cc*/ 	.word	0x000017b0
        /*07d0*/ 	.word	0x000000ff
        /*07d4*/ 	.word	0x00030800
        /*07d8*/ 	.short	0x010a
        /*07da*/ 	.byte	0x28
	.zero		1


	//   ....[23]....
        /*07dc*/ 	.word	0x00001830
        /*07e0*/ 	.word	0x00000000
        /*07e4*/ 	.word	0x00030830
        /*07e8*/ 	.short	0x010a
        /*07ea*/ 	.byte	0x3f
	.zero		1


	//   ....[24]....
        /*07ec*/ 	.word	0x00001870
        /*07f0*/ 	.word	0x00000000
        /*07f4*/ 	.word	0x00030830
        /*07f8*/ 	.short	0x010a
        /*07fa*/ 	.byte	0x3f
	.zero		1


	//   ....[25]....
        /*07fc*/ 	.word	0x00002830
        /*0800*/ 	.word	0x000000ff
        /*0804*/ 	.word	0x00000000
        /*0808*/ 	.short	0x0101
        /*080a*/ 	.byte	0x05
	.zero		1


	//   ....[26]....
        /*080c*/ 	.word	0x000040a0
        /*0810*/ 	.word	0x000000ff
        /*0814*/ 	.word	0x00030830
        /*0818*/ 	.short	0x010a
        /*081a*/ 	.byte	0x08
	.zero		1


	//   ....[27]....
        /*081c*/ 	.word	0x000040e0
        /*0820*/ 	.word	0x000000ff
        /*0824*/ 	.word	0x00030830
        /*0828*/ 	.short	0x010a
        /*082a*/ 	.byte	0x08
	.zero		1


	//   ....[28]....
        /*082c*/ 	.word	0x00004c20
        /*0830*/ 	.word	0x000000ff
        /*0834*/ 	.word	0x00030850
        /*0838*/ 	.short	0x010a
        /*083a*/ 	.byte	0x09
	.zero		1


	//   ....[29]....
        /*083c*/ 	.word	0x00004c60
        /*0840*/ 	.word	0x000000ff
        /*0844*/ 	.word	0x00030850
        /*0848*/ 	.short	0x010a
        /*084a*/ 	.byte	0x09
	.zero		1


	//   ....[30]....
        /*084c*/ 	.word	0x000053a0
        /*0850*/ 	.word	0x000000ff
        /*0854*/ 	.word	0x00000000
        /*0858*/ 	.short	0x0101
        /*085a*/ 	.byte	0x08
	.zero		1


	//   ....[31]....
        /*085c*/ 	.word	0x00006b30
        /*0860*/ 	.word	0x000000ff
        /*0864*/ 	.word	0x00000000
        /*0868*/ 	.short	0x0101
        /*086a*/ 	.byte	0x09
	.zero		1


	//   ....[32]....
        /*086c*/ 	.word	0x00006d20
        /*0870*/ 	.word	0x000000ff
        /*0874*/ 	.word	0x00030830
        /*0878*/ 	.short	0x010a
        /*087a*/ 	.byte	0x08
	.zero		1


	//   ....[33]....
        /*087c*/ 	.word	0x00006d60
        /*0880*/ 	.word	0x000000ff
        /*0884*/ 	.word	0x00030830
        /*0888*/ 	.short	0x010a
        /*088a*/ 	.byte	0x08
	.zero		1


	//   ....[34]....
        /*088c*/ 	.word	0x000078a0
        /*0890*/ 	.word	0x000000ff
        /*0894*/ 	.word	0x00030850
        /*0898*/ 	.short	0x010a
        /*089a*/ 	.byte	0x08
	.zero		1


	//   ....[35]....
        /*089c*/ 	.word	0x000078e0
        /*08a0*/ 	.word	0x000000ff
        /*08a4*/ 	.word	0x00030850
        /*08a8*/ 	.short	0x010a
        /*08aa*/ 	.byte	0x08
	.zero		1


	//   ....[36]....
        /*08ac*/ 	.word	0x00007fc0
        /*08b0*/ 	.word	0x000000ff
        /*08b4*/ 	.word	0x00000000
        /*08b8*/ 	.short	0x0101
        /*08ba*/ 	.byte	0x05
	.zero		1


	//   ....[37]....
        /*08bc*/ 	.word	0x00009040
        /*08c0*/ 	.word	0x000000ff
        /*08c4*/ 	.word	0x00000000
        /*08c8*/ 	.short	0x0101
        /*08ca*/ 	.byte	0x08
	.zero		1


	//   ....[38]....
        /*08cc*/ 	.word	0x00009760
        /*08d0*/ 	.word	0x000000ff
        /*08d4*/ 	.word	0x00030850
        /*08d8*/ 	.short	0x010a
        /*08da*/ 	.byte	0x05
	.zero		1


	//   ....[39]....
        /*08dc*/ 	.word	0x000097a0
        /*08e0*/ 	.word	0x000000ff
        /*08e4*/ 	.word	0x00030850
        /*08e8*/ 	.short	0x010a
        /*08ea*/ 	.byte	0x05
	.zero		1


	//   ....[40]....
        /*08ec*/ 	.word	0x00009dc0
        /*08f0*/ 	.word	0x000000ff
        /*08f4*/ 	.word	0x00000000
        /*08f8*/ 	.short	0x0101
        /*08fa*/ 	.byte	0x04
	.zero		1


	//   ....[41]....
        /*08fc*/ 	.word	0x0000b650
        /*0900*/ 	.word	0x00000034
        /*0904*/ 	.word	0x00000000
        /*0908*/ 	.short	0x0101
        /*090a*/ 	.byte	0x3f
	.zero		1


	//   ....[42]....
        /*090c*/ 	.word	0x0000d8f0
        /*0910*/ 	.word	0x00000000
        /*0914*/ 	.word	0x00030840
        /*0918*/ 	.short	0x010a
        /*091a*/ 	.byte	0x3f
	.zero		1


	//   ....[43]....
        /*091c*/ 	.word	0x0000df00
        /*0920*/ 	.word	0x00000000
        /*0924*/ 	.word	0x00030830
        /*0928*/ 	.short	0x0107
        /*092a*/ 	.byte	0x3f
	.zero		1


	//   ....[44]....
        /*092c*/ 	.word	0x0000dfb0
        /*0930*/ 	.word	0x00000000
        /*0934*/ 	.word	0x00030830
        /*0938*/ 	.short	0x0101
        /*093a*/ 	.byte	0x3f
	.zero		1


	//   ....[45]....
        /*093c*/ 	.word	0x0000ea00
        /*0940*/ 	.word	0x00000011
        /*0944*/ 	.word	0x00030800
        /*0948*/ 	.short	0x0107
        /*094a*/ 	.byte	0x3f
	.zero		1


	//   ....[46]....
        /*094c*/ 	.word	0x0000eaf0
        /*0950*/ 	.word	0x00000011
        /*0954*/ 	.word	0x00030800
        /*0958*/ 	.short	0x0101
        /*095a*/ 	.byte	0x3f
	.zero		1


	//   ....[47]....
        /*095c*/ 	.word	0x0000eb10
        /*0960*/ 	.word	0x00000011
        /*0964*/ 	.word	0x00030820
        /*0968*/ 	.short	0x010a
        /*096a*/ 	.byte	0x3f
	.zero		1


	//   ....[48]....
        /*096c*/ 	.word	0x0000ee60
        /*0970*/ 	.word	0x00000006
        /*0974*/ 	.word	0x00030840
        /*0978*/ 	.short	0x010a
        /*097a*/ 	.byte	0x3f
	.zero		1


	//   ....[49]....
        /*097c*/ 	.word	0x0000f330
        /*0980*/ 	.word	0x00000006
        /*0984*/ 	.word	0x00030830
        /*0988*/ 	.short	0x0107
        /*098a*/ 	.byte	0x3f
	.zero		1


	//   ....[50]....
        /*098c*/ 	.word	0x0000f3e0
        /*0990*/ 	.word	0x00000006
        /*0994*/ 	.word	0x00030830
        /*0998*/ 	.short	0x0101
        /*099a*/ 	.byte	0x3f
	.zero		1


	//   ....[51]....
        /*099c*/ 	.word	0x0000f440
        /*09a0*/ 	.word	0x00000006
        /*09a4*/ 	.word	0x00030860
        /*09a8*/ 	.short	0x010a
        /*09aa*/ 	.byte	0x3f
	.zero		1


	//   ....[52]....
        /*09ac*/ 	.word	0x0000f9a0
        /*09b0*/ 	.word	0x00000006
        /*09b4*/ 	.word	0x00030850
        /*09b8*/ 	.short	0x0107
        /*09ba*/ 	.byte	0x3f
	.zero		1


	//   ....[53]....
        /*09bc*/ 	.word	0x0000faf0
        /*09c0*/ 	.word	0x00000006
        /*09c4*/ 	.word	0x00030850
        /*09c8*/ 	.short	0x0101
        /*09ca*/ 	.byte	0x3f
	.zero		1


	//   ....[54]....
        /*09cc*/ 	.word	0x0000fd00
        /*09d0*/ 	.word	0x00000004
        /*09d4*/ 	.word	0x00030860
        /*09d8*/ 	.short	0x010a
        /*09da*/ 	.byte	0x3f
	.zero		1


	//   ....[55]....
        /*09dc*/ 	.word	0x000101c0
        /*09e0*/ 	.word	0x00000004
        /*09e4*/ 	.word	0x00030850
        /*09e8*/ 	.short	0x0107
        /*09ea*/ 	.byte	0x3f
	.zero		1


	//   ....[56]....
        /*09ec*/ 	.word	0x00010270
        /*09f0*/ 	.word	0x00000004
        /*09f4*/ 	.word	0x00030850
        /*09f8*/ 	.short	0x0101
        /*09fa*/ 	.byte	0x3f
	.zero		1


	//   ....[57]....
        /*09fc*/ 	.word	0x00010510
        /*0a00*/ 	.word	0x00000004
        /*0a04*/ 	.word	0x00030820
        /*0a08*/ 	.short	0x010a
        /*0a0a*/ 	.byte	0x3f
	.zero		1


	//   ....[58]....
        /*0a0c*/ 	.word	0x000106b0
        /*0a10*/ 	.word	0x00000005
        /*0a14*/ 	.word	0x00030840
        /*0a18*/ 	.short	0x010a
        /*0a1a*/ 	.byte	0x3f
	.zero		1


	//   ....[59]....
        /*0a1c*/ 	.word	0x00010750
        /*0a20*/ 	.word	0x00000017
        /*0a24*/ 	.word	0x00030840
        /*0a28*/ 	.short	0x010a
        /*0a2a*/ 	.byte	0x3f
	.zero		1


	//   ....[60]....
        /*0a2c*/ 	.word	0x00010790
        /*0a30*/ 	.word	0x00000005
        /*0a34*/ 	.word	0x00030860
        /*0a38*/ 	.short	0x010a
        /*0a3a*/ 	.byte	0x3f
	.zero		1


	//   ....[61]....
        /*0a3c*/ 	.word	0x000107d0
        /*0a40*/ 	.word	0x00000017
        /*0a44*/ 	.word	0x00030860
        /*0a48*/ 	.short	0x010a
        /*0a4a*/ 	.byte	0x3f
	.zero		1


	//   ....[62]....
        /*0a4c*/ 	.word	0x00010840
        /*0a50*/ 	.word	0x00000003
        /*0a54*/ 	.word	0x00030800
        /*0a58*/ 	.short	0x010a
        /*0a5a*/ 	.byte	0x3f
	.zero		1


	//   ....[63]....
        /*0a5c*/ 	.word	0x00010890
        /*0a60*/ 	.word	0x00000000
        /*0a64*/ 	.word	0x00030830
        /*0a68*/ 	.short	0x010a
        /*0a6a*/ 	.byte	0x3f
	.zero		1


	//   ....[64]....
        /*0a6c*/ 	.word	0x000108f0
        /*0a70*/ 	.word	0x0000000c
        /*0a74*/ 	.word	0x00030830
        /*0a78*/ 	.short	0x010a
        /*0a7a*/ 	.byte	0x3f
	.zero		1


	//   ....[65]....
        /*0a7c*/ 	.word	0x00010950
        /*0a80*/ 	.word	0x0000000b
        /*0a84*/ 	.word	0x00030850
        /*0a88*/ 	.short	0x010a
        /*0a8a*/ 	.byte	0x3f
	.zero		1


	//   ....[66]....
        /*0a8c*/ 	.word	0x000109b0
        /*0a90*/ 	.word	0x0000000c
        /*0a94*/ 	.word	0x00030830
        /*0a98*/ 	.short	0x010a
        /*0a9a*/ 	.byte	0x3f
	.zero		1


	//   ....[67]....
        /*0a9c*/ 	.word	0x00010a10
        /*0aa0*/ 	.word	0x0000000b
        /*0aa4*/ 	.word	0x00030850
        /*0aa8*/ 	.short	0x010a
        /*0aaa*/ 	.byte	0x3f
	.zero		1


	//   ....[68]....
        /*0aac*/ 	.word	0x00010a70
        /*0ab0*/ 	.word	0x00000005
        /*0ab4*/ 	.word	0x00030850
        /*0ab8*/ 	.short	0x010a
        /*0aba*/ 	.byte	0x3f
	.zero		1


	//   ....[69]....
        /*0abc*/ 	.word	0x00010b70
        /*0ac0*/ 	.word	0x00000000
        /*0ac4*/ 	.word	0x00030840
        /*0ac8*/ 	.short	0x010a
        /*0aca*/ 	.byte	0x3f
	.zero		1


	//   ....[70]....
        /*0acc*/ 	.word	0x00011e10
        /*0ad0*/ 	.word	0x00000011
        /*0ad4*/ 	.word	0x00030820
        /*0ad8*/ 	.short	0x010a
        /*0ada*/ 	.byte	0x3f
	.zero		1


	//   ....[71]....
        /*0adc*/ 	.word	0x00011e60
        /*0ae0*/ 	.word	0x00000006
        /*0ae4*/ 	.word	0x00030840
        /*0ae8*/ 	.short	0x010a
        /*0aea*/ 	.byte	0x3f
	.zero		1


	//   ....[72]....
        /*0aec*/ 	.word	0x00012590
        /*0af0*/ 	.word	0x00000006
        /*0af4*/ 	.word	0x00030860
        /*0af8*/ 	.short	0x010a
        /*0afa*/ 	.byte	0x3f
	.zero		1


	//   ....[73]....
        /*0afc*/ 	.word	0x00012dd0
        /*0b00*/ 	.word	0x00000004
        /*0b04*/ 	.word	0x00030860
        /*0b08*/ 	.short	0x010a
        /*0b0a*/ 	.byte	0x3f
	.zero		1


	//   ....[74]....
        /*0b0c*/ 	.word	0x00013780
        /*0b10*/ 	.word	0x00000004
        /*0b14*/ 	.word	0x00030820
        /*0b18*/ 	.short	0x010a
        /*0b1a*/ 	.byte	0x3f
	.zero		1


	//   ....[75]....
        /*0b1c*/ 	.word	0x00013920
        /*0b20*/ 	.word	0x00000005
        /*0b24*/ 	.word	0x00030840
        /*0b28*/ 	.short	0x010a
        /*0b2a*/ 	.byte	0x3f
	.zero		1


	//   ....[76]....
        /*0b2c*/ 	.word	0x00013970
        /*0b30*/ 	.word	0x00000017
        /*0b34*/ 	.word	0x00030840
        /*0b38*/ 	.short	0x010a
        /*0b3a*/ 	.byte	0x3f
	.zero		1


	//   ....[77]....
        /*0b3c*/ 	.word	0x000139c0
        /*0b40*/ 	.word	0x00000005
        /*0b44*/ 	.word	0x00030860
        /*0b48*/ 	.short	0x010a
        /*0b4a*/ 	.byte	0x3f
	.zero		1


	//----- nvinfo : EIATTR_NUM_MBARRIERS
	.align		4
.L_267:
        /*0b4c*/ 	.byte	0x03, 0x38
        /*0b4e*/ 	.short	0x0016


	//----- nvinfo : EIATTR_EXIT_INSTR_OFFSETS
	.align		4
        /*0b50*/ 	.byte	0x04, 0x1c
        /*0b52*/ 	.short	(.L_269 - .L_268)


	//   ....[0]....
.L_268:
        /*0b54*/ 	.word	0x00000950


	//   ....[1]....
        /*0b58*/ 	.word	0x0000c580


	//   ....[2]....
        /*0b5c*/ 	.word	0x00010820


	//----- nvinfo : EIATTR_MAX_THREADS
	.align		4
.L_269:
        /*0b60*/ 	.byte	0x04, 0x05
        /*0b62*/ 	.short	(.L_271 - .L_270)
.L_270:
        /*0b64*/ 	.word	0x00000180
        /*0b68*/ 	.word	0x00000001
        /*0b6c*/ 	.word	0x00000001


	//----- nvinfo : EIATTR_CRS_STACK_SIZE
	.align		4
.L_271:
        /*0b70*/ 	.byte	0x04, 0x1e
        /*0b72*/ 	.short	(.L_273 - .L_272)
.L_272:
        /*0b74*/ 	.word	0x00000000


	//----- nvinfo : EIATTR_CBANK_PARAM_SIZE
	.align		4
.L_273:
        /*0b78*/ 	.byte	0x03, 0x19
        /*0b7a*/ 	.short	0x0af0


	//----- nvinfo : EIATTR_PARAM_CBANK
	.align		4
        /*0b7c*/ 	.byte	0x04, 0x0a
        /*0b7e*/ 	.short	(.L_275 - .L_274)
	.align		4
.L_274:
        /*0b80*/ 	.word	index@(.nv.constant0._ZN7cutlass13device_kernelIN5flash11enable_sm90INS1_16FlashAttnFwdSm90INS1_25CollectiveMainloopFwdSm90ILi2EN4cute5tupleIJNS5_1CILi1EEES8_S8_EEENS6_IJNS7_ILi128EEENS7_ILi96EEENS7_ILi192EEEEEELi192ENS_10bfloat16_tEfNS_4arch4Sm90ELb1ELb0ELb1ELb0ELb1ELb0ELb0ELb1ELb1ELb1ELb0ELb0EEENS1_21CollectiveEpilogueFwdINS6_IJSA_SC_SB_EEES9_SE_SG_Li256ELb0ELb1ELb0ELb0EEENS1_30DynamicPersistentTileSchedulerILi256ELi128ELb0ELb1ELb1EEEEEEEEEvNT_6ParamsE)
        /*0b84*/ 	.short	0x0210
        /*0b86*/ 	.short	0x0af0


	//----- nvinfo : EIATTR_SW_WAR
	.align		4
.L_275:
        /*0b88*/ 	.byte	0x04, 0x36
        /*0b8a*/ 	.short	(.L_277 - .L_276)
.L_276:
        /*0b8c*/ 	.word	0x00000008
.L_277:


//--------------------- .nv.info._ZN7cutlass13device_kernelIN5flash11enable_sm90INS1_16FlashAttnFwdSm90INS1_25CollectiveMainloopFwdSm90ILi2EN4cute5tupleIJNS5_1CILi1EEES8_S8_EEENS6_IJNS7_ILi128EEENS7_ILi96EEENS7_ILi192EEEEEELi192ENS_10bfloat16_tEfNS_4arch4Sm90ELb1ELb0ELb1ELb1ELb1ELb0ELb0ELb1ELb1ELb1ELb0ELb0EEENS1_21CollectiveEpilogueFwdINS6_IJSA_SC_SB_EEES9_SE_SG_Li256ELb1ELb1ELb0ELb0EEENS1_36VarlenDynamicPersistentTileSchedulerILi128ELi96ELi256ELi128ELb0ELb1ELb1ELb1ELb1ELb1EEEEEEEEEvNT_6ParamsE --------------------------
	.section	.nv.info._ZN7cutlass13device_kernelIN5flash11enable_sm90INS1_16FlashAttnFwdSm90INS1_25CollectiveMainloopFwdSm90ILi2EN4cute5tupleIJNS5_1CILi1EEES8_S8_EEENS6_IJNS7_ILi128EEENS7_ILi96EEENS7_ILi192EEEEEELi192ENS_10bfloat16_tEfNS_4arch4Sm90ELb1ELb0ELb1ELb1ELb1ELb0ELb0ELb1ELb1ELb1ELb0ELb0EEENS1_21CollectiveEpilogueFwdINS6_IJSA_SC_SB_EEES9_SE_SG_Li256ELb1ELb1ELb0ELb0EEENS1_36VarlenDynamicPersistentTileSchedulerILi128ELi96ELi256ELi128ELb0ELb1ELb1ELb1ELb1ELb1EEEEEEEEEvNT_6ParamsE,"",@"SHT_CUDA_INFO"
	.sectionflags	@""
	.align	4


	//----- nvinfo : EIATTR_CUDA_API_VERSION
	.align		4
        /*0000*/ 	.byte	0x04, 0x37
        /*0002*/ 	.short	(.L_279 - .L_278)
.L_278:
        /*0004*/ 	.word	0x00000082


	//----- nvinfo : EIATTR_KPARAM_INFO
	.align		4
.L_279:
        /*0008*/ 	.byte	0x04, 0x17
        /*000a*/ 	.short	(.L_281 - .L_280)
.L_280:
        /*000c*/ 	.word	0x00000000
        /*0010*/ 	.short	0x0000
        /*0012*/ 	.short	0x0070
        /*0014*/ 	.byte	0x00, 0xf0, 0x01, 0x2a


	//----- nvinfo : EIATTR_SPARSE_MMA_MASK
	.align		4
.L_281:
        /*0018*/ 	.byte	0x03, 0x50
        /*001a*/ 	.short	0x0000


	//----- nvinfo : EIATTR_MAXREG_COUNT
	.align		4
        /*001c*/ 	.byte	0x03, 0x1b
        /*001e*/ 	.short	0x00a8


	//----- nvinfo : EIATTR_NUM_BARRIERS
	.align		4
        /*0020*/ 	.byte	0x02, 0x4c
        /*0022*/ 	.byte	0x09
	.zero		1


	//----- nvinfo : EIATTR_EXTERNS
	.align		4
        /*0024*/ 	.byte	0x04, 0x0f
        /*0026*/ 	.short	(.L_283 - .L_282)


	//   ....[0]....
	.align		4
.L_282:
        /*0028*/ 	.word	index@(__assertfail)


	//----- nvinfo : EIATTR_ANNOTATIONS
	.align		4
.L_283:
        /*002c*/ 	.byte	0x04, 0x55
        /*002e*/ 	.short	(.L_285 - .L_284)


	//   ....[0]....
.L_284:
        /* <DEDUP_REMOVED lines=17> */


	//----- nvinfo : EIATTR_MERCURY_ISA_VERSION
	.align		4
.L_285:
        /*0130*/ 	.byte	0x03, 0x5f
        /*0132*/ 	.short	0x0101


	//----- nvinfo : EIATTR_UNUSED_LOAD_BYTE_OFFSET
	.align		4
        /*0134*/ 	.byte	0x04, 0x44
        /*0136*/ 	.short	(.L_287 - .L_286)


	//   ....[0]....
.L_286:
        /*0138*/ 	.word	0x00000950
        /*013c*/ 	.word	0x0000fff0


	//   ....[1]....
        /*0140*/ 	.word	0x0000a460
        /*0144*/ 	.word	0x0000fff0


	//----- nvinfo : EIATTR_INT_WARP_WIDE_INSTR_OFFSETS
	.align		4
.L_287:
        /*0148*/ 	.byte	0x04, 0x31
        /*014a*/ 	.short	(.L_289 - .L_288)


	//   ....[0]....
.L_288:
        /*014c*/ 	.word	0x000000c0


	//   ....[1]....
        /*0150*/ 	.word	0x000000d0


	//   ....[2]....
        /*0154*/ 	.word	0x00000170


	//   ....[3]....
        /*0158*/ 	.word	0x0000df40


	//   ....[4]....
        /*015c*/ 	.word	0x0000dfd0


	//   ....[5]....
        /*0160*/ 	.word	0x00010e40


	//   ....[6]....
        /*0164*/ 	.word	0x00010ed0


	//----- nvinfo : EIATTR_COOP_GROUP_MASK_REGIDS
	.align		4
.L_289:
        /*0168*/ 	.byte	0x04, 0x29
        /*016a*/ 	.short	(.L_291 - .L_290)


	//   ....[0]....
.L_290:
        /*016c*/ 	.word	0xffffffff


	//   ....[1]....
        /*0170*/ 	.word	0xffffffff


	//   ....[2]....
        /*0174*/ 	.word	0xffffffff


	//   ....[3]....
        /*0178*/ 	.word	0xffffffff


	//   ....[4]....
        /*017c*/ 	.word	0xffffffff


	//   ....[5]....
        /*0180*/ 	.word	0xffffffff


	//   ....[6]....
        /*0184*/ 	.word	0xffffffff


	//   ....[7]....
        /*0188*/ 	.word	0xffffffff


	//   ....[8]....
        /*018c*/ 	.word	0xffffffff


	//   ....[9]....
        /*0190*/ 	.word	0xffffffff


	//   ....[10]....
        /*0194*/ 	.word	0xffffffff


	//   ....[11]....
        /*0198*/ 	.word	0xffffffff


	//   ....[12]....
        /*019c*/ 	.word	0xffffffff


	//   ....[13]....
        /*01a0*/ 	.word	0xffffffff


	//   ....[14]....
        /*01a4*/ 	.word	0xffffffff


	//   ....[15]....
        /*01a8*/ 	.word	0xffffffff


	//   ....[16]....
        /*01ac*/ 	.word	0xffffffff


	//   ....[17]....
        /*01b0*/ 	.word	0xffffffff


	//   ....[18]....
        /*01b4*/ 	.word	0xffffffff


	//   ....[19]....
        /*01b8*/ 	.word	0xffffffff


	//   ....[20]....
        /*01bc*/ 	.word	0xffffffff


	//   ....[21]....
        /*01c0*/ 	.word	0xffffffff


	//   ....[22]....
        /*01c4*/ 	.word	0xffffffff


	//   ....[23]....
        /*01c8*/ 	.word	0xffffffff


	//   ....[24]....
        /*01cc*/ 	.word	0xffffffff


	//   ....[25]....
        /*01d0*/ 	.word	0xffffffff


	//   ....[26]....
        /*01d4*/ 	.word	0xffffffff


	//   ....[27]....
        /*01d8*/ 	.word	0xffffffff


	//   ....[28]....
        /*01dc*/ 	.word	0xffffffff


	//   ....[29]....
        /*01e0*/ 	.word	0xffffffff


	//   ....[30]....
        /*01e4*/ 	.word	0xffffffff


	//   ....[31]....
        /*01e8*/ 	.word	0xffffffff


	//   ....[32]....
        /*01ec*/ 	.word	0xffffffff


	//   ....[33]....
        /*01f0*/ 	.word	0xffffffff


	//   ....[34]....
        /*01f4*/ 	.word	0xffffffff


	//   ....[35]....
        /*01f8*/ 	.word	0xffffffff


	//   ....[36]....
        /*01fc*/ 	.word	0xffffffff


	//   ....[37]....
        /*0200*/ 	.word	0xffffffff


	//   ....[38]....
        /*0204*/ 	.word	0xffffffff


	//   ....[39]....
        /*0208*/ 	.word	0xffffffff


	//   ....[40]....
        /*020c*/ 	.word	0xffffffff


	//   ....[41]....
        /*0210*/ 	.word	0xffffffff


	//   ....[42]....
        /*0214*/ 	.word	0xffffffff


	//   ....[43]....
        /*0218*/ 	.word	0xffffffff


	//   ....[44]....
        /*021c*/ 	.word	0xffffffff


	//   ....[45]....
        /*0220*/ 	.word	0xffffffff


	//   ....[46]....
        /*0224*/ 	.word	0xffffffff


	//   ....[47]....
        /*0228*/ 	.word	0xffffffff


	//   ....[48]....
        /*022c*/ 	.word	0xffffffff


	//   ....[49]....
        /*0230*/ 	.word	0xffffffff


	//   ....[50]....
        /*0234*/ 	.word	0xffffffff


	//   ....[51]....
        /*0238*/ 	.word	0xffffffff


	//   ....[52]....
        /*023c*/ 	.word	0xffffffff


	//   ....[53]....
        /*0240*/ 	.word	0xffffffff


	//   ....[54]....
        /*0244*/ 	.word	0xffffffff


	//   ....[55]....
        /*0248*/ 	.word	0xffffffff


	//   ....[56]....
        /*024c*/ 	.word	0xffffffff


	//   ....[57]....
        /*0250*/ 	.word	0xffffffff


	//   ....[58]....
        /*0254*/ 	.word	0xffffffff


	//   ....[59]....
        /*0258*/ 	.word	0xffffffff


	//   ....[60]....
        /*025c*/ 	.word	0xffffffff


	//   ....[61]....
        /*0260*/ 	.word	0xffffffff


	//   ....[62]....
        /*0264*/ 	.word	0xffffffff


	//   ....[63]....
        /*0268*/ 	.word	0xffffffff


	//   ....[64]....
        /*026c*/ 	.word	0xffffffff


	//   ....[65]....
        /*0270*/ 	.word	0xffffffff


	//   ....[66]....
        /*0274*/ 	.word	0xffffffff


	//   ....[67]....
        /*0278*/ 	.word	0xffffffff


	//   ....[68]....
        /*027c*/ 	.word	0xffffffff


	//   ....[69]....
        /*0280*/ 	.word	0xffffffff


	//   ....[70]....
        /*0284*/ 	.word	0xffffffff


	//   ....[71]....
        /*0288*/ 	.word	0xffffffff


	//   ....[72]....
        /*028c*/ 	.word	0xffffffff


	//   ....[73]....
        /*0290*/ 	.word	0xffffffff


	//   ....[74]....
        /*0294*/ 	.word	0xffffffff


	//   ....[75]....
        /*0298*/ 	.word	0xffffffff


	//   ....[76]....
        /*029c*/ 	.word	0xffffffff


	//   ....[77]....
        /*02a0*/ 	.word	0xffffffff


	//   ....[78]....
        /*02a4*/ 	.word	0xffffffff


	//   ....[79]....
        /*02a8*/ 	.word	0xffffffff


	//   ....[80]....
        /*02ac*/ 	.word	0xffffffff


	//   ....[81]....
        /*02b0*/ 	.word	0xffffffff


	//   ....[82]....
        /*02b4*/ 	.word	0xffffffff


	//   ....[83]....
        /*02b8*/ 	.word	0xffffffff


	//   ....[84]....
        /*02bc*/ 	.word	0xffffffff


	//   ....[85]....
        /*02c0*/ 	.word	0xffffffff


	//   ....[86]....
        /*02c4*/ 	.word	0xffffffff


	//   ....[87]....
        /*02c8*/ 	.word	0xffffffff


	//   ....[88]....
        /*02cc*/ 	.word	0xffffffff


	//   ....[89]....
        /*02d0*/ 	.word	0xffffffff


	//   ....[90]....
        /*02d4*/ 	.word	0xffffffff


	//   ....[91]....
        /*02d8*/ 	.word	0xffffffff


	//   ....[92]....
        /*02dc*/ 	.word	0xffffffff


	//   ....[93]....
        /*02e0*/ 	.word	0xffffffff


	//   ....[94]....
        /*02e4*/ 	.word	0xffffffff


	//   ....[95]....
        /*02e8*/ 	.word	0xffffffff


	//   ....[96]....
        /*02ec*/ 	.word	0xffffffff


	//   ....[97]....
        /*02f0*/ 	.word	0xffffffff


	//   ....[98]....
        /*02f4*/ 	.word	0xffffffff


	//   ....[99]....
        /*02f8*/ 	.word	0xffffffff


	//   ....[100]....
        /*02fc*/ 	.word	0xffffffff


	//   ....[101]....
        /*0300*/ 	.word	0xffffffff


	//   ....[102]....
        /*0304*/ 	.word	0xffffffff


	//   ....[103]....
        /*0308*/ 	.word	0xffffffff


	//   ....[104]....
        /*030c*/ 	.word	0xffffffff


	//   ....[105]....
        /*0310*/ 	.word	0xffffffff


	//   ....[106]....
        /*0314*/ 	.word	0xffffffff


	//   ....[107]....
        /*0318*/ 	.word	0xffffffff


	//   ....[108]....
        /*031c*/ 	.word	0xffffffff


	//   ....[109]....
        /*0320*/ 	.word	0xffffffff


	//   ....[110]....
        /*0324*/ 	.word	0xffffffff


	//   ....[111]....
        /*0328*/ 	.word	0xffffffff


	//   ....[112]....
        /*032c*/ 	.word	0xffffffff


	//   ....[113]....
        /*0330*/ 	.word	0xffffffff


	//   ....[114]....
        /*0334*/ 	.word	0xffffffff


	//   ....[115]....
        /*0338*/ 	.word	0xffffffff


	//   ....[116]....
        /*033c*/ 	.word	0xffffffff


	//   ....[117]....
        /*0340*/ 	.word	0xffffffff


	//   ....[118]....
        /*0344*/ 	.word	0xffffffff


	//   ....[119]....
        /*0348*/ 	.word	0xffffffff


	//   ....[120]....
        /*034c*/ 	.word	0xffffffff


	//   ....[121]....
        /*0350*/ 	.word	0xffffffff


	//   ....[122]....
        /*0354*/ 	.word	0xffffffff


	//   ....[123]....
        /*0358*/ 	.word	0xffffffff


	//   ....[124]....
        /*035c*/ 	.word	0xffffffff


	//   ....[125]....
        /*0360*/ 	.word	0xffffffff


	//   ....[126]....
        /*0364*/ 	.word	0xffffffff


	//   ....[127]....
        /*0368*/ 	.word	0xffffffff


	//   ....[128]....
        /*036c*/ 	.word	0xffffffff


	//   ....[129]....
        /*0370*/ 	.word	0xffffffff


	//   ....[130]....
        /*0374*/ 	.word	0xffffffff


	//   ....[131]....
        /*0378*/ 	.word	0xffffffff


	//   ....[132]....
        /*037c*/ 	.word	0xffffffff


	//   ....[133]....
        /*0380*/ 	.word	0xffffffff


	//   ....[134]....
        /*0384*/ 	.word	0xffffffff


	//   ....[135]....
        /*0388*/ 	.word	0xffffffff


	//   ....[136]....
        /*038c*/ 	.word	0xffffffff


	//   ....[137]....
        /*0390*/ 	.word	0xffffffff


	//   ....[138]....
        /*0394*/ 	.word	0xffffffff


	//   ....[139]....
        /*0398*/ 	.word	0xffffffff


	//   ....[140]....
        /*039c*/ 	.word	0xffffffff


	//   ....[141]....
        /*03a0*/ 	.word	0xffffffff


	//   ....[142]....
        /*03a4*/ 	.word	0xffffffff


	//   ....[143]....
        /*03a8*/ 	.word	0xffffffff


	//   ....[144]....
        /*03ac*/ 	.word	0xffffffff


	//   ....[145]....
        /*03b0*/ 	.word	0x0500000f


	//   ....[146]....
        /*03b4*/ 	.word	0x0500000f


	//   ....[147]....
        /*03b8*/ 	.word	0x0500000f


	//   ....[148]....
        /*03bc*/ 	.word	0x0500000f


	//   ....[149]....
        /*03c0*/ 	.word	0x0500000f


	//   ....[150]....
        /*03c4*/ 	.word	0x0500000f


	//   ....[151]....
        /*03c8*/ 	.word	0x0500000f


	//   ....[152]....
        /*03cc*/ 	.word	0x0500000f


	//   ....[153]....
        /*03d0*/ 	.word	0x0500000f


	//   ....[154]....
        /*03d4*/ 	.word	0x0500000f


	//   ....[155]....
        /*03d8*/ 	.word	0x0500000f


	//   ....[156]....
        /*03dc*/ 	.word	0x0500000f


	//   ....[157]....
        /*03e0*/ 	.word	0x0500000f


	//   ....[158]....
        /*03e4*/ 	.word	0x0500000f


	//   ....[159]....
        /*03e8*/ 	.word	0x0500000f


	//   ....[160]....
        /*03ec*/ 	.word	0x0500000f


	//   ....[161]....
        /*03f0*/ 	.word	0x0500000f


	//   ....[162]....
        /*03f4*/ 	.word	0x0500000f


	//   ....[163]....
        /*03f8*/ 	.word	0x0500000f


	//   ....[164]....
        /*03fc*/ 	.word	0x0500000f


	//   ....[165]....
        /*0400*/ 	.word	0x0500000f


	//   ....[166]....
        /*0404*/ 	.word	0x0500000f


	//   ....[167]....
        /*0408*/ 	.word	0x0500000f


	//   ....[168]....
        /*040c*/ 	.word	0x0500000f


	//   ....[169]....
        /*0410*/ 	.word	0x0500000f


	//   ....[170]....
        /*0414*/ 	.word	0x0500000f


	//   ....[171]....
        /*0418*/ 	.word	0x0500000f


	//   ....[172]....
        /*041c*/ 	.word	0x0500000f


	//   ....[173]....
        /*0420*/ 	.word	0x0500000f


	//   ....[174]....
        /*0424*/ 	.word	0x0500000f


	//   ....[175]....
        /*0428*/ 	.word	0x0500000f


	//   ....[176]....
        /*042c*/ 	.word	0x0500000f


	//   ....[177]....
        /*0430*/ 	.word	0x0500000f


	//   ....[178]....
        /*0434*/ 	.word	0x0500000f


	//   ....[179]....
        /*0438*/ 	.word	0x0500000f


	//   ....[180]....
        /*043c*/ 	.word	0x0500000f


	//   ....[181]....
        /*0440*/ 	.word	0x0500000f


	//   ....[182]....
        /*0444*/ 	.word	0x0500000f


	//   ....[183]....
        /*0448*/ 	.word	0x0500000f


	//   ....[184]....
        /*044c*/ 	.word	0x0500000f


	//   ....[185]....
        /*0450*/ 	.word	0x0500000f


	//   ....[186]....
        /*0454*/ 	.word	0x0500000f


	//   ....[187]....
        /*0458*/ 	.word	0x0500000f


	//   ....[188]....
        /*045c*/ 	.word	0x0500000f


	//   ....[189]....
        /*0460*/ 	.word	0x0500000f


	//   ....[190]....
        /*0464*/ 	.word	0x0500000f


	//   ....[191]....
        /*0468*/ 	.word	0x0500000f


	//   ....[192]....
        /*046c*/ 	.word	0x0500000f


	//   ....[193]....
        /*0470*/ 	.word	0x0500000f


	//   ....[194]....
        /*0474*/ 	.word	0x0500000f


	//   ....[195]....
        /*0478*/ 	.word	0x0500000f


	//   ....[196]....
        /*047c*/ 	.word	0x0500000f


	//   ....[197]....
        /*0480*/ 	.word	0x0500000f


	//   ....[198]....
        /*0484*/ 	.word	0x0500000f


	//   ....[199]....
        /*0488*/ 	.word	0x0500000f


	//   ....[200]....
        /*048c*/ 	.word	0x0500000f


	//   ....[201]....
        /*0490*/ 	.word	0x0500000f


	//   ....[202]....
        /*0494*/ 	.word	0x0500000f


	//   ....[203]....
        /*0498*/ 	.word	0x0500000f


	//   ....[204]....
        /*049c*/ 	.word	0x0500000f


	//   ....[205]....
        /*04a0*/ 	.word	0x0500000f


	//   ....[206]....
        /*04a4*/ 	.word	0x0500000f


	//   ....[207]....
        /*04a8*/ 	.word	0x0500000f


	//   ....[208]....
        /*04ac*/ 	.word	0x0500000f


	//   ....[209]....
        /*04b0*/ 	.word	0x0500000f


	//   ....[210]....
        /*04b4*/ 	.word	0x0500000f


	//   ....[211]....
        /*04b8*/ 	.word	0x0500000f


	//   ....[212]....
        /*04bc*/ 	.word	0x0500000f


	//   ....[213]....
        /*04c0*/ 	.word	0x0500000f


	//   ....[214]....
        /*04c4*/ 	.word	0x0500000f


	//   ....[215]....
        /*04c8*/ 	.word	0x0500000f


	//   ....[216]....
        /*04cc*/ 	.word	0x0500000f


	//   ....[217]....
        /*04d0*/ 	.word	0x0500000f


	//   ....[218]....
        /*04d4*/ 	.word	0x0500000f


	//   ....[219]....
        /*04d8*/ 	.word	0x0500000f


	//   ....[220]....
        /*04dc*/ 	.word	0x0500000f


	//   ....[221]....
        /*04e0*/ 	.word	0x0500000f


	//   ....[222]....
        /*04e4*/ 	.word	0x0500000f


	//   ....[223]....
        /*04e8*/ 	.word	0x0500000f


	//   ....[224]....
        /*04ec*/ 	.word	0x0500000f


	//   ....[225]....
        /*04f0*/ 	.word	0x0500000f


	//   ....[226]....
        /*04f4*/ 	.word	0x0500000f


	//   ....[227]....
        /*04f8*/ 	.word	0x0500000f


	//----- nvinfo : EIATTR_COOP_GROUP_INSTR_OFFSETS
	.align		4
.L_291:
        /*04fc*/ 	.byte	0x04, 0x28
        /*04fe*/ 	.short	(.L_293 - .L_292)


	//   ....[0]....
.L_292:
        /*0500*/ 	.word	0x00000070


	//   ....[1]....
        /*0504*/ 	.word	0x000000b0


	//   ....[2]....
        /*0508*/ 	.word	0x000002d0


	//   ....[3]....
        /*050c*/ 	.word	0x00000430


	//   ....[4]....
        /*0510*/ 	.word	0x00000550


	//   ....[5]....
        /*0514*/ 	.word	0x000006b0


	//   ....[6]....
        /*0518*/ 	.word	0x00001700


	//   ....[7]....
        /*051c*/ 	.word	0x000022a0


	//   ....[8]....
        /*0520*/ 	.word	0x00002490


	//   ....[9]....
        /*0524*/ 	.word	0x00002ec0


	//   ....[10]....
        /*0528*/ 	.word	0x00002f50


	//   ....[11]....
        /*052c*/ 	.word	0x000036d0


	//   ....[12]....
        /*0530*/ 	.word	0x00003760


	//   ....[13]....
        /*0534*/ 	.word	0x00005240


	//   ....[14]....
        /*0538*/ 	.word	0x00005ad0


	//   ....[15]....
        /*053c*/ 	.word	0x00005b20


	//   ....[16]....
        /*0540*/ 	.word	0x00005b40


	//   ....[17]....
        /*0544*/ 	.word	0x000062e0


	//   ....[18]....
        /*0548*/ 	.word	0x00006360


	//   ....[19]....
        /*054c*/ 	.word	0x00008610


	//   ....[20]....
        /*0550*/ 	.word	0x00008640


	//   ....[21]....
        /*0554*/ 	.word	0x00008660


	//   ....[22]....
        /*0558*/ 	.word	0x00008680


	//   ....[23]....
        /*055c*/ 	.word	0x00009970


	//   ....[24]....
        /*0560*/ 	.word	0x000099b0


	//   ....[25]....
        /*0564*/ 	.word	0x00009a60


	//   ....[26]....
        /*0568*/ 	.word	0x00009a70


	//   ....[27]....
        /*056c*/ 	.word	0x0000b2b0


	//   ....[28]....
        /*0570*/ 	.word	0x0000b2e0


	//   ....[29]....
        /*0574*/ 	.word	0x0000b330


	//   ....[30]....
        /*0578*/ 	.word	0x0000b360


	//   ....[31]....
        /*057c*/ 	.word	0x0000ba30


	//   ....[32]....
        /*0580*/ 	.word	0x0000ba70


	//   ....[33]....
        /*0584*/ 	.word	0x0000bb70


	//   ....[34]....
        /*0588*/ 	.word	0x0000bb90


	//   ....[35]....
        /*058c*/ 	.word	0x0000bc90


	//   ....[36]....
        /*0590*/ 	.word	0x0000bcb0


	//   ....[37]....
        /*0594*/ 	.word	0x0000bdc0


	//   ....[38]....
        /*0598*/ 	.word	0x0000bde0


	//   ....[39]....
        /*059c*/ 	.word	0x0000c720


	//   ....[40]....
        /*05a0*/ 	.word	0x0000c740


	//   ....[41]....
        /*05a4*/ 	.word	0x0000c840


	//   ....[42]....
        /*05a8*/ 	.word	0x0000c860


	//   ....[43]....
        /*05ac*/ 	.word	0x0000c960


	//   ....[44]....
        /*05b0*/ 	.word	0x0000c980


	//   ....[45]....
        /*05b4*/ 	.word	0x0000ca90


	//   ....[46]....
        /*05b8*/ 	.word	0x0000cab0


	//   ....[47]....
        /*05bc*/ 	.word	0x0000cc30


	//   ....[48]....
        /*05c0*/ 	.word	0x0000ce00


	//   ....[49]....
        /*05c4*/ 	.word	0x0000ce30


	//   ....[50]....
        /*05c8*/ 	.word	0x0000ce60


	//   ....[51]....
        /*05cc*/ 	.word	0x0000ce90


	//   ....[52]....
        /*05d0*/ 	.word	0x0000cec0


	//   ....[53]....
        /*05d4*/ 	.word	0x0000cef0


	//   ....[54]....
        /*05d8*/ 	.word	0x0000d040


	//   ....[55]....
        /*05dc*/ 	.word	0x0000d070


	//   ....[56]....
        /*05e0*/ 	.word	0x0000d0a0


	//   ....[57]....
        /*05e4*/ 	.word	0x0000d0d0


	//   ....[58]....
        /*05e8*/ 	.word	0x0000d100


	//   ....[59]....
        /*05ec*/ 	.word	0x0000d130


	//   ....[60]....
        /*05f0*/ 	.word	0x0000d1c0


	//   ....[61]....
        /*05f4*/ 	.word	0x0000d220


	//   ....[62]....
        /*05f8*/ 	.word	0x0000d2b0


	//   ....[63]....
        /*05fc*/ 	.word	0x0000eb30


	//   ....[64]....
        /*0600*/ 	.word	0x0000eb50


	//   ....[65]....
        /*0604*/ 	.word	0x0000ec00


	//   ....[66]....
        /*0608*/ 	.word	0x0000ec20


	//   ....[67]....
        /*060c*/ 	.word	0x0000ecc0


	//   ....[68]....
        /*0610*/ 	.word	0x0000ece0


	//   ....[69]....
        /*0614*/ 	.word	0x0000ed80


	//   ....[70]....
        /*0618*/ 	.word	0x0000eda0


	//   ....[71]....
        /*061c*/ 	.word	0x0000ee40


	//   ....[72]....
        /*0620*/ 	.word	0x0000ee60


	//   ....[73]....
        /*0624*/ 	.word	0x0000ee70


	//   ....[74]....
        /*0628*/ 	.word	0x0000ef00


	//   ....[75]....
        /*062c*/ 	.word	0x0000f620


	//   ....[76]....
        /*0630*/ 	.word	0x0000f650


	//   ....[77]....
        /*0634*/ 	.word	0x0000f6b0


	//   ....[78]....
        /*0638*/ 	.word	0x0000f710


	//   ....[79]....
        /*063c*/ 	.word	0x0000f760


	//   ....[80]....
        /*0640*/ 	.word	0x0000f7c0


	//   ....[81]....
        /*0644*/ 	.word	0x0000f810


	//   ....[82]....
        /*0648*/ 	.word	0x0000f870


	//   ....[83]....
        /*064c*/ 	.word	0x0000f8b0


	//   ....[84]....
        /*0650*/ 	.word	0x0000f920


	//   ....[85]....
        /*0654*/ 	.word	0x0000f960


	//   ....[86]....
        /*0658*/ 	.word	0x0000f9d0


	//   ....[87]....
        /*065c*/ 	.word	0x0000fa10


	//   ....[88]....
        /*0660*/ 	.word	0x0000fa70


	//   ....[89]....
        /*0664*/ 	.word	0x0000fa90


	//   ....[90]....
        /*0668*/ 	.word	0x0000fad0


	//   ....[91]....
        /*066c*/ 	.word	0x00010290


	//   ....[92]....
        /*0670*/ 	.word	0x000102d0


	//   ....[93]....
        /*0674*/ 	.word	0x000102e0


	//   ....[94]....
        /*0678*/ 	.word	0x00010340


	//   ....[95]....
        /*067c*/ 	.word	0x00010350


	//   ....[96]....
        /*0680*/ 	.word	0x000103b0


	//   ....[97]....
        /*0684*/ 	.word	0x000103e0


	//   ....[98]....
        /*0688*/ 	.word	0x00010420


	//   ....[99]....
        /*068c*/ 	.word	0x00010450


	//   ....[100]....
        /*0690*/ 	.word	0x00010490


	//   ....[101]....
        /*0694*/ 	.word	0x000104c0


	//   ....[102]....
        /*0698*/ 	.word	0x00010500


	//   ....[103]....
        /*069c*/ 	.word	0x00010780


	//   ....[104]....
        /*06a0*/ 	.word	0x000107a0


	//   ....[105]....
        /*06a4*/ 	.word	0x000107b0


	//   ....[106]....
        /*06a8*/ 	.word	0x00010840


	//   ....[107]....
        /*06ac*/ 	.word	0x00010850


	//   ....[108]....
        /*06b0*/ 	.word	0x000108e0


	//   ....[109]....
        /*06b4*/ 	.word	0x000108f0


	//   ....[110]....
        /*06b8*/ 	.word	0x00010980


	//   ....[111]....
        /*06bc*/ 	.word	0x00010990


	//   ....[112]....
        /*06c0*/ 	.word	0x00010a20


	//   ....[113]....
        /*06c4*/ 	.word	0x00010a30


	//   ....[114]....
        /*06c8*/ 	.word	0x00010a40


	//   ....[115]....
        /*06cc*/ 	.word	0x00011020


	//   ....[116]....
        /*06d0*/ 	.word	0x00011060


	//   ....[117]....
        /*06d4*/ 	.word	0x000110a0


	//   ....[118]....
        /*06d8*/ 	.word	0x000110d0


	//   ....[119]....
        /*06dc*/ 	.word	0x00011160


	//   ....[120]....
        /*06e0*/ 	.word	0x00011180


	//   ....[121]....
        /*06e4*/ 	.word	0x00011200


	//   ....[122]....
        /*06e8*/ 	.word	0x00011230


	//   ....[123]....
        /*06ec*/ 	.word	0x000112a0


	//   ....[124]....
        /*06f0*/ 	.word	0x000112d0


	//   ....[125]....
        /*06f4*/ 	.word	0x00011300


	//   ....[126]....
        /*06f8*/ 	.word	0x00011350


	//   ....[127]....
        /*06fc*/ 	.word	0x00011730


	//   ....[128]....
        /*0700*/ 	.word	0x00011760


	//   ....[129]....
        /*0704*/ 	.word	0x00011790


	//   ....[130]....
        /*0708*/ 	.word	0x000117c0


	//   ....[131]....
        /*070c*/ 	.word	0x000117f0


	//   ....[132]....
        /*0710*/ 	.word	0x00011820


	//   ....[133]....
        /*0714*/ 	.word	0x00011850


	//   ....[134]....
        /*0718*/ 	.word	0x00011880


	//   ....[135]....
        /*071c*/ 	.word	0x00011a00


	//   ....[136]....
        /*0720*/ 	.word	0x00011a30


	//   ....[137]....
        /*0724*/ 	.word	0x00011a60


	//   ....[138]....
        /*0728*/ 	.word	0x00011a90


	//   ....[139]....
        /*072c*/ 	.word	0x00011ac0


	//   ....[140]....
        /*0730*/ 	.word	0x00011af0


	//   ....[141]....
        /*0734*/ 	.word	0x00011bb0


	//   ....[142]....
        /*0738*/ 	.word	0x00011bd0


	//   ....[143]....
        /*073c*/ 	.word	0x00011c40


	//   ....[144]....
        /*0740*/ 	.word	0x000122e0


	//   ....[145]....
        /*0744*/ 	.word	0x00012890


	//   ....[146]....
        /*0748*/ 	.word	0x00012980


	//   ....[147]....
        /*074c*/ 	.word	0x00012a20


	//   ....[148]....
        /*0750*/ 	.word	0x00012a80


	//   ....[149]....
        /*0754*/ 	.word	0x00012b90


	//   ....[150]....
        /*0758*/ 	.word	0x00012c00


	//   ....[151]....
        /*075c*/ 	.word	0x00012d10


	//   ....[152]....
        /*0760*/ 	.word	0x00012d80


	//   ....[153]....
        /*0764*/ 	.word	0x00012e90


	//   ....[154]....
        /*0768*/ 	.word	0x00012f00


	//   ....[155]....
        /*076c*/ 	.word	0x00013010


	//   ....[156]....
        /*0770*/ 	.word	0x00013080


	//   ....[157]....
        /*0774*/ 	.word	0x00013160


	//   ....[158]....
        /*0778*/ 	.word	0x00013260


	//   ....[159]....
        /*077c*/ 	.word	0x000132d0


	//   ....[160]....
        /*0780*/ 	.word	0x00013350


	//   ....[161]....
        /*0784*/ 	.word	0x00013420


	//   ....[162]....
        /*0788*/ 	.word	0x000134a0


	//   ....[163]....
        /*078c*/ 	.word	0x00013580


	//   ....[164]....
        /*0790*/ 	.word	0x00013600


	//   ....[165]....
        /*0794*/ 	.word	0x000136e0


	//   ....[166]....
        /*0798*/ 	.word	0x00013760


	//   ....[167]....
        /*079c*/ 	.word	0x00013840


	//   ....[168]....
        /*07a0*/ 	.word	0x000138c0


	//   ....[169]....
        /*07a4*/ 	.word	0x000139a0


	//   ....[170]....
        /*07a8*/ 	.word	0x00013a20


	//   ....[171]....
        /*07ac*/ 	.word	0x00013af0


	//   ....[172]....
        /*07b0*/ 	.word	0x00013b70


	//   ....[173]....
        /*07b4*/ 	.word	0x00013c30


	//   ....[174]....
        /*07b8*/ 	.word	0x00013d60


	//   ....[175]....
        /*07bc*/ 	.word	0x00013e20


	//   ....[176]....
        /*07c0*/ 	.word	0x00013ea0


	//   ....[177]....
        /*07c4*/ 	.word	0x00013f70


	//   ....[178]....
        /*07c8*/ 	.word	0x00013fd0


	//   ....[179]....
        /*07cc*/ 	.word	0x000140a0


	//   ....[180]....
        /*07d0*/ 	.word	0x00014100


	//   ....[181]....
        /*07d4*/ 	.word	0x000141d0


	//   ....[182]....
        /*07d8*/ 	.word	0x00014230


	//   ....[183]....
        /*07dc*/ 	.word	0x00014300


	//   ....[184]....
        /*07e0*/ 	.word	0x00014360


	//   ....[185]....
        /*07e4*/ 	.word	0x00014440


	//   ....[186]....
        /*07e8*/ 	.word	0x00014530


	//   ....[187]....
        /*07ec*/ 	.word	0x000145d0


	//   ....[188]....
        /*07f0*/ 	.word	0x00014630


	//   ....[189]....
        /*07f4*/ 	.word	0x00014730


	//   ....[190]....
        /*07f8*/ 	.word	0x00014790


	//   ....[191]....
        /*07fc*/ 	.word	0x00014890


	//   ....[192]....
        /*0800*/ 	.word	0x000148f0


	//   ....[193]....
        /*0804*/ 	.word	0x000149f0


	//   ....[194]....
        /*0808*/ 	.word	0x00014a50


	//   ....[195]....
        /*080c*/ 	.word	0x00014b50


	//   ....[196]....
        /*0810*/ 	.word	0x00014bb0


	//   ....[197]....
        /*0814*/ 	.word	0x00014c80


	//   ....[198]....
        /*0818*/ 	.word	0x00014dc0


	//   ....[199]....
        /*081c*/ 	.word	0x00014e70


	//   ....[200]....
        /*0820*/ 	.word	0x00014f40


	//   ....[201]....
        /*0824*/ 	.word	0x00015010


	//   ....[202]....
        /*0828*/ 	.word	0x00015070


	//   ....[203]....
        /*082c*/ 	.word	0x00015160


	//   ....[204]....
        /*0830*/ 	.word	0x000151c0


	//   ....[205]....
        /*0834*/ 	.word	0x000152b0


	//   ....[206]....
        /*0838*/ 	.word	0x00015310


	//   ....[207]....
        /*083c*/ 	.word	0x00015400


	//   ....[208]....
        /*0840*/ 	.word	0x00015460


	//   ....[209]....
        /*0844*/ 	.word	0x00015540


	//   ....[210]....
        /*0848*/ 	.word	0x000155d0


	//   ....[211]....
        /*084c*/ 	.word	0x00015670


	//   ....[212]....
        /*0850*/ 	.word	0x00015790


	//   ....[213]....
        /*0854*/ 	.word	0x00015800


	//   ....[214]....
        /*0858*/ 	.word	0x00015870


	//   ....[215]....
        /*085c*/ 	.word	0x000158e0


	//   ....[216]....
        /*0860*/ 	.word	0x00015950


	//   ....[217]....
        /*0864*/ 	.word	0x000159d0


	//   ....[218]....
        /*0868*/ 	.word	0x00015a60


	//   ....[219]....
        /*086c*/ 	.word	0x00015af0


	//   ....[220]....
        /*0870*/ 	.word	0x00015b60


	//   ....[221]....
        /*0874*/ 	.word	0x00015bd0


	//   ....[222]....
        /*0878*/ 	.word	0x00015c40


	//   ....[223]....
        /*087c*/ 	.word	0x00015cc0


	//   ....[224]....
        /*0880*/ 	.word	0x00015d30


	//   ....[225]....
        /*0884*/ 	.word	0x00015dd0


	//   ....[226]....
        /*0888*/ 	.word	0x00015e60


	//   ....[227]....
        /*088c*/ 	.word	0x00015f80


	//----- nvinfo : EIATTR_REG_RECONFIG
	.align		4
.L_293:
        /*0890*/ 	.byte	0x01, 0x54
	.zero		2


	//----- nvinfo : EIATTR_SYSCALL_OFFSETS
	.align		4
        /*0894*/ 	.byte	0x04, 0x46
        /*0896*/ 	.short	(.L_295 - .L_294)


	//   ....[0]....
.L_294:
        /*0898*/ 	.word	0x000018e0


	//   ....[1]....
        /*089c*/ 	.word	0x0000e130


	//   ....[2]....
        /*08a0*/ 	.word	0x0000e280


	//   ....[3]....
        /*08a4*/ 	.word	0x0000e370


	//   ....[4]....
        /*08a8*/ 	.word	0x0000f290


	//----- nvinfo : EIATTR_MBARRIER_INSTR_OFFSETS
	.align		4
.L_295:
        /*08ac*/ 	.byte	0x04, 0x39
        /*08ae*/ 	.short	(.L_297 - .L_296)


	//   ....[0]....
.L_296:
        /*08b0*/ 	.word	0x00000180
        /*08b4*/ 	.word	0x000000ff
        /*08b8*/ 	.word	0x00030800
        /*08bc*/ 	.short	0x0100
        /*08be*/ 	.byte	0x08
	.zero		1


	//   ....[1]....
        /*08c0*/ 	.word	0x00000190
        /*08c4*/ 	.word	0x000000ff
        /*08c8*/ 	.word	0x00030820
        /*08cc*/ 	.short	0x0100
        /*08ce*/ 	.byte	0x08
	.zero		1


	//   ....[2]....
        /*08d0*/ 	.word	0x00000280
        /*08d4*/ 	.word	0x000000ff
        /*08d8*/ 	.word	0x00030830
        /*08dc*/ 	.short	0x0100
        /*08de*/ 	.byte	0x08
	.zero		1


	//   ....[3]....
        /*08e0*/ 	.word	0x00000290
        /*08e4*/ 	.word	0x000000ff
        /*08e8*/ 	.word	0x00030840
        /*08ec*/ 	.short	0x0100
        /*08ee*/ 	.byte	0x08
	.zero		1


	//   ....[4]....
        /*08f0*/ 	.word	0x000002a0
        /*08f4*/ 	.word	0x000000ff
        /*08f8*/ 	.word	0x00030838
        /*08fc*/ 	.short	0x0100
        /*08fe*/ 	.byte	0x08
	.zero		1


	//   ....[5]....
        /*0900*/ 	.word	0x000002b0
        /*0904*/ 	.word	0x000000ff
        /*0908*/ 	.word	0x00030848
        /*090c*/ 	.short	0x0100
        /*090e*/ 	.byte	0x08
	.zero		1


	//   ....[6]....
        /*0910*/ 	.word	0x000003e0
        /*0914*/ 	.word	0x000000ff
        /*0918*/ 	.word	0x00030850
        /*091c*/ 	.short	0x0100
        /*091e*/ 	.byte	0x08
	.zero		1


	//   ....[7]....
        /*0920*/ 	.word	0x000003f0
        /*0924*/ 	.word	0x000000ff
        /*0928*/ 	.word	0x00030860
        /*092c*/ 	.short	0x0100
        /*092e*/ 	.byte	0x08
	.zero		1


	//   ....[8]....
        /*0930*/ 	.word	0x00000400
        /*0934*/ 	.word	0x000000ff
        /*0938*/ 	.word	0x00030858
        /*093c*/ 	.short	0x0100
        /*093e*/ 	.byte	0x08
	.zero		1


	//   ....[9]....
        /*0940*/ 	.word	0x00000410
        /*0944*/ 	.word	0x000000ff
        /*0948*/ 	.word	0x00030868
        /*094c*/ 	.short	0x0100
        /*094e*/ 	.byte	0x08
	.zero		1


	//   ....[10]....
        /*0950*/ 	.word	0x00000500
        /*0954*/ 	.word	0x000000ff
        /*0958*/ 	.word	0x00030870
        /*095c*/ 	.short	0x0100
        /*095e*/ 	.byte	0x06
	.zero		1


	//   ....[11]....
        /*0960*/ 	.word	0x00000510
        /*0964*/ 	.word	0x000000ff
        /*0968*/ 	.word	0x00030880
        /*096c*/ 	.short	0x0100
        /*096e*/ 	.byte	0x06
	.zero		1


	//   ....[12]....
        /*0970*/ 	.word	0x00000520
        /*0974*/ 	.word	0x000000ff
        /*0978*/ 	.word	0x00030878
        /*097c*/ 	.short	0x0100
        /*097e*/ 	.byte	0x06
	.zero		1


	//   ....[13]....
        /*0980*/ 	.word	0x00000530
        /*0984*/ 	.word	0x000000ff
        /*0988*/ 	.word	0x00030888
        /*098c*/ 	.short	0x0100
        /*098e*/ 	.byte	0x06
	.zero		1


	//   ....[14]....
        /*0990*/ 	.word	0x00000660
        /*0994*/ 	.word	0x000000ff
        /*0998*/ 	.word	0x00030890
        /*099c*/ 	.short	0x0100
        /*099e*/ 	.byte	0x08
	.zero		1


	//   ....[15]....
        /*09a0*/ 	.word	0x00000670
        /*09a4*/ 	.word	0x000000ff
        /*09a8*/ 	.word	0x000308a0
        /*09ac*/ 	.short	0x0100
        /*09ae*/ 	.byte	0x08
	.zero		1


	//   ....[16]....
        /*09b0*/ 	.word	0x00000680
        /*09b4*/ 	.word	0x000000ff
        /*09b8*/ 	.word	0x00030898
        /*09bc*/ 	.short	0x0100
        /*09be*/ 	.byte	0x08
	.zero		1


	//   ....[17]....
        /*09c0*/ 	.word	0x00000690
        /*09c4*/ 	.word	0x000000ff
        /*09c8*/ 	.word	0x000308a8
        /*09cc*/ 	.short	0x0100
        /*09ce*/ 	.byte	0x08
	.zero		1


	//   ....[18]....
        /*09d0*/ 	.word	0x000007d0
        /*09d4*/ 	.word	0x000000ff
        /*09d8*/ 	.word	0x000308b0
        /*09dc*/ 	.short	0x0100
        /*09de*/ 	.byte	0x08
	.zero		1


	//   ....[19]....
        /*09e0*/ 	.word	0x000007e0
        /*09e4*/ 	.word	0x000000ff
        /*09e8*/ 	.word	0x000308c0
        /*09ec*/ 	.short	0x0100
        /*09ee*/ 	.byte	0x08
	.zero		1


	//   ....[20]....
        /*09f0*/ 	.word	0x000007f0
        /*09f4*/ 	.word	0x000000ff
        /*09f8*/ 	.word	0x000308b8
        /*09fc*/ 	.short	0x0100
        /*09fe*/ 	.byte	0x08
	.zero		1


	//   ....[21]....
        /*0a00*/ 	.word	0x00000800
        /*0a04*/ 	.word	0x000000ff
        /*0a08*/ 	.word	0x000308c8
        /*0a0c*/ 	.short	0x0100
        /*0a0e*/ 	.byte	0x08
	.zero		1


	//   ....[22]....
        /*0a10*/ 	.word	0x00001980
        /*0a14*/ 	.word	0x000000ff
        /*0a18*/ 	.word	0x00030800
        /*0a1c*/ 	.short	0x010a
        /*0a1e*/ 	.byte	0x28
	.zero		1


	//   ....[23]....
        /*0a20*/ 	.word	0x00001a00
        /*0a24*/ 	.word	0x00000000
        /*0a28*/ 	.word	0x00030830
        /*0a2c*/ 	.short	0x010a
        /*0a2e*/ 	.byte	0x3f
	.zero		1


	//   ....[24]....
        /*0a30*/ 	.word	0x00001a40
        /*0a34*/ 	.word	0x00000000
        /*0a38*/ 	.word	0x00030830
        /*0a3c*/ 	.short	0x010a
        /*0a3e*/ 	.byte	0x3f
	.zero		1


	//   ....[25]....
        /*0a40*/ 	.word	0x000029e0
        /*0a44*/ 	.word	0x000000ff
        /*0a48*/ 	.word	0x00000000
        /*0a4c*/ 	.short	0x0101
        /*0a4e*/ 	.byte	0x05
	.zero		1


	//   ....[26]....
        /*0a50*/ 	.word	0x00004210
        /*0a54*/ 	.word	0x000000ff
        /*0a58*/ 	.word	0x00030830
        /*0a5c*/ 	.short	0x010a
        /*0a5e*/ 	.byte	0x08
	.zero		1


	//   ....[27]....
        /*0a60*/ 	.word	0x00004250
        /*0a64*/ 	.word	0x000000ff
        /*0a68*/ 	.word	0x00030830
        /*0a6c*/ 	.short	0x010a
        /*0a6e*/ 	.byte	0x08
	.zero		1


	//   ....[28]....
        /*0a70*/ 	.word	0x00004d90
        /*0a74*/ 	.word	0x000000ff
        /*0a78*/ 	.word	0x00030850
        /*0a7c*/ 	.short	0x010a
        /*0a7e*/ 	.byte	0x09
	.zero		1


	//   ....[29]....
        /*0a80*/ 	.word	0x00004dd0
        /*0a84*/ 	.word	0x000000ff
        /*0a88*/ 	.word	0x00030850
        /*0a8c*/ 	.short	0x010a
        /*0a8e*/ 	.byte	0x09
	.zero		1


	//   ....[30]....
        /*0a90*/ 	.word	0x00005510
        /*0a94*/ 	.word	0x000000ff
        /*0a98*/ 	.word	0x00000000
        /*0a9c*/ 	.short	0x0101
        /*0a9e*/ 	.byte	0x08
	.zero		1


	//   ....[31]....
        /*0aa0*/ 	.word	0x00006cb0
        /*0aa4*/ 	.word	0x000000ff
        /*0aa8*/ 	.word	0x00000000
        /*0aac*/ 	.short	0x0101
        /*0aae*/ 	.byte	0x09
	.zero		1


	//   ....[32]....
        /*0ab0*/ 	.word	0x00006ea0
        /*0ab4*/ 	.word	0x000000ff
        /*0ab8*/ 	.word	0x00030830
        /*0abc*/ 	.short	0x010a
        /*0abe*/ 	.byte	0x08
	.zero		1


	//   ....[33]....
        /*0ac0*/ 	.word	0x00006ee0
        /*0ac4*/ 	.word	0x000000ff
        /*0ac8*/ 	.word	0x00030830
        /*0acc*/ 	.short	0x010a
        /*0ace*/ 	.byte	0x08
	.zero		1


	//   ....[34]....
        /*0ad0*/ 	.word	0x00007a20
        /*0ad4*/ 	.word	0x000000ff
        /*0ad8*/ 	.word	0x00030850
        /*0adc*/ 	.short	0x010a
        /*0ade*/ 	.byte	0x08
	.zero		1


	//   ....[35]....
        /*0ae0*/ 	.word	0x00007a60
        /*0ae4*/ 	.word	0x000000ff
        /*0ae8*/ 	.word	0x00030850
        /*0aec*/ 	.short	0x010a
        /*0aee*/ 	.byte	0x08
	.zero		1


	//   ....[36]....
        /*0af0*/ 	.word	0x00008140
        /*0af4*/ 	.word	0x000000ff
        /*0af8*/ 	.word	0x00000000
        /*0afc*/ 	.short	0x0101
        /*0afe*/ 	.byte	0x05
	.zero		1


	//   ....[37]....
        /*0b00*/ 	.word	0x000091c0
        /*0b04*/ 	.word	0x000000ff
        /*0b08*/ 	.word	0x00000000
        /*0b0c*/ 	.short	0x0101
        /*0b0e*/ 	.byte	0x08
	.zero		1


	//   ....[38]....
        /*0b10*/ 	.word	0x000098e0
        /*0b14*/ 	.word	0x000000ff
        /*0b18*/ 	.word	0x00030850
        /*0b1c*/ 	.short	0x010a
        /*0b1e*/ 	.byte	0x05
	.zero		1


	//   ....[39]....
        /*0b20*/ 	.word	0x00009920
        /*0b24*/ 	.word	0x000000ff
        /*0b28*/ 	.word	0x00030850
        /*0b2c*/ 	.short	0x010a
        /*0b2e*/ 	.byte	0x05
	.zero		1


	//   ....[40]....
        /*0b30*/ 	.word	0x00009f50
        /*0b34*/ 	.word	0x000000ff
        /*0b38*/ 	.word	0x00000000
        /*0b3c*/ 	.short	0x0101
        /*0b3e*/ 	.byte	0x04
	.zero		1


	//   ....[41]....
        /*0b40*/ 	.word	0x0000ba60
        /*0b44*/ 	.word	0x0000002a
        /*0b48*/ 	.word	0x00000000
        /*0b4c*/ 	.short	0x0101
        /*0b4e*/ 	.byte	0x3f
	.zero		1


	//   ....[42]....
        /*0b50*/ 	.word	0x0000e910
        /*0b54*/ 	.word	0x00000007
        /*0b58*/ 	.word	0x00030840
        /*0b5c*/ 	.short	0x010a
        /*0b5e*/ 	.byte	0x3f
	.zero		1


	//   ....[43]....
        /*0b60*/ 	.word	0x0000efc0
        /*0b64*/ 	.word	0x00000007
        /*0b68*/ 	.word	0x00030830
        /*0b6c*/ 	.short	0x0107
        /*0b6e*/ 	.byte	0x3f
	.zero		1


	//   ....[44]....
        /*0b70*/ 	.word	0x0000f090
        /*0b74*/ 	.word	0x00000007
        /*0b78*/ 	.word	0x00030830
        /*0b7c*/ 	.short	0x0101
        /*0b7e*/ 	.byte	0x3f
	.zero		1


	//   ....[45]....
        /*0b80*/ 	.word	0x0000fbe0
        /*0b84*/ 	.word	0x00000016
        /*0b88*/ 	.word	0x00030800
        /*0b8c*/ 	.short	0x0107
        /*0b8e*/ 	.byte	0x3f
	.zero		1


	//   ....[46]....
        /*0b90*/ 	.word	0x0000fce0
        /*0b94*/ 	.word	0x00000016
        /*0b98*/ 	.word	0x00030800
        /*0b9c*/ 	.short	0x0101
        /*0b9e*/ 	.byte	0x3f
	.zero		1


	//   ....[47]....
        /*0ba0*/ 	.word	0x0000fd00
        /*0ba4*/ 	.word	0x00000016
        /*0ba8*/ 	.word	0x00030820
        /*0bac*/ 	.short	0x010a
        /*0bae*/ 	.byte	0x3f
	.zero		1


	//   ....[48]....
        /*0bb0*/ 	.word	0x000100d0
        /*0bb4*/ 	.word	0x00000007
        /*0bb8*/ 	.word	0x00030840
        /*0bbc*/ 	.short	0x010a
        /*0bbe*/ 	.byte	0x3f
	.zero		1


	//   ....[49]....
        /*0bc0*/ 	.word	0x000105b0
        /*0bc4*/ 	.word	0x00000007
        /*0bc8*/ 	.word	0x00030830
        /*0bcc*/ 	.short	0x0107
        /*0bce*/ 	.byte	0x3f
	.zero		1


	//   ....[50]....
        /*0bd0*/ 	.word	0x00010660
        /*0bd4*/ 	.word	0x00000007
        /*0bd8*/ 	.word	0x00030830
        /*0bdc*/ 	.short	0x0101
        /*0bde*/ 	.byte	0x3f
	.zero		1


	//   ....[51]....
        /*0be0*/ 	.word	0x000106d0
        /*0be4*/ 	.word	0x00000006
        /*0be8*/ 	.word	0x00030860
        /*0bec*/ 	.short	0x010a
        /*0bee*/ 	.byte	0x3f
	.zero		1


	//   ....[52]....
        /*0bf0*/ 	.word	0x00010c20
        /*0bf4*/ 	.word	0x00000006
        /*0bf8*/ 	.word	0x00030850
        /*0bfc*/ 	.short	0x0107
        /*0bfe*/ 	.byte	0x3f
	.zero		1


	//   ....[53]....
        /*0c00*/ 	.word	0x00010d70
        /*0c04*/ 	.word	0x00000006
        /*0c08*/ 	.word	0x00030850
        /*0c0c*/ 	.short	0x0101
        /*0c0e*/ 	.byte	0x3f
	.zero		1


	//   ....[54]....
        /*0c10*/ 	.word	0x00010f70
        /*0c14*/ 	.word	0x00000000
        /*0c18*/ 	.word	0x00030860
        /*0c1c*/ 	.short	0x010a
        /*0c1e*/ 	.byte	0x3f
	.zero		1


	//   ....[55]....
        /*0c20*/ 	.word	0x00011480
        /*0c24*/ 	.word	0x00000000
        /*0c28*/ 	.word	0x00030850
        /*0c2c*/ 	.short	0x0107
        /*0c2e*/ 	.byte	0x3f
	.zero		1


	//   ....[56]....
        /*0c30*/ 	.word	0x00011530
        /*0c34*/ 	.word	0x00000000
        /*0c38*/ 	.word	0x00030850
        /*0c3c*/ 	.short	0x0101
        /*0c3e*/ 	.byte	0x3f
	.zero		1


	//   ....[57]....
        /*0c40*/ 	.word	0x00012260
        /*0c44*/ 	.word	0x00000004
        /*0c48*/ 	.word	0x00030820
        /*0c4c*/ 	.short	0x010a
        /*0c4e*/ 	.byte	0x3f
	.zero		1


	//   ....[58]....
        /*0c50*/ 	.word	0x00012400
        /*0c54*/ 	.word	0x00000005
        /*0c58*/ 	.word	0x00030840
        /*0c5c*/ 	.short	0x010a
        /*0c5e*/ 	.byte	0x3f
	.zero		1


	//   ....[59]....
        /*0c60*/ 	.word	0x000124a0
        /*0c64*/ 	.word	0x0000001b
        /*0c68*/ 	.word	0x00030840
        /*0c6c*/ 	.short	0x010a
        /*0c6e*/ 	.byte	0x3f
	.zero		1


	//   ....[60]....
        /*0c70*/ 	.word	0x000124e0
        /*0c74*/ 	.word	0x00000005
        /*0c78*/ 	.word	0x00030860
        /*0c7c*/ 	.short	0x010a
        /*0c7e*/ 	.byte	0x3f
	.zero		1


	//   ....[61]....
        /*0c80*/ 	.word	0x00012520
        /*0c84*/ 	.word	0x0000001b
        /*0c88*/ 	.word	0x00030860
        /*0c8c*/ 	.short	0x010a
        /*0c8e*/ 	.byte	0x3f
	.zero		1


	//   ....[62]....
        /*0c90*/ 	.word	0x00012590
        /*0c94*/ 	.word	0x00000003
        /*0c98*/ 	.word	0x00030800
        /*0c9c*/ 	.short	0x010a
        /*0c9e*/ 	.byte	0x3f
	.zero		1


	//   ....[63]....
        /*0ca0*/ 	.word	0x000125e0
        /*0ca4*/ 	.word	0x00000000
        /*0ca8*/ 	.word	0x00030830
        /*0cac*/ 	.short	0x010a
        /*0cae*/ 	.byte	0x3f
	.zero		1


	//   ....[64]....
        /*0cb0*/ 	.word	0x00012640
        /*0cb4*/ 	.word	0x0000000c
        /*0cb8*/ 	.word	0x00030830
        /*0cbc*/ 	.short	0x010a
        /*0cbe*/ 	.byte	0x3f
	.zero		1


	//   ....[65]....
        /*0cc0*/ 	.word	0x000126a0
        /*0cc4*/ 	.word	0x0000000b
        /*0cc8*/ 	.word	0x00030850
        /*0ccc*/ 	.short	0x010a
        /*0cce*/ 	.byte	0x3f
	.zero		1


	//   ....[66]....
        /*0cd0*/ 	.word	0x00012700
        /*0cd4*/ 	.word	0x0000000c
        /*0cd8*/ 	.word	0x00030830
        /*0cdc*/ 	.short	0x010a
        /*0cde*/ 	.byte	0x3f
	.zero		1


	//   ....[67]....
        /*0ce0*/ 	.word	0x00012760
        /*0ce4*/ 	.word	0x0000000b
        /*0ce8*/ 	.word	0x00030850
        /*0cec*/ 	.short	0x010a
        /*0cee*/ 	.byte	0x3f
	.zero		1


	//   ....[68]....
        /*0cf0*/ 	.word	0x000127c0
        /*0cf4*/ 	.word	0x00000005
        /*0cf8*/ 	.word	0x00030850
        /*0cfc*/ 	.short	0x010a
        /*0cfe*/ 	.byte	0x3f
	.zero		1


	//   ....[69]....
        /*0d00*/ 	.word	0x000128d0
        /*0d04*/ 	.word	0x00000007
        /*0d08*/ 	.word	0x00030840
        /*0d0c*/ 	.short	0x010a
        /*0d0e*/ 	.byte	0x3f
	.zero		1


	//   ....[70]....
        /*0d10*/ 	.word	0x00013c60
        /*0d14*/ 	.word	0x00000016
        /*0d18*/ 	.word	0x00030820
        /*0d1c*/ 	.short	0x010a
        /*0d1e*/ 	.byte	0x3f
	.zero		1


	//   ....[71]....
        /*0d20*/ 	.word	0x00013cb0
        /*0d24*/ 	.word	0x00000007
        /*0d28*/ 	.word	0x00030840
        /*0d2c*/ 	.short	0x010a
        /*0d2e*/ 	.byte	0x3f
	.zero		1


	//   ....[72]....
        /*0d30*/ 	.word	0x00014480
        /*0d34*/ 	.word	0x00000006
        /*0d38*/ 	.word	0x00030860
        /*0d3c*/ 	.short	0x010a
        /*0d3e*/ 	.byte	0x3f
	.zero		1


	//   ....[73]....
        /*0d40*/ 	.word	0x00014d10
        /*0d44*/ 	.word	0x00000000
        /*0d48*/ 	.word	0x00030860
        /*0d4c*/ 	.short	0x010a
        /*0d4e*/ 	.byte	0x3f
	.zero		1


	//   ....[74]....
        /*0d50*/ 	.word	0x00015ea0
        /*0d54*/ 	.word	0x00000004
        /*0d58*/ 	.word	0x00030820
        /*0d5c*/ 	.short	0x010a
        /*0d5e*/ 	.byte	0x3f
	.zero		1


	//   ....[75]....
        /*0d60*/ 	.word	0x00016040
        /*0d64*/ 	.word	0x00000005
        /*0d68*/ 	.word	0x00030840
        /*0d6c*/ 	.short	0x010a
        /*0d6e*/ 	.byte	0x3f
	.zero		1


	//   ....[76]....
        /*0d70*/ 	.word	0x00016090
        /*0d74*/ 	.word	0x0000001b
        /*0d78*/ 	.word	0x00030840
        /*0d7c*/ 	.short	0x010a
        /*0d7e*/ 	.byte	0x3f
	.zero		1


	//   ....[77]....
        /*0d80*/ 	.word	0x000160e0
        /*0d84*/ 	.word	0x00000005
        /*0d88*/ 	.word	0x00030860
        /*0d8c*/ 	.short	0x010a
        /*0d8e*/ 	.byte	0x3f
	.zero		1


	//----- nvinfo : EIATTR_NUM_MBARRIERS
	.align		4
.L_297:
        /*0d90*/ 	.byte	0x03, 0x38
        /*0d92*/ 	.short	0x0016


	//----- nvinfo : EIATTR_EXIT_INSTR_OFFSETS
	.align		4
        /*0d94*/ 	.byte	0x04, 0x1c
        /*0d96*/ 	.short	(.L_299 - .L_298)


	//   ....[0]....
.L_298:
        /*0d98*/ 	.word	0x00000990


	//   ....[1]....
        /*0d9c*/ 	.word	0x0000cbe0


	//   ....[2]....
        /*0da0*/ 	.word	0x00012570


	//----- nvinfo : EIATTR_MAX_THREADS
	.align		4
.L_299:
        /*0da4*/ 	.byte	0x04, 0x05
        /*0da6*/ 	.short	(.L_301 - .L_300)
.L_300:
        /*0da8*/ 	.word	0x00000180
        /*0dac*/ 	.word	0x00000001
        /*0db0*/ 	.word	0x00000001


	//----- nvinfo : EIATTR_CRS_STACK_SIZE
	.align		4
.L_301:
        /*0db4*/ 	.byte	0x04, 0x1e
        /*0db6*/ 	.short	(.L_303 - .L_302)
.L_302:
        /*0db8*/ 	.word	0x00000000


	//----- nvinfo : EIATTR_CBANK_PARAM_SIZE
	.align		4
.L_303:
        /*0dbc*/ 	.byte	0x03, 0x19
        /*0dbe*/ 	.short	0x0af0


	//----- nvinfo : EIATTR_PARAM_CBANK
	.align		4
        /*0dc0*/ 	.byte	0x04, 0x0a
        /*0dc2*/ 	.short	(.L_305 - .L_304)
	.align		4
.L_304:
        /*0dc4*/ 	.word	index@(.nv.constant0._ZN7cutlass13device_kernelIN5flash11enable_sm90INS1_16FlashAttnFwdSm90INS1_25CollectiveMainloopFwdSm90ILi2EN4cute5tupleIJNS5_1CILi1EEES8_S8_EEENS6_IJNS7_ILi128EEENS7_ILi96EEENS7_ILi192EEEEEELi192ENS_10bfloat16_tEfNS_4arch4Sm90ELb1ELb0ELb1ELb1ELb1ELb0ELb0ELb1ELb1ELb1ELb0ELb0EEENS1_21CollectiveEpilogueFwdINS6_IJSA_SC_SB_EEES9_SE_SG_Li256ELb1ELb1ELb0ELb0EEENS1_36VarlenDynamicPersistentTileSchedulerILi128ELi96ELi256ELi128ELb0ELb1ELb1ELb1ELb1ELb1EEEEEEEEEvNT_6ParamsE)
        /*0dc8*/ 	.short	0x0210
        /*0dca*/ 	.short	0x0af0


	//----- nvinfo : EIATTR_SW_WAR
	.align		4
.L_305:
        /*0dcc*/ 	.byte	0x04, 0x36
        /*0dce*/ 	.short	(.L_307 - .L_306)
.L_306:
        /*0dd0*/ 	.word	0x00000008
.L_307:


//--------------------- .nv.info._ZN7cutlass13device_kernelIN5flash11enable_sm90INS1_16FlashAttnFwdSm90INS1_25CollectiveMainloopFwdSm90ILi2EN4cute5tupleIJNS5_1CILi1EEES8_S8_EEENS6_IJNS7_ILi128EEENS7_ILi96EEENS7_ILi192EEEEEELi192ENS_10bfloat16_tEfNS_4arch4Sm90ELb1ELb0ELb1ELb1ELb1ELb1ELb0ELb1ELb1ELb1ELb0ELb0EEENS1_21CollectiveEpilogueFwdINS6_IJSA_SC_SB_EEES9_SE_SG_Li256ELb1ELb1ELb0ELb0EEENS1_36VarlenDynamicPersistentTileSchedulerILi128ELi96ELi256ELi128ELb0ELb1ELb1ELb1ELb1ELb1EEEEEEEEEvNT_6ParamsE --------------------------
	.section	.nv.info._ZN7cutlass13device_kernelIN5flash11enable_sm90INS1_16FlashAttnFwdSm90INS1_25CollectiveMainloopFwdSm90ILi2EN4cute5tupleIJNS5_1CILi1EEES8_S8_EEENS6_IJNS7_ILi128EEENS7_ILi96EEENS7_ILi192EEEEEELi192ENS_10bfloat16_tEfNS_4arch4Sm90ELb1ELb0ELb1ELb1ELb1ELb1ELb0ELb1ELb1ELb1ELb0ELb0EEENS1_21CollectiveEpilogueFwdINS6_IJSA_SC_SB_EEES9_SE_SG_Li256ELb1ELb1ELb0ELb0EEENS1_36VarlenDynamicPersistentTileSchedulerILi128ELi96ELi256ELi128ELb0ELb1ELb1ELb1ELb1ELb1EEEEEEEEEvNT_6ParamsE,"",@"SHT_CUDA_INFO"
	.sectionflags	@""
	.align	4


	//----- nvinfo : EIATTR_CUDA_API_VERSION
	.align		4
        /*0000*/ 	.byte	0x04, 0x37
        /*0002*/ 	.short	(.L_309 - .L_308)
.L_308:
        /*0004*/ 	.word	0x00000082


	//----- nvinfo : EIATTR_KPARAM_INFO
	.align		4
.L_309:
        /*0008*/ 	.byte	0x04, 0x17
        /*000a*/ 	.short	(.L_311 - .L_310)
.L_310:
        /*000c*/ 	.word	0x00000000
        /*0010*/ 	.short	0x0000
        /*0012*/ 	.short	0x0070
        /*0014*/ 	.byte	0x00, 0xf0, 0x01, 0x2a


	//----- nvinfo : EIATTR_SPARSE_MMA_MASK
	.align		4
.L_311:
        /*0018*/ 	.byte	0x03, 0x50
        /*001a*/ 	.short	0x0000


	//----- nvinfo : EIATTR_MAXREG_COUNT
	.align		4
        /*001c*/ 	.byte	0x03, 0x1b
        /*001e*/ 	.short	0x00a8


	//----- nvinfo : EIATTR_NUM_BARRIERS
	.align		4
        /*0020*/ 	.byte	0x02, 0x4c
        /*0022*/ 	.byte	0x10
	.zero		1


	//----- nvinfo : EIATTR_EXTERNS
	.align		4
        /*0024*/ 	.byte	0x04, 0x0f
        /*0026*/ 	.short	(.L_313 - .L_312)


	//   ....[0]....
	.align		4
.L_312:
        /*0028*/ 	.word	index@(__assertfail)


	//----- nvinfo : EIATTR_ANNOTATIONS
	.align		4
.L_313:
        /*002c*/ 	.byte	0x04, 0x55
        /*002e*/ 	.short	(.L_315 - .L_314)


	//   ....[0]....
.L_314:
        /* <DEDUP_REMOVED lines=72> */


	//----- nvinfo : EIATTR_MERCURY_ISA_VERSION
	.align		4
.L_315:
        /*04a0*/ 	.byte	0x03, 0x5f
        /*04a2*/ 	.short	0x0101


	//----- nvinfo : EIATTR_UNUSED_LOAD_BYTE_OFFSET
	.align		4
        /*04a4*/ 	.byte	0x04, 0x44
        /*04a6*/ 	.short	(.L_317 - .L_316)


	//   ....[0]....
.L_316:
        /*04a8*/ 	.word	0x00000a50
        /*04ac*/ 	.word	0x0000fff0


	//   ....[1]....
        /*04b0*/ 	.word	0x0001c360
        /*04b4*/ 	.word	0x0000fff0


	//----- nvinfo : EIATTR_INT_WARP_WIDE_INSTR_OFFSETS
	.align		4
.L_317:
        /*04b8*/ 	.byte	0x04, 0x31
        /*04ba*/ 	.short	(.L_319 - .L_318)


	//   ....[0]....
.L_318:
        /*04bc*/ 	.word	0x00000130


	//   ....[1]....
        /*04c0*/ 	.word	0x00000170


	//   ....[2]....
        /*04c4*/ 	.word	0x000001e0


	//   ....[3]....
        /*04c8*/ 	.word	0x000214d0


	//   ....[4]....
        /*04cc*/ 	.word	0x00021560


	//   ....[5]....
        /*04d0*/ 	.word	0x00024470


	//   ....[6]....
        /*04d4*/ 	.word	0x00024500


	//----- nvinfo : EIATTR_COOP_GROUP_MASK_REGIDS
	.align		4
.L_319:
        /*04d8*/ 	.byte	0x04, 0x29
        /*04da*/ 	.short	(.L_321 - .L_320)


	//   ....[0]....
.L_320:
        /*04dc*/ 	.word	0xffffffff


	//   ....[1]....
        /*04e0*/ 	.word	0xffffffff


	//   ....[2]....
        /*04e4*/ 	.word	0xffffffff


	//   ....[3]....
        /*04e8*/ 	.word	0xffffffff


	//   ....[4]....
        /*04ec*/ 	.word	0xffffffff


	//   ....[5]....
        /*04f0*/ 	.word	0xffffffff


	//   ....[6]....
        /*04f4*/ 	.word	0xffffffff


	//   ....[7]....
        /*04f8*/ 	.word	0xffffffff


	//   ....[8]....
        /*04fc*/ 	.word	0xffffffff


	//   ....[9]....
        /*0500*/ 	.word	0xffffffff


	//   ....[10]....
        /*0504*/ 	.word	0xffffffff


	//   ....[11]....
        /*0508*/ 	.word	0xffffffff


	//   ....[12]....
        /*050c*/ 	.word	0xffffffff


	//   ....[13]....
        /*0510*/ 	.word	0xffffffff


	//   ....[14]....
        /*0514*/ 	.word	0xffffffff


	//   ....[15]....
        /*0518*/ 	.word	0xffffffff


	//   ....[16]....
        /*051c*/ 	.word	0xffffffff


	//   ....[17]....
        /*0520*/ 	.word	0xffffffff


	//   ....[18]....
        /*0524*/ 	.word	0xffffffff


	//   ....[19]....
        /*0528*/ 	.word	0xffffffff


	//   ....[20]....
        /*052c*/ 	.word	0xffffffff


	//   ....[21]....
        /*0530*/ 	.word	0xffffffff


	//   ....[22]....
        /*0534*/ 	.word	0xffffffff


	//   ....[23]....
        /*0538*/ 	.word	0xffffffff


	//   ....[24]....
        /*053c*/ 	.word	0xffffffff


	//   ....[25]....
        /*0540*/ 	.word	0xffffffff


	//   ....[26]....
        /*0544*/ 	.word	0xffffffff


	//   ....[27]....
        /*0548*/ 	.word	0xffffffff


	//   ....[28]....
        /*054c*/ 	.word	0xffffffff


	//   ....[29]....
        /*0550*/ 	.word	0xffffffff


	//   ....[30]....
        /*0554*/ 	.word	0xffffffff


	//   ....[31]....
        /*0558*/ 	.word	0xffffffff


	//   ....[32]....
        /*055c*/ 	.word	0xffffffff


	//   ....[33]....
        /*0560*/ 	.word	0xffffffff


	//   ....[34]....
        /*0564*/ 	.word	0xffffffff


	//   ....[35]....
        /*0568*/ 	.word	0xffffffff


	//   ....[36]....
        /*056c*/ 	.word	0xffffffff


	//   ....[37]....
        /*0570*/ 	.word	0xffffffff


	//   ....[38]....
        /*0574*/ 	.word	0xffffffff


	//   ....[39]....
        /*0578*/ 	.word	0xffffffff


	//   ....[40]....
        /*057c*/ 	.word	0xffffffff


	//   ....[41]....
        /*0580*/ 	.word	0xffffffff


	//   ....[42]....
        /*0584*/ 	.word	0xffffffff


	//   ....[43]....
        /*0588*/ 	.word	0xffffffff


	//   ....[44]....
        /*058c*/ 	.word	0xffffffff


	//   ....[45]....
        /*0590*/ 	.word	0xffffffff


	//   ....[46]....
        /*0594*/ 	.word	0xffffffff


	//   ....[47]....
        /*0598*/ 	.word	0xffffffff


	//   ....[48]....
        /*059c*/ 	.word	0xffffffff


	//   ....[49]....
        /*05a0*/ 	.word	0xffffffff


	//   ....[50]....
        /*05a4*/ 	.word	0xffffffff


	//   ....[51]....
        /*05a8*/ 	.word	0xffffffff


	//   ....[52]....
        /*05ac*/ 	.word	0xffffffff


	//   ....[53]....
        /*05b0*/ 	.word	0xffffffff


	//   ....[54]....
        /*05b4*/ 	.word	0xffffffff


	//   ....[55]....
        /*05b8*/ 	.word	0xffffffff


	//   ....[56]....
        /*05bc*/ 	.word	0xffffffff


	//   ....[57]....
        /*05c0*/ 	.word	0xffffffff


	//   ....[58]....
        /*05c4*/ 	.word	0xffffffff


	//   ....[59]....
        /*05c8*/ 	.word	0xffffffff


	//   ....[60]....
        /*05cc*/ 	.word	0xffffffff


	//   ....[61]....
        /*05d0*/ 	.word	0xffffffff


	//   ....[62]....
        /*05d4*/ 	.word	0xffffffff


	//   ....[63]....
        /*05d8*/ 	.word	0xffffffff


	//   ....[64]....
        /*05dc*/ 	.word	0xffffffff


	//   ....[65]....
        /*05e0*/ 	.word	0xffffffff


	//   ....[66]....
        /*05e4*/ 	.word	0xffffffff


	//   ....[67]....
        /*05e8*/ 	.word	0xffffffff


	//   ....[68]....
        /*05ec*/ 	.word	0xffffffff


	//   ....[69]....
        /*05f0*/ 	.word	0xffffffff


	//   ....[70]....
        /*05f4*/ 	.word	0xffffffff


	//   ....[71]....
        /*05f8*/ 	.word	0xffffffff


	//   ....[72]....
        /*05fc*/ 	.word	0xffffffff


	//   ....[73]....
        /*0600*/ 	.word	0xffffffff


	//   ....[74]....
        /*0604*/ 	.word	0xffffffff


	//   ....[75]....
        /*0608*/ 	.word	0xffffffff


	//   ....[76]....
        /*060c*/ 	.word	0xffffffff


	//   ....[77]....
        /*0610*/ 	.word	0xffffffff


	//   ....[78]....
        /*0614*/ 	.word	0xffffffff


	//   ....[79]....
        /*0618*/ 	.word	0xffffffff


	//   ....[80]....
        /*061c*/ 	.word	0xffffffff


	//   ....[81]....
        /*0620*/ 	.word	0xffffffff


	//   ....[82]....
        /*0624*/ 	.word	0xffffffff


	//   ....[83]....
        /*0628*/ 	.word	0xffffffff


	//   ....[84]....
        /*062c*/ 	.word	0xffffffff


	//   ....[85]....
        /*0630*/ 	.word	0xffffffff


	//   ....[86]....
        /*0634*/ 	.word	0xffffffff


	//   ....[87]....
        /*0638*/ 	.word	0xffffffff


	//   ....[88]....
        /*063c*/ 	.word	0xffffffff


	//   ....[89]....
        /*0640*/ 	.word	0xffffffff


	//   ....[90]....
        /*0644*/ 	.word	0xffffffff


	//   ....[91]....
        /*0648*/ 	.word	0xffffffff


	//   ....[92]....
        /*064c*/ 	.word	0xffffffff


	//   ....[93]....
        /*0650*/ 	.word	0xffffffff


	//   ....[94]....
        /*0654*/ 	.word	0xffffffff


	//   ....[95]....
        /*0658*/ 	.word	0xffffffff


	//   ....[96]....
        /*065c*/ 	.word	0xffffffff


	//   ....[97]....
        /*0660*/ 	.word	0xffffffff


	//   ....[98]....
        /*0664*/ 	.word	0xffffffff


	//   ....[99]....
        /*0668*/ 	.word	0xffffffff


	//   ....[100]....
        /*066c*/ 	.word	0xffffffff


	//   ....[101]....
        /*0670*/ 	.word	0xffffffff


	//   ....[102]....
        /*0674*/ 	.word	0xffffffff


	//   ....[103]....
        /*0678*/ 	.word	0xffffffff


	//   ....[104]....
        /*067c*/ 	.word	0xffffffff


	//   ....[105]....
        /*0680*/ 	.word	0xffffffff


	//   ....[106]....
        /*0684*/ 	.word	0xffffffff


	//   ....[107]....
        /*0688*/ 	.word	0xffffffff


	//   ....[108]....
        /*068c*/ 	.word	0xffffffff


	//   ....[109]....
        /*0690*/ 	.word	0xffffffff


	//   ....[110]....
        /*0694*/ 	.word	0xffffffff


	//   ....[111]....
        /*0698*/ 	.word	0xffffffff


	//   ....[112]....
        /*069c*/ 	.word	0xffffffff


	//   ....[113]....
        /*06a0*/ 	.word	0xffffffff


	//   ....[114]....
        /*06a4*/ 	.word	0xffffffff


	//   ....[115]....
        /*06a8*/ 	.word	0xffffffff


	//   ....[116]....
        /*06ac*/ 	.word	0xffffffff


	//   ....[117]....
        /*06b0*/ 	.word	0xffffffff


	//   ....[118]....
        /*06b4*/ 	.word	0xffffffff


	//   ....[119]....
        /*06b8*/ 	.word	0xffffffff


	//   ....[120]....
        /*06bc*/ 	.word	0xffffffff


	//   ....[121]....
        /*06c0*/ 	.word	0xffffffff


	//   ....[122]....
        /*06c4*/ 	.word	0xffffffff


	//   ....[123]....
        /*06c8*/ 	.word	0xffffffff


	//   ....[124]....
        /*06cc*/ 	.word	0xffffffff


	//   ....[125]....
        /*06d0*/ 	.word	0xffffffff


	//   ....[126]....
        /*06d4*/ 	.word	0xffffffff


	//   ....[127]....
        /*06d8*/ 	.word	0xffffffff


	//   ....[128]....
        /*06dc*/ 	.word	0xffffffff


	//   ....[129]....
        /*06e0*/ 	.word	0xffffffff


	//   ....[130]....
        /*06e4*/ 	.word	0xffffffff


	//   ....[131]....
        /*06e8*/ 	.word	0xffffffff


	//   ....[132]....
        /*06ec*/ 	.word	0xffffffff


	//   ....[133]....
        /*06f0*/ 	.word	0xffffffff


	//   ....[134]....
        /*06f4*/ 	.word	0xffffffff


	//   ....[135]....
        /*06f8*/ 	.word	0xffffffff


	//   ....[136]....
        /*06fc*/ 	.word	0xffffffff


	//   ....[137]....
        /*0700*/ 	.word	0xffffffff


	//   ....[138]....
        /*0704*/ 	.word	0xffffffff


	//   ....[139]....
        /*0708*/ 	.word	0xffffffff


	//   ....[140]....
        /*070c*/ 	.word	0xffffffff


	//   ....[141]....
        /*0710*/ 	.word	0xffffffff


	//   ....[142]....
        /*0714*/ 	.word	0xffffffff


	//   ....[143]....
        /*0718*/ 	.word	0xffffffff


	//   ....[144]....
        /*071c*/ 	.word	0xffffffff


	//   ....[145]....
        /*0720*/ 	.word	0xffffffff


	//   ....[146]....
        /*0724*/ 	.word	0xffffffff


	//   ....[147]....
        /*0728*/ 	.word	0xffffffff


	//   ....[148]....
        /*072c*/ 	.word	0xffffffff


	//   ....[149]....
        /*0730*/ 	.word	0xffffffff


	//   ....[150]....
        /*0734*/ 	.word	0xffffffff


	//   ....[151]....
        /*0738*/ 	.word	0xffffffff


	//   ....[152]....
        /*073c*/ 	.word	0xffffffff


	//   ....[153]....
        /*0740*/ 	.word	0xffffffff


	//   ....[154]....
        /*0744*/ 	.word	0xffffffff


	//   ....[155]....
        /*0748*/ 	.word	0xffffffff


	//   ....[156]....
        /*074c*/ 	.word	0xffffffff


	//   ....[157]....
        /*0750*/ 	.word	0xffffffff


	//   ....[158]....
        /*0754*/ 	.word	0xffffffff


	//   ....[159]....
        /*0758*/ 	.word	0xffffffff


	//   ....[160]....
        /*075c*/ 	.word	0xffffffff


	//   ....[161]....
        /*0760*/ 	.word	0xffffffff


	//   ....[162]....
        /*0764*/ 	.word	0xffffffff


	//   ....[163]....
        /*0768*/ 	.word	0xffffffff


	//   ....[164]....
        /*076c*/ 	.word	0xffffffff


	//   ....[165]....
        /*0770*/ 	.word	0xffffffff


	//   ....[166]....
        /*0774*/ 	.word	0xffffffff


	//   ....[167]....
        /*0778*/ 	.word	0xffffffff


	//   ....[168]....
        /*077c*/ 	.word	0xffffffff


	//   ....[169]....
        /*0780*/ 	.word	0xffffffff


	//   ....[170]....
        /*0784*/ 	.word	0xffffffff


	//   ....[171]....
        /*0788*/ 	.word	0xffffffff


	//   ....[172]....
        /*078c*/ 	.word	0xffffffff


	//   ....[173]....
        /*0790*/ 	.word	0xffffffff


	//   ....[174]....
        /*0794*/ 	.word	0xffffffff


	//   ....[175]....
        /*0798*/ 	.word	0xffffffff


	//   ....[176]....
        /*079c*/ 	.word	0xffffffff


	//   ....[177]....
        /*07a0*/ 	.word	0xffffffff


	//   ....[178]....
        /*07a4*/ 	.word	0xffffffff


	//   ....[179]....
        /*07a8*/ 	.word	0x0500000f


	//   ....[180]....
        /*07ac*/ 	.word	0x0500000f


	//   ....[181]....
        /*07b0*/ 	.word	0x0500000f


	//   ....[182]....
        /*07b4*/ 	.word	0x0500000f


	//   ....[183]....
        /*07b8*/ 	.word	0x0500000f


	//   ....[184]....
        /*07bc*/ 	.word	0x0500000f


	//   ....[185]....
        /*07c0*/ 	.word	0x0500000f


	//   ....[186]....
        /*07c4*/ 	.word	0x0500000f


	//   ....[187]....
        /*07c8*/ 	.word	0x0500000f


	//   ....[188]....
        /*07cc*/ 	.word	0x0500000f


	//   ....[189]....
        /*07d0*/ 	.word	0x0500000f


	//   ....[190]....
        /*07d4*/ 	.word	0x0500000f


	//   ....[191]....
        /*07d8*/ 	.word	0x0500000f


	//   ....[192]....
        /*07dc*/ 	.word	0x0500000f


	//   ....[193]....
        /*07e0*/ 	.word	0x0500000f


	//   ....[194]....
        /*07e4*/ 	.word	0x0500000f


	//   ....[195]....
        /*07e8*/ 	.word	0x0500000f


	//   ....[196]....
        /*07ec*/ 	.word	0x0500000f


	//   ....[197]....
        /*07f0*/ 	.word	0x0500000f


	//   ....[198]....
        /*07f4*/ 	.word	0x0500000f


	//   ....[199]....
        /*07f8*/ 	.word	0x0500000f


	//   ....[200]....
        /*07fc*/ 	.word	0x0500000f


	//   ....[201]....
        /*0800*/ 	.word	0x0500000f


	//   ....[202]....
        /*0804*/ 	.word	0x0500000f


	//   ....[203]....
        /*0808*/ 	.word	0x0500000f


	//   ....[204]....
        /*080c*/ 	.word	0x0500000f


	//   ....[205]....
        /*0810*/ 	.word	0x0500000f


	//   ....[206]....
        /*0814*/ 	.word	0x0500000f


	//   ....[207]....
        /*0818*/ 	.word	0x0500000f


	//   ....[208]....
        /*081c*/ 	.word	0x0500000f


	//   ....[209]....
        /*0820*/ 	.word	0x0500000f


	//   ....[210]....
        /*0824*/ 	.word	0x0500000f


	//   ....[211]....
        /*0828*/ 	.word	0x0500000f


	//   ....[212]....
        /*082c*/ 	.word	0x0500000f


	//   ....[213]....
        /*0830*/ 	.word	0x0500000f


	//   ....[214]....
        /*0834*/ 	.word	0x0500000f


	//   ....[215]....
        /*0838*/ 	.word	0x0500000f


	//   ....[216]....
        /*083c*/ 	.word	0x0500000f


	//   ....[217]....
        /*0840*/ 	.word	0x0500000f


	//   ....[218]....
        /*0844*/ 	.word	0x0500000f


	//   ....[219]....
        /*0848*/ 	.word	0x0500000f


	//   ....[220]....
        /*084c*/ 	.word	0x0500000f


	//   ....[221]....
        /*0850*/ 	.word	0x0500000f


	//   ....[222]....
        /*0854*/ 	.word	0x0500000f


	//   ....[223]....
        /*0858*/ 	.word	0x0500000f


	//   ....[224]....
        /*085c*/ 	.word	0x0500000f


	//   ....[225]....
        /*0860*/ 	.word	0x0500000f


	//   ....[226]....
        /*0864*/ 	.word	0x0500000f


	//   ....[227]....
        /*0868*/ 	.word	0x0500000f


	//   ....[228]....
        /*086c*/ 	.word	0x0500000f


	//   ....[229]....
        /*0870*/ 	.word	0x0500000f


	//   ....[230]....
        /*0874*/ 	.word	0x0500000f


	//   ....[231]....
        /*0878*/ 	.word	0x0500000f


	//   ....[232]....
        /*087c*/ 	.word	0x0500000f


	//   ....[233]....
        /*0880*/ 	.word	0x0500000f


	//   ....[234]....
        /*0884*/ 	.word	0x0500000f


	//   ....[235]....
        /*0888*/ 	.word	0x0500000f


	//   ....[236]....
        /*088c*/ 	.word	0x0500000f


	//   ....[237]....
        /*0890*/ 	.word	0x0500000f


	//   ....[238]....
        /*0894*/ 	.word	0x0500000f


	//   ....[239]....
        /*0898*/ 	.word	0x0500000f


	//   ....[240]....
        /*089c*/ 	.word	0x0500000f


	//   ....[241]....
        /*08a0*/ 	.word	0x0500000f


	//   ....[242]....
        /*08a4*/ 	.word	0x0500000f


	//   ....[243]....
        /*08a8*/ 	.word	0x0500000f


	//   ....[244]....
        /*08ac*/ 	.word	0x0500000f


	//   ....[245]....
        /*08b0*/ 	.word	0x0500000f


	//   ....[246]....
        /*08b4*/ 	.word	0x0500000f


	//   ....[247]....
        /*08b8*/ 	.word	0x0500000f


	//   ....[248]....
        /*08bc*/ 	.word	0x0500000f


	//   ....[249]....
        /*08c0*/ 	.word	0x0500000f


	//   ....[250]....
        /*08c4*/ 	.word	0x0500000f


	//   ....[251]....
        /*08c8*/ 	.word	0x0500000f


	//   ....[252]....
        /*08cc*/ 	.word	0x0500000f


	//   ....[253]....
        /*08d0*/ 	.word	0x0500000f


	//   ....[254]....
        /*08d4*/ 	.word	0x0500000f


	//   ....[255]....
        /*08d8*/ 	.word	0x0500000f


	//   ....[0]....
        /*08dc*/ 	.word	0x0500000f


	//   ....[1]....
        /*08e0*/ 	.word	0x0500000f


	//   ....[2]....
        /*08e4*/ 	.word	0x0500000f


	//   ....[3]....
        /*08e8*/ 	.word	0x0500000f


	//   ....[4]....
        /*08ec*/ 	.word	0x0500000f


	//   ....[5]....
        /*08f0*/ 	.word	0x0500000f


	//   ....[6]....
        /*08f4*/ 	.word	0x0500000f


	//   ....[7]....
        /*08f8*/ 	.word	0x0500000f


	//   ....[8]....
        /*08fc*/ 	.word	0x0500000f


	//   ....[9]....
        /*0900*/ 	.word	0x0500000f


	//   ....[10]....
        /*0904*/ 	.word	0x0500000f


	//   ....[11]....
        /*0908*/ 	.word	0x0500000f


	//   ....[12]....
        /*090c*/ 	.word	0x0500000f


	//   ....[13]....
        /*0910*/ 	.word	0x0500000f


	//   ....[14]....
        /*0914*/ 	.word	0x0500000f


	//   ....[15]....
        /*0918*/ 	.word	0x0500000f


	//   ....[16]....
        /*091c*/ 	.word	0x0500000f


	//   ....[17]....
        /*0920*/ 	.word	0x0500000f


	//   ....[18]....
        /*0924*/ 	.word	0x0500000f


	//   ....[19]....
        /*0928*/ 	.word	0x0500000f


	//   ....[20]....
        /*092c*/ 	.word	0x0500000f


	//   ....[21]....
        /*0930*/ 	.word	0x0500000f


	//   ....[22]....
        /*0934*/ 	.word	0x0500000f


	//   ....[23]....
        /*0938*/ 	.word	0x0500000f


	//   ....[24]....
        /*093c*/ 	.word	0x0500000f


	//   ....[25]....
        /*0940*/ 	.word	0x0500000f


	//   ....[26]....
        /*0944*/ 	.word	0x0500000f


	//   ....[27]....
        /*0948*/ 	.word	0x0500000f


	//   ....[28]....
        /*094c*/ 	.word	0x0500000f


	//   ....[29]....
        /*0950*/ 	.word	0x0500000f


	//   ....[30]....
        /*0954*/ 	.word	0x0500000f


	//   ....[31]....
        /*0958*/ 	.word	0x0500000f


	//   ....[32]....
        /*095c*/ 	.word	0x0500000f


	//   ....[33]....
        /*0960*/ 	.word	0x0500000f


	//   ....[34]....
        /*0964*/ 	.word	0x0500000f


	//----- nvinfo : EIATTR_COOP_GROUP_INSTR_OFFSETS
	.align		4
.L_321:
        /*0968*/ 	.byte	0x04, 0x28
        /*096a*/ 	.short	(.L_323 - .L_322)


	//   ....[0]....
.L_322:
        /*096c*/ 	.word	0x00000060


	//   ....[1]....
        /*0970*/ 	.word	0x00000140


	//   ....[2]....
        /*0974*/ 	.word	0x00000190


	//   ....[3]....
        /*0978*/ 	.word	0x000003c0


	//   ....[4]....
        /*097c*/ 	.word	0x00000520


	//   ....[5]....
        /*0980*/ 	.word	0x00000640


	//   ....[6]....
        /*0984*/ 	.word	0x000007a0


	//   ....[7]....
        /*0988*/ 	.word	0x000038d0


	//   ....[8]....
        /*098c*/ 	.word	0x000038e0


	//   ....[9]....
        /*0990*/ 	.word	0x00004ed0


	//   ....[10]....
        /*0994*/ 	.word	0x00004ee0


	//   ....[11]....
        /*0998*/ 	.word	0x000070b0


	//   ....[12]....
        /*099c*/ 	.word	0x000070c0


	//   ....[13]....
        /*09a0*/ 	.word	0x000088a0


	//   ....[14]....
        /*09a4*/ 	.word	0x000088b0


	//   ....[15]....
        /*09a8*/ 	.word	0x0000a2c0


	//   ....[16]....
        /*09ac*/ 	.word	0x0000a2d0


	//   ....[17]....
        /*09b0*/ 	.word	0x0000a560


	//   ....[18]....
        /*09b4*/ 	.word	0x0000a570


	//   ....[19]....
        /*09b8*/ 	.word	0x0000aa80


	//   ....[20]....
        /*09bc*/ 	.word	0x0000aaa0


	//   ....[21]....
        /*09c0*/ 	.word	0x0000acf0


	//   ....[22]....
        /*09c4*/ 	.word	0x0000ad10


	//   ....[23]....
        /*09c8*/ 	.word	0x0000b530


	//   ....[24]....
        /*09cc*/ 	.word	0x0000bca0


	//   ....[25]....
        /*09d0*/ 	.word	0x0000bcb0


	//   ....[26]....
        /*09d4*/ 	.word	0x0000bcc0


	//   ....[27]....
        /*09d8*/ 	.word	0x0000bcd0


	//   ....[28]....
        /*09dc*/ 	.word	0x0000c540


	//   ....[29]....
        /*09e0*/ 	.word	0x0000c550


	//   ....[30]....
        /*09e4*/ 	.word	0x0000c560


	//   ....[31]....
        /*09e8*/ 	.word	0x0000c570


	//   ....[32]....
        /*09ec*/ 	.word	0x0000f670


	//   ....[33]....
        /*09f0*/ 	.word	0x0000f680


	//   ....[34]....
        /*09f4*/ 	.word	0x0000f690


	//   ....[35]....
        /*09f8*/ 	.word	0x0000f6a0


	//   ....[36]....
        /*09fc*/ 	.word	0x0000fd40


	//   ....[37]....
        /*0a00*/ 	.word	0x0000fd50


	//   ....[38]....
        /*0a04*/ 	.word	0x0000fd60


	//   ....[39]....
        /*0a08*/ 	.word	0x0000fd70


	//   ....[40]....
        /*0a0c*/ 	.word	0x00013e30


	//   ....[41]....
        /*0a10*/ 	.word	0x00013e70


	//   ....[42]....
        /*0a14*/ 	.word	0x00014420


	//   ....[43]....
        /*0a18*/ 	.word	0x00014530


	//   ....[44]....
        /*0a1c*/ 	.word	0x00014bd0


	//   ....[45]....
        /*0a20*/ 	.word	0x00014cf0


	//   ....[46]....
        /*0a24*/ 	.word	0x00016f30


	//   ....[47]....
        /*0a28*/ 	.word	0x00016fb0


	//   ....[48]....
        /*0a2c*/ 	.word	0x00017720


	//   ....[49]....
        /*0a30*/ 	.word	0x00017840


	//   ....[50]....
        /*0a34*/ 	.word	0x00017c50


	//   ....[51]....
        /*0a38*/ 	.word	0x00017d50


	//   ....[52]....
        /*0a3c*/ 	.word	0x0001a450


	//   ....[53]....
        /*0a40*/ 	.word	0x0001a460


	//   ....[54]....
        /*0a44*/ 	.word	0x0001a490


	//   ....[55]....
        /*0a48*/ 	.word	0x0001a4a0


	//   ....[56]....
        /*0a4c*/ 	.word	0x0001ba10


	//   ....[57]....
        /*0a50*/ 	.word	0x0001ba40


	//   ....[58]....
        /*0a54*/ 	.word	0x0001baf0


	//   ....[59]....
        /*0a58*/ 	.word	0x0001bb20


	//   ....[60]....
        /*0a5c*/ 	.word	0x0001d180


	//   ....[61]....
        /*0a60*/ 	.word	0x0001d1c0


	//   ....[62]....
        /*0a64*/ 	.word	0x0001d200


	//   ....[63]....
        /*0a68*/ 	.word	0x0001d240


	//   ....[64]....
        /*0a6c*/ 	.word	0x0001d760


	//   ....[65]....
        /*0a70*/ 	.word	0x0001d780


	//   ....[66]....
        /*0a74*/ 	.word	0x0001da60


	//   ....[67]....
        /*0a78*/ 	.word	0x0001da80


	//   ....[68]....
        /*0a7c*/ 	.word	0x0001db80


	//   ....[69]....
        /*0a80*/ 	.word	0x0001dba0


	//   ....[70]....
        /*0a84*/ 	.word	0x0001dcb0


	//   ....[71]....
        /*0a88*/ 	.word	0x0001dcd0


	//   ....[72]....
        /*0a8c*/ 	.word	0x0001e5f0


	//   ....[73]....
        /*0a90*/ 	.word	0x0001e610


	//   ....[74]....
        /*0a94*/ 	.word	0x0001e710


	//   ....[75]....
        /*0a98*/ 	.word	0x0001e730


	//   ....[76]....
        /*0a9c*/ 	.word	0x0001e830


	//   ....[77]....
        /*0aa0*/ 	.word	0x0001e850


	//   ....[78]....
        /*0aa4*/ 	.word	0x0001e960


	//   ....[79]....
        /*0aa8*/ 	.word	0x0001e980


	//   ....[80]....
        /*0aac*/ 	.word	0x0001eb10


	//   ....[81]....
        /*0ab0*/ 	.word	0x0001ece0


	//   ....[82]....
        /*0ab4*/ 	.word	0x0001ed10


	//   ....[83]....
        /*0ab8*/ 	.word	0x0001ed40


	//   ....[84]....
        /*0abc*/ 	.word	0x0001ed70


	//   ....[85]....
        /*0ac0*/ 	.word	0x0001eda0


	//   ....[86]....
        /*0ac4*/ 	.word	0x0001edd0


	//   ....[87]....
        /*0ac8*/ 	.word	0x0001ef40


	//   ....[88]....
        /*0acc*/ 	.word	0x0001ef70


	//   ....[89]....
        /*0ad0*/ 	.word	0x0001efa0


	//   ....[90]....
        /*0ad4*/ 	.word	0x0001efd0


	//   ....[91]....
        /*0ad8*/ 	.word	0x0001f000


	//   ....[92]....
        /*0adc*/ 	.word	0x0001f030


	//   ....[93]....
        /*0ae0*/ 	.word	0x0001f0c0


	//   ....[94]....
        /*0ae4*/ 	.word	0x0001f120


	//   ....[95]....
        /*0ae8*/ 	.word	0x0001f1b0


	//   ....[96]....
        /*0aec*/ 	.word	0x0001ffb0


	//   ....[97]....
        /*0af0*/ 	.word	0x000220e0


	//   ....[98]....
        /*0af4*/ 	.word	0x00022100


	//   ....[99]....
        /*0af8*/ 	.word	0x000221b0


	//   ....[100]....
        /*0afc*/ 	.word	0x000221d0


	//   ....[101]....
        /*0b00*/ 	.word	0x00022270


	//   ....[102]....
        /*0b04*/ 	.word	0x00022290


	//   ....[103]....
        /*0b08*/ 	.word	0x00022330


	//   ....[104]....
        /*0b0c*/ 	.word	0x00022350


	//   ....[105]....
        /*0b10*/ 	.word	0x000223f0


	//   ....[106]....
        /*0b14*/ 	.word	0x00022410


	//   ....[107]....
        /*0b18*/ 	.word	0x00022420


	//   ....[108]....
        /*0b1c*/ 	.word	0x000224b0


	//   ....[109]....
        /*0b20*/ 	.word	0x00022c00


	//   ....[110]....
        /*0b24*/ 	.word	0x00022c30


	//   ....[111]....
        /*0b28*/ 	.word	0x00022c90


	//   ....[112]....
        /*0b2c*/ 	.word	0x00022cf0


	//   ....[113]....
        /*0b30*/ 	.word	0x00022d40


	//   ....[114]....
        /*0b34*/ 	.word	0x00022da0


	//   ....[115]....
        /*0b38*/ 	.word	0x00022df0


	//   ....[116]....
        /*0b3c*/ 	.word	0x00022e50


	//   ....[117]....
        /*0b40*/ 	.word	0x00022ea0


	//   ....[118]....
        /*0b44*/ 	.word	0x00022f00


	//   ....[119]....
        /*0b48*/ 	.word	0x00022f50


	//   ....[120]....
        /*0b4c*/ 	.word	0x00022fb0


	//   ....[121]....
        /*0b50*/ 	.word	0x00023000


	//   ....[122]....
        /*0b54*/ 	.word	0x00023050


	//   ....[123]....
        /*0b58*/ 	.word	0x00023070


	//   ....[124]....
        /*0b5c*/ 	.word	0x000230b0


	//   ....[125]....
        /*0b60*/ 	.word	0x000238b0


	//   ....[126]....
        /*0b64*/ 	.word	0x000238c0


	//   ....[127]....
        /*0b68*/ 	.word	0x000238f0


	//   ....[128]....
        /*0b6c*/ 	.word	0x00023940


	//   ....[129]....
        /*0b70*/ 	.word	0x00023950


	//   ....[130]....
        /*0b74*/ 	.word	0x000239b0


	//   ....[131]....
        /*0b78*/ 	.word	0x000239e0


	//   ....[132]....
        /*0b7c*/ 	.word	0x00023a20


	//   ....[133]....
        /*0b80*/ 	.word	0x00023a50


	//   ....[134]....
        /*0b84*/ 	.word	0x00023a90


	//   ....[135]....
        /*0b88*/ 	.word	0x00023ac0


	//   ....[136]....
        /*0b8c*/ 	.word	0x00023b00


	//   ....[137]....
        /*0b90*/ 	.word	0x00023da0


	//   ....[138]....
        /*0b94*/ 	.word	0x00023dc0


	//   ....[139]....
        /*0b98*/ 	.word	0x00023dd0


	//   ....[140]....
        /*0b9c*/ 	.word	0x00023e60


	//   ....[141]....
        /*0ba0*/ 	.word	0x00023e70


	//   ....[142]....
        /*0ba4*/ 	.word	0x00023f00


	//   ....[143]....
        /*0ba8*/ 	.word	0x00023f10


	//   ....[144]....
        /*0bac*/ 	.word	0x00023fa0


	//   ....[145]....
        /*0bb0*/ 	.word	0x00023fb0


	//   ....[146]....
        /*0bb4*/ 	.word	0x00024040


	//   ....[147]....
        /*0bb8*/ 	.word	0x00024050


	//   ....[148]....
        /*0bbc*/ 	.word	0x00024060


	//   ....[149]....
        /*0bc0*/ 	.word	0x00024660


	//   ....[150]....
        /*0bc4*/ 	.word	0x000246a0


	//   ....[151]....
        /*0bc8*/ 	.word	0x000246e0


	//   ....[152]....
        /*0bcc*/ 	.word	0x00024710


	//   ....[153]....
        /*0bd0*/ 	.word	0x000247a0


	//   ....[154]....
        /*0bd4*/ 	.word	0x000247d0


	//   ....[155]....
        /*0bd8*/ 	.word	0x00024840


	//   ....[156]....
        /*0bdc*/ 	.word	0x00024870


	//   ....[157]....
        /*0be0*/ 	.word	0x000248e0


	//   ....[158]....
        /*0be4*/ 	.word	0x00024910


	//   ....[159]....
        /*0be8*/ 	.word	0x00024940


	//   ....[160]....
        /*0bec*/ 	.word	0x00024990


	//   ....[161]....
        /*0bf0*/ 	.word	0x00024d90


	//   ....[162]....
        /*0bf4*/ 	.word	0x00024dc0


	//   ....[163]....
        /*0bf8*/ 	.word	0x00024df0


	//   ....[164]....
        /*0bfc*/ 	.word	0x00024e20


	//   ....[165]....
        /*0c00*/ 	.word	0x00024e50


	//   ....[166]....
        /*0c04*/ 	.word	0x00024e80


	//   ....[167]....
        /*0c08*/ 	.word	0x00024eb0


	//   ....[168]....
        /*0c0c*/ 	.word	0x00024ee0


	//   ....[169]....
        /*0c10*/ 	.word	0x00025060


	//   ....[170]....
        /*0c14*/ 	.word	0x00025090


	//   ....[171]....
        /*0c18*/ 	.word	0x000250c0


	//   ....[172]....
        /*0c1c*/ 	.word	0x000250f0


	//   ....[173]....
        /*0c20*/ 	.word	0x00025120


	//   ....[174]....
        /*0c24*/ 	.word	0x00025150


	//   ....[175]....
        /*0c28*/ 	.word	0x00025210


	//   ....[176]....
        /*0c2c*/ 	.word	0x00025230


	//   ....[177]....
        /*0c30*/ 	.word	0x000252a0


	//   ....[178]....
        /*0c34*/ 	.word	0x00025940


	//   ....[179]....
        /*0c38*/ 	.word	0x00025c80


	//   ....[180]....
        /*0c3c*/ 	.word	0x00025d10


	//   ....[181]....
        /*0c40*/ 	.word	0x00025db0


	//   ....[182]....
        /*0c44*/ 	.word	0x00025e40


	//   ....[183]....
        /*0c48*/ 	.word	0x00025f30


	//   ....[184]....
        /*0c4c*/ 	.word	0x00025fc0


	//   ....[185]....
        /*0c50*/ 	.word	0x00026060


	//   ....[186]....
        /*0c54*/ 	.word	0x000260f0


	//   ....[187]....
        /*0c58*/ 	.word	0x000261e0


	//   ....[188]....
        /*0c5c*/ 	.word	0x00026270


	//   ....[189]....
        /*0c60*/ 	.word	0x00026310


	//   ....[190]....
        /*0c64*/ 	.word	0x000263a0


	//   ....[191]....
        /*0c68*/ 	.word	0x00026490


	//   ....[192]....
        /*0c6c*/ 	.word	0x00026520


	//   ....[193]....
        /*0c70*/ 	.word	0x00026570


	//   ....[194]....
        /*0c74*/ 	.word	0x000265c0


	//   ....[195]....
        /*0c78*/ 	.word	0x00026650


	//   ....[196]....
        /*0c7c*/ 	.word	0x000266e0


	//   ....[197]....
        /*0c80*/ 	.word	0x00026730


	//   ....[198]....
        /*0c84*/ 	.word	0x00026780


	//   ....[199]....
        /*0c88*/ 	.word	0x00026870


	//   ....[200]....
        /*0c8c*/ 	.word	0x00026900


	//   ....[201]....
        /*0c90*/ 	.word	0x00026950


	//   ....[202]....
        /*0c94*/ 	.word	0x000269a0


	//   ....[203]....
        /*0c98*/ 	.word	0x00026a30


	//   ....[204]....
        /*0c9c*/ 	.word	0x00026ac0


	//   ....[205]....
        /*0ca0*/ 	.word	0x00026b10


	//   ....[206]....
        /*0ca4*/ 	.word	0x00026b60


	//   ....[207]....
        /*0ca8*/ 	.word	0x00026e60


	//   ....[208]....
        /*0cac*/ 	.word	0x00027140


	//   ....[209]....
        /*0cb0*/ 	.word	0x00027230


	//   ....[210]....
        /*0cb4*/ 	.word	0x000272d0


	//   ....[211]....
        /*0cb8*/ 	.word	0x00027330


	//   ....[212]....
        /*0cbc*/ 	.word	0x00027440


	//   ....[213]....
        /*0cc0*/ 	.word	0x000274b0


	//   ....[214]....
        /*0cc4*/ 	.word	0x000275c0


	//   ....[215]....
        /*0cc8*/ 	.word	0x00027630


	//   ....[216]....
        /*0ccc*/ 	.word	0x00027740


	//   ....[217]....
        /*0cd0*/ 	.word	0x000277b0


	//   ....[218]....
        /*0cd4*/ 	.word	0x000278c0


	//   ....[219]....
        /*0cd8*/ 	.word	0x00027930


	//   ....[220]....
        /*0cdc*/ 	.word	0x000279d0


	//   ....[221]....
        /*0ce0*/ 	.word	0x00027ae0


	//   ....[222]....
        /*0ce4*/ 	.word	0x00027b50


	//   ....[223]....
        /*0ce8*/ 	.word	0x00027bd0


	//   ....[224]....
        /*0cec*/ 	.word	0x00027ca0


	//   ....[225]....
        /*0cf0*/ 	.word	0x00027d20


	//   ....[226]....
        /*0cf4*/ 	.word	0x00027e00


	//   ....[227]....
        /*0cf8*/ 	.word	0x00027e80


	//   ....[228]....
        /*0cfc*/ 	.word	0x00027f60


	//   ....[229]....
        /*0d00*/ 	.word	0x00027fe0


	//   ....[230]....
        /*0d04*/ 	.word	0x000280c0


	//   ....[231]....
        /*0d08*/ 	.word	0x00028140


	//   ....[232]....
        /*0d0c*/ 	.word	0x00028220


	//   ....[233]....
        /*0d10*/ 	.word	0x000282a0


	//   ....[234]....
        /*0d14*/ 	.word	0x00028370


	//   ....[235]....
        /*0d18*/ 	.word	0x000283f0


	//   ....[236]....
        /*0d1c*/ 	.word	0x000284b0


	//   ....[237]....
        /*0d20*/ 	.word	0x000285e0


	//   ....[238]....
        /*0d24*/ 	.word	0x000286b0


	//   ....[239]....
        /*0d28*/ 	.word	0x00028710


	//   ....[240]....
        /*0d2c*/ 	.word	0x00028820


	//   ....[241]....
        /*0d30*/ 	.word	0x00028880


	//   ....[242]....
        /*0d34*/ 	.word	0x00028950


	//   ....[243]....
        /*0d38*/ 	.word	0x000289b0


	//   ....[244]....
        /*0d3c*/ 	.word	0x00028a80


	//   ....[245]....
        /*0d40*/ 	.word	0x00028ae0


	//   ....[246]....
        /*0d44*/ 	.word	0x00028bb0


	//   ....[247]....
        /*0d48*/ 	.word	0x00028ca0


	//   ....[248]....
        /*0d4c*/ 	.word	0x00028d30


	//   ....[249]....
        /*0d50*/ 	.word	0x00028e20


	//   ....[250]....
        /*0d54*/ 	.word	0x00028ec0


	//   ....[251]....
        /*0d58*/ 	.word	0x00028f20


	//   ....[252]....
        /*0d5c*/ 	.word	0x00029020


	//   ....[253]....
        /*0d60*/ 	.word	0x00029080


	//   ....[254]....
        /*0d64*/ 	.word	0x00029180


	//   ....[255]....
        /*0d68*/ 	.word	0x000291e0


	//   ....[0]....
        /*0d6c*/ 	.word	0x000292e0


	//   ....[1]....
        /*0d70*/ 	.word	0x00029340


	//   ....[2]....
        /*0d74*/ 	.word	0x00029440


	//   ....[3]....
        /*0d78*/ 	.word	0x000294a0


	//   ....[4]....
        /*0d7c*/ 	.word	0x00029570


	//   ....[5]....
        /*0d80*/ 	.word	0x000296b0


	//   ....[6]....
        /*0d84*/ 	.word	0x00029750


	//   ....[7]....
        /*0d88*/ 	.word	0x00029830


	//   ....[8]....
        /*0d8c*/ 	.word	0x00029900


	//   ....[9]....
        /*0d90*/ 	.word	0x00029960


	//   ....[10]....
        /*0d94*/ 	.word	0x00029a50


	//   ....[11]....
        /*0d98*/ 	.word	0x00029ab0


	//   ....[12]....
        /*0d9c*/ 	.word	0x00029ba0


	//   ....[13]....
        /*0da0*/ 	.word	0x00029c00


	//   ....[14]....
        /*0da4*/ 	.word	0x00029cf0


	//   ....[15]....
        /*0da8*/ 	.word	0x00029d50


	//   ....[16]....
        /*0dac*/ 	.word	0x00029e30


	//   ....[17]....
        /*0db0*/ 	.word	0x00029ec0


	//   ....[18]....
        /*0db4*/ 	.word	0x00029f60


	//   ....[19]....
        /*0db8*/ 	.word	0x0002a080


	//   ....[20]....
        /*0dbc*/ 	.word	0x0002a0f0


	//   ....[21]....
        /*0dc0*/ 	.word	0x0002a160


	//   ....[22]....
        /*0dc4*/ 	.word	0x0002a1d0


	//   ....[23]....
        /*0dc8*/ 	.word	0x0002a240


	//   ....[24]....
        /*0dcc*/ 	.word	0x0002a2c0


	//   ....[25]....
        /*0dd0*/ 	.word	0x0002a350


	//   ....[26]....
        /*0dd4*/ 	.word	0x0002a3e0


	//   ....[27]....
        /*0dd8*/ 	.word	0x0002a450


	//   ....[28]....
        /*0ddc*/ 	.word	0x0002a4c0


	//   ....[29]....
        /*0de0*/ 	.word	0x0002a530


	//   ....[30]....
        /*0de4*/ 	.word	0x0002a5b0


	//   ....[31]....
        /*0de8*/ 	.word	0x0002a620


	//   ....[32]....
        /*0dec*/ 	.word	0x0002a6c0


	//   ....[33]....
        /*0df0*/ 	.word	0x0002a750


	//   ....[34]....
        /*0df4*/ 	.word	0x0002a870


	//----- nvinfo : EIATTR_REG_RECONFIG
	.align		4
.L_323:
        /*0df8*/ 	.byte	0x01, 0x54
	.zero		2


	//----- nvinfo : EIATTR_SYSCALL_OFFSETS
	.align		4
        /*0dfc*/ 	.byte	0x04, 0x46
        /*0dfe*/ 	.short	(.L_325 - .L_324)


	//   ....[0]....
.L_324:
        /*0e00*/ 	.word	0x00001bc0


	//   ....[1]....
        /*0e04*/ 	.word	0x00001d10


	//   ....[2]....
        /*0e08*/ 	.word	0x0000b6d0


	//   ....[3]....
        /*0e0c*/ 	.word	0x0000ba00


	//   ....[4]....
        /*0e10*/ 	.word	0x000216c0


	//   ....[5]....
        /*0e14*/ 	.word	0x00021810


	//   ....[6]....
        /*0e18*/ 	.word	0x00021900


	//   ....[7]....
        /*0e1c*/ 	.word	0x00022870


	//----- nvinfo : EIATTR_MBARRIER_INSTR_OFFSETS
	.align		4
.L_325:
        /*0e20*/ 	.byte	0x04, 0x39
        /*0e22*/ 	.short	(.L_327 - .L_326)


	//   ....[0]....
.L_326:
        /*0e24*/ 	.word	0x00000270
        /*0e28*/ 	.word	0x000000ff
        /*0e2c*/ 	.word	0x00030800
        /*0e30*/ 	.short	0x0100
        /*0e32*/ 	.byte	0x08
	.zero		1


	//   ....[1]....
        /*0e34*/ 	.word	0x00000280
        /*0e38*/ 	.word	0x000000ff
        /*0e3c*/ 	.word	0x00030820
        /*0e40*/ 	.short	0x0100
        /*0e42*/ 	.byte	0x08
	.zero		1


	//   ....[2]....
        /*0e44*/ 	.word	0x00000370
        /*0e48*/ 	.word	0x000000ff
        /*0e4c*/ 	.word	0x00030830
        /*0e50*/ 	.short	0x0100
        /*0e52*/ 	.byte	0x08
	.zero		1


	//   ....[3]....
        /*0e54*/ 	.word	0x00000380
        /*0e58*/ 	.word	0x000000ff
        /*0e5c*/ 	.word	0x00030840
        /*0e60*/ 	.short	0x0100
        /*0e62*/ 	.byte	0x08
	.zero		1


	//   ....[4]....
        /*0e64*/ 	.word	0x00000390
        /*0e68*/ 	.word	0x000000ff
        /*0e6c*/ 	.word	0x00030838
        /*0e70*/ 	.short	0x0100
        /*0e72*/ 	.byte	0x08
	.zero		1


	//   ....[5]....
        /*0e74*/ 	.word	0x000003a0
        /*0e78*/ 	.word	0x000000ff
        /*0e7c*/ 	.word	0x00030848
        /*0e80*/ 	.short	0x0100
        /*0e82*/ 	.byte	0x08
	.zero		1


	//   ....[6]....
        /*0e84*/ 	.word	0x000004d0
        /*0e88*/ 	.word	0x000000ff
        /*0e8c*/ 	.word	0x00030850
        /*0e90*/ 	.short	0x0100
        /*0e92*/ 	.byte	0x08
	.zero		1


	//   ....[7]....
        /*0e94*/ 	.word	0x000004e0
        /*0e98*/ 	.word	0x000000ff
        /*0e9c*/ 	.word	0x00030860
        /*0ea0*/ 	.short	0x0100
        /*0ea2*/ 	.byte	0x08
	.zero		1


	//   ....[8]....
        /*0ea4*/ 	.word	0x000004f0
        /*0ea8*/ 	.word	0x000000ff
        /*0eac*/ 	.word	0x00030858
        /*0eb0*/ 	.short	0x0100
        /*0eb2*/ 	.byte	0x08
	.zero		1


	//   ....[9]....
        /*0eb4*/ 	.word	0x00000500
        /*0eb8*/ 	.word	0x000000ff
        /*0ebc*/ 	.word	0x00030868
        /*0ec0*/ 	.short	0x0100
        /*0ec2*/ 	.byte	0x08
	.zero		1


	//   ....[10]....
        /*0ec4*/ 	.word	0x000005f0
        /*0ec8*/ 	.word	0x000000ff
        /*0ecc*/ 	.word	0x00030870
        /*0ed0*/ 	.short	0x0100
        /*0ed2*/ 	.byte	0x06
	.zero		1


	//   ....[11]....
        /*0ed4*/ 	.word	0x00000600
        /*0ed8*/ 	.word	0x000000ff
        /*0edc*/ 	.word	0x00030880
        /*0ee0*/ 	.short	0x0100
        /*0ee2*/ 	.byte	0x06
	.zero		1


	//   ....[12]....
        /*0ee4*/ 	.word	0x00000610
        /*0ee8*/ 	.word	0x000000ff
        /*0eec*/ 	.word	0x00030878
        /*0ef0*/ 	.short	0x0100
        /*0ef2*/ 	.byte	0x06
	.zero		1


	//   ....[13]....
        /*0ef4*/ 	.word	0x00000620
        /*0ef8*/ 	.word	0x000000ff
        /*0efc*/ 	.word	0x00030888
        /*0f00*/ 	.short	0x0100
        /*0f02*/ 	.byte	0x06
	.zero		1


	//   ....[14]....
        /*0f04*/ 	.word	0x00000750
        /*0f08*/ 	.word	0x000000ff
        /*0f0c*/ 	.word	0x00030890
        /*0f10*/ 	.short	0x0100
        /*0f12*/ 	.byte	0x08
	.zero		1


	//   ....[15]....
        /*0f14*/ 	.word	0x00000760
        /*0f18*/ 	.word	0x000000ff
        /*0f1c*/ 	.word	0x000308a0
        /*0f20*/ 	.short	0x0100
        /*0f22*/ 	.byte	0x08
	.zero		1


	//   ....[16]....
        /*0f24*/ 	.word	0x00000770
        /*0f28*/ 	.word	0x000000ff
        /*0f2c*/ 	.word	0x00030898
        /*0f30*/ 	.short	0x0100
        /*0f32*/ 	.byte	0x08
	.zero		1


	//   ....[17]....
        /*0f34*/ 	.word	0x00000780
        /*0f38*/ 	.word	0x000000ff
        /*0f3c*/ 	.word	0x000308a8
        /*0f40*/ 	.short	0x0100
        /*0f42*/ 	.byte	0x08
	.zero		1


	//   ....[18]....
        /*0f44*/ 	.word	0x000008b0
        /*0f48*/ 	.word	0x000000ff
        /*0f4c*/ 	.word	0x000308b0
        /*0f50*/ 	.short	0x0100
        /*0f52*/ 	.byte	0x08
	.zero		1


	//   ....[19]....
        /*0f54*/ 	.word	0x000008c0
        /*0f58*/ 	.word	0x000000ff
        /*0f5c*/ 	.word	0x000308c0
        /*0f60*/ 	.short	0x0100
        /*0f62*/ 	.byte	0x08
	.zero		1


	//   ....[20]....
        /*0f64*/ 	.word	0x000008d0
        /*0f68*/ 	.word	0x000000ff
        /*0f6c*/ 	.word	0x000308b8
        /*0f70*/ 	.short	0x0100
        /*0f72*/ 	.byte	0x08
	.zero		1


	//   ....[21]....
        /*0f74*/ 	.word	0x000008e0
        /*0f78*/ 	.word	0x000000ff
        /*0f7c*/ 	.word	0x000308c8
        /*0f80*/ 	.short	0x0100
        /*0f82*/ 	.byte	0x08
	.zero		1


	//   ....[22]....
        /*0f84*/ 	.word	0x00003880
        /*0f88*/ 	.word	0x00000058
        /*0f8c*/ 	.word	0x00030890
        /*0f90*/ 	.short	0x010a
        /*0f92*/ 	.byte	0x3f
	.zero		1


	//   ....[23]....
        /*0f94*/ 	.word	0x00007050
        /*0f98*/ 	.word	0x00000058
        /*0f9c*/ 	.word	0x00030890
        /*0fa0*/ 	.short	0x010a
        /*0fa2*/ 	.byte	0x3f
	.zero		1


	//   ....[24]....
        /*0fa4*/ 	.word	0x0000a100
        /*0fa8*/ 	.word	0x00000058
        /*0fac*/ 	.word	0x00030890
        /*0fb0*/ 	.short	0x010a
        /*0fb2*/ 	.byte	0x3f
	.zero		1


	//   ....[25]....
        /*0fb4*/ 	.word	0x0000a8c0
        /*0fb8*/ 	.word	0x0000000b
        /*0fbc*/ 	.word	0x00000000
        /*0fc0*/ 	.short	0x0101
        /*0fc2*/ 	.byte	0x3f
	.zero		1


	//   ....[26]....
        /*0fc4*/ 	.word	0x0000a900
        /*0fc8*/ 	.word	0x00000058
        /*0fcc*/ 	.word	0x000308b0
        /*0fd0*/ 	.short	0x010a
        /*0fd2*/ 	.byte	0x3f
	.zero		1


	//   ....[27]....
        /*0fd4*/ 	.word	0x0000b010
        /*0fd8*/ 	.word	0x00000058
        /*0fdc*/ 	.word	0x00000000
        /*0fe0*/ 	.short	0x0101
        /*0fe2*/ 	.byte	0x3f
	.zero		1


	//   ....[28]....
        /*0fe4*/ 	.word	0x0000b760
        /*0fe8*/ 	.word	0x00000002
        /*0fec*/ 	.word	0x00030800
        /*0ff0*/ 	.short	0x010a
        /*0ff2*/ 	.byte	0x3f
	.zero		1


	//   ....[29]....
        /*0ff4*/ 	.word	0x0000b7b0
        /*0ff8*/ 	.word	0x00000002
        /*0ffc*/ 	.word	0x00030800
        /*1000*/ 	.short	0x010a
        /*1002*/ 	.byte	0x3f
	.zero		1


	//   ....[30]....
        /*1004*/ 	.word	0x0000cd90
        /*1008*/ 	.word	0x00000002
        /*100c*/ 	.word	0x00030800
        /*1010*/ 	.short	0x010a
        /*1012*/ 	.byte	0x3f
	.zero		1


	//   ....[31]....
        /*1014*/ 	.word	0x00010380
        /*1018*/ 	.word	0x00000002
        /*101c*/ 	.word	0x00030800
        /*1020*/ 	.short	0x010a
        /*1022*/ 	.byte	0x3f
	.zero		1


	//   ....[32]....
        /*1024*/ 	.word	0x00012e30
        /*1028*/ 	.word	0x00000005
        /*102c*/ 	.word	0x00030830
        /*1030*/ 	.short	0x010a
        /*1032*/ 	.byte	0x3f
	.zero		1


	//   ....[33]....
        /*1034*/ 	.word	0x00012e70
        /*1038*/ 	.word	0x00000005
        /*103c*/ 	.word	0x00030830
        /*1040*/ 	.short	0x010a
        /*1042*/ 	.byte	0x3f
	.zero		1


	//   ....[34]....
        /*1044*/ 	.word	0x00014bc0
        /*1048*/ 	.word	0x00000022
        /*104c*/ 	.word	0x00000000
        /*1050*/ 	.short	0x0101
        /*1052*/ 	.byte	0x3f
	.zero		1


	//   ....[35]....
        /*1054*/ 	.word	0x00015850
        /*1058*/ 	.word	0x0000000d
        /*105c*/ 	.word	0x00030830
        /*1060*/ 	.short	0x010a
        /*1062*/ 	.byte	0x3f
	.zero		1


	//   ....[36]....
        /*1064*/ 	.word	0x000158d0
        /*1068*/ 	.word	0x0000000d
        /*106c*/ 	.word	0x00030830
        /*1070*/ 	.short	0x010a
        /*1072*/ 	.byte	0x3f
	.zero		1


	//   ....[37]....
        /*1074*/ 	.word	0x00016760
        /*1078*/ 	.word	0x0000000f
        /*107c*/ 	.word	0x00030850
        /*1080*/ 	.short	0x010a
        /*1082*/ 	.byte	0x3f
	.zero		1


	//   ....[38]....
        /*1084*/ 	.word	0x000167b0
        /*1088*/ 	.word	0x0000000f
        /*108c*/ 	.word	0x00030850
        /*1090*/ 	.short	0x010a
        /*1092*/ 	.byte	0x3f
	.zero		1


	//   ....[39]....
        /*1094*/ 	.word	0x00016d70
        /*1098*/ 	.word	0x0000000d
        /*109c*/ 	.word	0x00000000
        /*10a0*/ 	.short	0x0101
        /*10a2*/ 	.byte	0x3f
	.zero		1


	//   ....[40]....
        /*10a4*/ 	.word	0x00018620
        /*10a8*/ 	.word	0x0000000f
        /*10ac*/ 	.word	0x00000000
        /*10b0*/ 	.short	0x0101
        /*10b2*/ 	.byte	0x3f
	.zero		1


	//   ....[41]....
        /*10b4*/ 	.word	0x000188d0
        /*10b8*/ 	.word	0x00000000
        /*10bc*/ 	.word	0x00030830
        /*10c0*/ 	.short	0x010a
        /*10c2*/ 	.byte	0x3f
	.zero		1


	//   ....[42]....
        /*10c4*/ 	.word	0x00018950
        /*10c8*/ 	.word	0x00000000
        /*10cc*/ 	.word	0x00030830
        /*10d0*/ 	.short	0x010a
        /*10d2*/ 	.byte	0x3f
	.zero		1


	//   ....[43]....
        /*10d4*/ 	.word	0x000197c0
        /*10d8*/ 	.word	0x0000000f
        /*10dc*/ 	.word	0x00030850
        /*10e0*/ 	.short	0x010a
        /*10e2*/ 	.byte	0x3f
	.zero		1


	//   ....[44]....
        /*10e4*/ 	.word	0x00019810
        /*10e8*/ 	.word	0x0000000f
        /*10ec*/ 	.word	0x00030850
        /*10f0*/ 	.short	0x010a
        /*10f2*/ 	.byte	0x3f
	.zero		1


	//   ....[45]....
        /*10f4*/ 	.word	0x0001a6c0
        /*10f8*/ 	.word	0x0000007e
        /*10fc*/ 	.word	0x00000000
        /*1100*/ 	.short	0x0101
        /*1102*/ 	.byte	0x3f
	.zero		1


	//   ....[46]....
        /*1104*/ 	.word	0x0001af50
        /*1108*/ 	.word	0x0000000f
        /*110c*/ 	.word	0x00000000
        /*1110*/ 	.short	0x0101
        /*1112*/ 	.byte	0x3f
	.zero		1


	//   ....[47]....
        /*1114*/ 	.word	0x0001b730
        /*1118*/ 	.word	0x0000000a
        /*111c*/ 	.word	0x00030850
        /*1120*/ 	.short	0x010a
        /*1122*/ 	.byte	0x3f
	.zero		1


	//   ....[48]....
        /*1124*/ 	.word	0x0001b7d0
        /*1128*/ 	.word	0x0000000a
        /*112c*/ 	.word	0x00030850
        /*1130*/ 	.short	0x010a
        /*1132*/ 	.byte	0x3f
	.zero		1


	//   ....[49]....
        /*1134*/ 	.word	0x0001bce0
        /*1138*/ 	.word	0x0000000a
        /*113c*/ 	.word	0x00000000
        /*1140*/ 	.short	0x0101
        /*1142*/ 	.byte	0x3f
	.zero		1


	//   ....[50]....
        /*1144*/ 	.word	0x0001d960
        /*1148*/ 	.word	0x00000000
        /*114c*/ 	.word	0x00000000
        /*1150*/ 	.short	0x0101
        /*1152*/ 	.byte	0x3f
	.zero		1


	//   ....[51]....
        /*1154*/ 	.word	0x00020090
        /*1158*/ 	.word	0x00000016
        /*115c*/ 	.word	0x00030820
        /*1160*/ 	.short	0x010a
        /*1162*/ 	.byte	0x3f
	.zero		1


	//   ....[52]....
        /*1164*/ 	.word	0x00020120
        /*1168*/ 	.word	0x0000000b
        /*116c*/ 	.word	0x000308a0
        /*1170*/ 	.short	0x010a
        /*1172*/ 	.byte	0x3f
	.zero		1


	//   ....[53]....
        /*1174*/ 	.word	0x00020570
        /*1178*/ 	.word	0x0000000b
        /*117c*/ 	.word	0x000308c0
        /*1180*/ 	.short	0x010a
        /*1182*/ 	.byte	0x3f
	.zero		1


	//   ....[54]....
        /*1184*/ 	.word	0x00020a80
        /*1188*/ 	.word	0x0000000a
        /*118c*/ 	.word	0x000308a0
        /*1190*/ 	.short	0x010a
        /*1192*/ 	.byte	0x3f
	.zero		1


	//   ....[55]....
        /*1194*/ 	.word	0x00020ec0
        /*1198*/ 	.word	0x0000000a
        /*119c*/ 	.word	0x000308c0
        /*11a0*/ 	.short	0x010a
        /*11a2*/ 	.byte	0x3f
	.zero		1


	//   ....[56]....
        /*11a4*/ 	.word	0x00021eb0
        /*11a8*/ 	.word	0x00000007
        /*11ac*/ 	.word	0x00030840
        /*11b0*/ 	.short	0x010a
        /*11b2*/ 	.byte	0x3f
	.zero		1


	//   ....[57]....
        /*11b4*/ 	.word	0x00022570
        /*11b8*/ 	.word	0x00000007
        /*11bc*/ 	.word	0x00030830
        /*11c0*/ 	.short	0x0107
        /*11c2*/ 	.byte	0x3f
	.zero		1


	//   ....[58]....
        /*11c4*/ 	.word	0x00022640
        /*11c8*/ 	.word	0x00000007
        /*11cc*/ 	.word	0x00030830
        /*11d0*/ 	.short	0x0101
        /*11d2*/ 	.byte	0x3f
	.zero		1


	//   ....[59]....
        /*11d4*/ 	.word	0x000231c0
        /*11d8*/ 	.word	0x00000016
        /*11dc*/ 	.word	0x00030800
        /*11e0*/ 	.short	0x0107
        /*11e2*/ 	.byte	0x3f
	.zero		1


	//   ....[60]....
        /*11e4*/ 	.word	0x000232c0
        /*11e8*/ 	.word	0x00000016
        /*11ec*/ 	.word	0x00030800
        /*11f0*/ 	.short	0x0101
        /*11f2*/ 	.byte	0x3f
	.zero		1


	//   ....[61]....
        /*11f4*/ 	.word	0x000232e0
        /*11f8*/ 	.word	0x00000016
        /*11fc*/ 	.word	0x00030820
        /*1200*/ 	.short	0x010a
        /*1202*/ 	.byte	0x3f
	.zero		1


	//   ....[62]....
        /*1204*/ 	.word	0x000236b0
        /*1208*/ 	.word	0x00000007
        /*120c*/ 	.word	0x00030840
        /*1210*/ 	.short	0x010a
        /*1212*/ 	.byte	0x3f
	.zero		1


	//   ....[63]....
        /*1214*/ 	.word	0x00023bc0
        /*1218*/ 	.word	0x00000007
        /*121c*/ 	.word	0x00030830
        /*1220*/ 	.short	0x0107
        /*1222*/ 	.byte	0x3f
	.zero		1


	//   ....[64]....
        /*1224*/ 	.word	0x00023c80
        /*1228*/ 	.word	0x00000007
        /*122c*/ 	.word	0x00030830
        /*1230*/ 	.short	0x0101
        /*1232*/ 	.byte	0x3f
	.zero		1


	//   ....[65]....
        /*1234*/ 	.word	0x00023ce0
        /*1238*/ 	.word	0x00000006
        /*123c*/ 	.word	0x00030860
        /*1240*/ 	.short	0x010a
        /*1242*/ 	.byte	0x3f
	.zero		1


	//   ....[66]....
        /*1244*/ 	.word	0x00024240
        /*1248*/ 	.word	0x00000006
        /*124c*/ 	.word	0x00030850
        /*1250*/ 	.short	0x0107
        /*1252*/ 	.byte	0x3f
	.zero		1


	//   ....[67]....
        /*1254*/ 	.word	0x000243a0
        /*1258*/ 	.word	0x00000006
        /*125c*/ 	.word	0x00030850
        /*1260*/ 	.short	0x0101
        /*1262*/ 	.byte	0x3f
	.zero		1


	//   ....[68]....
        /*1264*/ 	.word	0x000245b0
        /*1268*/ 	.word	0x00000000
        /*126c*/ 	.word	0x00030860
        /*1270*/ 	.short	0x010a
        /*1272*/ 	.byte	0x3f
	.zero		1


	//   ....[69]....
        /*1274*/ 	.word	0x00024ac0
        /*1278*/ 	.word	0x00000000
        /*127c*/ 	.word	0x00030850
        /*1280*/ 	.short	0x0107
        /*1282*/ 	.byte	0x3f
	.zero		1


	//   ....[70]....
        /*1284*/ 	.word	0x00024b80
        /*1288*/ 	.word	0x00000000
        /*128c*/ 	.word	0x00030850
        /*1290*/ 	.short	0x0101
        /*1292*/ 	.byte	0x3f
	.zero		1


	//   ....[71]....
        /*1294*/ 	.word	0x000258c0
        /*1298*/ 	.word	0x00000007
        /*129c*/ 	.word	0x00030820
        /*12a0*/ 	.short	0x010a
        /*12a2*/ 	.byte	0x3f
	.zero		1


	//   ....[72]....
        /*12a4*/ 	.word	0x00025a50
        /*12a8*/ 	.word	0x00000005
        /*12ac*/ 	.word	0x00030840
        /*12b0*/ 	.short	0x010a
        /*12b2*/ 	.byte	0x3f
	.zero		1


	//   ....[73]....
        /*12b4*/ 	.word	0x00025af0
        /*12b8*/ 	.word	0x00000003
        /*12bc*/ 	.word	0x00030840
        /*12c0*/ 	.short	0x010a
        /*12c2*/ 	.byte	0x3f
	.zero		1


	//   ....[74]....
        /*12c4*/ 	.word	0x00025b30
        /*12c8*/ 	.word	0x00000005
        /*12cc*/ 	.word	0x00030860
        /*12d0*/ 	.short	0x010a
        /*12d2*/ 	.byte	0x3f
	.zero		1


	//   ....[75]....
        /*12d4*/ 	.word	0x00025b70
        /*12d8*/ 	.word	0x00000003
        /*12dc*/ 	.word	0x00030860
        /*12e0*/ 	.short	0x010a
        /*12e2*/ 	.byte	0x3f
	.zero		1


	//   ....[76]....
        /*12e4*/ 	.word	0x00025bd0
        /*12e8*/ 	.word	0x00000058
        /*12ec*/ 	.word	0x00030890
        /*12f0*/ 	.short	0x010a
        /*12f2*/ 	.byte	0x3f
	.zero		1


	//   ....[77]....
        /*12f4*/ 	.word	0x00025e80
        /*12f8*/ 	.word	0x00000058
        /*12fc*/ 	.word	0x00030890
        /*1300*/ 	.short	0x010a
        /*1302*/ 	.byte	0x3f
	.zero		1


	//   ....[78]....
        /*1304*/ 	.word	0x00026130
        /*1308*/ 	.word	0x00000058
        /*130c*/ 	.word	0x00030890
        /*1310*/ 	.short	0x010a
        /*1312*/ 	.byte	0x3f
	.zero		1


	//   ....[79]....
        /*1314*/ 	.word	0x000263e0
        /*1318*/ 	.word	0x00000058
        /*131c*/ 	.word	0x000308b0
        /*1320*/ 	.short	0x010a
        /*1322*/ 	.byte	0x3f
	.zero		1


	//   ....[80]....
        /*1324*/ 	.word	0x000267c0
        /*1328*/ 	.word	0x00000002
        /*132c*/ 	.word	0x00030800
        /*1330*/ 	.short	0x010a
        /*1332*/ 	.byte	0x3f
	.zero		1


	//   ....[81]....
        /*1334*/ 	.word	0x00026ba0
        /*1338*/ 	.word	0x00000002
        /*133c*/ 	.word	0x00030800
        /*1340*/ 	.short	0x010a
        /*1342*/ 	.byte	0x3f
	.zero		1


	//   ....[82]....
        /*1344*/ 	.word	0x00026bf0
        /*1348*/ 	.word	0x00000005
        /*134c*/ 	.word	0x00030830
        /*1350*/ 	.short	0x010a
        /*1352*/ 	.byte	0x3f
	.zero		1


	//   ....[83]....
        /*1354*/ 	.word	0x00026c40
        /*1358*/ 	.word	0x0000000d
        /*135c*/ 	.word	0x00030830
        /*1360*/ 	.short	0x010a
        /*1362*/ 	.byte	0x3f
	.zero		1


	//   ....[84]....
        /*1364*/ 	.word	0x00026c90
        /*1368*/ 	.word	0x0000000f
        /*136c*/ 	.word	0x00030850
        /*1370*/ 	.short	0x010a
        /*1372*/ 	.byte	0x3f
	.zero		1


	//   ....[85]....
        /*1374*/ 	.word	0x00026ce0
        /*1378*/ 	.word	0x00000000
        /*137c*/ 	.word	0x00030830
        /*1380*/ 	.short	0x010a
        /*1382*/ 	.byte	0x3f
	.zero		1


	//   ....[86]....
        /*1384*/ 	.word	0x00026d30
        /*1388*/ 	.word	0x0000000f
        /*138c*/ 	.word	0x00030850
        /*1390*/ 	.short	0x010a
        /*1392*/ 	.byte	0x3f
	.zero		1


	//   ....[87]....
        /*1394*/ 	.word	0x00026d80
        /*1398*/ 	.word	0x0000000a
        /*139c*/ 	.word	0x00030850
        /*13a0*/ 	.short	0x010a
        /*13a2*/ 	.byte	0x3f
	.zero		1


	//   ....[88]....
        /*13a4*/ 	.word	0x00026f20
        /*13a8*/ 	.word	0x00000016
        /*13ac*/ 	.word	0x00030820
        /*13b0*/ 	.short	0x010a
        /*13b2*/ 	.byte	0x3f
	.zero		1


	//   ....[89]....
        /*13b4*/ 	.word	0x00026f70
        /*13b8*/ 	.word	0x0000000b
        /*13bc*/ 	.word	0x000308a0
        /*13c0*/ 	.short	0x010a
        /*13c2*/ 	.byte	0x3f
	.zero		1


	//   ....[90]....
        /*13c4*/ 	.word	0x00026fc0
        /*13c8*/ 	.word	0x0000000b
        /*13cc*/ 	.word	0x000308c0
        /*13d0*/ 	.short	0x010a
        /*13d2*/ 	.byte	0x3f
	.zero		1


	//   ....[91]....
        /*13d4*/ 	.word	0x00027010
        /*13d8*/ 	.word	0x0000000a
        /*13dc*/ 	.word	0x000308a0
        /*13e0*/ 	.short	0x010a
        /*13e2*/ 	.byte	0x3f
	.zero		1


	//   ....[92]....
        /*13e4*/ 	.word	0x00027060
        /*13e8*/ 	.word	0x0000000a
        /*13ec*/ 	.word	0x000308c0
        /*13f0*/ 	.short	0x010a
        /*13f2*/ 	.byte	0x3f
	.zero		1


	//   ....[93]....
        /*13f4*/ 	.word	0x00027180
        /*13f8*/ 	.word	0x00000007
        /*13fc*/ 	.word	0x00030840
        /*1400*/ 	.short	0x010a
        /*1402*/ 	.byte	0x3f
	.zero		1


	//   ....[94]....
        /*1404*/ 	.word	0x000284e0
        /*1408*/ 	.word	0x00000016
        /*140c*/ 	.word	0x00030820
        /*1410*/ 	.short	0x010a
        /*1412*/ 	.byte	0x3f
	.zero		1


	//   ....[95]....
        /*1414*/ 	.word	0x00028530
        /*1418*/ 	.word	0x00000007
        /*141c*/ 	.word	0x00030840
        /*1420*/ 	.short	0x010a
        /*1422*/ 	.byte	0x3f
	.zero		1


	//   ....[96]....
        /*1424*/ 	.word	0x00028d70
        /*1428*/ 	.word	0x00000006
        /*142c*/ 	.word	0x00030860
        /*1430*/ 	.short	0x010a
        /*1432*/ 	.byte	0x3f
	.zero		1


	//   ....[97]....
        /*1434*/ 	.word	0x00029600
        /*1438*/ 	.word	0x00000000
        /*143c*/ 	.word	0x00030860
        /*1440*/ 	.short	0x010a
        /*1442*/ 	.byte	0x3f
	.zero		1


	//   ....[98]....
        /*1444*/ 	.word	0x0002a790
        /*1448*/ 	.word	0x00000007
        /*144c*/ 	.word	0x00030820
        /*1450*/ 	.short	0x010a
        /*1452*/ 	.byte	0x3f
	.zero		1


	//   ....[99]....
        /*1454*/ 	.word	0x0002a930
        /*1458*/ 	.word	0x00000005
        /*145c*/ 	.word	0x00030840
        /*1460*/ 	.short	0x010a
        /*1462*/ 	.byte	0x3f
	.zero		1


	//   ....[100]....
        /*1464*/ 	.word	0x0002a980
        /*1468*/ 	.word	0x00000003
        /*146c*/ 	.word	0x00030840
        /*1470*/ 	.short	0x010a
        /*1472*/ 	.byte	0x3f
	.zero		1


	//   ....[101]....
        /*1474*/ 	.word	0x0002a9d0
        /*1478*/ 	.word	0x00000005
        /*147c*/ 	.word	0x00030860
        /*1480*/ 	.short	0x010a
        /*1482*/ 	.byte	0x3f
	.zero		1


	//----- nvinfo : EIATTR_NUM_MBARRIERS
	.align		4
.L_327:
        /*1484*/ 	.byte	0x03, 0x38
        /*1486*/ 	.short	0x0016


	//----- nvinfo : EIATTR_EXIT_INSTR_OFFSETS
	.align		4
        /*1488*/ 	.byte	0x04, 0x1c
        /*148a*/ 	.short	(.L_329 - .L_328)


	//   ....[0]....
.L_328:
        /*148c*/ 	.word	0x00025bc0


	//----- nvinfo : EIATTR_MAX_THREADS
	.align		4
.L_329:
        /*1490*/ 	.byte	0x04, 0x05
        /*1492*/ 	.short	(.L_331 - .L_330)
.L_330:
        /*1494*/ 	.word	0x00000180
        /*1498*/ 	.word	0x00000001
        /*149c*/ 	.word	0x00000001


	//----- nvinfo : EIATTR_CRS_STACK_SIZE
	.align		4
.L_331:
        /*14a0*/ 	.byte	0x04, 0x1e
        /*14a2*/ 	.short	(.L_333 - .L_332)
.L_332:
        /*14a4*/ 	.word	0x00000000


	//----- nvinfo : EIATTR_CBANK_PARAM_SIZE
	.align		4
.L_333:
        /*14a8*/ 	.byte	0x03, 0x19
        /*14aa*/ 	.short	0x0af0


	//----- nvinfo : EIATTR_PARAM_CBANK
	.align		4
        /*14ac*/ 	.byte	0x04, 0x0a
        /*14ae*/ 	.short	(.L_335 - .L_334)
	.align		4
.L_334:
        /*14b0*/ 	.word	index@(.nv.constant0._ZN7cutlass13device_kernelIN5flash11enable_sm90INS1_16FlashAttnFwdSm90INS1_25CollectiveMainloopFwdSm90ILi2EN4cute5tupleIJNS5_1CILi1EEES8_S8_EEENS6_IJNS7_ILi128EEENS7_ILi96EEENS7_ILi192EEEEEELi192ENS_10bfloat16_tEfNS_4arch4Sm90ELb1ELb0ELb1ELb1ELb1ELb1ELb0ELb1ELb1ELb1ELb0ELb0EEENS1_21CollectiveEpilogueFwdINS6_IJSA_SC_SB_EEES9_SE_SG_Li256ELb1ELb1ELb0ELb0EEENS1_36VarlenDynamicPersistentTileSchedulerILi128ELi96ELi256ELi128ELb0ELb1ELb1ELb1ELb1ELb1EEEEEEEEEvNT_6ParamsE)
        /*14b4*/ 	.short	0x0210
        /*14b6*/ 	.short	0x0af0


	//----- nvinfo : EIATTR_SW_WAR
	.align		4
.L_335:
        /*14b8*/ 	.byte	0x04, 0x36
        /*14ba*/ 	.short	(.L_337 - .L_336)
.L_336:
        /*14bc*/ 	.word	0x00000008
.L_337:


//--------------------- .nv.callgraph             --------------------------
	.section	.nv.callgraph,"",@"SHT_CUDA_CALLGRAPH"
	.align	4
	.sectionentsize	8
	.align		4
        /*0000*/ 	.word	0x00000000
	.align		4
        /*0004*/ 	.word	0xffffffff
	.align		4
        /*0008*/ 	.word	index@(_ZN7cutlass13device_kernelIN5flash11enable_sm90INS1_16FlashAttnFwdSm90INS1_25CollectiveMainloopFwdSm90ILi2EN4cute5tupleIJNS5_1CILi1EEES8_S8_EEENS6_IJNS7_ILi128EEENS7_ILi96EEENS7_ILi192EEEEEELi192ENS_10bfloat16_tEfNS_4arch4Sm90ELb0ELb0ELb1ELb0ELb1ELb0ELb0ELb1ELb1ELb1ELb0ELb0EEENS1_21CollectiveEpilogueFwdINS6_IJSA_SC_SB_EEES9_SE_SG_Li256ELb0ELb1ELb0ELb0EEENS1_29StaticPersistentTileSchedulerILb0EEEEEEEEEvNT_6ParamsE)
	.align		4
        /*000c*/ 	.word	index@(__assertfail)
	.align		4
        /*0010*/ 	.word	index@(_ZN7cutlass13device_kernelIN5flash11enable_sm90INS1_16FlashAttnFwdSm90INS1_25CollectiveMainloopFwdSm90ILi2EN4cute5tupleIJNS5_1CILi1EEES8_S8_EEENS6_IJNS7_ILi128EEENS7_ILi96EEENS7_ILi192EEEEEELi192ENS_10bfloat16_tEfNS_4arch4Sm90ELb0ELb0ELb1ELb1ELb1ELb0ELb0ELb1ELb1ELb1ELb0ELb0EEENS1_21CollectiveEpilogueFwdINS6_IJSA_SC_SB_EEES9_SE_SG_Li256ELb1ELb1ELb0ELb0EEENS1_36VarlenDynamicPersistentTileSchedulerILi128ELi96ELi256ELi128ELb0ELb1ELb1ELb0ELb1ELb1EEEEEEEEEvNT_6ParamsE)
	.align		4
        /*0014*/ 	.word	index@(__assertfail)
	.align		4
        /*0018*/ 	.word	index@(_ZN7cutlass13device_kernelIN5flash11enable_sm90INS1_16FlashAttnFwdSm90INS1_25CollectiveMainloopFwdSm90ILi2EN4cute5tupleIJNS5_1CILi1EEES8_S8_EEENS6_IJNS7_ILi128EEENS7_ILi96EEENS7_ILi192EEEEEELi192ENS_10bfloat16_tEfNS_4arch4Sm90ELb0ELb0ELb1ELb1ELb1ELb1ELb0ELb1ELb1ELb1ELb0ELb0EEENS1_21CollectiveEpilogueFwdINS6_IJSA_SC_SB_EEES9_SE_SG_Li256ELb1ELb1ELb0ELb0EEENS1_36VarlenDynamicPersistentTileSchedulerILi128ELi96ELi256ELi128ELb0ELb1ELb1ELb0ELb1ELb1EEEEEEEEEvNT_6ParamsE)
	.align		4
        /*001c*/ 	.word	index@(__assertfail)
	.align		4
        /*0020*/ 	.word	index@(_ZN7cutlass13device_kernelIN5flash11enable_sm90INS1_16FlashAttnFwdSm90INS1_25CollectiveMainloopFwdSm90ILi2EN4cute5tupleIJNS5_1CILi1EEES8_S8_EEENS6_IJNS7_ILi128EEENS7_ILi96EEENS7_ILi192EEEEEELi192ENS_10bfloat16_tEfNS_4arch4Sm90ELb0ELb1ELb1ELb0ELb1ELb0ELb0ELb1ELb1ELb1ELb0ELb0EEENS1_21CollectiveEpilogueFwdINS6_IJSA_SC_SB_EEES9_SE_SG_Li256ELb0ELb1ELb0ELb0EEENS1_30DynamicPersistentTileSchedulerILi256ELi128ELb0ELb1ELb1EEEEEEEEEvNT_6ParamsE)
	.align		4
        /*0024*/ 	.word	index@(__assertfail)
	.align		4
        /*0028*/ 	.word	index@(_ZN7cutlass13device_kernelIN5flash11enable_sm90INS1_16FlashAttnFwdSm90INS1_25CollectiveMainloopFwdSm90ILi2EN4cute5tupleIJNS5_1CILi1EEES8_S8_EEENS6_IJNS7_ILi128EEENS7_ILi96EEENS7_ILi192EEEEEELi192ENS_10bfloat16_tEfNS_4arch4Sm90ELb0ELb1ELb1ELb1ELb1ELb0ELb0ELb1ELb1ELb1ELb0ELb0EEENS1_21CollectiveEpilogueFwdINS6_IJSA_SC_SB_EEES9_SE_SG_Li256ELb1ELb1ELb0ELb0EEENS1_36VarlenDynamicPersistentTileSchedulerILi128ELi96ELi256ELi128ELb0ELb1ELb1ELb1ELb0ELb1EEEEEEEEEvNT_6ParamsE)
	.align		4
        /*002c*/ 	.word	index@(__assertfail)
	.align		4
        /*0030*/ 	.word	index@(_ZN7cutlass13device_kernelIN5flash11enable_sm90INS1_16FlashAttnFwdSm90INS1_25CollectiveMainloopFwdSm90ILi2EN4cute5tupleIJNS5_1CILi1EEES8_S8_EEENS6_IJNS7_ILi128EEENS7_ILi96EEENS7_ILi192EEEEEELi192ENS_10bfloat16_tEfNS_4arch4Sm90ELb0ELb1ELb1ELb1ELb1ELb1ELb0ELb1ELb1ELb1ELb0ELb0EEENS1_21CollectiveEpilogueFwdINS6_IJSA_SC_SB_EEES9_SE_SG_Li256ELb1ELb1ELb0ELb0EEENS1_36VarlenDynamicPersistentTileSchedulerILi128ELi96ELi256ELi128ELb0ELb1ELb1ELb1ELb0ELb1EEEEEEEEEvNT_6ParamsE)
	.align		4
        /*0034*/ 	.word	index@(__assertfail)
	.align		4
        /*0038*/ 	.word	index@(_ZN7cutlass13device_kernelIN5flash11enable_sm90INS1_16FlashAttnFwdSm90INS1_25CollectiveMainloopFwdSm90ILi2EN4cute5tupleIJNS5_1CILi1EEES8_S8_EEENS6_IJNS7_ILi128EEENS7_ILi96EEENS7_ILi192EEEEEELi192ENS_10bfloat16_tEfNS_4arch4Sm90ELb1ELb0ELb1ELb0ELb1ELb0ELb0ELb1ELb1ELb1ELb0ELb0EEENS1_21CollectiveEpilogueFwdINS6_IJSA_SC_SB_EEES9_SE_SG_Li256ELb0ELb1ELb0ELb0EEENS1_30DynamicPersistentTileSchedulerILi256ELi128ELb0ELb1ELb1EEEEEEEEEvNT_6ParamsE)
	.align		4
        /*003c*/ 	.word	index@(__assertfail)
	.align		4
        /*0040*/ 	.word	index@(_ZN7cutlass13device_kernelIN5flash11enable_sm90INS1_16FlashAttnFwdSm90INS1_25CollectiveMainloopFwdSm90ILi2EN4cute5tupleIJNS5_1CILi1EEES8_S8_EEENS6_IJNS7_ILi128EEENS7_ILi96EEENS7_ILi192EEEEEELi192ENS_10bfloat16_tEfNS_4arch4Sm90ELb1ELb0ELb1ELb1ELb1ELb0ELb0ELb1ELb1ELb1ELb0ELb0EEENS1_21CollectiveEpilogueFwdINS6_IJSA_SC_SB_EEES9_SE_SG_Li256ELb1ELb1ELb0ELb0EEENS1_36VarlenDynamicPersistentTileSchedulerILi128ELi96ELi256ELi128ELb0ELb1ELb1ELb1ELb1ELb1EEEEEEEEEvNT_6ParamsE)
	.align		4
        /*0044*/ 	.word	index@(__assertfail)
	.align		4
        /*0048*/ 	.word	index@(_ZN7cutlass13device_kernelIN5flash11enable_sm90INS1_16FlashAttnFwdSm90INS1_25CollectiveMainloopFwdSm90ILi2EN4cute5tupleIJNS5_1CILi1EEES8_S8_EEENS6_IJNS7_ILi128EEENS7_ILi96EEENS7_ILi192EEEEEELi192ENS_10bfloat16_tEfNS_4arch4Sm90ELb1ELb0ELb1ELb1ELb1ELb1ELb0ELb1ELb1ELb1ELb0ELb0EEENS1_21CollectiveEpilogueFwdINS6_IJSA_SC_SB_EEES9_SE_SG_Li256ELb1ELb1ELb0ELb0EEENS1_36VarlenDynamicPersistentTileSchedulerILi128ELi96ELi256ELi128ELb0ELb1ELb1ELb1ELb1ELb1EEEEEEEEEvNT_6ParamsE)
	.align		4
        /*004c*/ 	.word	index@(__assertfail)
	.align		4
        /*0050*/ 	.word	0x00000000
	.align		4
        /*0054*/ 	.word	0xfffffffe
	.align		4
        /*0058*/ 	.word	0x00000000
	.align		4
        /*005c*/ 	.word	0xfffffffd
	.align		4
        /*0060*/ 	.word	0x00000000
	.align		4
        /*0064*/ 	.word	0xfffffffc


//--------------------- .nv.constant4             --------------------------
	.section	.nv.constant4,"a",@progbits
	.align	8
	.align		8
.nv.constant4:
        /*0000*/ 	.dword	__assertfail
	.align		8
        /*0008*/ 	.dword	__unnamed_1
	.align		8
        /*0010*/ 	.dword	__unnamed_2
	.align		8
        /*0018*/ 	.dword	__unnamed_3
	.align		8
        /*0020*/ 	.dword	__unnamed_4
	.align		8
        /*0028*/ 	.dword	__unnamed_5
	.align		8
        /*0030*/ 	.dword	_ZN80_INTERNAL_56c26c81_44_flash_fwd_hdim192_bf16_paged_softcap_sm90_cu_c784774a_32854cuda3std3__45__cpo5beginE
	.align		8
        /*0038*/ 	.dword	_ZN80_INTERNAL_56c26c81_44_flash_fwd_hdim192_bf16_paged_softcap_sm90_cu_c784774a_32854cuda3std3__45__cpo3endE
	.align		8
        /*0040*/ 	.dword	_ZN80_INTERNAL_56c26c81_44_flash_fwd_hdim192_bf16_paged_softcap_sm90_cu_c784774a_32854cuda3std3__45__cpo6cbeginE
	.align		8
        /*0048*/ 	.dword	_ZN80_INTERNAL_56c26c81_44_flash_fwd_hdim192_bf16_paged_softcap_sm90_cu_c784774a_32854cuda3std3__45__cpo4cendE
	.align		8
        /*0050*/ 	.dword	_ZN80_INTERNAL_56c26c81_44_flash_fwd_hdim192_bf16_paged_softcap_sm90_cu_c784774a_32854cuda3std3__482_GLOBAL__N__56c26c81_44_flash_fwd_hdim192_bf16_paged_softcap_sm90_cu_c784774a_32856ignoreE
	.align		8
        /*0058*/ 	.dword	_ZN80_INTERNAL_56c26c81_44_flash_fwd_hdim192_bf16_paged_softcap_sm90_cu_c784774a_32854cuda3std3__419piecewise_constructE
	.align		8
        /*0060*/ 	.dword	_ZN80_INTERNAL_56c26c81_44_flash_fwd_hdim192_bf16_paged_softcap_sm90_cu_c784774a_32854cuda3std3__48in_placeE
	.align		8
        /*0068*/ 	.dword	_ZN80_INTERNAL_56c26c81_44_flash_fwd_hdim192_bf16_paged_softcap_sm90_cu_c784774a_32854cuda3std6ranges3__45__cpo4swapE
	.align		8
        /*0070*/ 	.dword	_ZN80_INTERNAL_56c26c81_44_flash_fwd_hdim192_bf16_paged_softcap_sm90_cu_c784774a_32854cuda3std6ranges3__45__cpo9iter_moveE
	.align		8
        /*0078*/ 	.dword	_ZN80_INTERNAL_56c26c81_44_flash_fwd_hdim192_bf16_paged_softcap_sm90_cu_c784774a_32854cute7productE
	.align		8
        /*0080*/ 	.dword	_ZN80_INTERNAL_56c26c81_44_flash_fwd_hdim192_bf16_paged_softcap_sm90_cu_c784774a_32854cute1_E
	.align		8
        /*0088*/ 	.dword	$str$23
	.align		8
        /*0090*/ 	.dword	$str$24


//--------------------- .text._ZN7cutlass13device_kernelIN5flash11enable_sm90INS1_16FlashAttnFwdSm90INS1_25CollectiveMainloopFwdSm90ILi2EN4cute5tupleIJNS5_1CILi1EEES8_S8_EEENS6_IJNS7_ILi128EEENS7_ILi96EEENS7_ILi192EEEEEELi192ENS_10bfloat16_tEfNS_4arch4Sm90ELb0ELb0ELb1ELb0ELb1ELb0ELb0ELb1ELb1ELb1ELb0ELb0EEENS1_21CollectiveEpilogueFwdINS6_IJSA_SC_SB_EEES9_SE_SG_Li256ELb0ELb1ELb0ELb0EEENS1_29StaticPersistentTileSchedulerILb0EEEEEEEEEvNT_6ParamsE --------------------------
	.section	.text._ZN7cutlass13device_kernelIN5flash11enable_sm90INS1_16FlashAttnFwdSm90INS1_25CollectiveMainloopFwdSm90ILi2EN4cute5tupleIJNS5_1CILi1EEES8_S8_EEENS6_IJNS7_ILi128EEENS7_ILi96EEENS7_ILi192EEEEEELi192ENS_10bfloat16_tEfNS_4arch4Sm90ELb0ELb0ELb1ELb0ELb1ELb0ELb0ELb1ELb1ELb1ELb0ELb0EEENS1_21CollectiveEpilogueFwdINS6_IJSA_SC_SB_EEES9_SE_SG_Li256ELb0ELb1ELb0ELb0EEENS1_29StaticPersistentTileSchedulerILb0EEEEEEEEEvNT_6ParamsE,"ax",@progbits
	.align	128
.text._ZN7cutlass13device_kernelIN5flash11enable_sm90INS1_16FlashAttnFwdSm90INS1_25CollectiveMainloopFwdSm90ILi2EN4cute5tupleIJNS5_1CILi1EEES8_S8_EEENS6_IJNS7_ILi128EEENS7_ILi96EEENS7_ILi192EEEEEELi192ENS_10bfloat16_tEfNS_4arch4Sm90ELb0ELb0ELb1ELb0ELb1ELb0ELb0ELb1ELb1ELb1ELb0ELb0EEENS1_21CollectiveEpilogueFwdINS6_IJSA_SC_SB_EEES9_SE_SG_Li256ELb0ELb1ELb0ELb0EEENS1_29StaticPersistentTileSchedulerILb0EEEEEEEEEvNT_6ParamsE:
        .type           _ZN7cutlass13device_kernelIN5flash11enable_sm90INS1_16FlashAttnFwdSm90INS1_25CollectiveMainloopFwdSm90ILi2EN4cute5tupleIJNS5_1CILi1EEES8_S8_EEENS6_IJNS7_ILi128EEENS7_ILi96EEENS7_ILi192EEEEEELi192ENS_10bfloat16_tEfNS_4arch4Sm90ELb0ELb0ELb1ELb0ELb1ELb0ELb0ELb1ELb1ELb1ELb0ELb0EEENS1_21CollectiveEpilogueFwdINS6_IJSA_SC_SB_EEES9_SE_SG_Li256ELb0ELb1ELb0ELb0EEENS1_29StaticPersistentTileSchedulerILb0EEEEEEEEEvNT_6ParamsE,@function
        .size           _ZN7cutlass13device_kernelIN5flash11enable_sm90INS1_16FlashAttnFwdSm90INS1_25CollectiveMainloopFwdSm90ILi2EN4cute5tupleIJNS5_1CILi1EEES8_S8_EEENS6_IJNS7_ILi128EEENS7_ILi96EEENS7_ILi192EEEEEELi192ENS_10bfloat16_tEfNS_4arch4Sm90ELb0ELb0ELb1ELb0ELb1ELb0ELb0ELb1ELb1ELb1ELb0ELb0EEENS1_21CollectiveEpilogueFwdINS6_IJSA_SC_SB_EEES9_SE_SG_Li256ELb0ELb1ELb0ELb0EEENS1_29StaticPersistentTileSchedulerILb0EEEEEEEEEvNT_6ParamsE,(.L_x_3220 - _ZN7cutlass13device_kernelIN5flash11enable_sm90INS1_16FlashAttnFwdSm90INS1_25CollectiveMainloopFwdSm90ILi2EN4cute5tupleIJNS5_1CILi1EEES8_S8_EEENS6_IJNS7_ILi128EEENS7_ILi96EEENS7_ILi192EEEEEELi192ENS_10bfloat16_tEfNS_4arch4Sm90ELb0ELb0ELb1ELb0ELb1ELb0ELb0ELb1ELb1ELb1ELb0ELb0EEENS1_21CollectiveEpilogueFwdINS6_IJSA_SC_SB_EEES9_SE_SG_Li256ELb0ELb1ELb0ELb0EEENS1_29StaticPersistentTileSchedulerILb0EEEEEEEEEvNT_6ParamsE)
        .other          _ZN7cutlass13device_kernelIN5flash11enable_sm90INS1_16FlashAttnFwdSm90INS1_25CollectiveMainloopFwdSm90ILi2EN4cute5tupleIJNS5_1CILi1EEES8_S8_EEENS6_IJNS7_ILi128EEENS7_ILi96EEENS7_ILi192EEEEEELi192ENS_10bfloat16_tEfNS_4arch4Sm90ELb0ELb0ELb1ELb0ELb1ELb0ELb0ELb1ELb1ELb1ELb0ELb0EEENS1_21CollectiveEpilogueFwdINS6_IJSA_SC_SB_EEES9_SE_SG_Li256ELb0ELb1ELb0ELb0EEENS1_29StaticPersistentTileSchedulerILb0EEEEEEEEEvNT_6ParamsE,@"STO_CUDA_ENTRY STV_DEFAULT"
_ZN7cutlass13device_kernelIN5flash11enable_sm90INS1_16FlashAttnFwdSm90INS1_25CollectiveMainloopFwdSm90ILi2EN4cute5tupleIJNS5_1CILi1EEES8_S8_EEENS6_IJNS7_ILi128EEENS7_ILi96EEENS7_ILi192EEEEEELi192ENS_10bfloat16_tEfNS_4arch4Sm90ELb0ELb0ELb1ELb0ELb1ELb0ELb0ELb1ELb1ELb1ELb0ELb0EEENS1_21CollectiveEpilogueFwdINS6_IJSA_SC_SB_EEES9_SE_SG_Li256ELb0ELb1ELb0ELb0EEENS1_29StaticPersistentTileSchedulerILb0EEEEEEEEEvNT_6ParamsE:
[----:B------:R-:W0:Y:S02]  /*0000*/  LDC R1, c[0x0][0x28] ;  /* 0x00000a00ff017b82 */ /* 0x000e240000000800 */
[----:B0-----:R-:W-:Y:S01]  /*0010*/  VIADD R1, R1, 0xfffffff8 ;  /* 0xfffffff801017836 */ /* 0x001fe20000000000 */
[----:B------:R-:W0:Y:S01]  /*0020*/  S2R R3, SR_TID.X ;  /* 0x0000000000037919 */ /* 0x000e220000002100 */
[----:B------:R-:W-:Y:S01]  /*0030*/  ELECT P0, URZ, PT ;  /* 0x00000000003f782f */ /* 0x000fe20003800000 */
[----:B------:R-:W-:Y:S01]  /*0040*/  UMOV UR4, 0x80 ;  /* 0x0000008000047882 */ /* 0x000fe20000000000 */
[----:B------:R-:W-:Y:S01]  /*0050*/  UMOV UR7, 0x100 ;  /* 0x0000010000077882 */ /* 0x000fe20000000000 */
[----:B0-----:R-:W-:-:S05]  /*0060*/  SHF.R.U32.HI R0, RZ, 0x5, R3 ;  /* 0x00000005ff007819 */ /* 0x001fca0000011603 */
[----:B------:R-:W0:Y:S02]  /*0070*/  SHFL.IDX PT, R2, R0, RZ, 0x1f ;  /* 0x00001fff00027589 */ /* 0x000e2400000e0000 */
[C---:B0-----:R-:W-:Y:S02]  /*0080*/  ISETP.NE.OR P0, PT, R2.reuse, RZ, !P0 ;  /* 0x000000ff0200720c */ /* 0x041fe40004705670 */
[----:B------:R-:W-:Y:S02]  /*0090*/  ISETP.NE.AND P1, PT, R2, RZ, PT ;  /* 0x000000ff0200720c */ /* 0x000fe40003f25270 */
[----:B------:R-:W-:-:S06]  /*00a0*/  SHF.R.U32.HI R2, RZ, 0x7, R3 ;  /* 0x00000007ff027819 */ /* 0x000fcc0000011603 */
[----:B------:R-:W0:Y:S03]  /*00b0*/  SHFL.IDX PT, R2, R2, RZ, 0x1f ;  /* 0x00001fff02027589 */ /* 0x000e2600000e0000 */
[----:B------:R-:W-:Y:S01]  /*00c0*/  VOTEU.ALL UP0, P0 ;  /* 0x00000000003f7886 */ /* 0x000fe20000000000 */
[----:B------:R-:W-:-:S04]  /*00d0*/  VOTEU.ALL UP1, P0 ;  /* 0x00000000003f7886 */ /* 0x000fc80000020000 */
[----:B------:R-:W1:Y:S01]  /*00e0*/  @!UP0 S2UR UR8, SR_CgaCtaId ;  /* 0x00000000000889c3 */ /* 0x000e620000008800 */
[----:B------:R-:W-:Y:S01]  /*00f0*/  @!UP0 UMOV UR6, 0x400 ;  /* 0x0000040000068882 */ /* 0x000fe20000000000 */
[----:B------:R-:W-:-:S04]  /*0100*/  @!UP0 UIADD3 UR4, -UR4, 0x100000, URZ ;  /* 0x0010000004048890 */ /* 0x000fc8000fffe13f */
[----:B------:R-:W-:Y:S02]  /*0110*/  @!UP0 USHF.L.U32 UR5, UR4, 0xb, URZ ;  /* 0x0000000b04058899 */ /* 0x000fe4000800063f */
[----:B------:R-:W-:Y:S02]  /*0120*/  @!UP0 USHF.L.U32 UR4, UR4, 0x1, URZ ;  /* 0x0000000104048899 */ /* 0x000fe4000800063f */
[----:B-1----:R-:W-:Y:S02]  /*0130*/  @!UP0 ULEA UR8, UR8, UR6, 0x18 ;  /* 0x0000000608088291 */ /* 0x002fe4000f8ec03f */
[----:B------:R-:W-:-:S04]  /*0140*/  @!UP0 UIADD3 UR6, -UR7, 0x100000, URZ ;  /* 0x0010000007068890 */ /* 0x000fc8000fffe13f */
[----:B------:R-:W-:Y:S02]  /*0150*/  @!UP0 USHF.L.U32 UR7, UR6, 0xb, URZ ;  /* 0x0000000b06078899 */ /* 0x000fe4000800063f */
[----:B------:R-:W-:Y:S01]  /*0160*/  @!UP0 USHF.L.U32 UR6, UR6, 0x1, URZ ;  /* 0x0000000106068899 */ /* 0x000fe2000800063f */
[----:B------:R-:W-:-:S05]  /*0170*/  VOTEU.ALL UP0, P0 ;  /* 0x00000000003f7886 */ /* 0x000fca0000000000 */
[----:B------:R1:W2:Y:S06]  /*0180*/  @!UP0 SYNCS.EXCH.64 URZ, [UR8+0x30800], UR4 ;  /* 0x03080004083f85b2 */ /* 0x0002ac0008000100 */
[----:B------:R1:W3:Y:S02]  /*0190*/  @!UP1 SYNCS.EXCH.64 URZ, [UR8+0x30820], UR6 ;  /* 0x03082006083f95b2 */ /* 0x0002e40008000100 */
[----:B01----:R-:W-:Y:S05]  /*01a0*/  @P1 BRA `(.L_x_0) ;  /* 0x0000000000481947 */ /* 0x003fea0003800000 */
[----:B------:R-:W0:Y:S01]  /*01b0*/  S2UR UR5, SR_CgaCtaId ;  /* 0x00000000000579c3 */ /* 0x000e220000008800 */
[----:B------:R-:W-:Y:S01]  /*01c0*/  UMOV UR4, 0x400 ;  /* 0x0000040000047882 */ /* 0x000fe20000000000 */
[----:B------:R-:W-:Y:S01]  /*01d0*/  UMOV UR6, 0x80 ;  /* 0x0000008000067882 */ /* 0x000fe20000000000 */
[----:B------:R-:W-:Y:S01]  /*01e0*/  UMOV UR7, 0x100 ;  /* 0x0000010000077882 */ /* 0x000fe20000000000 */
[----:B------:R-:W-:Y:S01]  /*01f0*/  ELECT P0, URZ, PT ;  /* 0x00000000003f782f */ /* 0x000fe20003800000 */
[----:B0-----:R-:W-:Y:S02]  /*0200*/  ULEA UR8, UR5, UR4, 0x18 ;  /* 0x0000000405087291 */ /* 0x001fe4000f8ec03f */
[----:B------:R-:W-:-:S04]  /*0210*/  UIADD3 UR4, -UR6, 0x100000, URZ ;  /* 0x0010000006047890 */ /* 0x000fc8000fffe13f */
[----:B------:R-:W-:Y:S02]  /*0220*/  USHF.L.U32 UR5, UR4, 0xb, URZ ;  /* 0x0000000b04057899 */ /* 0x000fe4000800063f */
[----:B------:R-:W-:Y:S02]  /*0230*/  USHF.L.U32 UR4, UR4, 0x1, URZ ;  /* 0x0000000104047899 */ /* 0x000fe4000800063f */
[----:B------:R-:W-:-:S04]  /*0240*/  UIADD3 UR6, -UR7, 0x100000, URZ ;  /* 0x0010000007067890 */ /* 0x000fc8000fffe13f */
[----:B------:R-:W-:Y:S02]  /*0250*/  USHF.L.U32 UR7, UR6, 0xb, URZ ;  /* 0x0000000b06077899 */ /* 0x000fe4000800063f */
[----:B------:R-:W-:Y:S01]  /*0260*/  USHF.L.U32 UR6, UR6, 0x1, URZ ;  /* 0x0000000106067899 */ /* 0x000fe2000800063f */
[----:B------:R-:W0:Y:S03]  /*0270*/  FENCE.VIEW.ASYNC.S ;  /* 0x00000000000073c6 */ /* 0x000e260000000000 */
[----:B0-----:R0:W1:Y:S08]  /*0280*/  SYNCS.EXCH.64 URZ, [UR8+0x30830], UR4 ;  /* 0x03083004083f75b2 */ /* 0x0010700008000100 */
[----:B------:R0:W4:Y:S01]  /*0290*/  SYNCS.EXCH.64 URZ, [UR8+0x30840], UR6 ;  /* 0x03084006083f75b2 */ /* 0x0001220008000100 */
[----:B------:R0:W0:Y:S01]  /*02a0*/  SYNCS.EXCH.64 URZ, [UR8+0x30838], UR4 ;  /* 0x03083804083f75b2 */ /* 0x0000220008000100 */
[----:B------:R0:W0:Y:S01]  /*02b0*/  SYNCS.EXCH.64 URZ, [UR8+0x30848], UR6 ;  /* 0x03084806083f75b2 */ /* 0x0000220008000100 */
[----:B------:R-:W-:Y:S01]  /*02c0*/  NOP ;  /* 0x0000000000007918 */ /* 0x000fe20000000000 */
.L_x_0:
[----:B------:R-:W5:Y:S01]  /*02d0*/  SHFL.IDX PT, R4, R0, RZ, 0x1f ;  /* 0x00001fff00047589 */ /* 0x000f6200000e0000 */
[----:B------:R-:W-:Y:S01]  /*02e0*/  NOP ;  /* 0x0000000000007918 */ /* 0x000fe20000000000 */
[----:B-----5:R-:W-:-:S13]  /*02f0*/  ISETP.NE.AND P0, PT, R4, RZ, PT ;  /* 0x000000ff0400720c */ /* 0x020fda0003f05270 */
[----:B------:R-:W-:Y:S05]  /*0300*/  @P0 BRA `(.L_x_1) ;  /* 0x0000000000480947 */ /* 0x000fea0003800000 */
[----:B0-----:R-:W0:Y:S01]  /*0310*/  S2UR UR5, SR_CgaCtaId ;  /* 0x00000000000579c3 */ /* 0x001e220000008800 */
        /* <DEDUP_REMOVED lines=12> */
[----:B0-----:R0:W0:Y:S08]  /*03e0*/  SYNCS.EXCH.64 URZ, [UR8+0x30850], UR4 ;  /* 0x03085004083f75b2 */ /* 0x0010300008000100 */
[----:B------:R0:W0:Y:S01]  /*03f0*/  SYNCS.EXCH.64 URZ, [UR8+0x30860], UR6 ;  /* 0x03086006083f75b2 */ /* 0x0000220008000100 */
[----:B------:R0:W0:Y:S01]  /*0400*/  SYNCS.EXCH.64 URZ, [UR8+0x30858], UR4 ;  /* 0x03085804083f75b2 */ /* 0x0000220008000100 */
[----:B------:R0:W0:Y:S01]  /*0410*/  SYNCS.EXCH.64 URZ, [UR8+0x30868], UR6 ;  /* 0x03086806083f75b2 */ /* 0x0000220008000100 */
[----:B------:R-:W-:Y:S01]  /*0420*/  NOP ;  /* 0x0000000000007918 */ /* 0x000fe20000000000 */
.L_x_1:
[----:B------:R-:W5:Y:S01]  /*0430*/  SHFL.IDX PT, R4, R0, RZ, 0x1f ;  /* 0x00001fff00047589 */ /* 0x000f6200000e0000 */
[----:B------:R-:W-:Y:S01]  /*0440*/  NOP ;  /* 0x0000000000007918 */ /* 0x000fe20000000000 */
[----:B-----5:R-:W-:-:S13]  /*0450*/  ISETP.NE.AND P0, PT, R4, RZ, PT ;  /* 0x000000ff0400720c */ /* 0x020fda0003f05270 */
[----:B------:R-:W-:Y:S05]  /*0460*/  @P0 BRA `(.L_x_2) ;  /* 0x0000000000380947 */ /* 0x000fea0003800000 */
[----:B0-----:R-:W0:Y:S01]  /*0470*/  S2UR UR5, SR_CgaCtaId ;  /* 0x00000000000579c3 */ /* 0x001e220000008800 */
[----:B------:R-:W-:Y:S01]  /*0480*/  UMOV UR4, 0x400 ;  /* 0x0000040000047882 */ /* 0x000fe20000000000 */
[----:B------:R-:W-:Y:S01]  /*0490*/  UMOV UR7, 0x80 ;  /* 0x0000008000077882 */ /* 0x000fe20000000000 */
[----:B------:R-:W-:Y:S01]  /*04a0*/  ELECT P0, URZ, PT ;  /* 0x00000000003f782f */ /* 0x000fe20003800000 */
[----:B0-----:R-:W-:Y:S02]  /*04b0*/  ULEA UR6, UR5, UR4, 0x18 ;  /* 0x0000000405067291 */ /* 0x001fe4000f8ec03f */
[----:B------:R-:W-:-:S04]  /*04c0*/  UIADD3 UR4, -UR7, 0x100000, URZ ;  /* 0x0010000007047890 */ /* 0x000fc8000fffe13f */
[----:B------:R-:W-:Y:S02]  /*04d0*/  USHF.L.U32 UR5, UR4, 0xb, URZ ;  /* 0x0000000b04057899 */ /* 0x000fe4000800063f */
[----:B------:R-:W-:Y:S01]  /*04e0*/  USHF.L.U32 UR4, UR4, 0x1, URZ ;  /* 0x0000000104047899 */ /* 0x000fe2000800063f */
[----:B------:R-:W0:Y:S11]  /*04f0*/  FENCE.VIEW.ASYNC.S ;  /* 0x00000000000073c6 */ /* 0x000e360000000000 */
[----:B0-----:R0:W0:Y:S01]  /*0500*/  SYNCS.EXCH.64 URZ, [UR6+0x30870], UR4 ;  /* 0x03087004063f75b2 */ /* 0x0010220008000100 */
[----:B------:R0:W0:Y:S01]  /*0510*/  SYNCS.EXCH.64 URZ, [UR6+0x30880], UR4 ;  /* 0x03088004063f75b2 */ /* 0x0000220008000100 */
[----:B------:R0:W0:Y:S01]  /*0520*/  SYNCS.EXCH.64 URZ, [UR6+0x30878], UR4 ;  /* 0x03087804063f75b2 */ /* 0x0000220008000100 */
[----:B------:R0:W0:Y:S01]  /*0530*/  SYNCS.EXCH.64 URZ, [UR6+0x30888], UR4 ;  /* 0x03088804063f75b2 */ /* 0x0000220008000100 */
[----:B------:R-:W-:Y:S01]  /*0540*/  NOP ;  /* 0x0000000000007918 */ /* 0x000fe20000000000 */
.L_x_2:
        /* <DEDUP_REMOVED lines=22> */
.L_x_3:
[----:B------:R-:W5:Y:S01]  /*06b0*/  SHFL.IDX PT, R4, R0, RZ, 0x1f ;  /* 0x00001fff00047589 */ /* 0x000f6200000e0000 */
[----:B------:R-:W-:Y:S01]  /*06c0*/  R2UR UR9, R2 ;  /* 0x00000000020972ca */ /* 0x000fe200000e0000 */
        /* <DEDUP_REMOVED lines=21> */
.L_x_4:
[----:B------:R-:W-:Y:S01]  /*0820*/  UISETP.NE.AND UP0, UPT, UR9, URZ, UPT ;  /* 0x0000003f0900728c */ /* 0x000fe2000bf05270 */
[----:B------:R-:W-:Y:S01]  /*0830*/  NOP ;  /* 0x0000000000007918 */ /* 0x000fe20000000000 */
[----:B0-----:R-:W-:Y:S01]  /*0840*/  UMOV UR4, 0x1 ;  /* 0x0000000100047882 */ /* 0x001fe20000000000 */
[----:B------:R-:W-:Y:S01]  /*0850*/  ULDC.64 UR36, c[0x0][0x208] ;  /* 0x0000820000247ab9 */ /* 0x000fe20000000a00 */
[----:B------:R-:W-:Y:S01]  /*0860*/  USEL UR4, UR4, 0x2, !UP0 ;  /* 0x0000000204047887 */ /* 0x000fe2000c000000 */
[----:B-1234-:R-:W-:Y:S01]  /*0870*/  BAR.SYNC.DEFER_BLOCKING 0x0 ;  /* 0x0000000000007b1d */ /* 0x01efe20000010000 */
[----:B------:R-:W-:-:S04]  /*0880*/  PLOP3.LUT P0, PT, PT, PT, UP0, 0x80, 0x0 ;  /* 0x000000000000781c */ /* 0x000fc80003f0f008 */
[----:B------:R-:W-:-:S05]  /*0890*/  IMAD.U32 R2, RZ, RZ, UR4 ;  /* 0x00000004ff027e24 */ /* 0x000fca000f8e00ff */
[----:B------:R0:W-:Y:S04]  /*08a0*/  STL [R1+0x4], R2 ;  /* 0x0000040201007387 */ /* 0x0001e80000100800 */
[----:B------:R-:W-:Y:S05]  /*08b0*/  @!P0 BRA `(.L_x_5) ;  /* 0x0000008000688947 */ /* 0x000fea0003800000 */
.L_x_6:
[----:B------:R-:W-:-:S08]  /*08c0*/  NOP ;  /* 0x0000000000007918 */ /* 0x000fd00000000000 */
[----:B------:R-:W1:Y:S02]  /*08d0*/  USETMAXREG.TRY_ALLOC.CTAPOOL UP0, 0xe8 ;  /* 0x000000e8000079c8 */ /* 0x000e640008000600 */
[----:B-1----:R-:W-:-:S13]  /*08e0*/  PLOP3.LUT P0, PT, PT, PT, UP0, 0x80, 0x0 ;  /* 0x000000000000781c */ /* 0x002fda0003f0f008 */
[----:B------:R-:W-:Y:S05]  /*08f0*/  @!P0 BRA `(.L_x_6) ;  /* 0xfffffffc00f08947 */ /* 0x000fea000383ffff */
[----:B------:R-:W1:Y:S08]  /*0900*/  S2UR UR4, SR_CTAID.X ;  /* 0x00000000000479c3 */ /* 0x000e700000002500 */
[----:B------:R-:W-:Y:S08]  /*0910*/  BAR.ARV 0x8, 0x180 ;  /* 0x0206000000007b1d */ /* 0x000ff00000002000 */
[----:B------:R-:W1:Y:S02]  /*0920*/  LDC R0, c[0x0][0xc34] ;  /* 0x00030d00ff007b82 */ /* 0x000e640000000800 */
[----:B-1----:R-:W-:-:S13]  /*0930*/  ISETP.LE.AND P0, PT, R0, UR4, PT ;  /* 0x0000000400007c0c */ /* 0x002fda000bf03270 */
[----:B------:R-:W-:Y:S05]  /*0940*/  @P0 EXIT ;  /* 0x000000000000094d */ /* 0x000fea0003800000 */
[----:B0-----:R-:W2:Y:S01]  /*0950*/  LDL R2, [R1+0x4] ;  /* 0x0000040001027983 */ /* 0x001ea20000100800 */
[----:B------:R-:W-:Y:S01]  /*0960*/  VIADD R19, R3, 0xffffff80 ;  /* 0xffffff8003137836 */ /* 0x000fe20000000000 */
[----:B------:R-:W-:Y:S01]  /*0970*/  MOV R11, 0xfffffffe ;  /* 0xfffffffe000b7802 */ /* 0x000fe20000000f00 */
[----:B------:R-:W-:Y:S01]  /*0980*/  IMAD.U32 R22, RZ, RZ, UR4 ;  /* 0x00000004ff167e24 */ /* 0x000fe2000f8e00ff */
[----:B------:R-:W-:Y:S01]  /*0990*/  UMOV UR39, URZ ;  /* 0x0000003f00277c82 */ /* 0x000fe20008000000 */
[----:B------:R-:W-:Y:S01]  /*09a0*/  UMOV UR38, URZ ;  /* 0x0000003f00267c82 */ /* 0x000fe20008000000 */
[----:B------:R-:W-:-:S04]  /*09b0*/  SHF.R.S32.HI R0, RZ, 0x1f, R19 ;  /* 0x0000001fff007819 */ /* 0x000fc80000011413 */
[CC--:B------:R-:W-:Y:S02]  /*09c0*/  LEA.HI R3, R0.reuse, R19.reuse, RZ, 0x7 ;  /* 0x0000001300037211 */ /* 0x0c0fe400078f38ff */
[CC--:B------:R-:W-:Y:S02]  /*09d0*/  LEA.HI R5, R0.reuse, R19.reuse, RZ, 0x5 ;  /* 0x0000001300057211 */ /* 0x0c0fe400078f28ff */
[CC--:B------:R-:W-:Y:S02]  /*09e0*/  LEA.HI R4, R0.reuse, R19.reuse, RZ, 0x4 ;  /* 0x0000001300047211 */ /* 0x0c0fe400078f20ff */
[CC--:B------:R-:W-:Y:S01]  /*09f0*/  LEA.HI R6, R0.reuse, R19.reuse, RZ, 0x2 ;  /* 0x0000001300067211 */ /* 0x0c0fe200078f10ff */
[----:B------:R-:W-:Y:S01]  /*0a00*/  IMAD.SHL.U32 R7, R5, 0x20, RZ ;  /* 0x0000002005077824 */ /* 0x000fe200078e00ff */
[----:B------:R-:W-:Y:S02]  /*0a10*/  LEA.HI R23, R0, R19, RZ, 0x3 ;  /* 0x0000001300177211 */ /* 0x000fe400078f18ff */
[----:B------:R-:W-:-:S02]  /*0a20*/  SHF.R.S32.HI R5, RZ, 0x4, R4 ;  /* 0x00000004ff057819 */ /* 0x000fc40000011404 */
[----:B------:R-:W-:Y:S02]  /*0a30*/  LOP3.LUT R10, R6, 0xfffffffc, RZ, 0xc0, !PT ;  /* 0xfffffffc060a7812 */ /* 0x000fe400078ec0ff */
[C---:B------:R-:W-:Y:S02]  /*0a40*/  LOP3.LUT R6, R4.reuse, 0x3fffff0, RZ, 0xc0, !PT ;  /* 0x03fffff004067812 */ /* 0x040fe400078ec0ff */
[----:B------:R-:W-:Y:S01]  /*0a50*/  LEA.HI R4, R4, R5, RZ, 0x1 ;  /* 0x0000000504047211 */ /* 0x000fe200078f08ff */
[C---:B------:R-:W-:Y:S01]  /*0a60*/  IMAD.IADD R10, R19.reuse, 0x1, -R10 ;  /* 0x00000001130a7824 */ /* 0x040fe200078e0a0a */
[----:B------:R-:W-:Y:S01]  /*0a70*/  SHF.R.S32.HI R196, RZ, 0x7, R3 ;  /* 0x00000007ffc47819 */ /* 0x000fe20000011403 */
[----:B------:R-:W-:Y:S01]  /*0a80*/  IMAD.IADD R6, R19, 0x1, -R6 ;  /* 0x0000000113067824 */ /* 0x000fe200078e0a06 */
[----:B------:R-:W-:Y:S02]  /*0a90*/  LOP3.LUT R4, R4, 0x1ffffffe, RZ, 0xc0, !PT ;  /* 0x1ffffffe04047812 */ /* 0x000fe400078ec0ff */
[----:B------:R-:W-:-:S02]  /*0aa0*/  LOP3.LUT R12, R23, 0xfffffff8, RZ, 0xc0, !PT ;  /* 0xfffffff8170c7812 */ /* 0x000fc400078ec0ff */
[----:B------:R-:W-:Y:S01]  /*0ab0*/  LOP3.LUT R7, R7, 0xfffffc00, RZ, 0xc0, !PT ;  /* 0xfffffc0007077812 */ /* 0x000fe200078ec0ff */
[----:B------:R-:W-:Y:S01]  /*0ac0*/  IMAD.IADD R4, R5, 0x1, -R4 ;  /* 0x0000000105047824 */ /* 0x000fe200078e0a04 */
[----:B------:R-:W-:Y:S02]  /*0ad0*/  LEA.HI R5, R10, R10, RZ, 0x1 ;  /* 0x0000000a0a057211 */ /* 0x000fe400078f08ff */
[----:B------:R-:W-:Y:S01]  /*0ae0*/  SHF.R.S32.HI R23, RZ, 0x3, R23 ;  /* 0x00000003ff177819 */ /* 0x000fe20000011417 */
[----:B------:R-:W-:Y:S01]  /*0af0*/  IMAD R7, R6, 0x40, R7 ;  /* 0x0000004006077824 */ /* 0x000fe200078e0207 */
[----:B------:R-:W-:-:S03]  /*0b00*/  LOP3.LUT R5, R5, 0x1ffffffe, RZ, 0xc0, !PT ;  /* 0x1ffffffe05057812 */ /* 0x000fc600078ec0ff */
[----:B------:R-:W-:Y:S02]  /*0b10*/  IMAD R199, R4, 0x8, R7 ;  /* 0x0000000804c77824 */ /* 0x000fe400078e0207 */
[----:B------:R-:W-:Y:S01]  /*0b20*/  IMAD.IADD R198, R10, 0x1, -R5 ;  /* 0x000000010ac67824 */ /* 0x000fe200078e0a05 */
[----:B--2---:R-:W-:Y:S02]  /*0b30*/  R2UR UR5, R2 ;  /* 0x00000000020572ca */ /* 0x004fe400000e0000 */
[C---:B------:R-:W-:Y:S02]  /*0b40*/  LOP3.LUT R2, R3.reuse, 0xffffff80, RZ, 0xc0, !PT ;  /* 0xffffff8003027812 */ /* 0x040fe400078ec0ff */
[----:B------:R-:W-:Y:S02]  /*0b50*/  LEA.HI R3, R3, R196, RZ, 0x1 ;  /* 0x000000c403037211 */ /* 0x000fe400078f08ff */
[----:B------:R-:W-:Y:S02]  /*0b60*/  IADD3 R193, R19, -R2, RZ ;  /* 0x8000000213c17210 */ /* 0x000fe40007ffe0ff */
[----:B------:R-:W-:-:S02]  /*0b70*/  LOP3.LUT R3, R3, 0x3fffffe, RZ, 0xc0, !PT ;  /* 0x03fffffe03037812 */ /* 0x000fc400078ec0ff */
[----:B------:R-:W-:Y:S02]  /*0b80*/  SHF.R.S32.HI R2, RZ, 0x1f, R193 ;  /* 0x0000001fff027819 */ /* 0x000fe400000114c1 */
[----:B------:R-:W-:Y:S01]  /*0b90*/  IADD3 R19, R19, -R12, RZ ;  /* 0x8000000c13137210 */ /* 0x000fe20007ffe0ff */
[----:B------:R-:W-:Y:S01]  /*0ba0*/  IMAD.IADD R3, R196, 0x1, -R3 ;  /* 0x00000001c4037824 */ /* 0x000fe200078e0a03 */
[CC--:B------:R-:W-:Y:S01]  /*0bb0*/  LEA.HI R0, R2.reuse, R193.reuse, RZ, 0x2 ;  /* 0x000000c102007211 */ /* 0x0c0fe200078f10ff */
[----:B------:R-:W-:Y:S01]  /*0bc0*/  ULOP3.LUT UR4, UR5, 0x1, URZ, 0xfc, !UPT ;  /* 0x0000000105047892 */ /* 0x000fe2000f8efc3f */
[----:B------:R-:W-:Y:S01]  /*0bd0*/  LEA.HI R2, R2, R193, RZ, 0x5 ;  /* 0x000000c102027211 */ /* 0x000fe200078f28ff */
[----:B------:R-:W-:Y:S01]  /*0be0*/  IMAD.SHL.U32 R16, R19, 0x8, RZ ;  /* 0x0000000813107824 */ /* 0x000fe200078e00ff */
[--C-:B------:R-:W-:Y:S02]  /*0bf0*/  SHF.R.S32.HI R8, RZ, 0x2, R0.reuse ;  /* 0x00000002ff087819 */ /* 0x100fe40000011400 */
[----:B------:R-:W-:Y:S01]  /*0c00*/  SHF.R.S32.HI R9, RZ, 0x1f, R0 ;  /* 0x0000001fff097819 */ /* 0x000fe20000011400 */
[C---:B------:R-:W-:Y:S01]  /*0c10*/  VIADD R18, R16.reuse, 0x40 ;  /* 0x0000004010127836 */ /* 0x040fe20000000000 */
[----:B------:R-:W-:Y:S01]  /*0c20*/  SHF.R.S32.HI R2, RZ, 0x5, R2 ;  /* 0x00000005ff027819 */ /* 0x000fe20000011402 */
[----:B------:R-:W-:Y:S01]  /*0c30*/  VIADD R17, R16, 0x80 ;  /* 0x0000008010117836 */ /* 0x000fe20000000000 */
[----:B------:R-:W-:Y:S01]  /*0c40*/  LEA.HI R9, R9, R8, RZ, 0x3 ;  /* 0x0000000809097211 */ /* 0x000fe200078f18ff */
[----:B------:R-:W-:Y:S01]  /*0c50*/  IMAD.U32 R201, RZ, RZ, UR4 ;  /* 0x00000004ffc97e24 */ /* 0x000fe2000f8e00ff */
[----:B------:R-:W-:Y:S01]  /*0c60*/  LOP3.LUT R0, R0, 0x7ffffffc, RZ, 0xc0, !PT ;  /* 0x7ffffffc00007812 */ /* 0x000fe200078ec0ff */
[----:B------:R-:W-:Y:S01]  /*0c70*/  UMOV UR4, URZ ;  /* 0x0000003f00047c82 */ /* 0x000fe20008000000 */
[----:B------:R-:W-:-:S02]  /*0c80*/  LOP3.LUT R9, R9, 0xfffffff8, RZ, 0xc0, !PT ;  /* 0xfffffff809097812 */ /* 0x000fc400078ec0ff */
[----:B------:R-:W-:Y:S01]  /*0c90*/  SHF.R.S32.HI R203, RZ, 0x1f, R18 ;  /* 0x0000001fffcb7819 */ /* 0x000fe20000011412 */
[----:B------:R-:W-:Y:S01]  /*0ca0*/  IMAD.IADD R0, R193, 0x1, -R0 ;  /* 0x00000001c1007824 */ /* 0x000fe200078e0a00 */
[----:B------:R-:W-:Y:S01]  /*0cb0*/  MOV R192, UR4 ;  /* 0x0000000400c07c02 */ /* 0x000fe20008000f00 */
[----:B------:R-:W-:Y:S01]  /*0cc0*/  IMAD.IADD R9, R8, 0x1, -R9 ;  /* 0x0000000108097824 */ /* 0x000fe200078e0a09 */
[----:B------:R-:W-:Y:S01]  /*0cd0*/  SHF.R.S32.HI R202, RZ, 0x1f, R17 ;  /* 0x0000001fffca7819 */ /* 0x000fe20000011411 */
[----:B------:R-:W-:-:S03]  /*0ce0*/  IMAD R200, R0, R11, 0x60 ;  /* 0x0000006000c87424 */ /* 0x000fc600078e020b */
[----:B------:R-:W-:-:S04]  /*0cf0*/  LEA R2, R2, R9, 0x4 ;  /* 0x0000000902027211 */ /* 0x000fc800078e20ff */
[----:B------:R-:W-:-:S05]  /*0d00*/  LEA R197, R3, R2, 0x6 ;  /* 0x0000000203c57211 */ /* 0x000fca00078e30ff */
[----:B------:R-:W-:-:S07]  /*0d10*/  IMAD R198, R198, 0x8, R197 ;  /* 0x00000008c6c67824 */ /* 0x000fce00078e02c5 */
.L_x_39:
[----:B0-----:R-:W0:Y:S01]  /*0d20*/  SHFL.IDX PT, R0, R196, RZ, 0x1f ;  /* 0x00001fffc4007589 */ /* 0x001e2200000e0000 */
[----:B-1----:R-:W1:Y:S01]  /*0d30*/  S2UR UR5, SR_CgaCtaId ;  /* 0x00000000000579c3 */ /* 0x002e620000008800 */
[----:B------:R-:W-:Y:S01]  /*0d40*/  ULDC.64 UR6, c[0x0][0x418] ;  /* 0x0001060000067ab9 */ /* 0x000fe20000000a00 */
[----:B------:R-:W-:Y:S01]  /*0d50*/  ULDC UR4, c[0x0][0xc38] ;  /* 0x00030e0000047ab9 */ /* 0x000fe20000000800 */
[----:B------:R-:W-:Y:S01]  /*0d60*/  UISETP.NE.U32.AND UP0, UPT, UR6, URZ, UPT ;  /* 0x0000003f0600728c */ /* 0x000fe2000bf05070 */
[----:B------:R-:W-:Y:S01]  /*0d70*/  R2UR UR13, R22 ;  /* 0x00000000160d72ca */ /* 0x000fe200000e0000 */
[----:B------:R-:W-:Y:S02]  /*0d80*/  UISETP.NE.AND UP1, UPT, UR4, 0x1, UPT ;  /* 0x000000010400788c */ /* 0x000fe4000bf25270 */
[----:B------:R-:W-:Y:S01]  /*0d90*/  UISETP.NE.AND.EX UP0, UPT, UR7, URZ, UPT, UP0 ;  /* 0x0000003f0700728c */ /* 0x000fe2000bf05300 */
[----:B------:R-:W-:Y:S01]  /*0da0*/  ULDC UR4, c[0x0][0xc44] ;  /* 0x0003110000047ab9 */ /* 0x000fe20000000800 */
[----:B------:R-:W-:Y:S01]  /*0db0*/  ULDC UR61, c[0x0][0x424] ;  /* 0x00010900003d7ab9 */ /* 0x000fe20000000800 */
[----:B------:R-:W-:Y:S01]  /*0dc0*/  UISETP.NE.AND UP2, UPT, UR4, 0x1, UPT ;  /* 0x000000010400788c */ /* 0x000fe2000bf45270 */
[----:B------:R-:W-:Y:S01]  /*0dd0*/  UMOV UR40, 0x400 ;  /* 0x0000040000287882 */ /* 0x000fe20000000000 */
[----:B------:R-:W-:-:S04]  /*0de0*/  USEL UR61, UR61, 0x1, UP0 ;  /* 0x000000013d3d7887 */ /* 0x000fc80008000000 */
[----:B------:R-:W-:Y:S01]  /*0df0*/  @UP1 ULDC UR4, c[0x0][0xc3c] ;  /* 0x00030f0000041ab9 */ /* 0x000fe20000000800 */
[----:B------:R-:W-:Y:S01]  /*0e00*/  ULDC UR10, c[0x0][0x2f0] ;  /* 0x0000bc00000a7ab9 */ /* 0x000fe20000000800 */
[----:B------:R-:W-:Y:S01]  /*0e10*/  @UP1 ULDC UR12, c[0x0][0xc40] ;  /* 0x00031000000c1ab9 */ /* 0x000fe20000000800 */
[----:B------:R-:W-:Y:S01]  /*0e20*/  UIMAD UR61, UR61, UR10, URZ ;  /* 0x0000000a3d3d72a4 */ /* 0x000fe2000f8e023f */
[----:B------:R-:W-:Y:S01]  /*0e30*/  UMOV UR14, UR13 ;  /* 0x0000000d000e7c82 */ /* 0x000fe20008000000 */
[----:B------:R-:W-:Y:S01]  /*0e40*/  @UP2 ULDC.64 UR8, c[0x0][0xc48] ;  /* 0x0003120000082ab9 */ /* 0x000fe20000000a00 */
[----:B0-----:R-:W-:Y:S01]  /*0e50*/  R2UR UR6, R0 ;  /* 0x00000000000672ca */ /* 0x001fe200000e0000 */
[----:B-1----:R-:W-:Y:S02]  /*0e60*/  ULEA UR40, UR5, UR40, 0x18 ;  /* 0x0000002805287291 */ /* 0x002fe4000f8ec03f */
[----:B------:R-:W-:Y:S02]  /*0e70*/  UIMAD.WIDE.U32 UR4, UR13, UR4, URZ ;  /* 0x000000040d0472a5 */ /* 0x000fe4000f8e003f */
[----:B------:R-:W-:-:S02]  /*0e80*/  UIADD3 UR11, UR40, 0x12400, URZ ;  /* 0x00012400280b7890 */ /* 0x000fc4000fffe03f */
[----:B------:R-:W-:Y:S02]  /*0e90*/  @UP1 USHF.R.U32.HI UR14, URZ, UR12, UR5 ;  /* 0x0000000c3f0e1299 */ /* 0x000fe40008011605 */
[----:B------:R-:W-:Y:S02]  /*0ea0*/  ULOP3.LUT UP0, URZ, UR11, 0x1bf, URZ, 0xc0, !UPT ;  /* 0x000001bf0b3f7892 */ /* 0x000fe4000f80c03f */
[----:B------:R-:W-:Y:S02]  /*0eb0*/  UIMAD.WIDE.U32 UR4, UR14, UR8, URZ ;  /* 0x000000080e0472a5 */ /* 0x000fe4000f8e003f */
[----:B------:R-:W-:Y:S01]  /*0ec0*/  ULEA.HI UR7, UR6, UR6, URZ, 0x1 ;  /* 0x0000000606077291 */ /* 0x000fe2000f8f083f */
[----:B------:R-:W-:Y:S01]  /*0ed0*/  IMAD.U32 R195, RZ, RZ, UR14 ;  /* 0x0000000effc37e24 */ /* 0x000fe2000f8e00ff */
[----:B------:R-:W-:Y:S01]  /*0ee0*/  PLOP3.LUT P0, PT, PT, PT, UP0, 0x80, 0x0 ;  /* 0x000000000000781c */ /* 0x000fe20003f0f008 */
[----:B------:R-:W-:Y:S01]  /*0ef0*/  UMOV UR60, UR14 ;  /* 0x0000000e003c7c82 */ /* 0x000fe20008000000 */
[----:B------:R-:W-:-:S02]  /*0f00*/  ULOP3.LUT UR7, UR7, 0x1e, URZ, 0xc0, !UPT ;  /* 0x0000001e07077892 */ /* 0x000fc4000f8ec03f */
[----:B------:R-:W-:Y:S02]  /*0f10*/  @UP2 USHF.R.U32.HI UR60, URZ, UR9, UR5 ;  /* 0x000000093f3c2299 */ /* 0x000fe40008011605 */
[----:B------:R-:W-:Y:S02]  /*0f20*/  UIADD3 UR7, UR6, -UR7, URZ ;  /* 0x8000000706077290 */ /* 0x000fe4000fffe03f */
[----:B------:R-:W-:Y:S02]  /*0f30*/  UIADD3 UR6, UR61, 0x5f, URZ ;  /* 0x0000005f3d067890 */ /* 0x000fe4000fffe03f */
[----:B------:R-:W-:Y:S02]  /*0f40*/  ULEA UR8, UR7, UR11, 0xd ;  /* 0x0000000b07087291 */ /* 0x000fe4000f8e683f */
[----:B------:R-:W-:Y:S02]  /*0f50*/  UIMAD.WIDE UR6, UR6, 0x2aaaaaab, URZ ;  /* 0x2aaaaaab060678a5 */ /* 0x000fe4000f8e023f */
[----:B------:R-:W-:-:S02]  /*0f60*/  USHF.R.U32.HI UR8, URZ, 0x4, UR8 ;  /* 0x000000043f087899 */ /* 0x000fc40008011608 */
[----:B------:R-:W-:Y:S02]  /*0f70*/  USHF.R.U32.HI UR4, URZ, 0x1f, UR7 ;  /* 0x0000001f3f047899 */ /* 0x000fe40008011607 */
[----:B------:R-:W-:Y:S02]  /*0f80*/  ULOP3.LUT UR41, UR8, 0x3fff, URZ, 0xc0, !UPT ;  /* 0x00003fff08297892 */ /* 0x000fe4000f8ec03f */
[----:B------:R-:W-:-:S03]  /*0f90*/  ULEA.HI.SX32 UR5, UR7, UR4, 0x1c ;  /* 0x0000000407057291 */ /* 0x000fc6000f8fe23f */
[----:B------:R-:W-:Y:S02]  /*0fa0*/  UMOV UR4, UR13 ;  /* 0x0000000d00047c82 */ /* 0x000fe40008000000 */
[----:B------:R-:W-:Y:S01]  /*0fb0*/  IMAD.U32 R194, RZ, RZ, UR4 ;  /* 0x00000004ffc27e24 */ /* 0x000fe2000f8e00ff */
[----:B------:R-:W-:Y:S01]  /*0fc0*/  MOV R120, UR5 ;  /* 0x0000000500787c02 */ /* 0x000fe20008000f00 */
[----:B--234-:R-:W-:Y:S06]  /*0fd0*/  @!P0 BRA `(.L_x_7) ;  /* 0x0000000000408947 */ /* 0x01cfec0003800000 */
[----:B------:R-:W-:Y:S01]  /*0fe0*/  MOV R0, 0x0 ;  /* 0x0000000000007802 */ /* 0x000fe20000000f00 */
[----:B------:R-:W-:Y:S01]  /*0ff0*/  ULDC.64 UR4, c[0x4][0x88] ;  /* 0x0100220000047ab9 */ /* 0x000fe20000000a00 */
[----:B------:R-:W-:Y:S01]  /*1000*/  ULDC.64 UR6, c[0x4][0x28] ;  /* 0x01000a0000067ab9 */ /* 0x000fe20000000a00 */
[----:B------:R-:W-:Y:S01]  /*1010*/  IMAD.U32 R4, RZ, RZ, UR4 ;  /* 0x00000004ff047e24 */ /* 0x000fe2000f8e00ff */
[----:B------:R0:W1:Y:S01]  /*1020*/  LDC.64 R2, c[0x4][R0] ;  /* 0x0100000000027b82 */ /* 0x0000620000000a00 */
[----:B------:R-:W-:Y:S01]  /*1030*/  IMAD.U32 R5, RZ, RZ, UR5 ;  /* 0x00000005ff057e24 */ /* 0x000fe2000f8e00ff */
[----:B------:R-:W-:Y:S01]  /*1040*/  ULDC.64 UR4, c[0x4][0x90] ;  /* 0x0100240000047ab9 */ /* 0x000fe20000000a00 */
[----:B------:R-:W-:Y:S01]  /*1050*/  IMAD.U32 R10, RZ, RZ, UR6 ;  /* 0x00000006ff0a7e24 */ /* 0x000fe2000f8e00ff */
[----:B------:R-:W-:Y:S01]  /*1060*/  MOV R7, UR5 ;  /* 0x0000000500077c02 */ /* 0x000fe20008000f00 */
[----:B------:R-:W-:Y:S01]  /*1070*/  IMAD.U32 R6, RZ, RZ, UR4 ;  /* 0x00000004ff067e24 */ /* 0x000fe2000f8e00ff */
[----:B------:R-:W-:Y:S01]  /*1080*/  MOV R12, 0x1 ;  /* 0x00000001000c7802 */ /* 0x000fe20000000f00 */
[----:B------:R-:W-:-:S02]  /*1090*/  IMAD.U32 R11, RZ, RZ, UR7 ;  /* 0x00000007ff0b7e24 */ /* 0x000fc4000f8e00ff */
[----:B------:R-:W-:Y:S02]  /*10a0*/  IMAD.MOV.U32 R8, RZ, RZ, 0x70 ;  /* 0x00000070ff087424 */ /* 0x000fe400078e00ff */
[----:B0-----:R-:W-:-:S07]  /*10b0*/  IMAD.MOV.U32 R13, RZ, RZ, RZ ;  /* 0x000000ffff0d7224 */ /* 0x001fce00078e00ff */
[----:B------:R-:W-:-:S07]  /*10c0*/  LEPC R20, `(.L_x_7) ;  /* 0x000000001014794e */ /* 0x000fce0000000000 */
[----:B-1----:R-:W-:Y:S05]  /*10d0*/  CALL.ABS.NOINC R2 ;  /* 0x0000000002007343 */ /* 0x002fea0003c00000 */
.L_x_7:
[----:B------:R-:W-:Y:S02]  /*10e0*/  R2UR UR4, R192 ;  /* 0x00000000c00472ca */ /* 0x000fe400000e0000 */
[----:B------:R-:W-:-:S11]  /*10f0*/  R2UR UR5, R201 ;  /* 0x00000000c90572ca */ /* 0x000fd600000e0000 */
[----:B------:R-:W-:Y:S02]  /*1100*/  ULOP3.LUT UR4, UR4, 0x1, URZ, 0xc0, !UPT ;  /* 0x0000000104047892 */ /* 0x000fe4000f8ec03f */
[----:B------:R-:W-:-:S04]  /*1110*/  IMAD.U32 R2, RZ, RZ, UR5 ;  /* 0x00000005ff027e24 */ /* 0x000fc8000f8e00ff */
[----:B------:R-:W-:Y:S01]  /*1120*/  IMAD.U32 R0, RZ, RZ, UR4 ;  /* 0x00000004ff007e24 */ /* 0x000fe2000f8e00ff */
[----:B------:R-:W-:-:S04]  /*1130*/  ISETP.NE.AND P0, PT, R2, 0x3, PT ;  /* 0x000000030200780c */ /* 0x000fc80003f05270 */
[----:B------:R-:W-:-:S04]  /*1140*/  SHF.L.U32 R0, R0, 0x1f, RZ ;  /* 0x0000001f00007819 */ /* 0x000fc800000006ff */
[----:B------:R-:W0:Y:S02]  /*1150*/  SYNCS.PHASECHK.TRANS64.TRYWAIT P1, [UR40+0x30800], R0 ;  /* 0x03080000ff0075a7 */ /* 0x000e240008020168 */
[----:B0-----:R-:W-:Y:S05]  /*1160*/  @!P1 BRA `(.L_x_8) ;  /* 0x000000b000a49947 */ /* 0x001fea0003800000 */
.L_x_89:
[----:B------:R-:W-:Y:S05]  /*1170*/  @!P0 BRA `(.L_x_9) ;  /* 0x0000000000048947 */ /* 0x000fea0003800000 */
[----:B------:R-:W-:Y:S01]  /*1180*/  BPT.TRAP 0x1 ;  /* 0x000000040000795c */ /* 0x000fe20000300000 */
.L_x_9:
[----:B0-----:R-:W-:Y:S01]  /*1190*/  IMAD.U32 R3, RZ, RZ, UR39 ;  /* 0x00000027ff037e24 */ /* 0x001fe2000f8e00ff */
[----:B------:R-:W-:-:S04]  /*11a0*/  MOV R0, UR38 ;  /* 0x0000002600007c02 */ /* 0x000fc80008000f00 */
[----:B------:R-:W-:Y:S02]  /*11b0*/  LEA R0, R0, UR40, 0x3 ;  /* 0x0000002800007c11 */ /* 0x000fe4000f8e18ff */
[----:B------:R-:W-:-:S04]  /*11c0*/  SHF.L.U32 R3, R3, 0x1f, RZ ;  /* 0x0000001f03037819 */ /* 0x000fc800000006ff */
[----:B------:R0:W1:Y:S01]  /*11d0*/  SYNCS.PHASECHK.TRANS64.TRYWAIT P1, [R0+URZ+0x30830], R3 ;  /* 0x03083003000075a7 */ /* 0x000062000802017f */
[----:B------:R-:W-:Y:S05]  /*11e0*/  @!P0 BRA `(.L_x_10) ;  /* 0x0000000000048947 */ /* 0x000fea0003800000 */
[----:B------:R-:W-:Y:S01]  /*11f0*/  BPT.TRAP 0x1 ;  /* 0x000000040000795c */ /* 0x000fe20000300000 */
.L_x_10:
[----:B------:R-:W-:Y:S01]  /*1200*/  IMAD.MOV.U32 R119, RZ, RZ, RZ ;  /* 0x000000ffff777224 */ /* 0x000fe200078e00ff */
[----:B-1----:R-:W-:Y:S06]  /*1210*/  @P1 BRA `(.L_x_11) ;  /* 0x0000000000081947 */ /* 0x002fec0003800000 */
[----:B------:R-:W1:Y:S02]  /*1220*/  SYNCS.PHASECHK.TRANS64.TRYWAIT P1, [R0+URZ+0x30830], R3 ;  /* 0x03083003000075a7 */ /* 0x000e64000802017f */
[----:B-1----:R-:W-:Y:S05]  /*1230*/  @!P1 BRA `(.L_x_12) ;  /* 0x000000b000889947 */ /* 0x002fea0003800000 */
.L_x_11:
[----:B------:R-:W-:Y:S05]  /*1240*/  WARPSYNC.ALL ;  /* 0x0000000000007948 */ /* 0x000fea0003800000 */
[----:B------:R-:W-:Y:S01]  /*1250*/  UIADD3 UR40, UR40, 0x1e400, URZ ;  /* 0x0001e40028287890 */ /* 0x000fe2000fffe03f */
[----:B------:R-:W-:Y:S01]  /*1260*/  WARPGROUP.ARRIVE ;  /* 0x00000000000079c5 */ /* 0x000fe20000000000 */
[----:B------:R-:W-:Y:S02]  /*1270*/  ULOP3.LUT UR4, UR41, 0x10000, URZ, 0xfc, !UPT ;  /* 0x0001000029047892 */ /* 0x000fe4000f8efc3f */
[----:B------:R-:W-:Y:S01]  /*1280*/  USHF.R.U32.HI UR40, URZ, 0x4, UR40 ;  /* 0x000000043f287899 */ /* 0x000fe20008011628 */
[----:B------:R-:W-:Y:S01]  /*1290*/  UMOV UR13, 0x40000040 ;  /* 0x40000040000d7882 */ /* 0x000fe20000000000 */
[----:B------:R-:W-:-:S02]  /*12a0*/  UMOV UR15, 0x40000040 ;  /* 0x40000040000f7882 */ /* 0x000fc40000000000 */
[----:B------:R-:W-:Y:S01]  /*12b0*/  ULOP3.LUT UR11, UR40, 0x3fff, URZ, 0xc0, !UPT ;  /* 0x00003fff280b7892 */ /* 0x000fe2000f8ec03f */
[----:B------:R-:W-:Y:S01]  /*12c0*/  MOV R9, UR13 ;  /* 0x0000000d00097c02 */ /* 0x000fe20008000f00 */
[----:B------:R-:W-:Y:S01]  /*12d0*/  UMOV UR12, UR4 ;  /* 0x00000004000c7c82 */ /* 0x000fe20008000000 */
[----:B------:R-:W-:Y:S01]  /*12e0*/  UIADD3 UR6, UR4, 0x2, URZ ;  /* 0x0000000204067890 */ /* 0x000fe2000fffe03f */
[----:B------:R-:W-:Y:S01]  /*12f0*/  IMAD.U32 R8, RZ, RZ, UR12 ;  /* 0x0000000cff087e24 */ /* 0x000fe2000f8e00ff */
[----:B------:R-:W-:Y:S02]  /*1300*/  ULOP3.LUT UR11, UR11, 0x10000, URZ, 0xfc, !UPT ;  /* 0x000100000b0b7892 */ /* 0x000fe4000f8efc3f */
[----:B------:R-:W-:Y:S02]  /*1310*/  UIADD3 UR56, UR4, 0x4, URZ ;  /* 0x0000000404387890 */ /* 0x000fe4000fffe03f */
[----:B------:R-:W-:Y:S01]  /*1320*/  UIMAD UR5, UR38, 0x900, UR11 ;  /* 0x00000900260578a4 */ /* 0x000fe2000f8e020b */
[----:B------:R-:W-:Y:S01]  /*1330*/  UMOV UR57, 0x40000040 ;  /* 0x4000004000397882 */ /* 0x000fe20000000000 */
[----:B------:R-:W-:-:S02]  /*1340*/  UMOV UR59, 0x40000040 ;  /* 0x40000040003b7882 */ /* 0x000fc40000000000 */
[----:B------:R-:W-:Y:S02]  /*1350*/  UIADD3 UR7, UR5, 0x2, URZ ;  /* 0x0000000205077890 */ /* 0x000fe4000fffe03f */
[----:B------:R-:W-:Y:S02]  /*1360*/  UIADD3 UR58, UR5, 0x4, URZ ;  /* 0x00000004053a7890 */ /* 0x000fe4000fffe03f */
[----:B------:R-:W-:Y:S01]  /*1370*/  UMOV UR14, UR5 ;  /* 0x00000005000e7c82 */ /* 0x000fe20008000000 */
[----:B------:R-:W-:Y:S01]  /*1380*/  UIADD3 UR52, UR4, 0x6, URZ ;  /* 0x0000000604347890 */ /* 0x000fe2000fffe03f */
[----:B------:R-:W-:Y:S01]  /*1390*/  HGMMA.64x96x16.F32.BF16 R24, gdesc[UR12], RZ, !UPT, gsb0 ;  /* 0x016000000c1879f0 */ /* 0x000fe2000c0018ff */
[----:B------:R-:W-:Y:S01]  /*13a0*/  UMOV UR12, UR6 ;  /* 0x00000006000c7c82 */ /* 0x000fe20008000000 */
[----:B------:R-:W-:Y:S01]  /*13b0*/  UMOV UR13, 0x40000040 ;  /* 0x40000040000d7882 */ /* 0x000fe20000000000 */
[----:B------:R-:W-:Y:S01]  /*13c0*/  UMOV UR14, UR7 ;  /* 0x00000007000e7c82 */ /* 0x000fe20008000000 */
[----:B------:R-:W-:Y:S01]  /*13d0*/  UMOV UR15, 0x40000040 ;  /* 0x40000040000f7882 */ /* 0x000fe20000000000 */
[----:B------:R-:W-:Y:S01]  /*13e0*/  UIADD3 UR54, UR5, 0x6, URZ ;  /* 0x0000000605367890 */ /* 0x000fe2000fffe03f */
[----:B------:R-:W-:Y:S01]  /*13f0*/  IMAD.U32 R6, RZ, RZ, UR12 ;  /* 0x0000000cff067e24 */ /* 0x000fe2000f8e00ff */
[----:B------:R-:W-:Y:S01]  /*1400*/  UMOV UR53, 0x40000040 ;  /* 0x4000004000357882 */ /* 0x000fe20000000000 */
[----:B------:R-:W-:Y:S01]  /*1410*/  UMOV UR55, 0x40000040 ;  /* 0x4000004000377882 */ /* 0x000fe20000000000 */
[----:B------:R-:W-:Y:S01]  /*1420*/  UIADD3 UR48, UR4, 0x400, URZ ;  /* 0x0000040004307890 */ /* 0x000fe2000fffe03f */
[----:B------:R-:W-:Y:S01]  /*1430*/  IMAD.U32 R7, RZ, RZ, UR13 ;  /* 0x0000000dff077e24 */ /* 0x000fe2000f8e00ff */
[----:B------:R-:W-:Y:S01]  /*1440*/  UIADD3 UR50, UR5, 0x300, URZ ;  /* 0x0000030005327890 */ /* 0x000fe2000fffe03f */
[----:B------:R-:W-:Y:S01]  /*1450*/  UMOV UR49, 0x40000040 ;  /* 0x4000004000317882 */ /* 0x000fe20000000000 */
[----:B------:R-:W-:Y:S01]  /*1460*/  UMOV UR51, 0x40000040 ;  /* 0x4000004000337882 */ /* 0x000fe20000000000 */
[----:B------:R-:W-:-:S02]  /*1470*/  UIADD3 UR44, UR4, 0x402, URZ ;  /* 0x00000402042c7890 */ /* 0x000fc4000fffe03f */
[----:B------:R-:W-:Y:S01]  /*1480*/  UIADD3 UR46, UR5, 0x302, URZ ;  /* 0x00000302052e7890 */ /* 0x000fe2000fffe03f */
[----:B------:R-:W-:Y:S01]  /*1490*/  UMOV UR45, 0x40000040 ;  /* 0x40000040002d7882 */ /* 0x000fe20000000000 */
[----:B------:R-:W-:Y:S01]  /*14a0*/  UMOV UR47, 0x40000040 ;  /* 0x40000040002f7882 */ /* 0x000fe20000000000 */
[----:B------:R-:W-:Y:S02]  /*14b0*/  UIADD3 UR16, UR4, 0x406, URZ ;  /* 0x0000040604107890 */ /* 0x000fe4000fffe03f */
[----:B------:R-:W-:Y:S01]  /*14c0*/  UIADD3 UR18, UR5, 0x306, URZ ;  /* 0x0000030605127890 */ /* 0x000fe2000fffe03f */
[----:B------:R-:W-:Y:S01]  /*14d0*/  UMOV UR17, 0x40000040 ;  /* 0x4000004000117882 */ /* 0x000fe20000000000 */
[----:B------:R-:W-:Y:S01]  /*14e0*/  UMOV UR19, 0x40000040 ;  /* 0x4000004000137882 */ /* 0x000fe20000000000 */
[----:B------:R-:W-:Y:S02]  /*14f0*/  UIADD3 UR20, UR4, 0x800, URZ ;  /* 0x0000080004147890 */ /* 0x000fe4000fffe03f */
        /* <DEDUP_REMOVED lines=15> */
[----:B------:R-:W-:-:S02]  /*15f0*/  WARPGROUP.DEPBAR.LE gsb0, 0x0 ;  /* 0x00008000000079c5 */ /* 0x000fc40000010000 */
[----:B------:R-:W-:-:S06]  /*1600*/  WARPGROUP.ARRIVE ;  /* 0x00000000000079c5 */ /* 0x000fcc0000000000 */
[----:B------:R-:W-:Y:S01]  /*1610*/  HGMMA.64x96x16.F32.BF16 R24, gdesc[UR12], R24, gsb0 ;  /* 0x016000000c1879f0 */ /* 0x000fe20008001818 */
[----:B------:R-:W-:Y:S02]  /*1620*/  UIADD3 UR12, UR4, 0x404, URZ ;  /* 0x00000404040c7890 */ /* 0x000fe4000fffe03f */
[----:B------:R-:W-:Y:S01]  /*1630*/  UIADD3 UR14, UR5, 0x304, URZ ;  /* 0x00000304050e7890 */ /* 0x000fe2000fffe03f */
[----:B------:R-:W-:Y:S01]  /*1640*/  UMOV UR13, 0x40000040 ;  /* 0x40000040000d7882 */ /* 0x000fe20000000000 */
[----:B------:R-:W-:Y:S01]  /*1650*/  UMOV UR15, 0x40000040 ;  /* 0x40000040000f7882 */ /* 0x000fe20000000000 */
[----:B------:R-:W-:Y:S02]  /*1660*/  WARPGROUP.DEPBAR.LE gsb0, 0x0 ;  /* 0x00008000000079c5 */ /* 0x000fe40000010000 */
[----:B------:R-:W-:-:S06]  /*1670*/  WARPGROUP.ARRIVE ;  /* 0x00000000000079c5 */ /* 0x000fcc0000000000 */
[----:B------:R-:W-:Y:S03]  /*1680*/  HGMMA.64x96x16.F32.BF16 R24, gdesc[UR56], R24, gsb0 ;  /* 0x01600000381879f0 */ /* 0x000fe60008001818 */
        /* <DEDUP_REMOVED lines=28> */
[----:B------:R-:W-:Y:S05]  /*1850*/  @!P0 BRA `(.L_x_13) ;  /* 0x0000000000048947 */ /* 0x000fea0003800000 */
[----:B------:R-:W-:Y:S01]  /*1860*/  BPT.TRAP 0x1 ;  /* 0x000000040000795c */ /* 0x000fe20000300000 */
.L_x_13:
[----:B------:R-:W-:Y:S01]  /*1870*/  R2UR UR5, R120 ;  /* 0x00000000780572ca */ /* 0x000fe200000e0000 */
[----:B------:R-:W-:Y:S01]  /*1880*/  ULDC UR4, c[0x0][0x9d8] ;  /* 0x0002760000047ab9 */ /* 0x000fe20000000800 */
[----:B01----:R-:W-:Y:S02]  /*1890*/  VIADD R3, R200, UR61 ;  /* 0x0000003dc8037c36 */ /* 0x003fe40008000000 */
[----:B------:R-:W-:Y:S01]  /*18a0*/  FMUL.FTZ R24, R24, UR4 ;  /* 0x0000000418187c20 */ /* 0x000fe20008410000 */
[----:B------:R-:W-:Y:S01]  /*18b0*/  FMUL.FTZ R25, R25, UR4 ;  /* 0x0000000419197c20 */ /* 0x000fe20008410000 */
[----:B------:R-:W-:Y:S01]  /*18c0*/  FMUL.FTZ R28, R28, UR4 ;  /* 0x000000041c1c7c20 */ /* 0x000fe20008410000 */
[----:B------:R-:W-:Y:S01]  /*18d0*/  FMUL.FTZ R29, R29, UR4 ;  /* 0x000000041d1d7c20 */ /* 0x000fe20008410000 */
[----:B------:R-:W-:Y:S01]  /*18e0*/  FMUL.FTZ R32, R32, UR4 ;  /* 0x0000000420207c20 */ /* 0x000fe20008410000 */
[----:B------:R-:W-:Y:S01]  /*18f0*/  FMUL.FTZ R33, R33, UR4 ;  /* 0x0000000421217c20 */ /* 0x000fe20008410000 */
[----:B------:R-:W-:Y:S01]  /*1900*/  MUFU.TANH R24, R24 ;  /* 0x0000001800187308 */ /* 0x000fe20000002400 */
[----:B------:R-:W-:Y:S01]  /*1910*/  FMUL.FTZ R26, R26, UR4 ;  /* 0x000000041a1a7c20 */ /* 0x000fe20008410000 */
[----:B------:R-:W-:Y:S01]  /*1920*/  FMUL.FTZ R27, R27, UR4 ;  /* 0x000000041b1b7c20 */ /* 0x000fe20008410000 */
[----:B------:R-:W-:Y:S01]  /*1930*/  FMUL.FTZ R36, R36, UR4 ;  /* 0x0000000424247c20 */ /* 0x000fe20008410000 */
[----:B------:R-:W-:Y:S01]  /*1940*/  MOV R4, UR5 ;  /* 0x0000000500047c02 */ /* 0x000fe20008000f00 */
[----:B------:R-:W-:Y:S01]  /*1950*/  FMUL.FTZ R31, R31, UR4 ;  /* 0x000000041f1f7c20 */ /* 0x000fe20008410000 */
[----:B------:R-:W-:Y:S01]  /*1960*/  FMUL.FTZ R37, R37, UR4 ;  /* 0x0000000425257c20 */ /* 0x000fe20008410000 */
[----:B------:R-:W-:Y:S01]  /*1970*/  FMUL.FTZ R30, R30, UR4 ;  /* 0x000000041e1e7c20 */ /* 0x000fe20008410000 */
[----:B------:R-:W0:Y:S01]  /*1980*/  MUFU.TANH R25, R25 ;  /* 0x0000001900197308 */ /* 0x000e220000002400 */
[----:B------:R-:W-:-:S02]  /*1990*/  IMAD R3, R4, -0x60, R3 ;  /* 0xffffffa004037824 */ /* 0x000fc400078e0203 */
[----:B------:R-:W-:Y:S01]  /*19a0*/  FMUL.FTZ R40, R40, UR4 ;  /* 0x0000000428287c20 */ /* 0x000fe20008410000 */
[----:B------:R-:W-:Y:S01]  /*19b0*/  FMUL.FTZ R35, R35, UR4 ;  /* 0x0000000423237c20 */ /* 0x000fe20008410000 */
[----:B------:R-:W-:Y:S01]  /*19c0*/  FMUL.FTZ R41, R41, UR4 ;  /* 0x0000000429297c20 */ /* 0x000fe20008410000 */
[----:B------:R-:W-:Y:S01]  /*19d0*/  FMUL.FTZ R34, R34, UR4 ;  /* 0x0000000422227c20 */ /* 0x000fe20008410000 */
[C---:B------:R-:W-:Y:S01]  /*19e0*/  ISETP.GT.AND P6, PT, R3.reuse, RZ, PT ;  /* 0x000000ff0300720c */ /* 0x040fe20003fc4270 */
[----:B------:R-:W-:Y:S01]  /*19f0*/  FMUL.FTZ R44, R44, UR4 ;  /* 0x000000042c2c7c20 */ /* 0x000fe20008410000 */
[----:B------:R-:W-:Y:S01]  /*1a00*/  MUFU.TANH R28, R28 ;  /* 0x0000001c001c7308 */ /* 0x000fe20000002400 */
[C---:B------:R-:W-:Y:S01]  /*1a10*/  ISETP.GT.AND P5, PT, R3.reuse, 0x1, PT ;  /* 0x000000010300780c */ /* 0x040fe20003fa4270 */
[----:B------:R-:W-:Y:S01]  /*1a20*/  FMUL.FTZ R38, R38, UR4 ;  /* 0x0000000426267c20 */ /* 0x000fe20008410000 */
[----:B------:R-:W-:Y:S01]  /*1a30*/  ISETP.GT.AND P4, PT, R3, 0x8, PT ;  /* 0x000000080300780c */ /* 0x000fe20003f84270 */
[----:B------:R-:W-:Y:S01]  /*1a40*/  FMUL.FTZ R45, R45, UR4 ;  /* 0x000000042d2d7c20 */ /* 0x000fe20008410000 */
[----:B------:R-:W-:Y:S01]  /*1a50*/  ISETP.GT.AND P3, PT, R3, 0x9, PT ;  /* 0x000000090300780c */ /* 0x000fe20003f64270 */
[----:B------:R-:W-:Y:S01]  /*1a60*/  FMUL.FTZ R39, R39, UR4 ;  /* 0x0000000427277c20 */ /* 0x000fe20008410000 */
[----:B------:R-:W-:Y:S01]  /*1a70*/  ISETP.GT.AND P2, PT, R3, 0x10, PT ;  /* 0x000000100300780c */ /* 0x000fe20003f44270 */
[----:B------:R-:W1:Y:S01]  /*1a80*/  MUFU.TANH R29, R29 ;  /* 0x0000001d001d7308 */ /* 0x000e620000002400 */
[----:B0-----:R-:W-:Y:S01]  /*1a90*/  FSEL R10, R25, -INF , P5 ;  /* 0xff800000190a7808 */ /* 0x001fe20002800000 */
[----:B------:R-:W-:Y:S01]  /*1aa0*/  FMUL.FTZ R48, R48, UR4 ;  /* 0x0000000430307c20 */ /* 0x000fe20008410000 */
[----:B------:R-:W-:Y:S01]  /*1ab0*/  ISETP.GT.AND P1, PT, R3, 0x11, PT ;  /* 0x000000110300780c */ /* 0x000fe20003f24270 */
        /* <DEDUP_REMOVED lines=8> */
[----:B------:R-:W-:Y:S01]  /*1b40*/  FMUL.FTZ R56, R56, UR4 ;  /* 0x0000000438387c20 */ /* 0x000fe20008410000 */
[----:B------:R-:W-:Y:S01]  /*1b50*/  FMUL.FTZ R50, R50, UR4 ;  /* 0x0000000432327c20 */ /* 0x000fe20008410000 */
[----:B------:R-:W-:Y:S01]  /*1b60*/  FMUL.FTZ R57, R57, UR4 ;  /* 0x0000000439397c20 */ /* 0x000fe20008410000 */
[----:B------:R-:W-:Y:S01]  /*1b70*/  FMUL.FTZ R51, R51, UR4 ;  /* 0x0000000433337c20 */ /* 0x000fe20008410000 */
[----:B------:R-:W0:Y:S01]  /*1b80*/  MUFU.TANH R5, R26 ;  /* 0x0000001a00057308 */ /* 0x000e220000002400 */
[----:B-1----:R-:W-:Y:S01]  /*1b90*/  FSEL R29, R29, -INF , P3 ;  /* 0xff8000001d1d7808 */ /* 0x002fe20001800000 */
[----:B------:R-:W-:Y:S01]  /*1ba0*/  FMUL.FTZ R60, R60, UR4 ;  /* 0x000000043c3c7c20 */ /* 0x000fe20008410000 */
[----:B------:R-:W-:Y:S01]  /*1bb0*/  FMUL.FTZ R54, R54, UR4 ;  /* 0x0000000436367c20 */ /* 0x000fe20008410000 */
[----:B------:R-:W-:Y:S01]  /*1bc0*/  FMUL.FTZ R61, R61, UR4 ;  /* 0x000000043d3d7c20 */ /* 0x000fe20008410000 */
[----:B------:R-:W-:Y:S01]  /*1bd0*/  FMUL.FTZ R55, R55, UR4 ;  /* 0x0000000437377c20 */ /* 0x000fe20008410000 */
[----:B------:R-:W-:Y:S01]  /*1be0*/  FMUL.FTZ R64, R64, UR4 ;  /* 0x0000000440407c20 */ /* 0x000fe20008410000 */
[----:B------:R-:W-:Y:S01]  /*1bf0*/  FMUL.FTZ R58, R58, UR4 ;  /* 0x000000043a3a7c20 */ /* 0x000fe20008410000 */
[----:B------:R1:W2:Y:S01]  /*1c00*/  MUFU.TANH R2, R27 ;  /* 0x0000001b00027308 */ /* 0x0002a20000002400 */
[----:B------:R-:W-:Y:S01]  /*1c10*/  FMUL.FTZ R65, R65, UR4 ;  /* 0x0000000441417c20 */ /* 0x000fe20008410000 */
[----:B------:R-:W-:Y:S01]  /*1c20*/  FMUL.FTZ R59, R59, UR4 ;  /* 0x000000043b3b7c20 */ /* 0x000fe20008410000 */
[----:B------:R-:W-:Y:S01]  /*1c30*/  FMUL.FTZ R68, R68, UR4 ;  /* 0x0000000444447c20 */ /* 0x000fe20008410000 */
[----:B------:R-:W-:Y:S01]  /*1c40*/  FMUL.FTZ R69, R69, UR4 ;  /* 0x0000000445457c20 */ /* 0x000fe20008410000 */
[----:B------:R-:W-:Y:S01]  /*1c50*/  FMUL.FTZ R62, R62, UR4 ;  /* 0x000000043e3e7c20 */ /* 0x000fe20008410000 */
[----:B------:R-:W-:Y:S01]  /*1c60*/  ULDC UR5, c[0x0][0x988] ;  /* 0x0002620000057ab9 */ /* 0x000fe20000000800 */
[----:B------:R-:W-:Y:S01]  /*1c70*/  FMUL.FTZ R63, R63, UR4 ;  /* 0x000000043f3f7c20 */ /* 0x000fe20008410000 */
[----:B------:R-:W3:Y:S01]  /*1c80*/  MUFU.TANH R33, R33 ;  /* 0x0000002100217308 */ /* 0x000ee20000002400 */
[----:B-1----:R-:W-:Y:S01]  /*1c90*/  FSEL R27, R24, -INF , P6 ;  /* 0xff800000181b7808 */ /* 0x002fe20003000000 */
[----:B------:R-:W-:Y:S01]  /*1ca0*/  FMUL.FTZ R66, R66, UR4 ;  /* 0x0000000442427c20 */ /* 0x000fe20008410000 */
[----:B0-----:R-:W-:Y:S01]  /*1cb0*/  FSEL R5, R5, -INF , P6 ;  /* 0xff80000005057808 */ /* 0x001fe20003000000 */
[----:B------:R-:W-:Y:S01]  /*1cc0*/  FMUL.FTZ R67, R67, UR4 ;  /* 0x0000000443437c20 */ /* 0x000fe20008410000 */
[----:B------:R-:W-:Y:S01]  /*1cd0*/  FMNMX.FTZ R4, R27, R10, !PT ;  /* 0x0000000a1b047209 */ /* 0x000fe20007810000 */
[----:B------:R-:W-:Y:S01]  /*1ce0*/  FMUL.FTZ R70, R70, UR4 ;  /* 0x0000000446467c20 */ /* 0x000fe20008410000 */
[----:B------:R-:W-:Y:S01]  /*1cf0*/  ISETP.GT.AND P6, PT, R3, 0x18, PT ;  /* 0x000000180300780c */ /* 0x000fe20003fc4270 */
[----:B------:R0:W1:Y:S01]  /*1d00*/  MUFU.TANH R13, R31 ;  /* 0x0000001f000d7308 */ /* 0x0000620000002400 */
[----:B--2---:R-:W-:Y:S01]  /*1d10*/  FSEL R2, R2, -INF , P5 ;  /* 0xff80000002027808 */ /* 0x004fe20002800000 */
[----:B------:R-:W-:Y:S01]  /*1d20*/  FMUL.FTZ R71, R71, UR4 ;  /* 0x0000000447477c20 */ /* 0x000fe20008410000 */
[----:B------:R-:W-:Y:S01]  /*1d30*/  ISETP.GT.AND P5, PT, R3, 0x19, PT ;  /* 0x000000190300780c */ /* 0x000fe20003fa4270 */
[----:B------:R-:W2:Y:S01]  /*1d40*/  S2UR UR6, SR_CgaCtaId ;  /* 0x00000000000679c3 */ /* 0x000ea20000008800 */
[----:B------:R-:W-:Y:S01]  /*1d50*/  P2R R14, PR, RZ, 0x1 ;  /* 0x00000001ff0e7803 */ /* 0x000fe20000000000 */
[----:B------:R-:W-:Y:S01]  /*1d60*/  UISETP.GE.AND UP0, UPT, UR61, 0x61, UPT ;  /* 0x000000613d00788c */ /* 0x000fe2000bf06270 */
[----:B------:R-:W-:Y:S01]  /*1d70*/  R2UR UR4, R0 ;  /* 0x00000000000472ca */ /* 0x000fe200000e0000 */
[----:B------:R-:W4:Y:S01]  /*1d80*/  MUFU.TANH R36, R36 ;  /* 0x0000002400247308 */ /* 0x000f220000002400 */
[----:B0-----:R-:W-:Y:S01]  /*1d90*/  FSEL R31, R28, -INF , P4 ;  /* 0xff8000001c1f7808 */ /* 0x001fe20002000000 */
[--C-:B------:R-:W-:Y:S01]  /*1da0*/  IMAD.MOV.U32 R117, RZ, RZ, R119.reuse ;  /* 0x000000ffff757224 */ /* 0x100fe200078e0077 */
[----:B---3--:R-:W-:Y:S01]  /*1db0*/  FSEL R33, R33, -INF , P1 ;  /* 0xff80000021217808 */ /* 0x008fe20000800000 */
[--C-:B------:R-:W-:Y:S01]  /*1dc0*/  IMAD.MOV.U32 R116, RZ, RZ, R119.reuse ;  /* 0x000000ffff747224 */ /* 0x100fe200078e0077 */
[----:B------:R-:W-:Y:S01]  /*1dd0*/  FMNMX.FTZ R4, R31, R4, !PT ;  /* 0x000000041f047209 */ /* 0x000fe20007810000 */
[--C-:B------:R-:W-:Y:S01]  /*1de0*/  IMAD.MOV.U32 R115, RZ, RZ, R119.reuse ;  /* 0x000000ffff737224 */ /* 0x100fe200078e0077 */
[-C--:B------:R-:W-:Y:S01]  /*1df0*/  MOV R118, R119.reuse ;  /* 0x0000007700767202 */ /* 0x080fe20000000f00 */
[----:B------:R-:W0:Y:S01]  /*1e00*/  MUFU.TANH R11, R30 ;  /* 0x0000001e000b7308 */ /* 0x000e220000002400 */
[----:B------:R-:W-:Y:S01]  /*1e10*/  FMNMX.FTZ R4, R29, R4, !PT ;  /* 0x000000041d047209 */ /* 0x000fe20007810000 */
[--C-:B------:R-:W-:Y:S01]  /*1e20*/  IMAD.MOV.U32 R113, RZ, RZ, R119.reuse ;  /* 0x000000ffff717224 */ /* 0x100fe200078e0077 */
[----:B-1----:R-:W-:Y:S01]  /*1e30*/  FSEL R13, R13, -INF , P3 ;  /* 0xff8000000d0d7808 */ /* 0x002fe20001800000 */
[----:B------:R-:W-:Y:S01]  /*1e40*/  UIADD3 UR4, UR4, 0x30840, URZ ;  /* 0x0003084004047890 */ /* 0x000fe2000fffe03f */
[----:B------:R-:W-:Y:S01]  /*1e50*/  ISETP.GT.AND P3, PT, R3, 0x21, PT ;  /* 0x000000210300780c */ /* 0x000fe20003f64270 */
[--C-:B------:R-:W-:Y:S01]  /*1e60*/  IMAD.MOV.U32 R112, RZ, RZ, R119.reuse ;  /* 0x000000ffff707224 */ /* 0x100fe200078e0077 */
[-C--:B------:R-:W-:Y:S01]  /*1e70*/  MOV R114, R119.reuse ;  /* 0x0000007700727202 */ /* 0x080fe20000000f00 */
[----:B------:R-:W1:Y:S01]  /*1e80*/  MUFU.TANH R37, R37 ;  /* 0x0000002500257308 */ /* 0x000e620000002400 */
[----:B----4-:R-:W-:Y:S01]  /*1e90*/  FSEL R73, R36, -INF , P6 ;  /* 0xff80000024497808 */ /* 0x010fe20003000000 */
[--C-:B------:R-:W-:Y:S01]  /*1ea0*/  IMAD.MOV.U32 R111, RZ, RZ, R119.reuse ;  /* 0x000000ffff6f7224 */ /* 0x100fe200078e0077 */
[-C--:B------:R-:W-:Y:S01]  /*1eb0*/  MOV R110, R119.reuse ;  /* 0x00000077006e7202 */ /* 0x080fe20000000f00 */
[----:B--2---:R-:W-:Y:S01]  /*1ec0*/  UPRMT UR4, UR6, 0x654, UR4 ;  /* 0x0000065406047896 */ /* 0x004fe20008000004 */
[--C-:B------:R-:W-:Y:S01]  /*1ed0*/  IMAD.MOV.U32 R109, RZ, RZ, R119.reuse ;  /* 0x000000ffff6d7224 */ /* 0x100fe200078e0077 */
[-C--:B------:R-:W-:Y:S01]  /*1ee0*/  MOV R107, R119.reuse ;  /* 0x00000077006b7202 */ /* 0x080fe20000000f00 */
[--C-:B------:R-:W-:Y:S01]  /*1ef0*/  IMAD.MOV.U32 R108, RZ, RZ, R119.reuse ;  /* 0x000000ffff6c7224 */ /* 0x100fe200078e0077 */
[----:B------:R2:W3:Y:S01]  /*1f00*/  MUFU.TANH R21, R35 ;  /* 0x0000002300157308 */ /* 0x0004e20000002400 */
[----:B0-----:R-:W-:Y:S01]  /*1f10*/  FSEL R11, R11, -INF , P4 ;  /* 0xff8000000b0b7808 */ /* 0x001fe20002000000 */
[--C-:B------:R-:W-:Y:S01]  /*1f20*/  IMAD.MOV.U32 R106, RZ, RZ, R119.reuse ;  /* 0x000000ffff6a7224 */ /* 0x100fe200078e0077 */
[----:B------:R-:W-:Y:S01]  /*1f30*/  ISETP.GT.AND P4, PT, R3, 0x20, PT ;  /* 0x000000200300780c */ /* 0x000fe20003f84270 */
[--C-:B------:R-:W-:Y:S01]  /*1f40*/  IMAD.MOV.U32 R105, RZ, RZ, R119.reuse ;  /* 0x000000ffff697224 */ /* 0x100fe200078e0077 */
[----:B------:R-:W-:Y:S01]  /*1f50*/  SYNCS.ARRIVE.TRANS64.RED.A1T0 RZ, [UR4], RZ ;  /* 0x000000ffffff79a7 */ /* 0x000fe20008100404 */
[-C--:B------:R-:W-:Y:S01]  /*1f60*/  MOV R104, R119.reuse ;  /* 0x0000007700687202 */ /* 0x080fe20000000f00 */
[--C-:B------:R-:W-:Y:S01]  /*1f70*/  IMAD.MOV.U32 R102, RZ, RZ, R119.reuse ;  /* 0x000000ffff667224 */ /* 0x100fe200078e0077 */
[----:B------:R-:W0:Y:S01]  /*1f80*/  MUFU.TANH R40, R40 ;  /* 0x0000002800287308 */ /* 0x000e220000002400 */
[----:B--2---:R-:W-:Y:S01]  /*1f90*/  FSEL R35, R32, -INF , P2 ;  /* 0xff80000020237808 */ /* 0x004fe20001000000 */
[--C-:B------:R-:W-:Y:S01]  /*1fa0*/  IMAD.MOV.U32 R100, RZ, RZ, R119.reuse ;  /* 0x000000ffff647224 */ /* 0x100fe200078e0077 */
[----:B-1----:R-:W-:Y:S01]  /*1fb0*/  FSEL R75, R37, -INF , P5 ;  /* 0xff800000254b7808 */ /* 0x002fe20002800000 */
[--C-:B------:R-:W-:Y:S01]  /*1fc0*/  IMAD.MOV.U32 R96, RZ, RZ, R119.reuse ;  /* 0x000000ffff607224 */ /* 0x100fe200078e0077 */
[----:B------:R-:W-:Y:S01]  /*1fd0*/  FMNMX.FTZ R4, R35, R4, !PT ;  /* 0x0000000423047209 */ /* 0x000fe20007810000 */
[--C-:B------:R-:W-:Y:S01]  /*1fe0*/  IMAD.MOV.U32 R94, RZ, RZ, R119.reuse ;  /* 0x000000ffff5e7224 */ /* 0x100fe200078e0077 */
[-C--:B------:R-:W-:Y:S01]  /*1ff0*/  MOV R98, R119.reuse ;  /* 0x0000007700627202 */ /* 0x080fe20000000f00 */
[----:B------:R-:W1:Y:S01]  /*2000*/  MUFU.TANH R15, R34 ;  /* 0x00000022000f7308 */ /* 0x000e620000002400 */
[----:B------:R-:W-:Y:S01]  /*2010*/  FMNMX.FTZ R4, R33, R4, !PT ;  /* 0x0000000421047209 */ /* 0x000fe20007810000 */
[--C-:B------:R-:W-:Y:S01]  /*2020*/  IMAD.MOV.U32 R90, RZ, RZ, R119.reuse ;  /* 0x000000ffff5a7224 */ /* 0x100fe200078e0077 */
[----:B---3--:R-:W-:Y:S01]  /*2030*/  FSEL R21, R21, -INF , P1 ;  /* 0xff80000015157808 */ /* 0x008fe20000800000 */
[--C-:B------:R-:W-:Y:S01]  /*2040*/  IMAD.MOV.U32 R88, RZ, RZ, R119.reuse ;  /* 0x000000ffff587224 */ /* 0x100fe200078e0077 */
[----:B------:R-:W-:Y:S01]  /*2050*/  FMNMX.FTZ R4, R73, R4, !PT ;  /* 0x0000000449047209 */ /* 0x000fe20007810000 */
[--C-:B------:R-:W-:Y:S01]  /*2060*/  IMAD.MOV.U32 R84, RZ, RZ, R119.reuse ;  /* 0x000000ffff547224 */ /* 0x100fe200078e0077 */
[----:B------:R-:W-:Y:S01]  /*2070*/  ISETP.GT.AND P1, PT, R3, 0x29, PT ;  /* 0x000000290300780c */ /* 0x000fe20003f24270 */
[----:B------:R-:W2:Y:S01]  /*2080*/  MUFU.TANH R41, R41 ;  /* 0x0000002900297308 */ /* 0x000ea20000002400 */
[----:B0-----:R-:W-:Y:S01]  /*2090*/  FSEL R77, R40, -INF , P4 ;  /* 0xff800000284d7808 */ /* 0x001fe20002000000 */
[--C-:B------:R-:W-:Y:S01]  /*20a0*/  IMAD.MOV.U32 R82, RZ, RZ, R119.reuse ;  /* 0x000000ffff527224 */ /* 0x100fe200078e0077 */
[----:B------:R-:W-:Y:S01]  /*20b0*/  FMNMX.FTZ R4, R75, R4, !PT ;  /* 0x000000044b047209 */ /* 0x000fe20007810000 */
[--C-:B------:R-:W-:Y:S01]  /*20c0*/  IMAD.MOV.U32 R78, RZ, RZ, R119.reuse ;  /* 0x000000ffff4e7224 */ /* 0x100fe200078e0077 */
[----:B------:R-:W-:Y:S01]  /*20d0*/  MOV R92, R119 ;  /* 0x00000077005c7202 */ /* 0x000fe20000000f00 */
[--C-:B------:R-:W-:Y:S01]  /*20e0*/  IMAD.MOV.U32 R76, RZ, RZ, R119.reuse ;  /* 0x000000ffff4c7224 */ /* 0x100fe200078e0077 */
[----:B------:R-:W-:Y:S01]  /*20f0*/  FMNMX.FTZ R4, R77, R4, !PT ;  /* 0x000000044d047209 */ /* 0x000fe20007810000 */
[----:B------:R-:W0:Y:S01]  /*2100*/  MUFU.TANH R44, R44 ;  /* 0x0000002c002c7308 */ /* 0x000e220000002400 */
[----:B-1----:R-:W-:Y:S01]  /*2110*/  FSEL R15, R15, -INF , P2 ;  /* 0xff8000000f0f7808 */ /* 0x002fe20001000000 */
[----:B------:R-:W-:Y:S01]  /*2120*/  IMAD.MOV.U32 R72, RZ, RZ, R119 ;  /* 0x000000ffff487224 */ /* 0x000fe200078e0077 */
[----:B------:R-:W-:-:S02]  /*2130*/  ISETP.GT.AND P2, PT, R3, 0x28, PT ;  /* 0x000000280300780c */ /* 0x000fc40003f44270 */
[-C--:B------:R-:W-:Y:S02]  /*2140*/  MOV R86, R119.reuse ;  /* 0x0000007700567202 */ /* 0x080fe40000000f00 */
[-C--:B------:R-:W-:Y:S01]  /*2150*/  MOV R80, R119.reuse ;  /* 0x0000007700507202 */ /* 0x080fe20000000f00 */
[----:B------:R-:W1:Y:S01]  /*2160*/  MUFU.TANH R38, R38 ;  /* 0x0000002600267308 */ /* 0x000e620000002400 */
[----:B--2---:R-:W-:Y:S02]  /*2170*/  FSEL R79, R41, -INF , P3 ;  /* 0xff800000294f7808 */ /* 0x004fe40001800000 */
[----:B------:R-:W-:Y:S02]  /*2180*/  MOV R74, R119 ;  /* 0x00000077004a7202 */ /* 0x000fe40000000f00 */
[----:B------:R-:W-:-:S03]  /*2190*/  FMNMX.FTZ R4, R79, R4, !PT ;  /* 0x000000044f047209 */ /* 0x000fc60007810000 */
[----:B------:R-:W2:Y:S01]  /*21a0*/  MUFU.TANH R45, R45 ;  /* 0x0000002d002d7308 */ /* 0x000ea20000002400 */
[----:B0-----:R-:W-:Y:S02]  /*21b0*/  FSEL R81, R44, -INF , P2 ;  /* 0xff8000002c517808 */ /* 0x001fe40001000000 */
[----:B------:R-:W-:Y:S02]  /*21c0*/  MOV R44, R119 ;  /* 0x00000077002c7202 */ /* 0x000fe40000000f00 */
[----:B------:R-:W-:-:S03]  /*21d0*/  FMNMX.FTZ R4, R81, R4, !PT ;  /* 0x0000000451047209 */ /* 0x000fc60007810000 */
[----:B------:R-:W0:Y:S01]  /*21e0*/  MUFU.TANH R39, R39 ;  /* 0x0000002700277308 */ /* 0x000e220000002400 */
[----:B-1----:R-:W-:Y:S02]  /*21f0*/  FSEL R37, R38, -INF , P6 ;  /* 0xff80000026257808 */ /* 0x002fe40003000000 */
[----:B------:R-:W-:-:S05]  /*2200*/  ISETP.GT.AND P6, PT, R3, 0x30, PT ;  /* 0x000000300300780c */ /* 0x000fca0003fc4270 */
[----:B------:R-:W1:Y:S01]  /*2210*/  MUFU.TANH R48, R48 ;  /* 0x0000003000307308 */ /* 0x000e620000002400 */
[----:B--2---:R-:W-:-:S04]  /*2220*/  FSEL R83, R45, -INF , P1 ;  /* 0xff8000002d537808 */ /* 0x004fc80000800000 */
[----:B------:R-:W-:-:S03]  /*2230*/  FMNMX.FTZ R4, R83, R4, !PT ;  /* 0x0000000453047209 */ /* 0x000fc60007810000 */
[----:B------:R-:W2:Y:S01]  /*2240*/  MUFU.TANH R42, R42 ;  /* 0x0000002a002a7308 */ /* 0x000ea20000002400 */
[----:B0-----:R-:W-:Y:S02]  /*2250*/  FSEL R39, R39, -INF , P5 ;  /* 0xff80000027277808 */ /* 0x001fe40002800000 */
[----:B------:R-:W-:-:S05]  /*2260*/  ISETP.GT.AND P5, PT, R3, 0x31, PT ;  /* 0x000000310300780c */ /* 0x000fca0003fa4270 */
[----:B------:R-:W0:Y:S01]  /*2270*/  MUFU.TANH R49, R49 ;  /* 0x0000003100317308 */ /* 0x000e220000002400 */
[----:B-1----:R-:W-:Y:S01]  /*2280*/  FSEL R85, R48, -INF , P6 ;  /* 0xff80000030557808 */ /* 0x002fe20003000000 */
[----:B------:R-:W-:-:S03]  /*2290*/  IMAD.MOV.U32 R48, RZ, RZ, R119 ;  /* 0x000000ffff307224 */ /* 0x000fc600078e0077 */
[----:B------:R-:W-:-:S03]  /*22a0*/  FMNMX.FTZ R4, R85, R4, !PT ;  /* 0x0000000455047209 */ /* 0x000fc60007810000 */
[----:B------:R-:W1:Y:S01]  /*22b0*/  MUFU.TANH R43, R43 ;  /* 0x0000002b002b7308 */ /* 0x000e620000002400 */
[----:B--2---:R-:W-:Y:S01]  /*22c0*/  FSEL R41, R42, -INF , P4 ;  /* 0xff8000002a297808 */ /* 0x004fe20002000000 */
[----:B------:R-:W-:Y:S01]  /*22d0*/  IMAD.MOV.U32 R42, RZ, RZ, R119 ;  /* 0x000000ffff2a7224 */ /* 0x000fe200078e0077 */
[----:B------:R-:W-:-:S05]  /*22e0*/  ISETP.GT.AND P4, PT, R3, 0x38, PT ;  /* 0x000000380300780c */ /* 0x000fca0003f84270 */
[----:B------:R-:W2:Y:S01]  /*22f0*/  MUFU.TANH R52, R52 ;  /* 0x0000003400347308 */ /* 0x000ea20000002400 */
[----:B0-----:R-:W-:-:S04]  /*2300*/  FSEL R87, R49, -INF , P5 ;  /* 0xff80000031577808 */ /* 0x001fc80002800000 */
[----:B------:R-:W-:-:S03]  /*2310*/  FMNMX.FTZ R4, R87, R4, !PT ;  /* 0x0000000457047209 */ /* 0x000fc60007810000 */
[----:B------:R-:W0:Y:S01]  /*2320*/  MUFU.TANH R46, R46 ;  /* 0x0000002e002e7308 */ /* 0x000e220000002400 */
[----:B-1----:R-:W-:Y:S02]  /*2330*/  FSEL R43, R43, -INF , P3 ;  /* 0xff8000002b2b7808 */ /* 0x002fe40001800000 */
[----:B------:R-:W-:-:S05]  /*2340*/  ISETP.GT.AND P3, PT, R3, 0x39, PT ;  /* 0x000000390300780c */ /* 0x000fca0003f64270 */
[----:B------:R-:W1:Y:S01]  /*2350*/  MUFU.TANH R53, R53 ;  /* 0x0000003500357308 */ /* 0x000e620000002400 */
[----:B--2---:R-:W-:Y:S01]  /*2360*/  FSEL R89, R52, -INF , P4 ;  /* 0xff80000034597808 */ /* 0x004fe20002000000 */
[----:B------:R-:W-:-:S03]  /*2370*/  IMAD.MOV.U32 R52, RZ, RZ, R119 ;  /* 0x000000ffff347224 */ /* 0x000fc600078e0077 */
[----:B------:R-:W-:-:S03]  /*2380*/  FMNMX.FTZ R4, R89, R4, !PT ;  /* 0x0000000459047209 */ /* 0x000fc60007810000 */
[----:B------:R-:W2:Y:S01]  /*2390*/  MUFU.TANH R47, R47 ;  /* 0x0000002f002f7308 */ /* 0x000ea20000002400 */
[----:B0-----:R-:W-:Y:S01]  /*23a0*/  FSEL R45, R46, -INF , P2 ;  /* 0xff8000002e2d7808 */ /* 0x001fe20001000000 */
[----:B------:R-:W-:Y:S01]  /*23b0*/  IMAD.MOV.U32 R46, RZ, RZ, R119 ;  /* 0x000000ffff2e7224 */ /* 0x000fe200078e0077 */
[----:B------:R-:W-:-:S05]  /*23c0*/  ISETP.GT.AND P2, PT, R3, 0x40, PT ;  /* 0x000000400300780c */ /* 0x000fca0003f44270 */
[----:B------:R-:W0:Y:S01]  /*23d0*/  MUFU.TANH R56, R56 ;  /* 0x0000003800387308 */ /* 0x000e220000002400 */
[----:B-1----:R-:W-:-:S04]  /*23e0*/  FSEL R91, R53, -INF , P3 ;  /* 0xff800000355b7808 */ /* 0x002fc80001800000 */
[----:B------:R-:W-:-:S03]  /*23f0*/  FMNMX.FTZ R4, R91, R4, !PT ;  /* 0x000000045b047209 */ /* 0x000fc60007810000 */
[----:B------:R-:W1:Y:S01]  /*2400*/  MUFU.TANH R50, R50 ;  /* 0x0000003200327308 */ /* 0x000e620000002400 */
[----:B--2---:R-:W-:Y:S02]  /*2410*/  FSEL R47, R47, -INF , P1 ;  /* 0xff8000002f2f7808 */ /* 0x004fe40000800000 */
[----:B------:R-:W-:-:S05]  /*2420*/  ISETP.GT.AND P1, PT, R3, 0x41, PT ;  /* 0x000000410300780c */ /* 0x000fca0003f24270 */
[----:B------:R-:W2:Y:S01]  /*2430*/  MUFU.TANH R57, R57 ;  /* 0x0000003900397308 */ /* 0x000ea20000002400 */
[----:B0-----:R-:W-:Y:S02]  /*2440*/  FSEL R93, R56, -INF , P2 ;  /* 0xff800000385d7808 */ /* 0x001fe40001000000 */
[----:B------:R-:W-:Y:S02]  /*2450*/  MOV R56, R119 ;  /* 0x0000007700387202 */ /* 0x000fe40000000f00 */
[----:B------:R-:W-:-:S03]  /*2460*/  FMNMX.FTZ R4, R93, R4, !PT ;  /* 0x000000045d047209 */ /* 0x000fc60007810000 */
[----:B------:R-:W0:Y:S01]  /*2470*/  MUFU.TANH R51, R51 ;  /* 0x0000003300337308 */ /* 0x000e220000002400 */
[----:B-1----:R-:W-:Y:S02]  /*2480*/  FSEL R49, R50, -INF , P6 ;  /* 0xff80000032317808 */ /* 0x002fe40003000000 */
[----:B------:R-:W-:Y:S02]  /*2490*/  ISETP.GT.AND P6, PT, R3, 0x48, PT ;  /* 0x000000480300780c */ /* 0x000fe40003fc4270 */
[----:B------:R-:W-:-:S03]  /*24a0*/  MOV R50, R119 ;  /* 0x0000007700327202 */ /* 0x000fc60000000f00 */
        /* <DEDUP_REMOVED lines=34> */
[----:B------:R-:W-:Y:S01]  /*26d0*/  MUFU.TANH R62, R62 ;  /* 0x0000003e003e7308 */ /* 0x000fe20000002400 */
[----:B0-----:R-:W-:Y:S02]  /*26e0*/  FSEL R59, R68, -INF , P2 ;  /* 0xff800000443b7808 */ /* 0x001fe40001000000 */
[----:B------:R-:W-:Y:S02]  /*26f0*/  MOV R68, R119 ;  /* 0x0000007700447202 */ /* 0x000fe40000000f00 */
[----:B------:R-:W-:-:S03]  /*2700*/  FMNMX.FTZ R4, R59, R4, !PT ;  /* 0x000000043b047209 */ /* 0x000fc60007810000 */
[----:B------:R-:W0:Y:S01]  /*2710*/  MUFU.TANH R63, R63 ;  /* 0x0000003f003f7308 */ /* 0x000e220000002400 */
[----:B-1----:R-:W-:-:S04]  /*2720*/  FSEL R69, R69, -INF , P1 ;  /* 0xff80000045457808 */ /* 0x002fc80000800000 */
[----:B------:R-:W-:Y:S01]  /*2730*/  FMNMX.FTZ R12, R69, R4, !PT ;  /* 0x00000004450c7209 */ /* 0x000fe20007810000 */
[----:B------:R-:W-:Y:S02]  /*2740*/  IMAD.U32 R4, RZ, RZ, UR5 ;  /* 0x00000005ff047e24 */ /* 0x000fe4000f8e00ff */
[----:B------:R-:W-:Y:S02]  /*2750*/  MUFU.TANH R66, R66 ;  /* 0x0000004200427308 */ /* 0x000fe40000002400 */
[----:B------:R-:W1:Y:S06]  /*2760*/  SHFL.BFLY PT, R3, R12, 0x2, 0x1f ;  /* 0x0c401f000c037f89 */ /* 0x000e6c00000e0000 */
[----:B------:R-:W2:Y:S01]  /*2770*/  MUFU.TANH R67, R67 ;  /* 0x0000004300437308 */ /* 0x000ea20000002400 */
[----:B0-----:R-:W-:-:S07]  /*2780*/  FSEL R63, R63, -INF , P5 ;  /* 0xff8000003f3f7808 */ /* 0x001fce0002800000 */
[----:B------:R-:W-:Y:S08]  /*2790*/  MUFU.TANH R70, R70 ;  /* 0x0000004600467308 */ /* 0x000ff00000002400 */
[----:B------:R-:W0:Y:S01]  /*27a0*/  MUFU.TANH R71, R71 ;  /* 0x0000004700477308 */ /* 0x000e220000002400 */
[----:B--2---:R-:W-:Y:S02]  /*27b0*/  FSEL R67, R67, -INF , P3 ;  /* 0xff80000043437808 */ /* 0x004fe40001800000 */
[----:B-1----:R-:W-:-:S02]  /*27c0*/  FMNMX.FTZ R20, R12, R3, !PT ;  /* 0x000000030c147209 */ /* 0x002fc40007810000 */
[----:B------:R-:W-:-:S03]  /*27d0*/  FMNMX.FTZ R12, R5, R2, !PT ;  /* 0x00000002050c7209 */ /* 0x000fc60007810000 */
[----:B------:R-:W1:Y:S01]  /*27e0*/  SHFL.BFLY PT, R3, R20, 0x1, 0x1f ;  /* 0x0c201f0014037f89 */ /* 0x000e6200000e0000 */
[----:B------:R-:W-:-:S04]  /*27f0*/  FMNMX.FTZ R12, R11, R12, !PT ;  /* 0x0000000c0b0c7209 */ /* 0x000fc80007810000 */
[----:B------:R-:W-:-:S04]  /*2800*/  FMNMX.FTZ R12, R13, R12, !PT ;  /* 0x0000000c0d0c7209 */ /* 0x000fc80007810000 */
[----:B------:R-:W-:Y:S02]  /*2810*/  FMNMX.FTZ R12, R15, R12, !PT ;  /* 0x0000000c0f0c7209 */ /* 0x000fe40007810000 */
[----:B0-----:R-:W-:Y:S02]  /*2820*/  FSEL R71, R71, -INF , P1 ;  /* 0xff80000047477808 */ /* 0x001fe40000800000 */
[----:B------:R-:W-:-:S04]  /*2830*/  FMNMX.FTZ R12, R21, R12, !PT ;  /* 0x0000000c150c7209 */ /* 0x000fc80007810000 */
[----:B------:R-:W-:-:S04]  /*2840*/  FMNMX.FTZ R12, R37, R12, !PT ;  /* 0x0000000c250c7209 */ /* 0x000fc80007810000 */
[----:B------:R-:W-:Y:S02]  /*2850*/  FMNMX.FTZ R12, R39, R12, !PT ;  /* 0x0000000c270c7209 */ /* 0x000fe40007810000 */
[----:B-1----:R-:W-:Y:S02]  /*2860*/  FMNMX.FTZ R3, R20, R3, !PT ;  /* 0x0000000314037209 */ /* 0x002fe40007810000 */
[----:B------:R-:W-:Y:S02]  /*2870*/  FMNMX.FTZ R12, R41, R12, !PT ;  /* 0x0000000c290c7209 */ /* 0x000fe40007810000 */
[C---:B------:R-:W-:Y:S01]  /*2880*/  FSETP.NEU.FTZ.AND P0, PT, R3.reuse, -INF , PT ;  /* 0xff8000000300780b */ /* 0x040fe20003f1d000 */
[----:B------:R-:W-:Y:S01]  /*2890*/  FMUL.FTZ R24, R3, R4 ;  /* 0x0000000403187220 */ /* 0x000fe20000410000 */
[----:B------:R-:W-:-:S04]  /*28a0*/  FMNMX.FTZ R12, R43, R12, !PT ;  /* 0x0000000c2b0c7209 */ /* 0x000fc80007810000 */
[----:B------:R-:W-:Y:S02]  /*28b0*/  FMNMX.FTZ R12, R45, R12, !PT ;  /* 0x0000000c2d0c7209 */ /* 0x000fe40007810000 */
[----:B------:R-:W-:Y:S02]  /*28c0*/  FSEL R24, R24, RZ, P0 ;  /* 0x000000ff18187208 */ /* 0x000fe40000000000 */
[----:B------:R-:W-:Y:S02]  /*28d0*/  FMNMX.FTZ R12, R47, R12, !PT ;  /* 0x0000000c2f0c7209 */ /* 0x000fe40007810000 */
[----:B------:R-:W-:Y:S01]  /*28e0*/  ISETP.NE.AND P0, PT, R14, RZ, PT ;  /* 0x000000ff0e00720c */ /* 0x000fe20003f05270 */
[--C-:B------:R-:W-:Y:S01]  /*28f0*/  FFMA.FTZ R27, R27, R4, -R24.reuse ;  /* 0x000000041b1b7223 */ /* 0x100fe20000010818 */
[----:B------:R-:W-:Y:S01]  /*2900*/  FMNMX.FTZ R12, R49, R12, !PT ;  /* 0x0000000c310c7209 */ /* 0x000fe20007810000 */
[-CC-:B------:R-:W-:Y:S01]  /*2910*/  FFMA.FTZ R29, R29, R4.reuse, -R24.reuse ;  /* 0x000000041d1d7223 */ /* 0x180fe20000010818 */
[--C-:B------:R-:W-:Y:S01]  /*2920*/  FFMA.FTZ R31, R31, R4, -R24.reuse ;  /* 0x000000041f1f7223 */ /* 0x100fe20000010818 */
[----:B------:R0:W-:Y:S01]  /*2930*/  MUFU.EX2 R188, R27 ;  /* 0x0000001b00bc7308 */ /* 0x0001e20000000800 */
[----:B------:R-:W-:Y:S01]  /*2940*/  FMNMX.FTZ R12, R51, R12, !PT ;  /* 0x0000000c330c7209 */ /* 0x000fe20007810000 */
[-CC-:B------:R-:W-:Y:S01]  /*2950*/  FFMA.FTZ R33, R33, R4.reuse, -R24.reuse ;  /* 0x0000000421217223 */ /* 0x180fe20000010818 */
[-CC-:B------:R-:W-:Y:S01]  /*2960*/  FFMA.FTZ R10, R10, R4.reuse, -R24.reuse ;  /* 0x000000040a0a7223 */ /* 0x180fe20000010818 */
[--C-:B------:R-:W-:Y:S01]  /*2970*/  FFMA.FTZ R35, R35, R4, -R24.reuse ;  /* 0x0000000423237223 */ /* 0x100fe20000010818 */
[----:B------:R-:W-:Y:S01]  /*2980*/  FMNMX.FTZ R12, R53, R12, !PT ;  /* 0x0000000c350c7209 */ /* 0x000fe20007810000 */
[-CC-:B------:R-:W-:Y:S01]  /*2990*/  FFMA.FTZ R73, R73, R4.reuse, -R24.reuse ;  /* 0x0000000449497223 */ /* 0x180fe20000010818 */
[--C-:B------:R-:W-:Y:S01]  /*29a0*/  FFMA.FTZ R75, R75, R4, -R24.reuse ;  /* 0x000000044b4b7223 */ /* 0x100fe20000010818 */
[----:B------:R1:W-:Y:S01]  /*29b0*/  MUFU.EX2 R103, R29 ;  /* 0x0000001d00677308 */ /* 0x0003e20000000800 */
[----:B------:R-:W-:Y:S01]  /*29c0*/  FMNMX.FTZ R12, R55, R12, !PT ;  /* 0x0000000c370c7209 */ /* 0x000fe20007810000 */
[-CC-:B------:R-:W-:Y:S01]  /*29d0*/  FFMA.FTZ R77, R77, R4.reuse, -R24.reuse ;  /* 0x000000044d4d7223 */ /* 0x180fe20000010818 */
[----:B0-----:R-:W-:Y:S01]  /*29e0*/  FSEL R27, R62, -INF , P6 ;  /* 0xff8000003e1b7808 */ /* 0x001fe20003000000 */
[--C-:B------:R-:W-:Y:S01]  /*29f0*/  FFMA.FTZ R79, R79, R4, -R24.reuse ;  /* 0x000000044f4f7223 */ /* 0x100fe20000010818 */
[----:B------:R-:W-:Y:S01]  /*2a00*/  FMNMX.FTZ R12, R57, R12, !PT ;  /* 0x0000000c390c7209 */ /* 0x000fe20007810000 */
[-CC-:B------:R-:W-:Y:S01]  /*2a10*/  FFMA.FTZ R81, R81, R4.reuse, -R24.reuse ;  /* 0x0000000451517223 */ /* 0x180fe20000010818 */
[--C-:B------:R-:W-:Y:S01]  /*2a20*/  FFMA.FTZ R83, R83, R4, -R24.reuse ;  /* 0x0000000453537223 */ /* 0x100fe20000010818 */
[----:B------:R0:W-:Y:S01]  /*2a30*/  MUFU.EX2 R190, R31 ;  /* 0x0000001f00be7308 */ /* 0x0001e20000000800 */
[----:B------:R-:W-:Y:S01]  /*2a40*/  FMNMX.FTZ R12, R25, R12, !PT ;  /* 0x0000000c190c7209 */ /* 0x000fe20007810000 */
[-CC-:B------:R-:W-:Y:S01]  /*2a50*/  FFMA.FTZ R85, R85, R4.reuse, -R24.reuse ;  /* 0x0000000455557223 */ /* 0x180fe20000010818 */
[----:B-1----:R-:W-:Y:S01]  /*2a60*/  FSEL R29, R66, -INF , P4 ;  /* 0xff800000421d7808 */ /* 0x002fe20002000000 */
        /* <DEDUP_REMOVED lines=12> */
[----:B------:R-:W0:Y:S01]  /*2b30*/  MUFU.EX2 R101, R10 ;  /* 0x0000000a00657308 */ /* 0x000e220000000800 */
[----:B------:R-:W-:Y:S01]  /*2b40*/  FMNMX.FTZ R12, R67, R12, !PT ;  /* 0x0000000c430c7209 */ /* 0x000fe20007810000 */
[-CC-:B------:R-:W-:Y:S01]  /*2b50*/  FFMA.FTZ R99, R99, R4.reuse, -R24.reuse ;  /* 0x0000000463637223 */ /* 0x180fe20000010818 */
[-CC-:B------:R-:W-:Y:S01]  /*2b60*/  FFMA.FTZ R65, R65, R4.reuse, -R24.reuse ;  /* 0x0000000441417223 */ /* 0x180fe20000010818 */
[--C-:B------:R-:W-:Y:S01]  /*2b70*/  FFMA.FTZ R59, R59, R4, -R24.reuse ;  /* 0x000000043b3b7223 */ /* 0x100fe20000010818 */
[----:B------:R-:W-:Y:S01]  /*2b80*/  FMNMX.FTZ R12, R31, R12, !PT ;  /* 0x0000000c1f0c7209 */ /* 0x000fe20007810000 */
[----:B------:R-:W-:Y:S01]  /*2b90*/  FFMA.FTZ R24, R69, R4, -R24 ;  /* 0x0000000445187223 */ /* 0x000fe20000010818 */
[--C-:B------:R-:W-:Y:S01]  /*2ba0*/  IMAD.MOV.U32 R70, RZ, RZ, R119.reuse ;  /* 0x000000ffff467224 */ /* 0x100fe200078e0077 */
[----:B------:R-:W2:Y:S01]  /*2bb0*/  MUFU.EX2 R35, R35 ;  /* 0x0000002300237308 */ /* 0x000ea20000000800 */
[----:B------:R-:W-:Y:S01]  /*2bc0*/  FMNMX.FTZ R12, R71, R12, !PT ;  /* 0x0000000c470c7209 */ /* 0x000fe20007810000 */
[--C-:B------:R-:W-:Y:S01]  /*2bd0*/  IMAD.MOV.U32 R69, RZ, RZ, R119.reuse ;  /* 0x000000ffff457224 */ /* 0x100fe200078e0077 */
[----:B------:R-:W-:Y:S01]  /*2be0*/  MOV R62, R119 ;  /* 0x00000077003e7202 */ /* 0x000fe20000000f00 */
[----:B------:R-:W-:-:S02]  /*2bf0*/  IMAD.MOV.U32 R66, RZ, RZ, R119 ;  /* 0x000000ffff427224 */ /* 0x000fc400078e0077 */
[----:B-1----:R-:W1:Y:S02]  /*2c00*/  SHFL.BFLY PT, R33, R12, 0x2, 0x1f ;  /* 0x0c401f000c217f89 */ /* 0x002e6400000e0000 */
[----:B------:R-:W-:Y:S08]  /*2c10*/  MUFU.EX2 R73, R73 ;  /* 0x0000004900497308 */ /* 0x000ff00000000800 */
[----:B------:R3:W-:Y:S08]  /*2c20*/  MUFU.EX2 R186, R75 ;  /* 0x0000004b00ba7308 */ /* 0x0007f00000000800 */
[----:B------:R-:W-:Y:S01]  /*2c30*/  MUFU.EX2 R77, R77 ;  /* 0x0000004d004d7308 */ /* 0x000fe20000000800 */
[----:B---3--:R-:W-:Y:S01]  /*2c40*/  IMAD.MOV.U32 R75, RZ, RZ, R119 ;  /* 0x000000ffff4b7224 */ /* 0x008fe200078e0077 */
[----:B-1----:R-:W-:-:S06]  /*2c50*/  FMNMX.FTZ R33, R12, R33, !PT ;  /* 0x000000210c217209 */ /* 0x002fcc0007810000 */
[----:B------:R1:W-:Y:S01]  /*2c60*/  MUFU.EX2 R180, R79 ;  /* 0x0000004f00b47308 */ /* 0x0003e20000000800 */
[----:B------:R-:W3:Y:S07]  /*2c70*/  SHFL.BFLY PT, R10, R33, 0x1, 0x1f ;  /* 0x0c201f00210a7f89 */ /* 0x000eee00000e0000 */
[----:B------:R-:W-:Y:S01]  /*2c80*/  MUFU.EX2 R81, R81 ;  /* 0x0000005100517308 */ /* 0x000fe20000000800 */
[----:B-1----:R-:W-:-:S07]  /*2c90*/  IMAD.MOV.U32 R79, RZ, RZ, R119 ;  /* 0x000000ffff4f7224 */ /* 0x002fce00078e0077 */
[----:B------:R1:W-:Y:S08]  /*2ca0*/  MUFU.EX2 R182, R83 ;  /* 0x0000005300b67308 */ /* 0x0003f00000000800 */
[----:B------:R-:W-:Y:S01]  /*2cb0*/  MUFU.EX2 R85, R85 ;  /* 0x0000005500557308 */ /* 0x000fe20000000800 */
[----:B-1----:R-:W-:Y:S02]  /*2cc0*/  MOV R83, R119 ;  /* 0x0000007700537202 */ /* 0x002fe40000000f00 */
[----:B---3--:R-:W-:Y:S01]  /*2cd0*/  FMNMX.FTZ R10, R33, R10, !PT ;  /* 0x0000000a210a7209 */ /* 0x008fe20007810000 */
[----:B------:R-:W-:-:S03]  /*2ce0*/  IMAD.MOV.U32 R33, RZ, RZ, R119 ;  /* 0x000000ffff217224 */ /* 0x000fc600078e0077 */
[C---:B------:R-:W-:Y:S01]  /*2cf0*/  FSETP.NEU.FTZ.AND P1, PT, R10.reuse, -INF , PT ;  /* 0xff8000000a00780b */ /* 0x040fe20003f3d000 */
[-C--:B------:R-:W-:Y:S01]  /*2d00*/  FMUL.FTZ R12, R10, R4.reuse ;  /* 0x000000040a0c7220 */ /* 0x080fe20000410000 */
[----:B------:R-:W-:Y:S04]  /*2d10*/  MUFU.EX2 R176, R87 ;  /* 0x0000005700b07308 */ /* 0x000fe80000000800 */
[----:B------:R-:W-:Y:S02]  /*2d20*/  FSEL R12, R12, RZ, P1 ;  /* 0x000000ff0c0c7208 */ /* 0x000fe40000800000 */
[----:B------:R-:W-:Y:S02]  /*2d30*/  PLOP3.LUT P1, PT, PT, PT, UP0, 0x80, 0x0 ;  /* 0x000000000000781c */ /* 0x000fe40003f2f008 */
[----:B------:R-:W-:Y:S01]  /*2d40*/  MUFU.EX2 R89, R89 ;  /* 0x0000005900597308 */ /* 0x000fe20000000800 */
[-CC-:B------:R-:W-:Y:S01]  /*2d50*/  FFMA.FTZ R2, R2, R4.reuse, -R12.reuse ;  /* 0x0000000402027223 */ /* 0x180fe2000001080c */
[-CC-:B------:R-:W-:Y:S01]  /*2d60*/  FFMA.FTZ R5, R5, R4.reuse, -R12.reuse ;  /* 0x0000000405057223 */ /* 0x180fe2000001080c */
[-CC-:B------:R-:W-:Y:S01]  /*2d70*/  FFMA.FTZ R11, R11, R4.reuse, -R12.reuse ;  /* 0x000000040b0b7223 */ /* 0x180fe2000001080c */
[-CC-:B------:R-:W-:Y:S01]  /*2d80*/  FFMA.FTZ R13, R13, R4.reuse, -R12.reuse ;  /* 0x000000040d0d7223 */ /* 0x180fe2000001080c */
[-CC-:B------:R-:W-:Y:S01]  /*2d90*/  FFMA.FTZ R15, R15, R4.reuse, -R12.reuse ;  /* 0x000000040f0f7223 */ /* 0x180fe2000001080c */
[-CC-:B------:R-:W-:Y:S01]  /*2da0*/  FFMA.FTZ R21, R21, R4.reuse, -R12.reuse ;  /* 0x0000000415157223 */ /* 0x180fe2000001080c */
[-CC-:B------:R-:W-:Y:S01]  /*2db0*/  FFMA.FTZ R37, R37, R4.reuse, -R12.reuse ;  /* 0x0000000425257223 */ /* 0x180fe2000001080c */
[----:B------:R0:W-:Y:S01]  /*2dc0*/  MUFU.EX2 R189, R5 ;  /* 0x0000000500bd7308 */ /* 0x0001e20000000800 */
[-CC-:B------:R-:W-:Y:S01]  /*2dd0*/  FFMA.FTZ R39, R39, R4.reuse, -R12.reuse ;  /* 0x0000000427277223 */ /* 0x180fe2000001080c */
[-CC-:B------:R-:W-:Y:S01]  /*2de0*/  FFMA.FTZ R41, R41, R4.reuse, -R12.reuse ;  /* 0x0000000429297223 */ /* 0x180fe2000001080c */
[-CC-:B------:R-:W-:Y:S01]  /*2df0*/  FFMA.FTZ R43, R43, R4.reuse, -R12.reuse ;  /* 0x000000042b2b7223 */ /* 0x180fe2000001080c */
[-CC-:B------:R-:W-:Y:S01]  /*2e00*/  FFMA.FTZ R45, R45, R4.reuse, -R12.reuse ;  /* 0x000000042d2d7223 */ /* 0x180fe2000001080c */
[-CC-:B------:R-:W-:Y:S01]  /*2e10*/  FFMA.FTZ R47, R47, R4.reuse, -R12.reuse ;  /* 0x000000042f2f7223 */ /* 0x180fe2000001080c */
[-CC-:B------:R-:W-:Y:S01]  /*2e20*/  FFMA.FTZ R49, R49, R4.reuse, -R12.reuse ;  /* 0x0000000431317223 */ /* 0x180fe2000001080c */
[-CC-:B------:R-:W-:Y:S01]  /*2e30*/  FFMA.FTZ R51, R51, R4.reuse, -R12.reuse ;  /* 0x0000000433337223 */ /* 0x180fe2000001080c */
[----:B------:R-:W1:Y:S01]  /*2e40*/  MUFU.EX2 R2, R2 ;  /* 0x0000000200027308 */ /* 0x000e620000000800 */
[----:B0-----:R-:W-:Y:S01]  /*2e50*/  FADD.FTZ R5, R188, R101 ;  /* 0x00000065bc057221 */ /* 0x001fe20000010000 */
[-CC-:B------:R-:W-:Y:S01]  /*2e60*/  FFMA.FTZ R53, R53, R4.reuse, -R12.reuse ;  /* 0x0000000435357223 */ /* 0x180fe2000001080c */
[-CC-:B------:R-:W-:Y:S01]  /*2e70*/  FFMA.FTZ R55, R55, R4.reuse, -R12.reuse ;  /* 0x0000000437377223 */ /* 0x180fe2000001080c */
[-CC-:B------:R-:W-:Y:S01]  /*2e80*/  FFMA.FTZ R57, R57, R4.reuse, -R12.reuse ;  /* 0x0000000439397223 */ /* 0x180fe2000001080c */
[----:B------:R-:W-:Y:S01]  /*2e90*/  FADD.FTZ R34, R190, R5 ;  /* 0x00000005be227221 */ /* 0x000fe20000010000 */
[-CC-:B------:R-:W-:Y:S01]  /*2ea0*/  FFMA.FTZ R25, R25, R4.reuse, -R12.reuse ;  /* 0x0000000419197223 */ /* 0x180fe2000001080c */
[-C--:B------:R-:W-:Y:S01]  /*2eb0*/  FFMA.FTZ R27, R27, R4.reuse, -R12 ;  /* 0x000000041b1b7223 */ /* 0x080fe2000001080c */
[----:B------:R-:W0:Y:S01]  /*2ec0*/  MUFU.EX2 R11, R11 ;  /* 0x0000000b000b7308 */ /* 0x000e220000000800 */
[----:B------:R-:W-:Y:S01]  /*2ed0*/  FADD.FTZ R34, R103, R34 ;  /* 0x0000002267227221 */ /* 0x000fe20000010000 */
[-CC-:B------:R-:W-:Y:S01]  /*2ee0*/  FFMA.FTZ R63, R63, R4.reuse, -R12.reuse ;  /* 0x000000043f3f7223 */ /* 0x180fe2000001080c */
[-CC-:B------:R-:W-:Y:S01]  /*2ef0*/  FFMA.FTZ R29, R29, R4.reuse, -R12.reuse ;  /* 0x000000041d1d7223 */ /* 0x180fe2000001080c */
[-C--:B------:R-:W-:Y:S01]  /*2f00*/  FFMA.FTZ R67, R67, R4.reuse, -R12 ;  /* 0x0000000443437223 */ /* 0x080fe2000001080c */
[----:B--2---:R-:W-:Y:S01]  /*2f10*/  FADD.FTZ R5, R35, R34 ;  /* 0x0000002223057221 */ /* 0x004fe20000010000 */
[-CC-:B------:R-:W-:Y:S01]  /*2f20*/  FFMA.FTZ R31, R31, R4.reuse, -R12.reuse ;  /* 0x000000041f1f7223 */ /* 0x180fe2000001080c */
[----:B------:R-:W-:Y:S01]  /*2f30*/  FFMA.FTZ R71, R71, R4, -R12 ;  /* 0x0000000447477223 */ /* 0x000fe2000001080c */
[----:B------:R2:W3:Y:S01]  /*2f40*/  MUFU.EX2 R14, R13 ;  /* 0x0000000d000e7308 */ /* 0x0004e20000000800 */
[----:B-1----:R-:W-:Y:S01]  /*2f50*/  FADD.FTZ R34, R189, R2 ;  /* 0x00000002bd227221 */ /* 0x002fe20000010000 */
[----:B------:R-:W-:Y:S01]  /*2f60*/  FADD.FTZ R36, R184, R5 ;  /* 0x00000005b8247221 */ /* 0x000fe20000010000 */
[----:B------:R-:W-:Y:S01]  /*2f70*/  F2FP.BF16.F32.PACK_AB R189, R2, R189 ;  /* 0x000000bd02bd723e */ /* 0x000fe200000010ff */
[----:B------:R-:W-:Y:S01]  /*2f80*/  IMAD.MOV.U32 R87, RZ, RZ, R119 ;  /* 0x000000ffff577224 */ /* 0x000fe200078e0077 */
[----:B------:R-:W-:-:S02]  /*2f90*/  F2FP.BF16.F32.PACK_AB R188, R101, R188 ;  /* 0x000000bc65bc723e */ /* 0x000fc400000010ff */
[----:B------:R-:W-:Y:S01]  /*2fa0*/  F2FP.BF16.F32.PACK_AB R190, R103, R190 ;  /* 0x000000be67be723e */ /* 0x000fe200000010ff */
[----:B------:R-:W1:Y:S01]  /*2fb0*/  MUFU.EX2 R15, R15 ;  /* 0x0000000f000f7308 */ /* 0x000e620000000800 */
[----:B0-----:R-:W-:Y:S01]  /*2fc0*/  FADD.FTZ R5, R11, R34 ;  /* 0x000000220b057221 */ /* 0x001fe20000010000 */
[----:B--2---:R-:W-:Y:S01]  /*2fd0*/  FADD.FTZ R13, R73, R36 ;  /* 0x00000024490d7221 */ /* 0x004fe20000010000 */
[----:B------:R-:W-:Y:S01]  /*2fe0*/  F2FP.BF16.F32.PACK_AB R184, R184, R35 ;  /* 0x00000023b8b8723e */ /* 0x000fe200000010ff */
[----:B------:R-:W-:Y:S01]  /*2ff0*/  IMAD.MOV.U32 R103, RZ, RZ, R119 ;  /* 0x000000ffff677224 */ /* 0x000fe200078e0077 */
[----:B------:R-:W-:Y:S01]  /*3000*/  MOV R101, R119 ;  /* 0x0000007700657202 */ /* 0x000fe20000000f00 */
[C---:B------:R-:W-:Y:S01]  /*3010*/  FADD.FTZ R38, R186.reuse, R13 ;  /* 0x0000000dba267221 */ /* 0x040fe20000010000 */
[----:B------:R-:W-:Y:S01]  /*3020*/  F2FP.BF16.F32.PACK_AB R186, R186, R73 ;  /* 0x00000049baba723e */ /* 0x000fe200000010ff */
[----:B------:R-:W0:Y:S01]  /*3030*/  MUFU.EX2 R20, R21 ;  /* 0x0000001500147308 */ /* 0x000e220000000800 */
[C---:B---3--:R-:W-:Y:S01]  /*3040*/  FADD.FTZ R36, R14.reuse, R5 ;  /* 0x000000050e247221 */ /* 0x048fe20000010000 */
[----:B------:R-:W-:Y:S01]  /*3050*/  FADD.FTZ R13, R77, R38 ;  /* 0x000000264d0d7221 */ /* 0x000fe20000010000 */
[----:B------:R-:W-:Y:S01]  /*3060*/  F2FP.BF16.F32.PACK_AB R191, R14, R11 ;  /* 0x0000000b0ebf723e */ /* 0x000fe200000010ff */
[----:B------:R-:W-:Y:S01]  /*3070*/  IMAD.MOV.U32 R73, RZ, RZ, R119 ;  /* 0x000000ffff497224 */ /* 0x000fe200078e0077 */
[----:B------:R-:W-:Y:S01]  /*3080*/  MOV R35, R119 ;  /* 0x0000007700237202 */ /* 0x000fe20000000f00 */
[C---:B------:R-:W-:Y:S01]  /*3090*/  FADD.FTZ R38, R180.reuse, R13 ;  /* 0x0000000db4267221 */ /* 0x040fe20000010000 */
[----:B------:R-:W-:Y:S01]  /*30a0*/  F2FP.BF16.F32.PACK_AB R180, R180, R77 ;  /* 0x0000004db4b4723e */ /* 0x000fe200000010ff */
[----:B------:R-:W2:Y:S01]  /*30b0*/  MUFU.EX2 R37, R37 ;  /* 0x0000002500257308 */ /* 0x000ea20000000800 */
[----:B-1----:R-:W-:Y:S01]  /*30c0*/  FADD.FTZ R5, R15, R36 ;  /* 0x000000240f057221 */ /* 0x002fe20000010000 */
[----:B------:R-:W-:Y:S01]  /*30d0*/  FADD.FTZ R13, R81, R38 ;  /* 0x00000026510d7221 */ /* 0x000fe20000010000 */
[----:B------:R-:W-:-:S03]  /*30e0*/  MOV R77, R119 ;  /* 0x00000077004d7202 */ /* 0x000fc60000000f00 */
[C---:B------:R-:W-:Y:S01]  /*30f0*/  FADD.FTZ R40, R182.reuse, R13 ;  /* 0x0000000db6287221 */ /* 0x040fe20000010000 */
[----:B------:R-:W-:Y:S01]  /*3100*/  F2FP.BF16.F32.PACK_AB R182, R182, R81 ;  /* 0x00000051b6b6723e */ /* 0x000fe200000010ff */
[----:B------:R1:W3:Y:S01]  /*3110*/  MUFU.EX2 R26, R39 ;  /* 0x00000027001a7308 */ /* 0x0002e20000000800 */
[C---:B0-----:R-:W-:Y:S01]  /*3120*/  FADD.FTZ R36, R20.reuse, R5 ;  /* 0x0000000514247221 */ /* 0x041fe20000010000 */
[----:B------:R-:W-:Y:S01]  /*3130*/  FADD.FTZ R13, R85, R40 ;  /* 0x00000028550d7221 */ /* 0x000fe20000010000 */
[----:B------:R-:W-:Y:S01]  /*3140*/  F2FP.BF16.F32.PACK_AB R185, R20, R15 ;  /* 0x0000000f14b9723e */ /* 0x000fe200000010ff */
[----:B------:R-:W-:-:S04]  /*3150*/  IMAD.MOV.U32 R81, RZ, RZ, R119 ;  /* 0x000000ffff517224 */ /* 0x000fc800078e0077 */
[----:B------:R-:W0:Y:S01]  /*3160*/  MUFU.EX2 R41, R41 ;  /* 0x0000002900297308 */ /* 0x000e220000000800 */
[----:B--2---:R-:W-:Y:S01]  /*3170*/  FADD.FTZ R5, R37, R36 ;  /* 0x0000002425057221 */ /* 0x004fe20000010000 */
[----:B-1----:R-:W-:-:S06]  /*3180*/  IMAD.MOV.U32 R39, RZ, RZ, R119 ;  /* 0x000000ffff277224 */ /* 0x002fcc00078e0077 */
[----:B------:R1:W2:Y:S01]  /*3190*/  MUFU.EX2 R28, R43 ;  /* 0x0000002b001c7308 */ /* 0x0002a20000000800 */
[C---:B---3--:R-:W-:Y:S01]  /*31a0*/  FADD.FTZ R38, R26.reuse, R5 ;  /* 0x000000051a267221 */ /* 0x048fe20000010000 */
[----:B------:R-:W-:Y:S01]  /*31b0*/  F2FP.BF16.F32.PACK_AB R187, R26, R37 ;  /* 0x000000251abb723e */ /* 0x000fe200000010ff */
[----:B------:R-:W-:Y:S01]  /*31c0*/  IMAD.MOV.U32 R37, RZ, RZ, R119 ;  /* 0x000000ffff257224 */ /* 0x000fe200078e0077 */
[----:B------:R-:W-:-:S04]  /*31d0*/  MOV R26, R119 ;  /* 0x00000077001a7202 */ /* 0x000fc80000000f00 */
[----:B------:R-:W3:Y:S01]  /*31e0*/  MUFU.EX2 R45, R45 ;  /* 0x0000002d002d7308 */ /* 0x000ee20000000800 */
[----:B0-----:R-:W-:Y:S01]  /*31f0*/  FADD.FTZ R5, R41, R38 ;  /* 0x0000002629057221 */ /* 0x001fe20000010000 */
[C---:B------:R-:W-:Y:S01]  /*3200*/  FADD.FTZ R38, R176.reuse, R13 ;  /* 0x0000000db0267221 */ /* 0x040fe20000010000 */
[----:B------:R-:W-:Y:S01]  /*3210*/  F2FP.BF16.F32.PACK_AB R176, R176, R85 ;  /* 0x00000055b0b0723e */ /* 0x000fe200000010ff */
[--C-:B------:R-:W-:Y:S02]  /*3220*/  IMAD.MOV.U32 R85, RZ, RZ, R119.reuse ;  /* 0x000000ffff557224 */ /* 0x100fe400078e0077 */
[----:B------:R-:W-:Y:S01]  /*3230*/  FADD.FTZ R13, R89, R38 ;  /* 0x00000026590d7221 */ /* 0x000fe20000010000 */
[----:B-1----:R-:W-:Y:S01]  /*3240*/  IMAD.MOV.U32 R43, RZ, RZ, R119 ;  /* 0x000000ffff2b7224 */ /* 0x002fe200078e0077 */
[----:B------:R0:W1:Y:S01]  /*3250*/  MUFU.EX2 R30, R47 ;  /* 0x0000002f001e7308 */ /* 0x0000620000000800 */
[C---:B--2---:R-:W-:Y:S01]  /*3260*/  FADD.FTZ R0, R28.reuse, R5 ;  /* 0x000000051c007221 */ /* 0x044fe20000010000 */
[----:B------:R-:W-:Y:S01]  /*3270*/  F2FP.BF16.F32.PACK_AB R181, R28, R41 ;  /* 0x000000291cb5723e */ /* 0x000fe200000010ff */
[----:B------:R-:W-:Y:S01]  /*3280*/  IMAD.MOV.U32 R28, RZ, RZ, R119 ;  /* 0x000000ffff1c7224 */ /* 0x000fe200078e0077 */
[----:B------:R-:W-:-:S04]  /*3290*/  MOV R41, R119 ;  /* 0x0000007700297202 */ /* 0x000fc80000000f00 */
[----:B------:R2:W4:Y:S01]  /*32a0*/  MUFU.EX2 R178, R91 ;  /* 0x0000005b00b27308 */ /* 0x0005220000000800 */
[----:B---3--:R-:W-:Y:S01]  /*32b0*/  FADD.FTZ R5, R45, R0 ;  /* 0x000000002d057221 */ /* 0x008fe20000010000 */
[----:B0-----:R-:W-:-:S06]  /*32c0*/  MOV R47, R119 ;  /* 0x00000077002f7202 */ /* 0x001fcc0000000f00 */
[----:B------:R-:W0:Y:S01]  /*32d0*/  MUFU.EX2 R49, R49 ;  /* 0x0000003100317308 */ /* 0x000e220000000800 */
[C---:B-1----:R-:W-:Y:S01]  /*32e0*/  FADD.FTZ R38, R30.reuse, R5 ;  /* 0x000000051e267221 */ /* 0x042fe20000010000 */
[----:B------:R-:W-:Y:S01]  /*32f0*/  F2FP.BF16.F32.PACK_AB R183, R30, R45 ;  /* 0x0000002d1eb7723e */ /* 0x000fe200000010ff */
[--C-:B--2---:R-:W-:Y:S02]  /*3300*/  IMAD.MOV.U32 R91, RZ, RZ, R119.reuse ;  /* 0x000000ffff5b7224 */ /* 0x104fe400078e0077 */
[--C-:B------:R-:W-:Y:S02]  /*3310*/  IMAD.MOV.U32 R45, RZ, RZ, R119.reuse ;  /* 0x000000ffff2d7224 */ /* 0x100fe400078e0077 */
[----:B------:R-:W-:Y:S01]  /*3320*/  IMAD.MOV.U32 R30, RZ, RZ, R119 ;  /* 0x000000ffff1e7224 */ /* 0x000fe200078e0077 */
[----:B------:R-:W1:Y:S01]  /*3330*/  MUFU.EX2 R93, R93 ;  /* 0x0000005d005d7308 */ /* 0x000e620000000800 */
[C---:B----4-:R-:W-:Y:S01]  /*3340*/  FADD.FTZ R40, R178.reuse, R13 ;  /* 0x0000000db2287221 */ /* 0x050fe20000010000 */
[----:B------:R-:W-:-:S02]  /*3350*/  F2FP.BF16.F32.PACK_AB R178, R178, R89 ;  /* 0x00000059b2b2723e */ /* 0x000fc400000010ff */
[----:B------:R-:W-:-:S04]  /*3360*/  MOV R89, R119 ;  /* 0x0000007700597202 */ /* 0x000fc80000000f00 */
[----:B------:R2:W3:Y:S01]  /*3370*/  MUFU.EX2 R32, R51 ;  /* 0x0000003300207308 */ /* 0x0004e20000000800 */
[----:B0-----:R-:W-:-:S07]  /*3380*/  FADD.FTZ R5, R49, R38 ;  /* 0x0000002631057221 */ /* 0x001fce0000010000 */
[----:B------:R0:W4:Y:S01]  /*3390*/  MUFU.EX2 R172, R95 ;  /* 0x0000005f00ac7308 */ /* 0x0001220000000800 */
[----:B-1----:R-:W-:Y:S01]  /*33a0*/  FADD.FTZ R13, R93, R40 ;  /* 0x000000285d0d7221 */ /* 0x002fe20000010000 */
[----:B--2---:R-:W-:-:S06]  /*33b0*/  IMAD.MOV.U32 R51, RZ, RZ, R119 ;  /* 0x000000ffff337224 */ /* 0x004fcc00078e0077 */
[----:B------:R-:W1:Y:S01]  /*33c0*/  MUFU.EX2 R53, R53 ;  /* 0x0000003500357308 */ /* 0x000e620000000800 */
[C---:B---3--:R-:W-:Y:S01]  /*33d0*/  FADD.FTZ R12, R32.reuse, R5 ;  /* 0x00000005200c7221 */ /* 0x048fe20000010000 */
[----:B------:R-:W-:Y:S01]  /*33e0*/  F2FP.BF16.F32.PACK_AB R177, R32, R49 ;  /* 0x0000003120b1723e */ /* 0x000fe200000010ff */
[----:B------:R-:W-:Y:S01]  /*33f0*/  IMAD.MOV.U32 R49, RZ, RZ, R119 ;  /* 0x000000ffff317224 */ /* 0x000fe200078e0077 */
[-C--:B0-----:R-:W-:Y:S02]  /*3400*/  MOV R95, R119.reuse ;  /* 0x00000077005f7202 */ /* 0x081fe40000000f00 */
[----:B------:R-:W-:Y:S02]  /*3410*/  MOV R32, R119 ;  /* 0x0000007700207202 */ /* 0x000fe40000000f00 */
[----:B------:R-:W0:Y:S01]  /*3420*/  MUFU.EX2 R97, R97 ;  /* 0x0000006100617308 */ /* 0x000e220000000800 */
[C---:B----4-:R-:W-:Y:S01]  /*3430*/  FADD.FTZ R38, R172.reuse, R13 ;  /* 0x0000000dac267221 */ /* 0x050fe20000010000 */
[----:B------:R-:W-:Y:S01]  /*3440*/  F2FP.BF16.F32.PACK_AB R172, R172, R93 ;  /* 0x0000005dacac723e */ /* 0x000fe200000010ff */
[----:B------:R-:W-:-:S05]  /*3450*/  IMAD.MOV.U32 R93, RZ, RZ, R119 ;  /* 0x000000ffff5d7224 */ /* 0x000fca00078e0077 */
[----:B------:R2:W3:Y:S01]  /*3460*/  MUFU.EX2 R34, R55 ;  /* 0x0000003700227308 */ /* 0x0004e20000000800 */
[----:B-1----:R-:W-:-:S07]  /*3470*/  FADD.FTZ R5, R53, R12 ;  /* 0x0000000c35057221 */ /* 0x002fce0000010000 */
[----:B------:R1:W4:Y:S01]  /*3480*/  MUFU.EX2 R174, R61 ;  /* 0x0000003d00ae7308 */ /* 0x0003220000000800 */
[----:B0-----:R-:W-:Y:S01]  /*3490*/  FADD.FTZ R13, R97, R38 ;  /* 0x00000026610d7221 */ /* 0x001fe20000010000 */
[----:B--2---:R-:W-:-:S06]  /*34a0*/  IMAD.MOV.U32 R55, RZ, RZ, R119 ;  /* 0x000000ffff377224 */ /* 0x004fcc00078e0077 */
[----:B------:R-:W0:Y:S01]  /*34b0*/  MUFU.EX2 R57, R57 ;  /* 0x0000003900397308 */ /* 0x000e220000000800 */
[C---:B---3--:R-:W-:Y:S01]  /*34c0*/  FADD.FTZ R38, R34.reuse, R5 ;  /* 0x0000000522267221 */ /* 0x048fe20000010000 */
[----:B------:R-:W-:Y:S01]  /*34d0*/  F2FP.BF16.F32.PACK_AB R179, R34, R53 ;  /* 0x0000003522b3723e */ /* 0x000fe200000010ff */
[--C-:B-1----:R-:W-:Y:S01]  /*34e0*/  IMAD.MOV.U32 R61, RZ, RZ, R119.reuse ;  /* 0x000000ffff3d7224 */ /* 0x102fe200078e0077 */
[----:B------:R-:W-:Y:S01]  /*34f0*/  MOV R53, R119 ;  /* 0x0000007700357202 */ /* 0x000fe20000000f00 */
[----:B------:R-:W-:-:S03]  /*3500*/  IMAD.MOV.U32 R34, RZ, RZ, R119 ;  /* 0x000000ffff227224 */ /* 0x000fc600078e0077 */
[----:B------:R-:W1:Y:S01]  /*3510*/  MUFU.EX2 R99, R99 ;  /* 0x0000006300637308 */ /* 0x000e620000000800 */
[C---:B----4-:R-:W-:Y:S01]  /*3520*/  FADD.FTZ R40, R174.reuse, R13 ;  /* 0x0000000dae287221 */ /* 0x050fe20000010000 */
[----:B------:R-:W-:Y:S01]  /*3530*/  F2FP.BF16.F32.PACK_AB R174, R174, R97 ;  /* 0x00000061aeae723e */ /* 0x000fe200000010ff */
[----:B------:R-:W-:-:S05]  /*3540*/  IMAD.MOV.U32 R97, RZ, RZ, R119 ;  /* 0x000000ffff617224 */ /* 0x000fca00078e0077 */
        /* <DEDUP_REMOVED lines=8> */
[--C-:B------:R-:W-:Y:S01]  /*35d0*/  IMAD.MOV.U32 R57, RZ, RZ, R119.reuse ;  /* 0x000000ffff397224 */ /* 0x100fe200078e0077 */
[----:B0-----:R-:W-:Y:S01]  /*35e0*/  MOV R65, R119 ;  /* 0x0000007700417202 */ /* 0x001fe20000000f00 */
[----:B------:R-:W-:-:S03]  /*35f0*/  IMAD.MOV.U32 R36, RZ, RZ, R119 ;  /* 0x000000ffff247224 */ /* 0x000fc600078e0077 */
[----:B------:R-:W0:Y:S01]  /*3600*/  MUFU.EX2 R59, R59 ;  /* 0x0000003b003b7308 */ /* 0x000e220000000800 */
[C---:B----4-:R-:W-:Y:S01]  /*3610*/  FADD.FTZ R40, R168.reuse, R13 ;  /* 0x0000000da8287221 */ /* 0x050fe20000010000 */
[----:B------:R-:W-:Y:S01]  /*3620*/  F2FP.BF16.F32.PACK_AB R168, R168, R99 ;  /* 0x00000063a8a8723e */ /* 0x000fe200000010ff */
[----:B------:R-:W-:-:S05]  /*3630*/  IMAD.MOV.U32 R99, RZ, RZ, R119 ;  /* 0x000000ffff637224 */ /* 0x000fca00078e0077 */
[----:B------:R2:W3:Y:S01]  /*3640*/  MUFU.EX2 R0, R63 ;  /* 0x0000003f00007308 */ /* 0x0004e20000000800 */
[----:B-1----:R-:W-:-:S07]  /*3650*/  FADD.FTZ R5, R27, R38 ;  /* 0x000000261b057221 */ /* 0x002fce0000010000 */
[----:B------:R-:W1:Y:S01]  /*3660*/  MUFU.EX2 R29, R29 ;  /* 0x0000001d001d7308 */ /* 0x000e620000000800 */
[----:B0-----:R-:W-:Y:S01]  /*3670*/  FADD.FTZ R13, R59, R40 ;  /* 0x000000283b0d7221 */ /* 0x001fe20000010000 */
[----:B--2---:R-:W-:-:S06]  /*3680*/  IMAD.MOV.U32 R63, RZ, RZ, R119 ;  /* 0x000000ffff3f7224 */ /* 0x004fcc00078e0077 */
[----:B------:R0:W2:Y:S01]  /*3690*/  MUFU.EX2 R12, R67 ;  /* 0x00000043000c7308 */ /* 0x0000a20000000800 */
[C---:B---3--:R-:W-:Y:S01]  /*36a0*/  FADD.FTZ R40, R0.reuse, R5 ;  /* 0x0000000500287221 */ /* 0x048fe20000010000 */
[----:B------:R-:W-:Y:S01]  /*36b0*/  F2FP.BF16.F32.PACK_AB R175, R0, R27 ;  /* 0x0000001b00af723e */ /* 0x000fe200000010ff */
[----:B------:R-:W-:Y:S02]  /*36c0*/  IMAD.MOV.U32 R0, RZ, RZ, 0x3f800000 ;  /* 0x3f800000ff007424 */ /* 0x000fe400078e00ff */
[----:B------:R-:W-:-:S03]  /*36d0*/  IMAD.MOV.U32 R27, RZ, RZ, R119 ;  /* 0x000000ffff1b7224 */ /* 0x000fc600078e0077 */
[----:B------:R-:W3:Y:S01]  /*36e0*/  MUFU.EX2 R31, R31 ;  /* 0x0000001f001f7308 */ /* 0x000ee20000000800 */
[----:B-1----:R-:W-:Y:S01]  /*36f0*/  FADD.FTZ R11, R29, R40 ;  /* 0x000000281d0b7221 */ /* 0x002fe20000010000 */
[--C-:B0-----:R-:W-:Y:S02]  /*3700*/  IMAD.MOV.U32 R67, RZ, RZ, R119.reuse ;  /* 0x000000ffff437224 */ /* 0x101fe400078e0077 */
[----:B------:R-:W-:-:S04]  /*3710*/  IMAD.MOV.U32 R40, RZ, RZ, R119 ;  /* 0x000000ffff287224 */ /* 0x000fc800078e0077 */
[----:B------:R-:W0:Y:S01]  /*3720*/  MUFU.EX2 R24, R24 ;  /* 0x0000001800187308 */ /* 0x000e220000000800 */
[C---:B--2---:R-:W-:Y:S01]  /*3730*/  FADD.FTZ R2, R12.reuse, R11 ;  /* 0x0000000b0c027221 */ /* 0x044fe20000010000 */
[----:B------:R-:W-:Y:S02]  /*3740*/  F2FP.BF16.F32.PACK_AB R169, R12, R29 ;  /* 0x0000001d0ca9723e */ /* 0x000fe400000010ff */
[----:B------:R-:W-:-:S04]  /*3750*/  MOV R29, R119 ;  /* 0x00000077001d7202 */ /* 0x000fc80000000f00 */
[----:B------:R1:W2:Y:S01]  /*3760*/  MUFU.EX2 R38, R71 ;  /* 0x0000004700267308 */ /* 0x0002a20000000800 */
[----:B---3--:R-:W-:Y:S01]  /*3770*/  FADD.FTZ R11, R31, R2 ;  /* 0x000000021f0b7221 */ /* 0x008fe20000010000 */
[C---:B0-----:R-:W-:Y:S01]  /*3780*/  FADD.FTZ R5, R24.reuse, R13 ;  /* 0x0000000d18057221 */ /* 0x041fe20000010000 */
[----:B------:R-:W-:Y:S01]  /*3790*/  F2FP.BF16.F32.PACK_AB R170, R24, R59 ;  /* 0x0000003b18aa723e */ /* 0x000fe200000010ff */
[----:B------:R-:W-:Y:S01]  /*37a0*/  IMAD.MOV.U32 R24, RZ, RZ, R119 ;  /* 0x000000ffff187224 */ /* 0x000fe200078e0077 */
[-C--:B-1----:R-:W-:Y:S02]  /*37b0*/  MOV R71, R119.reuse ;  /* 0x0000007700477202 */ /* 0x082fe40000000f00 */
[----:B------:R-:W-:Y:S01]  /*37c0*/  MOV R59, R119 ;  /* 0x00000077003b7202 */ /* 0x000fe20000000f00 */
[C---:B--2---:R-:W-:Y:S01]  /*37d0*/  FADD.FTZ R2, R38.reuse, R11 ;  /* 0x0000000b26027221 */ /* 0x044fe20000010000 */
[----:B------:R-:W-:Y:S01]  /*37e0*/  F2FP.BF16.F32.PACK_AB R171, R38, R31 ;  /* 0x0000001f26ab723e */ /* 0x000fe200000010ff */
[----:B------:R-:W-:Y:S01]  /*37f0*/  IMAD.MOV.U32 R11, RZ, RZ, 0x3f800000 ;  /* 0x3f800000ff0b7424 */ /* 0x000fe200078e00ff */
[----:B------:R-:W-:Y:S01]  /*3800*/  MOV R38, R119 ;  /* 0x0000007700267202 */ /* 0x000fe20000000f00 */
[----:B------:R-:W-:Y:S01]  /*3810*/  IMAD.MOV.U32 R31, RZ, RZ, R119 ;  /* 0x000000ffff1f7224 */ /* 0x000fe200078e0077 */
[----:B------:R-:W-:Y:S06]  /*3820*/  @!P1 BRA `(.L_x_14) ;  /* 0x0000002400fc9947 */ /* 0x000fec0003800000 */
[----:B------:R-:W-:Y:S01]  /*3830*/  R2UR UR4, R120 ;  /* 0x00000000780472ca */ /* 0x000fe200000e0000 */
[----:B------:R-:W-:Y:S01]  /*3840*/  IMAD.MOV.U32 R12, RZ, RZ, R3 ;  /* 0x000000ffff0c7224 */ /* 0x000fe200078e0003 */
[----:B------:R-:W-:Y:S01]  /*3850*/  MOV R13, R10 ;  /* 0x0000000a000d7202 */ /* 0x000fe20000000f00 */
[----:B------:R-:W-:Y:S01]  /*3860*/  IMAD.MOV.U32 R0, RZ, RZ, 0x3f800000 ;  /* 0x3f800000ff007424 */ /* 0x000fe200078e00ff */
[----:B------:R-:W-:Y:S02]  /*3870*/  CS2R R118, SRZ ;  /* 0x0000000000767805 */ /* 0x000fe4000001ff00 */
[----:B------:R-:W-:Y:S02]  /*3880*/  CS2R R114, SRZ ;  /* 0x0000000000727805 */ /* 0x000fe4000001ff00 */
[----:B------:R-:W-:Y:S02]  /*3890*/  CS2R R110, SRZ ;  /* 0x00000000006e7805 */ /* 0x000fe4000001ff00 */
[----:B------:R-:W-:-:S02]  /*38a0*/  CS2R R106, SRZ ;  /* 0x00000000006a7805 */ /* 0x000fc4000001ff00 */
[----:B------:R-:W-:Y:S02]  /*38b0*/  CS2R R102, SRZ ;  /* 0x0000000000667805 */ /* 0x000fe4000001ff00 */
[----:B------:R-:W-:Y:S02]  /*38c0*/  CS2R R98, SRZ ;  /* 0x0000000000627805 */ /* 0x000fe4000001ff00 */
        /* <DEDUP_REMOVED lines=41> */
[----:B------:R-:W-:Y:S01]  /*3b60*/  CS2R R24, SRZ ;  /* 0x0000000000187805 */ /* 0x000fe2000001ff00 */
[----:B------:R-:W-:Y:S01]  /*3b70*/  UIADD3 UR4, UR4, -0x2, URZ ;  /* 0xfffffffe04047890 */ /* 0x000fe2000fffe03f */
[----:B------:R-:W-:Y:S01]  /*3b80*/  UMOV UR5, UR39 ;  /* 0x0000002700057c82 */ /* 0x000fe20008000000 */
[----:B------:R-:W-:Y:S01]  /*3b90*/  UMOV UR6, UR38 ;  /* 0x0000002600067c82 */ /* 0x000fe20008000000 */
[----:B------:R-:W-:-:S09]  /*3ba0*/  ULDC UR7, c[0x0][0x9d8] ;  /* 0x0002760000077ab9 */ /* 0x000fd20000000800 */
.L_x_25:
[----:B------:R-:W-:-:S04]  /*3bb0*/  UISETP.NE.AND UP0, UPT, UR6, 0x1, UPT ;  /* 0x000000010600788c */ /* 0x000fc8000bf05270 */
[----:B------:R-:W-:-:S04]  /*3bc0*/  USEL UR39, URZ, 0x1, UP0 ;  /* 0x000000013f277887 */ /* 0x000fc80008000000 */
[----:B------:R-:W-:Y:S01]  /*3bd0*/  ULOP3.LUT UR39, UR5, UR39, URZ, 0x3c, !UPT ;  /* 0x0000002705277292 */ /* 0x000fe2000f8e3c3f */
[----:B------:R-:W-:Y:S11]  /*3be0*/  @!P0 BRA `(.L_x_15) ;  /* 0x0000000000048947 */ /* 0x000ff60003800000 */
[----:B------:R-:W-:Y:S01]  /*3bf0*/  BPT.TRAP 0x1 ;  /* 0x000000040000795c */ /* 0x000fe20000300000 */
.L_x_15:
[----:B------:R-:W0:Y:S01]  /*3c00*/  S2UR UR42, SR_CgaCtaId ;  /* 0x00000000002a79c3 */ /* 0x000e220000008800 */
[----:B------:R-:W-:Y:S01]  /*3c10*/  UIADD3 UR38, UR6, 0x1, URZ ;  /* 0x0000000106267890 */ /* 0x000fe2000fffe03f */
[----:B------:R-:W-:Y:S01]  /*3c20*/  MOV R3, UR39 ;  /* 0x0000002700037c02 */ /* 0x000fe20008000f00 */
[----:B------:R-:W-:Y:S02]  /*3c30*/  UMOV UR8, 0x400 ;  /* 0x0000040000087882 */ /* 0x000fe40000000000 */
[----:B------:R-:W-:Y:S01]  /*3c40*/  UISETP.NE.AND UP0, UPT, UR38, 0x2, UPT ;  /* 0x000000022600788c */ /* 0x000fe2000bf05270 */
[----:B------:R-:W-:-:S03]  /*3c50*/  SHF.L.U32 R3, R3, 0x1f, RZ ;  /* 0x0000001f03037819 */ /* 0x000fc600000006ff */
[----:B------:R-:W-:Y:S02]  /*3c60*/  USEL UR38, UR38, URZ, UP0 ;  /* 0x0000003f26267287 */ /* 0x000fe40008000000 */
[----:B0-----:R-:W-:-:S04]  /*3c70*/  ULEA UR8, UR42, UR8, 0x18 ;  /* 0x000000082a087291 */ /* 0x001fc8000f8ec03f */
[----:B------:R-:W-:-:S09]  /*3c80*/  ULEA UR9, UR38, UR8, 0x3 ;  /* 0x0000000826097291 */ /* 0x000fd2000f8e183f */
[----:B------:R0:W1:Y:S01]  /*3c90*/  SYNCS.PHASECHK.TRANS64.TRYWAIT P1, [UR9+0x30830], R3 ;  /* 0x03083003ff0075a7 */ /* 0x0000620008020149 */
[----:B------:R-:W-:Y:S05]  /*3ca0*/  @!P0 BRA `(.L_x_16) ;  /* 0x0000000000048947 */ /* 0x000fea0003800000 */
[----:B------:R-:W-:Y:S01]  /*3cb0*/  BPT.TRAP 0x1 ;  /* 0x000000040000795c */ /* 0x000fe20000300000 */
.L_x_16:
[----:B-1----:R-:W-:Y:S05]  /*3cc0*/  @P1 BRA `(.L_x_17) ;  /* 0x0000000000081947 */ /* 0x002fea0003800000 */
[----:B------:R-:W1:Y:S02]  /*3cd0*/  SYNCS.PHASECHK.TRANS64.TRYWAIT P1, [UR9+0x30830], R3 ;  /* 0x03083003ff0075a7 */ /* 0x000e640008020149 */
[----:B-1----:R-:W-:Y:S05]  /*3ce0*/  @!P1 BRA `(.L_x_18) ;  /* 0x0000008400f09947 */ /* 0x002fea0003800000 */
.L_x_17:
[----:B------:R-:W-:Y:S01]  /*3cf0*/  R2UR UR32, R8 ;  /* 0x00000000082072ca */ /* 0x000fe200000e0000 */
[----:B------:R-:W-:Y:S01]  /*3d00*/  UIMAD UR10, UR38, 0x900, UR11 ;  /* 0x00000900260a78a4 */ /* 0x000fe2000f8e020b */
[----:B------:R-:W-:Y:S01]  /*3d10*/  R2UR UR33, R9 ;  /* 0x00000000092172ca */ /* 0x000fe200000e0000 */
[----:B------:R-:W-:Y:S01]  /*3d20*/  WARPGROUP.ARRIVE ;  /* 0x00000000000079c5 */ /* 0x000fe20000000000 */
[----:B------:R-:W-:Y:S01]  /*3d30*/  UMOV UR35, 0x40000040 ;  /* 0x4000004000237882 */ /* 0x000fe20000000000 */
[----:B------:R-:W-:Y:S01]  /*3d40*/  UIADD3 UR14, UR10, 0x304, URZ ;  /* 0x000003040a0e7890 */ /* 0x000fe2000fffe03f */
[-C--:B------:R-:W-:Y:S01]  /*3d50*/  FMUL.FTZ R24, R24, R11.reuse ;  /* 0x0000000b18187220 */ /* 0x080fe20000410000 */
[----:B------:R-:W-:Y:S01]  /*3d60*/  UMOV UR15, 0x40000040 ;  /* 0x40000040000f7882 */ /* 0x000fe20000000000 */
[----:B------:R-:W-:Y:S01]  /*3d70*/  UMOV UR34, UR10 ;  /* 0x0000000a00227c82 */ /* 0x000fe20008000000 */
[----:B------:R-:W-:Y:S01]  /*3d80*/  UIADD3 UR18, UR10, 0x306, URZ ;  /* 0x000003060a127890 */ /* 0x000fe2000fffe03f */
[-C--:B------:R-:W-:Y:S01]  /*3d90*/  FMUL.FTZ R25, R25, R11.reuse ;  /* 0x0000000b19197220 */ /* 0x080fe20000410000 */
[----:B------:R-:W-:Y:S01]  /*3da0*/  UMOV UR19, 0x40000040 ;  /* 0x4000004000137882 */ /* 0x000fe20000000000 */
[----:B------:R-:W-:Y:S01]  /*3db0*/  UIADD3 UR22, UR10, 0x600, URZ ;  /* 0x000006000a167890 */ /* 0x000fe2000fffe03f */
[-C--:B------:R-:W-:Y:S01]  /*3dc0*/  FMUL.FTZ R28, R28, R11.reuse ;  /* 0x0000000b1c1c7220 */ /* 0x080fe20000410000 */
[----:B------:R-:W-:Y:S01]  /*3dd0*/  UMOV UR23, 0x40000040 ;  /* 0x4000004000177882 */ /* 0x000fe20000000000 */
[----:B------:R-:W-:Y:S01]  /*3de0*/  HGMMA.64x96x16.F32.BF16 R120, gdesc[UR32], RZ, !UPT, gsb0 ;  /* 0x01600000207879f0 */ /* 0x000fe2000c0018ff */
[----:B------:R-:W-:Y:S01]  /*3df0*/  R2UR UR32, R6 ;  /* 0x00000000062072ca */ /* 0x000fe200000e0000 */
[----:B------:R-:W-:Y:S01]  /*3e00*/  UIADD3 UR34, UR10, 0x2, URZ ;  /* 0x000000020a227890 */ /* 0x000fe2000fffe03f */
[----:B------:R-:W-:Y:S01]  /*3e10*/  R2UR UR33, R7 ;  /* 0x00000000072172ca */ /* 0x000fe200000e0000 */
[----:B------:R-:W-:Y:S01]  /*3e20*/  UMOV UR35, 0x40000040 ;  /* 0x4000004000237882 */ /* 0x000fe20000000000 */
[----:B------:R-:W-:Y:S01]  /*3e30*/  UIADD3 UR26, UR10, 0x602, URZ ;  /* 0x000006020a1a7890 */ /* 0x000fe2000fffe03f */
[-C--:B------:R-:W-:Y:S01]  /*3e40*/  FMUL.FTZ R29, R29, R11.reuse ;  /* 0x0000000b1d1d7220 */ /* 0x080fe20000410000 */
[----:B------:R-:W-:Y:S01]  /*3e50*/  UMOV UR27, 0x40000040 ;  /* 0x40000040001b7882 */ /* 0x000fe20000000000 */
[----:B------:R-:W-:Y:S01]  /*3e60*/  UIADD3 UR30, UR10, 0x604, URZ ;  /* 0x000006040a1e7890 */ /* 0x000fe2000fffe03f */
[-C--:B------:R-:W-:Y:S01]  /*3e70*/  FMUL.FTZ R32, R32, R11.reuse ;  /* 0x0000000b20207220 */ /* 0x080fe20000410000 */
[----:B------:R-:W-:Y:S01]  /*3e80*/  UMOV UR31, 0x40000040 ;  /* 0x40000040001f7882 */ /* 0x000fe20000000000 */
[-C--:B------:R-:W-:Y:S01]  /*3e90*/  FMUL.FTZ R33, R33, R11.reuse ;  /* 0x0000000b21217220 */ /* 0x080fe20000410000 */
        /* <DEDUP_REMOVED lines=41> */
[----:B------:R-:W-:Y:S01]  /*4130*/  FMUL.FTZ R117, R117, R11 ;  /* 0x0000000b75757220 */ /* 0x000fe20000410000 */
        /* <DEDUP_REMOVED lines=48> */
[----:B------:R-:W-:-:S02]  /*4440*/  WARPGROUP.DEPBAR.LE gsb0, 0x0 ;  /* 0x00008000000079c5 */ /* 0x000fc40000010000 */
[----:B------:R-:W-:-:S06]  /*4450*/  WARPGROUP.ARRIVE ;  /* 0x00000000000079c5 */ /* 0x000fcc0000000000 */
[----:B------:R-:W-:Y:S01]  /*4460*/  HGMMA.64x96x16.F32.BF16 R120, gdesc[UR32], R120, gsb0 ;  /* 0x01600000207879f0 */ /* 0x000fe20008001878 */
[----:B------:R-:W-:Y:S01]  /*4470*/  UIADD3 UR34, UR10, 0x4, URZ ;  /* 0x000000040a227890 */ /* 0x000fe2000fffe03f */
[----:B------:R-:W-:Y:S01]  /*4480*/  UMOV UR32, UR56 ;  /* 0x0000003800207c82 */ /* 0x000fe20008000000 */
[----:B------:R-:W-:Y:S01]  /*4490*/  UMOV UR33, UR57 ;  /* 0x0000003900217c82 */ /* 0x000fe20008000000 */
[----:B------:R-:W-:Y:S01]  /*44a0*/  UMOV UR35, 0x40000040 ;  /* 0x4000004000237882 */ /* 0x000fe20000000000 */
[----:B------:R-:W-:Y:S02]  /*44b0*/  WARPGROUP.DEPBAR.LE gsb0, 0x0 ;  /* 0x00008000000079c5 */ /* 0x000fe40000010000 */
        /* <DEDUP_REMOVED lines=48> */
.L_x_19:
[----:B------:R-:W-:Y:S01]  /*47c0*/  ULEA UR10, UR6, UR8, 0x3 ;  /* 0x00000008060a7291 */ /* 0x000fe2000f8e183f */
[----:B------:R-:W-:-:S05]  /*47d0*/  IMAD.U32 R0, RZ, RZ, UR5 ;  /* 0x00000005ff007e24 */ /* 0x000fca000f8e00ff */
[----:B------:R-:W-:-:S04]  /*47e0*/  SHF.L.U32 R0, R0, 0x1f, RZ ;  /* 0x0000001f00007819 */ /* 0x000fc800000006ff */
[----:B------:R2:W3:Y:S01]  /*47f0*/  SYNCS.PHASECHK.TRANS64.TRYWAIT P1, [UR10+0x30850], R0 ;  /* 0x03085000ff0075a7 */ /* 0x0004e2000802014a */
[----:B------:R-:W-:Y:S05]  /*4800*/  @!P0 BRA `(.L_x_20) ;  /* 0x0000000000048947 */ /* 0x000fea0003800000 */
[----:B------:R-:W-:Y:S01]  /*4810*/  BPT.TRAP 0x1 ;  /* 0x000000040000795c */ /* 0x000fe20000300000 */
.L_x_20:
[----:B---3--:R-:W-:Y:S05]  /*4820*/  @P1 BRA `(.L_x_21) ;  /* 0x0000000000081947 */ /* 0x008fea0003800000 */
[----:B------:R-:W3:Y:S02]  /*4830*/  SYNCS.PHASECHK.TRANS64.TRYWAIT P1, [UR10+0x30850], R0 ;  /* 0x03085000ff0075a7 */ /* 0x000ee4000802014a */
[----:B---3--:R-:W-:Y:S05]  /*4840*/  @!P1 BRA `(.L_x_22) ;  /* 0x0000007c00309947 */ /* 0x008fea0003800000 */
.L_x_21:
[----:B------:R-:W-:Y:S01]  /*4850*/  UIADD3 UR8, UR8, 0x400, URZ ;  /* 0x0000040008087890 */ /* 0x000fe2000fffe03f */
[----:B------:R-:W-:Y:S01]  /*4860*/  WARPGROUP.ARRIVE ;  /* 0x00000000000079c5 */ /* 0x000fe20000000000 */
[----:B------:R-:W-:Y:S02]  /*4870*/  UMOV UR15, 0x40000040 ;  /* 0x40000040000f7882 */ /* 0x000fe40000000000 */
[----:B------:R-:W-:-:S04]  /*4880*/  USHF.R.U32.HI UR8, URZ, 0x4, UR8 ;  /* 0x000000043f087899 */ /* 0x000fc80008011608 */
[----:B------:R-:W-:-:S04]  /*4890*/  ULOP3.LUT UR8, UR8, 0x3fff, URZ, 0xc0, !UPT ;  /* 0x00003fff08087892 */ /* 0x000fc8000f8ec03f */
[----:B------:R-:W-:-:S04]  /*48a0*/  ULOP3.LUT UR5, UR8, 0x3000000, URZ, 0xfc, !UPT ;  /* 0x0300000008057892 */ /* 0x000fc8000f8efc3f */
[----:B------:R-:W-:-:S07]  /*48b0*/  UIMAD UR5, UR6, 0x900, UR5 ;  /* 0x00000900060578a4 */ /* 0x000fce000f8e0205 */
[----:B------:R-:W-:Y:S02]  /*48c0*/  UMOV UR14, UR5 ;  /* 0x00000005000e7c82 */ /* 0x000fe40008000000 */
[----:B------:R-:W-:Y:S01]  /*48d0*/  HGMMA.64x192x16.F32.BF16 R24, R188, gdesc[UR12].tnspB, R24, gsb0 ;  /* 0x42e0000cbc187df0 */ /* 0x000fe20008001818 */
[----:B------:R-:W-:Y:S01]  /*48e0*/  UIADD3 UR14, UR5, 0x80, URZ ;  /* 0x00000080050e7890 */ /* 0x000fe2000fffe03f */
[----:B------:R-:W-:Y:S01]  /*48f0*/  UMOV UR15, 0x40000040 ;  /* 0x40000040000f7882 */ /* 0x000fe20000000000 */
[----:B------:R-:W-:Y:S02]  /*4900*/  WARPGROUP.DEPBAR.LE gsb0, 0x0 ;  /* 0x00008000000079c5 */ /* 0x000fe40000010000 */
[----:B------:R-:W-:-:S15]  /*4910*/  WARPGROUP.ARRIVE ;  /* 0x00000000000079c5 */ /* 0x000fde0000000000 */
        /* <DEDUP_REMOVED lines=20> */
[----:B------:R-:W-:Y:S03]  /*4a60*/  HGMMA.64x192x16.F32.BF16 R24, R168, gdesc[UR12].tnspB, R24, gsb0 ;  /* 0x42e0000ca8187df0 */ /* 0x000fe60008001818 */
[----:B------:R-:W-:Y:S02]  /*4a70*/  WARPGROUP.DEPBAR.LE gsb0, 0x0 ;  /* 0x00008000000079c5 */ /* 0x000fe40000010000 */
[----:B------:R-:W-:Y:S05]  /*4a80*/  @!P0 BRA `(.L_x_23) ;  /* 0x0000000000048947 */ /* 0x000fea0003800000 */
[----:B------:R-:W-:Y:S01]  /*4a90*/  BPT.TRAP 0x1 ;  /* 0x000000040000795c */ /* 0x000fe20000300000 */
.L_x_23:
[----:B------:R-:W-:Y:S01]  /*4aa0*/  FMUL.FTZ R169, R120, UR7 ;  /* 0x0000000778a97c20 */ /* 0x000fe20008410000 */
[----:B------:R-:W-:Y:S01]  /*4ab0*/  FMUL.FTZ R171, R121, UR7 ;  /* 0x0000000779ab7c20 */ /* 0x000fe20008410000 */
[----:B------:R-:W-:Y:S01]  /*4ac0*/  FMUL.FTZ R14, R122, UR7 ;  /* 0x000000077a0e7c20 */ /* 0x000fe20008410000 */
[----:B------:R-:W-:Y:S01]  /*4ad0*/  FMUL.FTZ R15, R123, UR7 ;  /* 0x000000077b0f7c20 */ /* 0x000fe20008410000 */
[----:B------:R-:W-:Y:S01]  /*4ae0*/  FMUL.FTZ R173, R124, UR7 ;  /* 0x000000077cad7c20 */ /* 0x000fe20008410000 */
[----:B------:R-:W-:Y:S01]  /*4af0*/  FMUL.FTZ R175, R125, UR7 ;  /* 0x000000077daf7c20 */ /* 0x000fe20008410000 */
[----:B------:R-:W0:Y:S01]  /*4b00*/  MUFU.TANH R169, R169 ;  /* 0x000000a900a97308 */ /* 0x000e220000002400 */
[----:B------:R-:W-:Y:S01]  /*4b10*/  FMUL.FTZ R21, R126, UR7 ;  /* 0x000000077e157c20 */ /* 0x000fe20008410000 */
[----:B------:R-:W-:Y:S01]  /*4b20*/  FMUL.FTZ R121, R127, UR7 ;  /* 0x000000077f797c20 */ /* 0x000fe20008410000 */
[----:B------:R-:W-:Y:S01]  /*4b30*/  FMUL.FTZ R177, R128, UR7 ;  /* 0x0000000780b17c20 */ /* 0x000fe20008410000 */
[----:B------:R-:W-:Y:S01]  /*4b40*/  FMUL.FTZ R179, R129, UR7 ;  /* 0x0000000781b37c20 */ /* 0x000fe20008410000 */
[----:B------:R-:W-:Y:S01]  /*4b50*/  FMUL.FTZ R123, R130, UR7 ;  /* 0x00000007827b7c20 */ /* 0x000fe20008410000 */
[----:B------:R-:W-:Y:S01]  /*4b60*/  FMUL.FTZ R125, R131, UR7 ;  /* 0x00000007837d7c20 */ /* 0x000fe20008410000 */
[----:B------:R-:W-:Y:S01]  /*4b70*/  FMUL.FTZ R181, R132, UR7 ;  /* 0x0000000784b57c20 */ /* 0x000fe20008410000 */
[----:B------:R-:W3:Y:S01]  /*4b80*/  MUFU.TANH R171, R171 ;  /* 0x000000ab00ab7308 */ /* 0x000ee20000002400 */
[----:B------:R-:W-:Y:S01]  /*4b90*/  FMUL.FTZ R183, R133, UR7 ;  /* 0x0000000785b77c20 */ /* 0x000fe20008410000 */
[----:B------:R-:W-:Y:S01]  /*4ba0*/  FMUL.FTZ R127, R134, UR7 ;  /* 0x00000007867f7c20 */ /* 0x000fe20008410000 */
[----:B------:R-:W-:Y:S01]  /*4bb0*/  FMUL.FTZ R129, R135, UR7 ;  /* 0x0000000787817c20 */ /* 0x000fe20008410000 */
[----:B------:R-:W-:Y:S01]  /*4bc0*/  FMUL.FTZ R185, R136, UR7 ;  /* 0x0000000788b97c20 */ /* 0x000fe20008410000 */
[----:B------:R-:W-:Y:S01]  /*4bd0*/  FMUL.FTZ R187, R137, UR7 ;  /* 0x0000000789bb7c20 */ /* 0x000fe20008410000 */
[----:B------:R-:W-:Y:S01]  /*4be0*/  FMUL.FTZ R131, R138, UR7 ;  /* 0x000000078a837c20 */ /* 0x000fe20008410000 */
[----:B------:R-:W-:Y:S01]  /*4bf0*/  FMUL.FTZ R133, R139, UR7 ;  /* 0x000000078b857c20 */ /* 0x000fe20008410000 */
[----:B------:R-:W1:Y:S01]  /*4c00*/  MUFU.TANH R14, R14 ;  /* 0x0000000e000e7308 */ /* 0x000e620000002400 */
[----:B0-2---:R-:W-:Y:S01]  /*4c10*/  FMNMX.FTZ R0, R169, R12, !PT ;  /* 0x0000000ca9007209 */ /* 0x005fe20007810000 */
[----:B------:R-:W-:Y:S01]  /*4c20*/  FMUL.FTZ R189, R140, UR7 ;  /* 0x000000078cbd7c20 */ /* 0x000fe20008410000 */
[----:B------:R-:W-:Y:S01]  /*4c30*/  FMUL.FTZ R191, R141, UR7 ;  /* 0x000000078dbf7c20 */ /* 0x000fe20008410000 */
[----:B------:R-:W-:Y:S01]  /*4c40*/  FMUL.FTZ R135, R142, UR7 ;  /* 0x000000078e877c20 */ /* 0x000fe20008410000 */
[----:B------:R-:W-:Y:S01]  /*4c50*/  FMUL.FTZ R137, R143, UR7 ;  /* 0x000000078f897c20 */ /* 0x000fe20008410000 */
[----:B------:R-:W-:Y:S01]  /*4c60*/  FMUL.FTZ R205, R144, UR7 ;  /* 0x0000000790cd7c20 */ /* 0x000fe20008410000 */
[----:B------:R-:W-:Y:S01]  /*4c70*/  FMUL.FTZ R207, R145, UR7 ;  /* 0x0000000791cf7c20 */ /* 0x000fe20008410000 */
[----:B------:R-:W0:Y:S01]  /*4c80*/  MUFU.TANH R15, R15 ;  /* 0x0000000f000f7308 */ /* 0x000e220000002400 */
[----:B---3--:R-:W-:Y:S01]  /*4c90*/  FMNMX.FTZ R0, R171, R0, !PT ;  /* 0x00000000ab007209 */ /* 0x008fe20007810000 */
[----:B------:R-:W-:Y:S01]  /*4ca0*/  FMUL.FTZ R139, R146, UR7 ;  /* 0x00000007928b7c20 */ /* 0x000fe20008410000 */
[----:B------:R-:W-:Y:S01]  /*4cb0*/  FMUL.FTZ R141, R147, UR7 ;  /* 0x00000007938d7c20 */ /* 0x000fe20008410000 */
[----:B------:R-:W-:Y:S01]  /*4cc0*/  FMUL.FTZ R209, R148, UR7 ;  /* 0x0000000794d17c20 */ /* 0x000fe20008410000 */
[----:B------:R-:W-:Y:S01]  /*4cd0*/  FMUL.FTZ R211, R149, UR7 ;  /* 0x0000000795d37c20 */ /* 0x000fe20008410000 */
[----:B------:R-:W-:Y:S01]  /*4ce0*/  FMUL.FTZ R143, R150, UR7 ;  /* 0x00000007968f7c20 */ /* 0x000fe20008410000 */
[----:B------:R-:W-:Y:S01]  /*4cf0*/  FMUL.FTZ R145, R151, UR7 ;  /* 0x0000000797917c20 */ /* 0x000fe20008410000 */
[----:B------:R-:W2:Y:S01]  /*4d00*/  MUFU.TANH R173, R173 ;  /* 0x000000ad00ad7308 */ /* 0x000ea20000002400 */
[----:B-1----:R-:W-:Y:S01]  /*4d10*/  FMNMX.FTZ R4, R14, R13, !PT ;  /* 0x0000000d0e047209 */ /* 0x002fe20007810000 */
[----:B------:R-:W-:Y:S01]  /*4d20*/  FMUL.FTZ R213, R152, UR7 ;  /* 0x0000000798d57c20 */ /* 0x000fe20008410000 */
[----:B------:R-:W-:Y:S01]  /*4d30*/  FMUL.FTZ R215, R153, UR7 ;  /* 0x0000000799d77c20 */ /* 0x000fe20008410000 */
[----:B------:R-:W-:Y:S01]  /*4d40*/  FMUL.FTZ R147, R154, UR7 ;  /* 0x000000079a937c20 */ /* 0x000fe20008410000 */
[----:B------:R-:W-:Y:S01]  /*4d50*/  FMUL.FTZ R149, R155, UR7 ;  /* 0x000000079b957c20 */ /* 0x000fe20008410000 */
[----:B------:R-:W-:Y:S01]  /*4d60*/  FMUL.FTZ R217, R156, UR7 ;  /* 0x000000079cd97c20 */ /* 0x000fe20008410000 */
[----:B------:R-:W-:Y:S01]  /*4d70*/  FMUL.FTZ R157, R157, UR7 ;  /* 0x000000079d9d7c20 */ /* 0x000fe20008410000 */
[----:B------:R-:W1:Y:S01]  /*4d80*/  MUFU.TANH R175, R175 ;  /* 0x000000af00af7308 */ /* 0x000e620000002400 */
[----:B0-----:R-:W-:Y:S01]  /*4d90*/  FMNMX.FTZ R4, R15, R4, !PT ;  /* 0x000000040f047209 */ /* 0x001fe20007810000 */
[----:B------:R-:W-:Y:S01]  /*4da0*/  FMUL.FTZ R151, R158, UR7 ;  /* 0x000000079e977c20 */ /* 0x000fe20008410000 */
[----:B------:R-:W-:Y:S01]  /*4db0*/  FMUL.FTZ R153, R159, UR7 ;  /* 0x000000079f997c20 */ /* 0x000fe20008410000 */
[----:B------:R-:W-:Y:S01]  /*4dc0*/  FMUL.FTZ R219, R160, UR7 ;  /* 0x00000007a0db7c20 */ /* 0x000fe20008410000 */
[----:B------:R-:W-:Y:S01]  /*4dd0*/  FMUL.FTZ R161, R161, UR7 ;  /* 0x00000007a1a17c20 */ /* 0x000fe20008410000 */
[----:B------:R-:W-:Y:S01]  /*4de0*/  FMUL.FTZ R155, R162, UR7 ;  /* 0x00000007a29b7c20 */ /* 0x000fe20008410000 */
[----:B------:R-:W-:Y:S01]  /*4df0*/  FMUL.FTZ R159, R163, UR7 ;  /* 0x00000007a39f7c20 */ /* 0x000fe20008410000 */
[----:B------:R-:W0:Y:S01]  /*4e00*/  MUFU.TANH R21, R21 ;  /* 0x0000001500157308 */ /* 0x000e220000002400 */
[----:B--2---:R-:W-:Y:S01]  /*4e10*/  FMNMX.FTZ R0, R173, R0, !PT ;  /* 0x00000000ad007209 */ /* 0x004fe20007810000 */
[----:B------:R-:W-:Y:S01]  /*4e20*/  FMUL.FTZ R221, R164, UR7 ;  /* 0x00000007a4dd7c20 */ /* 0x000fe20008410000 */
[----:B------:R-:W-:Y:S01]  /*4e30*/  FMUL.FTZ R223, R165, UR7 ;  /* 0x00000007a5df7c20 */ /* 0x000fe20008410000 */
[----:B------:R-:W-:Y:S01]  /*4e40*/  FMUL.FTZ R163, R166, UR7 ;  /* 0x00000007a6a37c20 */ /* 0x000fe20008410000 */
[----:B------:R-:W-:Y:S01]  /*4e50*/  FMUL.FTZ R165, R167, UR7 ;  /* 0x00000007a7a57c20 */ /* 0x000fe20008410000 */
[----:B------:R-:W-:-:S02]  /*4e60*/  UIADD3 UR9, UR9, 0x30840, URZ ;  /* 0x0003084009097890 */ /* 0x000fc4000fffe03f */
[----:B------:R-:W2:Y:S01]  /*4e70*/  MUFU.TANH R121, R121 ;  /* 0x0000007900797308 */ /* 0x000ea20000002400 */
[----:B-1----:R-:W-:Y:S01]  /*4e80*/  FMNMX.FTZ R0, R175, R0, !PT ;  /* 0x00000000af007209 */ /* 0x002fe20007810000 */
[----:B------:R-:W-:-:S06]  /*4e90*/  UPRMT UR9, UR42, 0x654, UR9 ;  /* 0x000006542a097896 */ /* 0x000fcc0008000009 */
[----:B------:R-:W1:Y:S01]  /*4ea0*/  MUFU.TANH R177, R177 ;  /* 0x000000b100b17308 */ /* 0x000e620000002400 */
[----:B0-----:R-:W-:Y:S02]  /*4eb0*/  FMNMX.FTZ R4, R21, R4, !PT ;  /* 0x0000000415047209 */ /* 0x001fe40007810000 */
[----:B------:R-:W-:Y:S05]  /*4ec0*/  SYNCS.ARRIVE.TRANS64.RED.A1T0 RZ, [UR9], RZ ;  /* 0x000000ffffff79a7 */ /* 0x000fea0008100409 */
[----:B------:R-:W0:Y:S01]  /*4ed0*/  MUFU.TANH R179, R179 ;  /* 0x000000b300b37308 */ /* 0x000e220000002400 */
[----:B--2---:R-:W-:-:S07]  /*4ee0*/  FMNMX.FTZ R4, R121, R4, !PT ;  /* 0x0000000479047209 */ /* 0x004fce0007810000 */
[----:B------:R-:W2:Y:S01]  /*4ef0*/  MUFU.TANH R123, R123 ;  /* 0x0000007b007b7308 */ /* 0x000ea20000002400 */
[----:B-1----:R-:W-:-:S07]  /*4f00*/  FMNMX.FTZ R0, R177, R0, !PT ;  /* 0x00000000b1007209 */ /* 0x002fce0007810000 */
[----:B------:R-:W1:Y:S01]  /*4f10*/  MUFU.TANH R125, R125 ;  /* 0x0000007d007d7308 */ /* 0x000e620000002400 */
[----:B0-----:R-:W-:-:S07]  /*4f20*/  FMNMX.FTZ R0, R179, R0, !PT ;  /* 0x00000000b3007209 */ /* 0x001fce0007810000 */
        /* <DEDUP_REMOVED lines=71> */
[----:B0-----:R-:W-:-:S05]  /*53a0*/  FMNMX.FTZ R0, R223, R0, !PT ;  /* 0x00000000df007209 */ /* 0x001fca0007810000 */
[----:B------:R-:W0:Y:S01]  /*53b0*/  SHFL.BFLY PT, R3, R0, 0x2, 0x1f ;  /* 0x0c401f0000037f89 */ /* 0x000e2200000e0000 */
[----:B--2---:R-:W-:-:S04]  /*53c0*/  FMNMX.FTZ R4, R163, R4, !PT ;  /* 0x00000004a3047209 */ /* 0x004fc80007810000 */
[----:B-1----:R-:W-:-:S05]  /*53d0*/  FMNMX.FTZ R11, R165, R4, !PT ;  /* 0x00000004a50b7209 */ /* 0x002fca0007810000 */
[----:B------:R-:W1:Y:S01]  /*53e0*/  SHFL.BFLY PT, R4, R11, 0x2, 0x1f ;  /* 0x0c401f000b047f89 */ /* 0x000e6200000e0000 */
[----:B0-----:R-:W-:-:S05]  /*53f0*/  FMNMX.FTZ R20, R0, R3, !PT ;  /* 0x0000000300147209 */ /* 0x001fca0007810000 */
[----:B------:R-:W0:Y:S01]  /*5400*/  SHFL.BFLY PT, R3, R20, 0x1, 0x1f ;  /* 0x0c201f0014037f89 */ /* 0x000e2200000e0000 */
[----:B-1----:R-:W-:Y:S02]  /*5410*/  FMNMX.FTZ R120, R11, R4, !PT ;  /* 0x000000040b787209 */ /* 0x002fe40007810000 */
[----:B------:R-:W1:Y:S03]  /*5420*/  LDC R4, c[0x0][0x988] ;  /* 0x00026200ff047b82 */ /* 0x000e660000000800 */
[----:B------:R-:W2:Y:S01]  /*5430*/  SHFL.BFLY PT, R167, R120, 0x1, 0x1f ;  /* 0x0c201f0078a77f89 */ /* 0x000ea200000e0000 */
[----:B0-----:R-:W-:Y:S02]  /*5440*/  FMNMX.FTZ R3, R20, R3, !PT ;  /* 0x0000000314037209 */ /* 0x001fe40007810000 */
[----:B--2---:R-:W-:-:S03]  /*5450*/  FMNMX.FTZ R10, R120, R167, !PT ;  /* 0x000000a7780a7209 */ /* 0x004fc60007810000 */
[C---:B------:R-:W-:Y:S01]  /*5460*/  FADD.FTZ R167, -R3.reuse, R12 ;  /* 0x0000000c03a77221 */ /* 0x040fe20000010100 */
[----:B-1----:R-:W-:-:S03]  /*5470*/  FMUL.FTZ R12, R3, R4 ;  /* 0x00000004030c7220 */ /* 0x002fc60000410000 */
[-C--:B------:R-:W-:Y:S01]  /*5480*/  FMUL.FTZ R167, R167, R4.reuse ;  /* 0x00000004a7a77220 */ /* 0x080fe20000410000 */
[C---:B------:R-:W-:Y:S01]  /*5490*/  FADD.FTZ R13, -R10.reuse, R13 ;  /* 0x0000000d0a0d7221 */ /* 0x040fe20000010100 */
[-CC-:B------:R-:W-:Y:S01]  /*54a0*/  FFMA.FTZ R175, R175, R4.reuse, -R12.reuse ;  /* 0x00000004afaf7223 */ /* 0x180fe2000001080c */
[-CC-:B------:R-:W-:Y:S01]  /*54b0*/  FFMA.FTZ R188, R169, R4.reuse, -R12.reuse ;  /* 0x00000004a9bc7223 */ /* 0x180fe2000001080c */
[----:B------:R-:W-:Y:S01]  /*54c0*/  MUFU.EX2 R11, R167 ;  /* 0x000000a7000b7308 */ /* 0x000fe20000000800 */
[-C--:B------:R-:W-:Y:S01]  /*54d0*/  FMUL.FTZ R0, R13, R4.reuse ;  /* 0x000000040d007220 */ /* 0x080fe20000410000 */
        /* <DEDUP_REMOVED lines=14> */
[-CC-:B------:R-:W-:Y:S01]  /*55c0*/  FFMA.FTZ R172, R213, R4.reuse, -R12.reuse ;  /* 0x00000004d5ac7223 */ /* 0x180fe2000001080c */
[-CC-:B0-----:R-:W-:Y:S01]  /*55d0*/  FFMA.FTZ R175, R191, R4.reuse, -R12.reuse ;  /* 0x00000004bfaf7223 */ /* 0x181fe2000001080c */
[-CC-:B------:R-:W-:Y:S01]  /*55e0*/  FFMA.FTZ R205, R215, R4.reuse, -R12.reuse ;  /* 0x00000004d7cd7223 */ /* 0x180fe2000001080c */
[-CC-:B------:R-:W-:Y:S01]  /*55f0*/  FFMA.FTZ R174, R217, R4.reuse, -R12.reuse ;  /* 0x00000004d9ae7223 */ /* 0x180fe2000001080c */
[-CC-:B------:R-:W-:Y:S01]  /*5600*/  FFMA.FTZ R157, R157, R4.reuse, -R12.reuse ;  /* 0x000000049d9d7223 */ /* 0x180fe2000001080c */
[-CC-:B------:R-:W-:Y:S01]  /*5610*/  FFMA.FTZ R168, R219, R4.reuse, -R12.reuse ;  /* 0x00000004dba87223 */ /* 0x180fe2000001080c */
[-CC-:B------:R-:W-:Y:S01]  /*5620*/  FFMA.FTZ R161, R161, R4.reuse, -R12.reuse ;  /* 0x00000004a1a17223 */ /* 0x180fe2000001080c */
[-CC-:B------:R-:W-:Y:S01]  /*5630*/  FFMA.FTZ R170, R221, R4.reuse, -R12.reuse ;  /* 0x00000004ddaa7223 */ /* 0x180fe2000001080c */
[-C--:B------:R-:W-:Y:S01]  /*5640*/  FFMA.FTZ R207, R223, R4.reuse, -R12 ;  /* 0x00000004dfcf7223 */ /* 0x080fe2000001080c */
[-C--:B------:R-:W-:Y:S01]  /*5650*/  FMUL.FTZ R12, R10, R4.reuse ;  /* 0x000000040a0c7220 */ /* 0x080fe20000410000 */
[----:B------:R-:W0:Y:S03]  /*5660*/  MUFU.EX2 R188, R188 ;  /* 0x000000bc00bc7308 */ /* 0x000e260000000800 */
[-CC-:B------:R-:W-:Y:S01]  /*5670*/  FFMA.FTZ R189, R14, R4.reuse, -R12.reuse ;  /* 0x000000040ebd7223 */ /* 0x180fe2000001080c */
[-CC-:B------:R-:W-:Y:S01]  /*5680*/  FFMA.FTZ R14, R15, R4.reuse, -R12.reuse ;  /* 0x000000040f0e7223 */ /* 0x180fe2000001080c */
[-CC-:B------:R-:W-:Y:S01]  /*5690*/  FFMA.FTZ R191, R21, R4.reuse, -R12.reuse ;  /* 0x0000000415bf7223 */ /* 0x180fe2000001080c */
[-CC-:B------:R-:W-:Y:S01]  /*56a0*/  FFMA.FTZ R20, R121, R4.reuse, -R12.reuse ;  /* 0x0000000479147223 */ /* 0x180fe2000001080c */
[-CC-:B------:R-:W-:Y:S01]  /*56b0*/  FFMA.FTZ R185, R123, R4.reuse, -R12.reuse ;  /* 0x000000047bb97223 */ /* 0x180fe2000001080c */
[----:B------:R-:W-:Y:S01]  /*56c0*/  MUFU.EX2 R0, R0 ;  /* 0x0000000000007308 */ /* 0x000fe20000000800 */
[-CC-:B------:R-:W-:Y:S01]  /*56d0*/  FFMA.FTZ R120, R125, R4.reuse, -R12.reuse ;  /* 0x000000047d787223 */ /* 0x180fe2000001080c */
[-CC-:B------:R-:W-:Y:S01]  /*56e0*/  FFMA.FTZ R187, R127, R4.reuse, -R12.reuse ;  /* 0x000000047fbb7223 */ /* 0x180fe2000001080c */
[-CC-:B------:R-:W-:Y:S01]  /*56f0*/  FFMA.FTZ R122, R129, R4.reuse, -R12.reuse ;  /* 0x00000004817a7223 */ /* 0x180fe2000001080c */
[-CC-:B------:R-:W-:Y:S01]  /*5700*/  FFMA.FTZ R181, R131, R4.reuse, -R12.reuse ;  /* 0x0000000483b57223 */ /* 0x180fe2000001080c */
[-CC-:B------:R-:W-:Y:S01]  /*5710*/  FFMA.FTZ R124, R133, R4.reuse, -R12.reuse ;  /* 0x00000004857c7223 */ /* 0x180fe2000001080c */
[-CC-:B------:R-:W-:Y:S01]  /*5720*/  FFMA.FTZ R183, R135, R4.reuse, -R12.reuse ;  /* 0x0000000487b77223 */ /* 0x180fe2000001080c */
[-C--:B------:R-:W-:Y:S01]  /*5730*/  FFMA.FTZ R126, R137, R4.reuse, -R12 ;  /* 0x00000004897e7223 */ /* 0x080fe2000001080c */
[----:B------:R-:W1:Y:S01]  /*5740*/  MUFU.EX2 R189, R189 ;  /* 0x000000bd00bd7308 */ /* 0x000e620000000800 */
[----:B0-----:R-:W-:Y:S01]  /*5750*/  FFMA.FTZ R130, R11, R5, R188 ;  /* 0x000000050b827223 */ /* 0x001fe200000100bc */
[-CC-:B------:R-:W-:Y:S01]  /*5760*/  FFMA.FTZ R15, R139, R4.reuse, -R12.reuse ;  /* 0x000000048b0f7223 */ /* 0x180fe2000001080c */
[-CC-:B------:R-:W-:Y:S01]  /*5770*/  FFMA.FTZ R128, R141, R4.reuse, -R12.reuse ;  /* 0x000000048d807223 */ /* 0x180fe2000001080c */
[-CC-:B------:R-:W-:Y:S01]  /*5780*/  FFMA.FTZ R21, R143, R4.reuse, -R12.reuse ;  /* 0x000000048f157223 */ /* 0x180fe2000001080c */
[-CC-:B------:R-:W-:Y:S01]  /*5790*/  FFMA.FTZ R153, R153, R4.reuse, -R12.reuse ;  /* 0x0000000499997223 */ /* 0x180fe2000001080c */
[-CC-:B------:R-:W-:Y:S01]  /*57a0*/  FFMA.FTZ R155, R155, R4.reuse, -R12.reuse ;  /* 0x000000049b9b7223 */ /* 0x180fe2000001080c */
[-CC-:B------:R-:W-:Y:S01]  /*57b0*/  FFMA.FTZ R159, R159, R4.reuse, -R12.reuse ;  /* 0x000000049f9f7223 */ /* 0x180fe2000001080c */
[----:B------:R-:W0:Y:S01]  /*57c0*/  MUFU.EX2 R13, R13 ;  /* 0x0000000d000d7308 */ /* 0x000e220000000800 */
[----:B------:R-:W-:-:S07]  /*57d0*/  FFMA.FTZ R163, R163, R4, -R12 ;  /* 0x00000004a3a37223 */ /* 0x000fce000001080c */
[----:B------:R-:W2:Y:S01]  /*57e0*/  MUFU.EX2 R14, R14 ;  /* 0x0000000e000e7308 */ /* 0x000ea20000000800 */
[----:B-1----:R-:W-:-:S07]  /*57f0*/  FFMA.FTZ R5, R0, R2, R189 ;  /* 0x0000000200057223 */ /* 0x002fce00000100bd */
[----:B------:R-:W1:Y:S01]  /*5800*/  MUFU.EX2 R190, R190 ;  /* 0x000000be00be7308 */ /* 0x000e620000000800 */
[----:B0-----:R-:W-:Y:S01]  /*5810*/  FADD.FTZ R121, R13, R130 ;  /* 0x000000820d797221 */ /* 0x001fe20000010000 */
[----:B------:R-:W-:-:S06]  /*5820*/  FFMA.FTZ R130, R145, R4, -R12 ;  /* 0x0000000491827223 */ /* 0x000fcc000001080c */
[----:B------:R-:W0:Y:S01]  /*5830*/  MUFU.EX2 R191, R191 ;  /* 0x000000bf00bf7308 */ /* 0x000e220000000800 */
[----:B--2---:R-:W-:-:S07]  /*5840*/  FADD.FTZ R2, R14, R5 ;  /* 0x000000050e027221 */ /* 0x004fce0000010000 */
[----:B------:R-:W2:Y:S01]  /*5850*/  MUFU.EX2 R20, R20 ;  /* 0x0000001400147308 */ /* 0x000ea20000000800 */
[----:B-1----:R-:W-:Y:S01]  /*5860*/  FADD.FTZ R132, R190, R121 ;  /* 0x00000079be847221 */ /* 0x002fe20000010000 */
[----:B------:R-:W-:-:S03]  /*5870*/  FFMA.FTZ R121, R147, R4, -R12 ;  /* 0x0000000493797223 */ /* 0x000fc6000001080c */
[----:B------:R-:W-:-:S03]  /*5880*/  FADD.FTZ R123, R167, R132 ;  /* 0x00000084a77b7221 */ /* 0x000fc60000010000 */
[----:B------:R-:W1:Y:S01]  /*5890*/  MUFU.EX2 R184, R184 ;  /* 0x000000b800b87308 */ /* 0x000e620000000800 */
[----:B0-----:R-:W-:-:S07]  /*58a0*/  FADD.FTZ R5, R191, R2 ;  /* 0x00000002bf057221 */ /* 0x001fce0000010000 */
[----:B------:R-:W0:Y:S01]  /*58b0*/  MUFU.EX2 R185, R185 ;  /* 0x000000b900b97308 */ /* 0x000e220000000800 */
[----:B--2---:R-:W-:-:S07]  /*58c0*/  FADD.FTZ R2, R20, R5 ;  /* 0x0000000514027221 */ /* 0x004fce0000010000 */
[----:B------:R-:W2:Y:S01]  /*58d0*/  MUFU.EX2 R169, R169 ;  /* 0x000000a900a97308 */ /* 0x000ea20000000800 */
[----:B-1----:R-:W-:-:S07]  /*58e0*/  FADD.FTZ R132, R184, R123 ;  /* 0x0000007bb8847221 */ /* 0x002fce0000010000 */
[----:B------:R-:W1:Y:S01]  /*58f0*/  MUFU.EX2 R120, R120 ;  /* 0x0000007800787308 */ /* 0x000e620000000800 */
[----:B0-----:R-:W-:-:S07]  /*5900*/  FADD.FTZ R5, R185, R2 ;  /* 0x00000002b9057221 */ /* 0x001fce0000010000 */
[----:B------:R-:W0:Y:S01]  /*5910*/  MUFU.EX2 R186, R186 ;  /* 0x000000ba00ba7308 */ /* 0x000e220000000800 */
[----:B--2---:R-:W-:Y:S01]  /*5920*/  FADD.FTZ R123, R169, R132 ;  /* 0x00000084a97b7221 */ /* 0x004fe20000010000 */
[----:B------:R-:W-:-:S06]  /*5930*/  FFMA.FTZ R132, R149, R4, -R12 ;  /* 0x0000000495847223 */ /* 0x000fcc000001080c */
[----:B------:R-:W2:Y:S01]  /*5940*/  MUFU.EX2 R187, R187 ;  /* 0x000000bb00bb7308 */ /* 0x000ea20000000800 */
[----:B-1----:R-:W-:-:S07]  /*5950*/  FADD.FTZ R2, R120, R5 ;  /* 0x0000000578027221 */ /* 0x002fce0000010000 */
[----:B------:R-:W1:Y:S01]  /*5960*/  MUFU.EX2 R171, R171 ;  /* 0x000000ab00ab7308 */ /* 0x000e620000000800 */
[----:B0-----:R-:W-:Y:S01]  /*5970*/  FADD.FTZ R134, R186, R123 ;  /* 0x0000007bba867221 */ /* 0x001fe20000010000 */
[-CC-:B------:R-:W-:Y:S01]  /*5980*/  FFMA.FTZ R123, R151, R4.reuse, -R12.reuse ;  /* 0x00000004977b7223 */ /* 0x180fe2000001080c */
[----:B------:R-:W-:-:S05]  /*5990*/  FFMA.FTZ R12, R165, R4, -R12 ;  /* 0x00000004a50c7223 */ /* 0x000fca000001080c */
[----:B------:R-:W0:Y:S01]  /*59a0*/  MUFU.EX2 R122, R122 ;  /* 0x0000007a007a7308 */ /* 0x000e220000000800 */
[----:B--2---:R-:W-:-:S07]  /*59b0*/  FADD.FTZ R5, R187, R2 ;  /* 0x00000002bb057221 */ /* 0x004fce0000010000 */
[----:B------:R-:W2:Y:S01]  /*59c0*/  MUFU.EX2 R180, R180 ;  /* 0x000000b400b47308 */ /* 0x000ea20000000800 */
[----:B-1----:R-:W-:-:S07]  /*59d0*/  FADD.FTZ R125, R171, R134 ;  /* 0x00000086ab7d7221 */ /* 0x002fce0000010000 */
        /* <DEDUP_REMOVED lines=61> */
[----:B0-----:R-:W-:Y:S01]  /*5db0*/  FADD.FTZ R2, R163, R2 ;  /* 0x00000002a3027221 */ /* 0x001fe20000010000 */
[----:B--2---:R-:W-:-:S03]  /*5dc0*/  FADD.FTZ R5, R207, R134 ;  /* 0x00000086cf057221 */ /* 0x004fc60000010000 */
[----:B-1----:R-:W-:Y:S01]  /*5dd0*/  FADD.FTZ R2, R12, R2 ;  /* 0x000000020c027221 */ /* 0x002fe20000010000 */
[----:B------:R-:W-:Y:S06]  /*5de0*/  @!P0 BRA `(.L_x_24) ;  /* 0x0000000000048947 */ /* 0x000fec0003800000 */
[----:B------:R-:W-:Y:S01]  /*5df0*/  BPT.TRAP 0x1 ;  /* 0x000000040000795c */ /* 0x000fe20000300000 */
.L_x_24:
[----:B------:R-:W-:Y:S01]  /*5e00*/  UIADD3 UR10, UR10, 0x30860, URZ ;  /* 0x000308600a0a7890 */ /* 0x000fe2000fffe03f */
[----:B------:R-:W-:Y:S01]  /*5e10*/  ISETP.LT.AND P1, PT, RZ, UR4, PT ;  /* 0x00000004ff007c0c */ /* 0x000fe2000bf21270 */
[----:B------:R-:W-:Y:S01]  /*5e20*/  UIADD3 UR4, UR4, -0x1, URZ ;  /* 0xffffffff04047890 */ /* 0x000fe2000fffe03f */
[----:B------:R-:W-:Y:S01]  /*5e30*/  F2FP.BF16.F32.PACK_AB R186, R171, R186 ;  /* 0x000000baabba723e */ /* 0x000fe200000010ff */
[----:B------:R-:W-:Y:S01]  /*5e40*/  UPRMT UR10, UR42, 0x654, UR10 ;  /* 0x000006542a0a7896 */ /* 0x000fe2000800000a */
[----:B------:R-:W-:Y:S01]  /*5e50*/  F2FP.BF16.F32.PACK_AB R188, R13, R188 ;  /* 0x000000bc0dbc723e */ /* 0x000fe200000010ff */
[----:B------:R-:W-:Y:S01]  /*5e60*/  UMOV UR5, UR39 ;  /* 0x0000002700057c82 */ /* 0x000fe20008000000 */
[----:B------:R-:W-:Y:S01]  /*5e70*/  UMOV UR6, UR38 ;  /* 0x0000002600067c82 */ /* 0x000fe20008000000 */
[----:B------:R-:W-:Y:S01]  /*5e80*/  F2FP.BF16.F32.PACK_AB R184, R169, R184 ;  /* 0x000000b8a9b8723e */ /* 0x000fe200000010ff */
[----:B------:R-:W-:Y:S01]  /*5e90*/  IMAD.MOV.U32 R13, RZ, RZ, R10 ;  /* 0x000000ffff0d7224 */ /* 0x000fe200078e000a */
[----:B------:R-:W-:-:S02]  /*5ea0*/  F2FP.BF16.F32.PACK_AB R180, R173, R180 ;  /* 0x000000b4adb4723e */ /* 0x000fc400000010ff */
[----:B------:R-:W-:Y:S01]  /*5eb0*/  F2FP.BF16.F32.PACK_AB R182, R175, R182 ;  /* 0x000000b6afb6723e */ /* 0x000fe200000010ff */
[----:B------:R-:W-:Y:S01]  /*5ec0*/  SYNCS.ARRIVE.TRANS64.RED.A1T0 RZ, [UR10], RZ ;  /* 0x000000ffffff79a7 */ /* 0x000fe2000810040a */
[----:B------:R-:W-:Y:S02]  /*5ed0*/  F2FP.BF16.F32.PACK_AB R176, R177, R176 ;  /* 0x000000b0b1b0723e */ /* 0x000fe400000010ff */
[----:B------:R-:W-:Y:S02]  /*5ee0*/  F2FP.BF16.F32.PACK_AB R178, R179, R178 ;  /* 0x000000b2b3b2723e */ /* 0x000fe400000010ff */
[----:B------:R-:W-:Y:S02]  /*5ef0*/  F2FP.BF16.F32.PACK_AB R171, R12, R163 ;  /* 0x000000a30cab723e */ /* 0x000fe400000010ff */
[----:B------:R-:W-:Y:S02]  /*5f00*/  F2FP.BF16.F32.PACK_AB R189, R14, R189 ;  /* 0x000000bd0ebd723e */ /* 0x000fe400000010ff */
[----:B------:R-:W-:-:S02]  /*5f10*/  F2FP.BF16.F32.PACK_AB R190, R167, R190 ;  /* 0x000000bea7be723e */ /* 0x000fc400000010ff */
[----:B------:R-:W-:Y:S02]  /*5f20*/  F2FP.BF16.F32.PACK_AB R191, R20, R191 ;  /* 0x000000bf14bf723e */ /* 0x000fe400000010ff */
        /* <DEDUP_REMOVED lines=13> */
[----:B------:R-:W-:Y:S01]  /*6000*/  MOV R12, R3 ;  /* 0x00000003000c7202 */ /* 0x000fe20000000f00 */
[----:B------:R-:W-:Y:S06]  /*6010*/  @P1 BRA `(.L_x_25) ;  /* 0xffffffd800e41947 */ /* 0x000fec000383ffff */
.L_x_14:
[----:B------:R-:W-:Y:S06]  /*6020*/  BAR.ARV 0x8, 0x180 ;  /* 0x0206000000007b1d */ /* 0x000fec0000002000 */
        /* <DEDUP_REMOVED lines=96> */
[----:B------:R-:W-:Y:S06]  /*6630*/  @!P0 BRA `(.L_x_26) ;  /* 0x0000000000048947 */ /* 0x000fec0003800000 */
[----:B------:R-:W-:Y:S01]  /*6640*/  BPT.TRAP 0x1 ;  /* 0x000000040000795c */ /* 0x000fe20000300000 */
.L_x_26:
[----:B------:R-:W0:Y:S01]  /*6650*/  S2UR UR13, SR_CgaCtaId ;  /* 0x00000000000d79c3 */ /* 0x000e220000008800 */
[----:B------:R-:W-:Y:S01]  /*6660*/  UMOV UR4, 0x400 ;  /* 0x0000040000047882 */ /* 0x000fe20000000000 */
[----:B------:R-:W-:-:S05]  /*6670*/  IMAD.U32 R0, RZ, RZ, UR39 ;  /* 0x00000027ff007e24 */ /* 0x000fca000f8e00ff */
[----:B------:R-:W-:Y:S01]  /*6680*/  SHF.L.U32 R0, R0, 0x1f, RZ ;  /* 0x0000001f00007819 */ /* 0x000fe200000006ff */
[----:B0-----:R-:W-:-:S04]  /*6690*/  ULEA UR4, UR13, UR4, 0x18 ;  /* 0x000000040d047291 */ /* 0x001fc8000f8ec03f */
[----:B------:R-:W-:-:S09]  /*66a0*/  ULEA UR10, UR38, UR4, 0x3 ;  /* 0x00000004260a7291 */ /* 0x000fd2000f8e183f */
[----:B------:R0:W1:Y:S01]  /*66b0*/  SYNCS.PHASECHK.TRANS64.TRYWAIT P1, [UR10+0x30850], R0 ;  /* 0x03085000ff0075a7 */ /* 0x000062000802014a */
[----:B------:R-:W-:Y:S05]  /*66c0*/  @!P0 BRA `(.L_x_27) ;  /* 0x0000000000048947 */ /* 0x000fea0003800000 */
[----:B------:R-:W-:Y:S01]  /*66d0*/  BPT.TRAP 0x1 ;  /* 0x000000040000795c */ /* 0x000fe20000300000 */
.L_x_27:
[----:B-1----:R-:W-:Y:S05]  /*66e0*/  @P1 BRA `(.L_x_28) ;  /* 0x0000000000081947 */ /* 0x002fea0003800000 */
[----:B------:R-:W1:Y:S02]  /*66f0*/  SYNCS.PHASECHK.TRANS64.TRYWAIT P1, [UR10+0x30850], R0 ;  /* 0x03085000ff0075a7 */ /* 0x000e64000802014a */
[----:B-1----:R-:W-:Y:S05]  /*6700*/  @!P1 BRA `(.L_x_29) ;  /* 0x0000005c00989947 */ /* 0x002fea0003800000 */
.L_x_28:
[----:B------:R-:W-:Y:S01]  /*6710*/  UIADD3 UR5, UR4, 0x400, URZ ;  /* 0x0000040004057890 */ /* 0x000fe2000fffe03f */
[----:B------:R-:W-:Y:S01]  /*6720*/  WARPGROUP.ARRIVE ;  /* 0x00000000000079c5 */ /* 0x000fe20000000000 */
[----:B------:R-:W-:Y:S01]  /*6730*/  UMOV UR7, 0x40000040 ;  /* 0x4000004000077882 */ /* 0x000fe20000000000 */
[----:B------:R-:W-:Y:S01]  /*6740*/  UMOV UR15, 0x40000040 ;  /* 0x40000040000f7882 */ /* 0x000fe20000000000 */
[----:B------:R-:W-:Y:S01]  /*6750*/  USHF.R.U32.HI UR5, URZ, 0x4, UR5 ;  /* 0x000000043f057899 */ /* 0x000fe20008011605 */
[----:B01----:R-:W0:Y:S01]  /*6760*/  SHFL.BFLY PT, R0, R5, 0x2, 0x1f ;  /* 0x0c401f0005007f89 */ /* 0x003e2200000e0000 */
[----:B------:R-:W-:Y:S02]  /*6770*/  CS2R R20, SRZ ;  /* 0x0000000000147805 */ /* 0x000fe4000001ff00 */
[----:B------:R-:W-:Y:S01]  /*6780*/  ULOP3.LUT UR5, UR5, 0x3fff, URZ, 0xc0, !UPT ;  /* 0x00003fff05057892 */ /* 0x000fe2000f8ec03f */
[----:B------:R-:W1:Y:S03]  /*6790*/  SHFL.BFLY PT, R7, R2, 0x2, 0x1f ;  /* 0x0c401f0002077f89 */ /* 0x000e6600000e0000 */
[----:B------:R-:W-:-:S04]  /*67a0*/  ULOP3.LUT UR5, UR5, 0x3000000, URZ, 0xfc, !UPT ;  /* 0x0300000005057892 */ /* 0x000fc8000f8efc3f */
[----:B------:R-:W-:-:S04]  /*67b0*/  UIMAD UR6, UR38, 0x900, UR5 ;  /* 0x00000900260678a4 */ /* 0x000fc8000f8e0205 */
[----:B------:R-:W-:-:S05]  /*67c0*/  UIADD3 UR8, UR6, 0x80, URZ ;  /* 0x0000008006087890 */ /* 0x000fca000fffe03f */
[----:B------:R-:W-:Y:S01]  /*67d0*/  HGMMA.64x192x16.F32.BF16 R24, R188, gdesc[UR4].tnspB, R24, gsb0 ;  /* 0x42e00004bc187df0 */ /* 0x000fe20008001818 */
[----:B------:R-:W-:Y:S01]  /*67e0*/  UMOV UR7, 0x40000040 ;  /* 0x4000004000077882 */ /* 0x000fe20000000000 */
[----:B------:R-:W-:Y:S01]  /*67f0*/  UMOV UR14, UR8 ;  /* 0x00000008000e7c82 */ /* 0x000fe20008000000 */
[----:B------:R-:W-:Y:S01]  /*6800*/  UIADD3 UR8, UR6, 0x100, URZ ;  /* 0x0000010006087890 */ /* 0x000fe2000fffe03f */
[----:B0-----:R-:W-:Y:S01]  /*6810*/  FADD.FTZ R0, R0, R5 ;  /* 0x0000000500007221 */ /* 0x001fe20000010000 */
[----:B-1----:R-:W-:Y:S01]  /*6820*/  FADD.FTZ R6, R7, R2 ;  /* 0x0000000207067221 */ /* 0x002fe20000010000 */
[----:B------:R-:W-:-:S03]  /*6830*/  IMAD.MOV.U32 R2, RZ, RZ, -0x800000 ;  /* 0xff800000ff027424 */ /* 0x000fc600078e00ff */
[----:B------:R-:W0:Y:S04]  /*6840*/  SHFL.BFLY PT, R7, R0, 0x1, 0x1f ;  /* 0x0c201f0000077f89 */ /* 0x000e2800000e0000 */
[----:B------:R-:W1:Y:S01]  /*6850*/  SHFL.BFLY PT, R9, R6, 0x1, 0x1f ;  /* 0x0c201f0006097f89 */ /* 0x000e6200000e0000 */
[----:B0-----:R-:W-:Y:S01]  /*6860*/  FADD.FTZ R8, R0, R7 ;  /* 0x0000000700087221 */ /* 0x001fe20000010000 */
[----:B------:R-:W-:Y:S01]  /*6870*/  MOV R0, 0xff800000 ;  /* 0xff80000000007802 */ /* 0x000fe20000000f00 */
[----:B-1----:R-:W-:-:S03]  /*6880*/  FADD.FTZ R9, R6, R9 ;  /* 0x0000000906097221 */ /* 0x002fc60000010000 */
[----:B------:R-:W-:Y:S02]  /*6890*/  FSETP.NE.FTZ.AND P1, PT, R8, RZ, PT ;  /* 0x000000ff0800720b */ /* 0x000fe40003f35000 */
[----:B------:R-:W-:-:S11]  /*68a0*/  FSETP.NE.FTZ.AND P2, PT, R9, RZ, PT ;  /* 0x000000ff0900720b */ /* 0x000fd60003f55000 */
[----:B------:R-:W0:Y:S01]  /*68b0*/  @P1 MUFU.LG2 R7, R8 ;  /* 0x0000000800071308 */ /* 0x000e220000000c00 */
[C---:B------:R-:W-:Y:S01]  /*68c0*/  @P1 FMUL.FTZ R6, R4.reuse, 0.69314718246459960938 ;  /* 0x3f31721804061820 */ /* 0x040fe20000410000 */
[----:B------:R-:W-:-:S06]  /*68d0*/  @P2 FMUL.FTZ R4, R4, 0.69314718246459960938 ;  /* 0x3f31721804042820 */ /* 0x000fcc0000410000 */
[----:B------:R-:W1:Y:S08]  /*68e0*/  @P2 MUFU.LG2 R5, R9 ;  /* 0x0000000900052308 */ /* 0x000e700000000c00 */
[----:B------:R2:W3:Y:S01]  /*68f0*/  @P1 MUFU.RCP R21, R8 ;  /* 0x0000000800151308 */ /* 0x0004e20000001000 */
[----:B0-----:R-:W-:-:S04]  /*6900*/  @P1 FMUL.FTZ R7, R7, 0.69314718246459960938 ;  /* 0x3f31721807071820 */ /* 0x001fc80000410000 */
[----:B------:R-:W-:-:S03]  /*6910*/  @P1 FFMA.FTZ R2, R6, R3, R7 ;  /* 0x0000000306021223 */ /* 0x000fc60000010007 */
[----:B------:R2:W0:Y:S01]  /*6920*/  @P2 MUFU.RCP R20, R9 ;  /* 0x0000000900142308 */ /* 0x0004220000001000 */
[----:B-1----:R-:W-:-:S04]  /*6930*/  @P2 FMUL.FTZ R5, R5, 0.69314718246459960938 ;  /* 0x3f31721805052820 */ /* 0x002fc80000410000 */
[----:B------:R-:W-:Y:S01]  /*6940*/  @P2 FFMA.FTZ R0, R4, R10, R5 ;  /* 0x0000000a04002223 */ /* 0x000fe20000010005 */
[----:B------:R-:W-:Y:S02]  /*6950*/  WARPGROUP.DEPBAR.LE gsb0, 0x0 ;  /* 0x00008000000079c5 */ /* 0x000fe40000010000 */
[----:B------:R-:W-:-:S06]  /*6960*/  WARPGROUP.ARRIVE ;  /* 0x00000000000079c5 */ /* 0x000fcc0000000000 */
[----:B------:R-:W-:Y:S01]  /*6970*/  HGMMA.64x192x16.F32.BF16 R24, R184, gdesc[UR12].tnspB, R24, gsb0 ;  /* 0x42e0000cb8187df0 */ /* 0x000fe20008001818 */
[----:B------:R-:W-:Y:S01]  /*6980*/  UMOV UR14, UR8 ;  /* 0x00000008000e7c82 */ /* 0x000fe20008000000 */
[----:B------:R-:W-:Y:S01]  /*6990*/  UMOV UR15, 0x40000040 ;  /* 0x40000040000f7882 */ /* 0x000fe20000000000 */
[----:B------:R-:W-:Y:S01]  /*69a0*/  UIADD3 UR8, UR6, 0x180, URZ ;  /* 0x0000018006087890 */ /* 0x000fe2000fffe03f */
[----:B------:R-:W-:Y:S02]  /*69b0*/  WARPGROUP.DEPBAR.LE gsb0, 0x0 ;  /* 0x00008000000079c5 */ /* 0x000fe40000010000 */
[----:B------:R-:W-:-:S14]  /*69c0*/  WARPGROUP.ARRIVE ;  /* 0x00000000000079c5 */ /* 0x000fdc0000000000 */
[----:B------:R-:W-:Y:S01]  /*69d0*/  HGMMA.64x192x16.F32.BF16 R24, R180, gdesc[UR12].tnspB, R24, gsb0 ;  /* 0x42e0000cb4187df0 */ /* 0x000fe20008001818 */
[----:B------:R-:W-:Y:S01]  /*69e0*/  UMOV UR14, UR8 ;  /* 0x00000008000e7c82 */ /* 0x000fe20008000000 */
[----:B------:R-:W-:Y:S01]  /*69f0*/  UMOV UR15, 0x40000040 ;  /* 0x40000040000f7882 */ /* 0x000fe20000000000 */
[----:B------:R-:W-:Y:S02]  /*6a00*/  UIADD3 UR8, UR6, 0x200, URZ ;  /* 0x0000020006087890 */ /* 0x000fe4000fffe03f */
[----:B------:R-:W-:Y:S01]  /*6a10*/  UIADD3 UR6, UR6, 0x280, URZ ;  /* 0x0000028006067890 */ /* 0x000fe2000fffe03f */
[----:B------:R-:W-:Y:S02]  /*6a20*/  WARPGROUP.DEPBAR.LE gsb0, 0x0 ;  /* 0x00008000000079c5 */ /* 0x000fe40000010000 */
[----:B------:R-:W-:-:S12]  /*6a30*/  WARPGROUP.ARRIVE ;  /* 0x00000000000079c5 */ /* 0x000fd80000000000 */
[----:B------:R-:W-:Y:S01]  /*6a40*/  HGMMA.64x192x16.F32.BF16 R24, R176, gdesc[UR12].tnspB, R24, gsb0 ;  /* 0x42e0000cb0187df0 */ /* 0x000fe20008001818 */
[----:B------:R-:W-:Y:S01]  /*6a50*/  UMOV UR14, UR8 ;  /* 0x00000008000e7c82 */ /* 0x000fe20008000000 */
[----:B------:R-:W-:Y:S01]  /*6a60*/  UMOV UR15, 0x40000040 ;  /* 0x40000040000f7882 */ /* 0x000fe20000000000 */
[----:B------:R-:W-:Y:S02]  /*6a70*/  WARPGROUP.DEPBAR.LE gsb0, 0x0 ;  /* 0x00008000000079c5 */ /* 0x000fe40000010000 */
[----:B------:R-:W-:-:S15]  /*6a80*/  WARPGROUP.ARRIVE ;  /* 0x00000000000079c5 */ /* 0x000fde0000000000 */
[----:B------:R-:W-:Y:S03]  /*6a90*/  HGMMA.64x192x16.F32.BF16 R24, R172, gdesc[UR12].tnspB, R24, gsb0 ;  /* 0x42e0000cac187df0 */ /* 0x000fe60008001818 */
[----:B------:R-:W-:Y:S02]  /*6aa0*/  WARPGROUP.DEPBAR.LE gsb0, 0x0 ;  /* 0x00008000000079c5 */ /* 0x000fe40000010000 */
[----:B------:R-:W-:-:S15]  /*6ab0*/  WARPGROUP.ARRIVE ;  /* 0x00000000000079c5 */ /* 0x000fde0000000000 */
[----:B------:R-:W-:Y:S03]  /*6ac0*/  HGMMA.64x192x16.F32.BF16 R24, R168, gdesc[UR4].tnspB, R24, gsb0 ;  /* 0x42e00004a8187df0 */ /* 0x000fe60008001818 */
[----:B------:R-:W-:Y:S02]  /*6ad0*/  WARPGROUP.DEPBAR.LE gsb0, 0x0 ;  /* 0x00008000000079c5 */ /* 0x000fe40000010000 */
[----:B0-23--:R-:W-:Y:S05]  /*6ae0*/  @!P0 BRA `(.L_x_30) ;  /* 0x0000000000048947 */ /* 0x00dfea0003800000 */
[----:B------:R-:W-:Y:S01]  /*6af0*/  BPT.TRAP 0x1 ;  /* 0x000000040000795c */ /* 0x000fe20000300000 */
.L_x_30:
[----:B------:R-:W0:Y:S01]  /*6b00*/  S2UR UR5, SR_SWINHI ;  /* 0x00000000000579c3 */ /* 0x000e220000002f00 */
        /* <DEDUP_REMOVED lines=23> */
[----:B------:R-:W-:Y:S01]  /*6c80*/  UMOV UR6, UR4 ;  /* 0x0000000400067c82 */ /* 0x000fe20008000000 */
[----:B0-----:R-:W-:Y:S01]  /*6c90*/  UMOV UR7, UR5 ;  /* 0x0000000500077c82 */ /* 0x001fe20008000000 */
[----:B------:R-:W-:Y:S01]  /*6ca0*/  FMUL.FTZ R139, R62, R20 ;  /* 0x000000143e8b7220 */ /* 0x000fe20000410000 */
[----:B------:R-:W-:-:S02]  /*6cb0*/  IMAD.U32 R48, RZ, RZ, UR6 ;  /* 0x00000006ff307e24 */ /* 0x000fc4000f8e00ff */
[-C--:B------:R-:W-:Y:S01]  /*6cc0*/  FMUL.FTZ R127, R67, R20.reuse ;  /* 0x00000014437f7220 */ /* 0x080fe20000410000 */
[----:B------:R-:W-:Y:S02]  /*6cd0*/  IMAD.U32 R49, RZ, RZ, UR7 ;  /* 0x00000007ff317e24 */ /* 0x000fe4000f8e00ff */
[-C--:B------:R-:W-:Y:S01]  /*6ce0*/  FMUL.FTZ R140, R66, R20.reuse ;  /* 0x00000014428c7220 */ /* 0x080fe20000410000 */
[-C--:B------:R-:W-:Y:S01]  /*6cf0*/  FMUL.FTZ R128, R71, R20.reuse ;  /* 0x0000001447807220 */ /* 0x080fe20000410000 */
[----:B------:R-:W-:Y:S01]  /*6d00*/  FMUL.FTZ R137, R70, R20 ;  /* 0x0000001446897220 */ /* 0x000fe20000410000 */
[----:B------:R-:W-:-:S04]  /*6d10*/  IMAD.WIDE R90, R199, 0x2, R48 ;  /* 0x00000002c75a7825 */ /* 0x000fc800078e0230 */
[-C--:B------:R-:W-:Y:S01]  /*6d20*/  FMUL.FTZ R126, R75, R20.reuse ;  /* 0x000000144b7e7220 */ /* 0x080fe20000410000 */
[-C--:B------:R-:W-:Y:S01]  /*6d30*/  FMUL.FTZ R135, R74, R20.reuse ;  /* 0x000000144a877220 */ /* 0x080fe20000410000 */
[-C--:B------:R-:W-:Y:S01]  /*6d40*/  FMUL.FTZ R121, R79, R20.reuse ;  /* 0x000000144f797220 */ /* 0x080fe20000410000 */
[-C--:B------:R-:W-:Y:S01]  /*6d50*/  FMUL.FTZ R138, R78, R20.reuse ;  /* 0x000000144e8a7220 */ /* 0x080fe20000410000 */
[----:B------:R-:W-:Y:S01]  /*6d60*/  IADD3 R35, P1, R90, 0x8000, RZ ;  /* 0x000080005a237810 */ /* 0x000fe20007f3e0ff */
        /* <DEDUP_REMOVED lines=18> */
[----:B------:R-:W-:Y:S01]  /*6e90*/  LOP3.LUT R20, R35, 0x380, RZ, 0xc0, !PT ;  /* 0x0000038023147812 */ /* 0x000fe200078ec0ff */
[-C--:B------:R-:W-:Y:S01]  /*6ea0*/  FMUL.FTZ R6, R29, R21.reuse ;  /* 0x000000151d067220 */ /* 0x080fe20000410000 */
[----:B------:R-:W-:Y:S01]  /*6eb0*/  IADD3 R29, P3, R90, 0x20, RZ ;  /* 0x000000205a1d7810 */ /* 0x000fe20007f7e0ff */
[----:B------:R-:W-:Y:S01]  /*6ec0*/  FMUL.FTZ R3, R33, R21 ;  /* 0x0000001521037220 */ /* 0x000fe20000410000 */
[----:B------:R-:W-:Y:S01]  /*6ed0*/  SHF.R.U64 R20, R20, 0x3, RZ ;  /* 0x0000000314147819 */ /* 0x000fe200000012ff */
[--C-:B------:R-:W-:Y:S01]  /*6ee0*/  IMAD.X R87, RZ, RZ, R91.reuse, P1 ;  /* 0x000000ffff577224 */ /* 0x100fe200008e065b */
[----:B------:R-:W-:Y:S01]  /*6ef0*/  IADD3 R38, P6, R90, 0x8040, RZ ;  /* 0x000080405a267810 */ /* 0x000fe20007fde0ff */
[----:B------:R-:W-:Y:S01]  /*6f00*/  UIADD3 UR5, -UR60, URZ, URZ ;  /* 0x0000003f3c057290 */ /* 0x000fe2000fffe13f */
[----:B------:R-:W-:Y:S01]  /*6f10*/  LOP3.LUT R86, R20, R35, RZ, 0x3c, !PT ;  /* 0x0000002314567212 */ /* 0x000fe200078e3cff */
[-C--:B------:R-:W-:Y:S01]  /*6f20*/  FMUL.FTZ R4, R25, R21.reuse ;  /* 0x0000001519047220 */ /* 0x080fe20000410000 */
[----:B------:R-:W-:Y:S01]  /*6f30*/  LOP3.LUT R20, R29, 0x380, RZ, 0xc0, !PT ;  /* 0x000003801d147812 */ /* 0x000fe200078ec0ff */
[----:B------:R-:W-:Y:S01]  /*6f40*/  IMAD.X R79, RZ, RZ, R91, P6 ;  /* 0x000000ffff4f7224 */ /* 0x000fe200030e065b */
[----:B------:R-:W-:Y:S01]  /*6f50*/  R2UR UR15, R195 ;  /* 0x00000000c30f72ca */ /* 0x000fe200000e0000 */
[-C--:B------:R-:W-:Y:S01]  /*6f60*/  FMUL.FTZ R5, R24, R21.reuse ;  /* 0x0000001518057220 */ /* 0x080fe20000410000 */
[----:B------:R-:W-:Y:S01]  /*6f70*/  SHF.R.U64 R20, R20, 0x3, RZ ;  /* 0x0000000314147819 */ /* 0x000fe200000012ff */
[----:B------:R-:W-:Y:S01]  /*6f80*/  FMUL.FTZ R14, R53, R21 ;  /* 0x00000015350e7220 */ /* 0x000fe20000410000 */
[----:B------:R-:W-:Y:S01]  /*6f90*/  IADD3 R33, P6, R90, 0x4000, RZ ;  /* 0x000040005a217810 */ /* 0x000fe20007fde0ff */
[----:B------:R-:W-:Y:S01]  /*6fa0*/  ULDC UR11, c[0x0][0xc44] ;  /* 0x00031100000b7ab9 */ /* 0x000fe20000000800 */
[----:B------:R-:W-:Y:S01]  /*6fb0*/  LOP3.LUT R70, R20, R29, RZ, 0x3c, !PT ;  /* 0x0000001d14467212 */ /* 0x000fe200078e3cff */
[-C--:B------:R-:W-:Y:S01]  /*6fc0*/  FMUL.FTZ R7, R28, R21.reuse ;  /* 0x000000151c077220 */ /* 0x080fe20000410000 */
[----:B------:R-:W-:Y:S01]  /*6fd0*/  LOP3.LUT R20, R33, 0x380, RZ, 0xc0, !PT ;  /* 0x0000038021147812 */ /* 0x000fe200078ec0ff */
[-C--:B------:R-:W-:Y:S01]  /*6fe0*/  FMUL.FTZ R122, R32, R21.reuse ;  /* 0x00000015207a7220 */ /* 0x080fe20000410000 */
[----:B------:R-:W-:Y:S01]  /*6ff0*/  IADD3 R31, P1, R90, 0x40, RZ ;  /* 0x000000405a1f7810 */ /* 0x000fe20007f3e0ff */
[-C--:B------:R-:W-:Y:S01]  /*7000*/  FMUL.FTZ R8, R37, R21.reuse ;  /* 0x0000001525087220 */ /* 0x080fe20000410000 */
[----:B------:R-:W-:Y:S01]  /*7010*/  SHF.R.U64 R20, R20, 0x3, RZ ;  /* 0x0000000314147819 */ /* 0x000fe200000012ff */
        /* <DEDUP_REMOVED lines=38> */
[----:B------:R-:W-:Y:S01]  /*7280*/  LEA R21, R23, R16, 0x6 ;  /* 0x0000001017157211 */ /* 0x000fe200078e30ff */
[----:B------:R-:W-:Y:S01]  /*7290*/  UIMAD UR11, UR11, UR5, UR15 ;  /* 0x000000050b0b72a4 */ /* 0x000fe2000f8e020f */
[----:B------:R-:W-:Y:S01]  /*72a0*/  LOP3.LUT R58, R20, R33, RZ, 0x3c, !PT ;  /* 0x00000021143a7212 */ /* 0x000fe200078e3cff */
[----:B------:R-:W0:Y:S01]  /*72b0*/  LDC R52, c[0x0][0xbe8] ;  /* 0x0002fa00ff347b82 */ /* 0x000e220000000800 */
[----:B------:R-:W-:Y:S01]  /*72c0*/  IADD3 R30, P4, R90, 0x4040, RZ ;  /* 0x000040405a1e7810 */ /* 0x000fe20007f9e0ff */
[----:B------:R-:W-:Y:S01]  /*72d0*/  USHF.R.S32.HI UR12, URZ, 0x1f, UR11 ;  /* 0x0000001f3f0c7899 */ /* 0x000fe2000801140b */
[----:B------:R-:W-:Y:S01]  /*72e0*/  LOP3.LUT R20, R31, 0x380, RZ, 0xc0, !PT ;  /* 0x000003801f147812 */ /* 0x000fe200078ec0ff */
[----:B------:R-:W-:Y:S01]  /*72f0*/  IMAD.WIDE R48, R21, 0x2, R48 ;  /* 0x0000000215307825 */ /* 0x000fe200078e0230 */
[----:B------:R-:W-:Y:S01]  /*7300*/  LOP3.LUT R29, R30, 0x380, RZ, 0xc0, !PT ;  /* 0x000003801e1d7812 */ /* 0x000fe200078ec0ff */
[----:B------:R-:W-:Y:S01]  /*7310*/  ULDC.64 UR8, c[0x0][0xb90] ;  /* 0x0002e40000087ab9 */ /* 0x000fe20000000a00 */
[----:B------:R-:W-:Y:S01]  /*7320*/  SHF.R.U64 R20, R20, 0x3, RZ ;  /* 0x0000000314147819 */ /* 0x000fe200000012ff */
[----:B------:R-:W-:Y:S01]  /*7330*/  UIMAD UR5, UR12, UR8, URZ ;  /* 0x000000080c0572a4 */ /* 0x000fe2000f8e023f */
[--C-:B------:R-:W-:Y:S01]  /*7340*/  IMAD.X R63, RZ, RZ, R91.reuse, P1 ;  /* 0x000000ffff3f7224 */ /* 0x100fe200008e065b */
[----:B------:R-:W-:Y:S01]  /*7350*/  UIMAD.WIDE.U32 UR6, UR11, UR8, URZ ;  /* 0x000000080b0672a5 */ /* 0x000fe2000f8e003f */
[----:B------:R-:W-:Y:S01]  /*7360*/  SHF.R.U64 R29, R29, 0x3, RZ ;  /* 0x000000031d1d7819 */ /* 0x000fe200000012ff */
[----:B------:R-:W-:Y:S01]  /*7370*/  UIMAD UR5, UR11, UR9, UR5 ;  /* 0x000000090b0572a4 */ /* 0x000fe2000f8e0205 */
[----:B------:R-:W-:Y:S01]  /*7380*/  LOP3.LUT R62, R20, R31, RZ, 0x3c, !PT ;  /* 0x0000001f143e7212 */ /* 0x000fe200078e3cff */
[----:B------:R-:W1:Y:S01]  /*7390*/  LDC R157, c[0x0][0xc38] ;  /* 0x00030e00ff9d7b82 */ /* 0x000e620000000800 */
[----:B------:R-:W-:Y:S01]  /*73a0*/  IADD3 R31, P1, R48, 0x4000, RZ ;  /* 0x00004000301f7810 */ /* 0x000fe20007f3e0ff */
[----:B------:R-:W-:Y:S01]  /*73b0*/  IMAD.X R55, RZ, RZ, R91, P4 ;  /* 0x000000ffff377224 */ /* 0x000fe200020e065b */
[----:B------:R-:W-:Y:S01]  /*73c0*/  LOP3.LUT R54, R29, R30, RZ, 0x3c, !PT ;  /* 0x0000001e1d367212 */ /* 0x000fe200078e3cff */
[----:B------:R-:W-:Y:S01]  /*73d0*/  IMAD.U32 R51, RZ, RZ, UR7 ;  /* 0x00000007ff337e24 */ /* 0x000fe2000f8e00ff */
[----:B------:R-:W-:Y:S01]  /*73e0*/  LOP3.LUT R30, R31, 0x380, RZ, 0xc0, !PT ;  /* 0x000003801f1e7812 */ /* 0x000fe200078ec0ff */
[----:B------:R-:W-:Y:S01]  /*73f0*/  ULDC.64 UR8, c[0x0][0xae8] ;  /* 0x0002ba0000087ab9 */ /* 0x000fe20000000a00 */
[----:B------:R-:W-:Y:S01]  /*7400*/  MOV R50, UR6 ;  /* 0x0000000600327c02 */ /* 0x000fe20008000f00 */
[----:B------:R-:W-:Y:S01]  /*7410*/  UIADD3 UR6, UR7, UR5, URZ ;  /* 0x0000000507067290 */ /* 0x000fe2000fffe03f */
[----:B------:R-:W-:Y:S01]  /*7420*/  IADD3 R75, P5, R90, 0x8060, RZ ;  /* 0x000080605a4b7810 */ /* 0x000fe20007fbe0ff */
[----:B------:R-:W-:Y:S01]  /*7430*/  UIADD3 UR5, UR10, 0x30860, URZ ;  /* 0x000308600a057890 */ /* 0x000fe2000fffe03f */
[----:B------:R-:W-:Y:S01]  /*7440*/  SHF.R.U64 R30, R30, 0x3, RZ ;  /* 0x000000031e1e7819 */ /* 0x000fe200000012ff */
[----:B------:R-:W-:Y:S01]  /*7450*/  USHF.R.S32.HI UR10, URZ, 0x1f, UR60 ;  /* 0x0000001f3f0a7899 */ /* 0x000fe2000801143c */
[----:B------:R-:W-:Y:S01]  /*7460*/  LOP3.LUT R74, R75, 0x380, RZ, 0xc0, !PT ;  /* 0x000003804b4a7812 */ /* 0x000fe200078ec0ff */
[----:B------:R-:W-:Y:S01]  /*7470*/  UPRMT UR5, UR13, 0x654, UR5 ;  /* 0x000006540d057896 */ /* 0x000fe20008000005 */
[----:B------:R-:W-:Y:S01]  /*7480*/  LOP3.LUT R30, R30, R31, RZ, 0x3c, !PT ;  /* 0x0000001f1e1e7212 */ /* 0x000fe200078e3cff */
[----:B------:R-:W-:Y:S01]  /*7490*/  IMAD.U32 R51, RZ, RZ, UR6 ;  /* 0x00000006ff337e24 */ /* 0x000fe2000f8e00ff */
[----:B------:R-:W-:Y:S01]  /*74a0*/  LOP3.LUT R21, R90, 0x380, RZ, 0xc0, !PT ;  /* 0x000003805a157812 */ /* 0x000fe200078ec0ff */
[----:B------:R-:W-:Y:S01]  /*74b0*/  ULDC.64 UR6, c[0x0][0xb88] ;  /* 0x0002e20000067ab9 */ /* 0x000fe20000000a00 */
[----:B------:R-:W-:-:S02]  /*74c0*/  IADD3.X R31, RZ, R49, RZ, P1, !PT ;  /* 0x00000031ff1f7210 */ /* 0x000fc40000ffe4ff */
[----:B------:R-:W-:Y:S02]  /*74d0*/  SHF.R.U64 R74, R74, 0x3, RZ ;  /* 0x000000034a4a7819 */ /* 0x000fe400000012ff */
[----:B------:R-:W-:Y:S01]  /*74e0*/  IADD3 R36, P0, R90, 0x8020, RZ ;  /* 0x000080205a247810 */ /* 0x000fe20007f1e0ff */
[----:B------:R-:W-:Y:S01]  /*74f0*/  SYNCS.ARRIVE.TRANS64.RED.A1T0 RZ, [UR5], RZ ;  /* 0x000000ffffff79a7 */ /* 0x000fe20008100405 */
[----:B0-----:R-:W-:Y:S01]  /*7500*/  ISETP.NE.AND P1, PT, R52, 0x1, PT ;  /* 0x000000013400780c */ /* 0x001fe20003f25270 */
[----:B------:R-:W-:Y:S01]  /*7510*/  ULDC UR5, c[0x0][0xa88] ;  /* 0x0002a20000057ab9 */ /* 0x000fe20000000800 */
[----:B------:R-:W-:Y:S02]  /*7520*/  SHF.R.U64 R21, R21, 0x3, RZ ;  /* 0x0000000315157819 */ /* 0x000fe400000012ff */
[----:B------:R-:W-:Y:S01]  /*7530*/  LOP3.LUT R74, R74, R75, RZ, 0x3c, !PT ;  /* 0x0000004b4a4a7212 */ /* 0x000fe200078e3cff */
[----:B------:R-:W-:Y:S01]  /*7540*/  IMAD.X R75, RZ, RZ, R91, P5 ;  /* 0x000000ffff4b7224 */ /* 0x000fe200028e065b */
[----:B------:R-:W-:-:S02]  /*7550*/  LOP3.LUT R34, R36, 0x380, RZ, 0xc0, !PT ;  /* 0x0000038024227812 */ /* 0x000fc400078ec0ff */
[-C--:B------:R-:W-:Y:S02]  /*7560*/  IADD3.X R83, RZ, R91.reuse, RZ, P0, !PT ;  /* 0x0000005bff537210 */ /* 0x080fe400007fe4ff */
[C---:B------:R-:W-:Y:S02]  /*7570*/  IADD3 R32, P2, R90.reuse, 0x4060, RZ ;  /* 0x000040605a207810 */ /* 0x040fe40007f5e0ff */
[C---:B------:R-:W-:Y:S02]  /*7580*/  IADD3 R28, P5, R90.reuse, 0x4020, RZ ;  /* 0x000040205a1c7810 */ /* 0x040fe40007fbe0ff */
[----:B------:R-:W-:Y:S01]  /*7590*/  IADD3 R26, P0, R90, 0x60, RZ ;  /* 0x000000605a1a7810 */ /* 0x000fe20007f1e0ff */
[--C-:B------:R-:W-:Y:S01]  /*75a0*/  IMAD.X R67, RZ, RZ, R91.reuse, P2 ;  /* 0x000000ffff437224 */ /* 0x100fe200010e065b */
[----:B------:R-:W-:Y:S01]  /*75b0*/  LOP3.LUT R90, R21, R90, RZ, 0x3c, !PT ;  /* 0x0000005a155a7212 */ /* 0x000fe200078e3cff */
[--C-:B------:R-:W-:Y:S01]  /*75c0*/  IMAD.X R57, RZ, RZ, R91.reuse, P5 ;  /* 0x000000ffff397224 */ /* 0x100fe200028e065b */
[----:B------:R-:W-:Y:S01]  /*75d0*/  SHF.R.U64 R21, R34, 0x3, RZ ;  /* 0x0000000322157819 */ /* 0x000fe200000012ff */
[----:B------:R-:W-:Y:S01]  /*75e0*/  IMAD.X R27, RZ, RZ, R91, P0 ;  /* 0x000000ffff1b7224 */ /* 0x000fe200000e065b */
[----:B------:R-:W-:-:S02]  /*75f0*/  IADD3.X R71, RZ, R91, RZ, P3, !PT ;  /* 0x0000005bff477210 */ /* 0x000fc40001ffe4ff */
[-C--:B------:R-:W-:Y:S02]  /*7600*/  IADD3.X R59, RZ, R91.reuse, RZ, P6, !PT ;  /* 0x0000005bff3b7210 */ /* 0x080fe400037fe4ff */
[----:B------:R-:W-:Y:S02]  /*7610*/  LOP3.LUT R82, R21, R36, RZ, 0x3c, !PT ;  /* 0x0000002415527212 */ /* 0x000fe400078e3cff */
[----:B------:R-:W-:Y:S02]  /*7620*/  MOV R90, R90 ;  /* 0x0000005a005a7202 */ /* 0x000fe40000000f00 */
[----:B------:R-:W-:Y:S01]  /*7630*/  LOP3.LUT R21, R32, 0x380, RZ, 0xc0, !PT ;  /* 0x0000038020157812 */ /* 0x000fe200078ec0ff */
[----:B------:R-:W0:Y:S01]  /*7640*/  @P1 LDC R91, c[0x0][0xbec] ;  /* 0x0002fb00ff5b1b82 */ /* 0x000e220000000800 */
[----:B------:R-:W-:Y:S02]  /*7650*/  R2UR UR14, R194 ;  /* 0x00000000c20e72ca */ /* 0x000fe400000e0000 */
[----:B------:R-:W-:-:S02]  /*7660*/  F2FP.BF16.F32.PACK_AB R6, R6, R7 ;  /* 0x000000070606723e */ /* 0x000fc400000010ff */
[----:B------:R-:W-:Y:S02]  /*7670*/  SHF.R.U64 R21, R21, 0x3, RZ ;  /* 0x0000000315157819 */ /* 0x000fe400000012ff */
[----:B------:R-:W-:Y:S02]  /*7680*/  F2FP.BF16.F32.PACK_AB R7, R151, R154 ;  /* 0x0000009a9707723e */ /* 0x000fe400000010ff */
[----:B------:R-:W2:Y:S01]  /*7690*/  @P1 LDC R151, c[0x0][0xbf0] ;  /* 0x0002fc00ff971b82 */ /* 0x000ea20000000800 */
[----:B------:R-:W-:Y:S02]  /*76a0*/  LOP3.LUT R66, R21, R32, RZ, 0x3c, !PT ;  /* 0x0000002015427212 */ /* 0x000fe400078e3cff */
[----:B------:R-:W-:Y:S01]  /*76b0*/  MOV R75, R74 ;  /* 0x0000004a004b7202 */ /* 0x000fe20000000f00 */
[----:B------:R-:W-:Y:S01]  /*76c0*/  IMAD R74, RZ, RZ, -UR15 ;  /* 0x8000000fff4a7e24 */ /* 0x000fe2000f8e02ff */
[----:B------:R-:W-:Y:S02]  /*76d0*/  F2FP.BF16.F32.PACK_AB R4, R4, R5 ;  /* 0x000000050404723e */ /* 0x000fe400000010ff */
[----:B------:R-:W-:Y:S01]  /*76e0*/  R2UR UR13, R22 ;  /* 0x00000000160d72ca */ /* 0x000fe200000e0000 */
[----:B-1----:R-:W-:Y:S01]  /*76f0*/  IMAD R74, R157, R74, UR14 ;  /* 0x0000000e9d4a7e24 */ /* 0x002fe2000f8e024a */
[----:B------:R-:W-:Y:S01]  /*7700*/  F2FP.BF16.F32.PACK_AB R5, R153, R156 ;  /* 0x0000009c9905723e */ /* 0x000fe200000010ff */
[----:B------:R-:W-:Y:S01]  /*7710*/  BAR.SYNC.DEFER_BLOCKING 0x1, 0x100 ;  /* 0x0044000000007b1d */ /* 0x000fe20000010000 */
[----:B------:R-:W-:-:S02]  /*7720*/  MOV R22, R66 ;  /* 0x0000004200167202 */ /* 0x000fc40000000f00 */
[----:B------:R-:W-:Y:S02]  /*7730*/  LOP3.LUT R21, R28, 0x380, RZ, 0xc0, !PT ;  /* 0x000003801c157812 */ /* 0x000fe400078ec0ff */
[----:B------:R-:W-:-:S03]  /*7740*/  IADD3 R29, P0, R48, 0x5000, RZ ;  /* 0x00005000301d7810 */ /* 0x000fc60007f1e0ff */
[----:B------:R-:W1:Y:S01]  /*7750*/  LDC.64 R66, c[0x0][0xb98] ;  /* 0x0002e600ff427b82 */ /* 0x000e620000000a00 */
[----:B------:R-:W-:Y:S02]  /*7760*/  SHF.R.U64 R21, R21, 0x3, RZ ;  /* 0x0000000315157819 */ /* 0x000fe400000012ff */
[----:B------:R-:W-:Y:S02]  /*7770*/  MOV R54, R54 ;  /* 0x0000003600367202 */ /* 0x000fe40000000f00 */
[----:B------:R-:W-:Y:S02]  /*7780*/  LOP3.LUT R56, R21, R28, RZ, 0x3c, !PT ;  /* 0x0000001c15387212 */ /* 0x000fe400078e3cff */
[----:B------:R-:W-:Y:S02]  /*7790*/  LOP3.LUT R21, R26, 0x380, RZ, 0xc0, !PT ;  /* 0x000003801a157812 */ /* 0x000fe400078ec0ff */
[----:B------:R-:W-:Y:S02]  /*77a0*/  LOP3.LUT R28, R29, 0x380, RZ, 0xc0, !PT ;  /* 0x000003801d1c7812 */ /* 0x000fe400078ec0ff */
[----:B------:R-:W-:-:S02]  /*77b0*/  SHF.R.U64 R21, R21, 0x3, RZ ;  /* 0x0000000315157819 */ /* 0x000fc400000012ff */
[----:B------:R-:W-:Y:S02]  /*77c0*/  SHF.R.U64 R28, R28, 0x3, RZ ;  /* 0x000000031c1c7819 */ /* 0x000fe400000012ff */
[----:B------:R-:W-:Y:S02]  /*77d0*/  LOP3.LUT R26, R21, R26, RZ, 0x3c, !PT ;  /* 0x0000001a151a7212 */ /* 0x000fe400078e3cff */
[----:B------:R-:W-:Y:S01]  /*77e0*/  LOP3.LUT R28, R28, R29, RZ, 0x3c, !PT ;  /* 0x0000001d1c1c7212 */ /* 0x000fe200078e3cff */
[----:B------:R3:W-:Y:S01]  /*77f0*/  STSM.16.M88.4 [R90], R4 ;  /* 0x000000045a007844 */ /* 0x0007e20000000200 */
[----:B------:R-:W-:Y:S01]  /*7800*/  IMAD.X R29, RZ, RZ, R49, P0 ;  /* 0x000000ffff1d7224 */ /* 0x000fe200000e0631 */
[----:B------:R-:W-:Y:S02]  /*7810*/  MOV R70, R70 ;  /* 0x0000004600467202 */ /* 0x000fe40000000f00 */
[----:B------:R-:W-:Y:S02]  /*7820*/  MOV R56, R56 ;  /* 0x0000003800387202 */ /* 0x000fe40000000f00 */
[----:B------:R-:W-:Y:S01]  /*7830*/  IADD3 R155, P0, R48, 0xb000, RZ ;  /* 0x0000b000309b7810 */ /* 0x000fe20007f1e0ff */
[----:B-1----:R-:W-:Y:S01]  /*7840*/  IMAD.WIDE.U32 R50, R66, UR60, R50 ;  /* 0x0000003c42327c25 */ /* 0x002fe2000f8e0032 */
[----:B------:R-:W-:-:S02]  /*7850*/  MOV R62, R62 ;  /* 0x0000003e003e7202 */ /* 0x000fc40000000f00 */
[----:B------:R-:W-:Y:S01]  /*7860*/  F2FP.BF16.F32.PACK_AB R10, R10, R13 ;  /* 0x0000000d0a0a723e */ /* 0x000fe200000010ff */
[----:B------:R-:W-:Y:S01]  /*7870*/  IMAD.X R47, RZ, RZ, R49, P0 ;  /* 0x000000ffff2f7224 */ /* 0x000fe200000e0631 */
[----:B------:R-:W-:Y:S01]  /*7880*/  MOV R57, R26 ;  /* 0x0000001a00397202 */ /* 0x000fe20000000f00 */
[----:B------:R-:W-:Y:S01]  /*7890*/  IMAD R26, R66, UR10, RZ ;  /* 0x0000000a421a7c24 */ /* 0x000fe2000f8e02ff */
[----:B------:R-:W-:Y:S02]  /*78a0*/  LOP3.LUT R37, R38, 0x380, RZ, 0xc0, !PT ;  /* 0x0000038026257812 */ /* 0x000fe400078ec0ff */
[----:B---3--:R-:W-:Y:S01]  /*78b0*/  LEA R90, R74, R198, 0x7 ;  /* 0x000000c64a5a7211 */ /* 0x008fe200078e38ff */
[----:B------:R-:W-:Y:S01]  /*78c0*/  IMAD R67, R67, UR60, R26 ;  /* 0x0000003c43437c24 */ /* 0x000fe2000f8e021a */
[----:B------:R-:W-:Y:S02]  /*78d0*/  F2FP.BF16.F32.PACK_AB R6, R8, R11 ;  /* 0x0000000b0806723e */ /* 0x000fe400000010ff */
[----:B------:R-:W-:Y:S01]  /*78e0*/  F2FP.BF16.F32.PACK_AB R5, R147, R148 ;  /* 0x000000949305723e */ /* 0x000fe200000010ff */
[----:B0-----:R-:W-:Y:S01]  /*78f0*/  @P1 IMAD.HI.U32 R4, R90, R91, RZ ;  /* 0x0000005b5a041227 */ /* 0x001fe200078e00ff */
[----:B------:R-:W-:-:S02]  /*7900*/  F2FP.BF16.F32.PACK_AB R7, R146, R149 ;  /* 0x000000959207723e */ /* 0x000fc400000010ff */
[----:B------:R-:W-:Y:S01]  /*7910*/  F2FP.BF16.F32.PACK_AB R8, R9, R120 ;  /* 0x000000780908723e */ /* 0x000fe200000010ff */
[----:B------:R-:W-:Y:S01]  /*7920*/  IMAD.MOV.U32 R55, RZ, RZ, R90 ;  /* 0x000000ffff377224 */ /* 0x000fe200078e005a */
[----:B--2---:R-:W-:Y:S02]  /*7930*/  @P1 SHF.R.U32.HI R55, RZ, R151, R4 ;  /* 0x00000097ff371219 */ /* 0x004fe40000011604 */
[----:B------:R-:W-:Y:S02]  /*7940*/  F2FP.BF16.F32.PACK_AB R4, R3, R122 ;  /* 0x0000007a0304723e */ /* 0x000fe400000010ff */
[----:B------:R-:W-:Y:S01]  /*7950*/  F2FP.BF16.F32.PACK_AB R9, R143, R152 ;  /* 0x000000988f09723e */ /* 0x000fe200000010ff */
[----:B------:R-:W-:Y:S01]  /*7960*/  IMAD.MOV R3, RZ, RZ, -R55 ;  /* 0x000000ffff037224 */ /* 0x000fe200078e0a37 */
[----:B------:R-:W-:Y:S01]  /*7970*/  F2FP.BF16.F32.PACK_AB R11, R145, R150 ;  /* 0x00000096910b723e */ /* 0x000fe200000010ff */
[----:B------:R-:W-:Y:S01]  /*7980*/  STSM.16.M88.4 [R70], R4 ;  /* 0x0000000446007844 */ /* 0x000fe20000000200 */
[----:B------:R-:W-:Y:S01]  /*7990*/  SHF.R.U64 R37, R37, 0x3, RZ ;  /* 0x0000000325257819 */ /* 0x000fe200000012ff */
[----:B------:R-:W-:Y:S01]  /*79a0*/  IMAD R3, R52, R3, R90 ;  /* 0x0000000334037224 */ /* 0x000fe200078e025a */
[----:B------:R-:W-:Y:S01]  /*79b0*/  IADD3 R39, P3, R48, 0x7000, RZ ;  /* 0x0000700030277810 */ /* 0x000fe20007f7e0ff */
[----:B------:R0:W-:Y:S01]  /*79c0*/  STSM.16.M88.4 [R62], R8 ;  /* 0x000000083e007844 */ /* 0x0001e20000000200 */
[----:B------:R-:W-:-:S02]  /*79d0*/  IADD3 R50, P0, R55, R50, RZ ;  /* 0x0000003237327210 */ /* 0x000fc40007f1e0ff */
[----:B------:R-:W-:Y:S02]  /*79e0*/  LOP3.LUT R78, R37, R38, RZ, 0x3c, !PT ;  /* 0x00000026254e7212 */ /* 0x000fe400078e3cff */
[----:B------:R-:W-:Y:S02]  /*79f0*/  IADD3 R21, P2, R48, 0x6000, RZ ;  /* 0x0000600030157810 */ /* 0x000fe40007f5e0ff */
[----:B------:R-:W-:Y:S02]  /*7a00*/  LOP3.LUT R38, R39, 0x380, RZ, 0xc0, !PT ;  /* 0x0000038027267812 */ /* 0x000fe400078ec0ff */
[----:B------:R-:W-:Y:S02]  /*7a10*/  F2FP.BF16.F32.PACK_AB R12, R12, R15 ;  /* 0x0000000f0c0c723e */ /* 0x000fe400000010ff */
[----:B------:R-:W-:Y:S02]  /*7a20*/  F2FP.BF16.F32.PACK_AB R13, R131, R144 ;  /* 0x00000090830d723e */ /* 0x000fe400000010ff */
[----:B------:R-:W-:-:S02]  /*7a30*/  F2FP.BF16.F32.PACK_AB R14, R14, R53 ;  /* 0x000000350e0e723e */ /* 0x000fc400000010ff */
[----:B------:R-:W-:Y:S02]  /*7a40*/  F2FP.BF16.F32.PACK_AB R15, R132, R141 ;  /* 0x0000008d840f723e */ /* 0x000fe400000010ff */
[----:B0-----:R-:W-:Y:S02]  /*7a50*/  SHF.R.S32.HI R9, RZ, 0x1f, R55 ;  /* 0x0000001fff097819 */ /* 0x001fe40000011437 */
[----:B------:R-:W-:Y:S01]  /*7a60*/  SHF.R.S32.HI R8, RZ, 0x1f, R3 ;  /* 0x0000001fff087819 */ /* 0x000fe20000011403 */
[----:B------:R0:W-:Y:S01]  /*7a70*/  STSM.16.M88.4 [R57], R12 ;  /* 0x0000000c39007844 */ /* 0x0001e20000000200 */
[----:B------:R-:W-:Y:S02]  /*7a80*/  IADD3.X R51, R9, R51, R67, P0, !PT ;  /* 0x0000003309337210 */ /* 0x000fe400007fe443 */
[----:B------:R-:W-:Y:S01]  /*7a90*/  F2FP.BF16.F32.PACK_AB R24, R24, R25 ;  /* 0x000000191818723e */ /* 0x000fe200000010ff */
[----:B------:R-:W-:Y:S01]  /*7aa0*/  IMAD R8, R8, UR6, RZ ;  /* 0x0000000608087c24 */ /* 0x000fe2000f8e02ff */
[----:B------:R-:W-:Y:S01]  /*7ab0*/  MOV R58, R58 ;  /* 0x0000003a003a7202 */ /* 0x000fe20000000f00 */
[----:B------:R-:W-:Y:S01]  /*7ac0*/  IMAD.WIDE.U32 R50, R3, UR6, R50 ;  /* 0x0000000603327c25 */ /* 0x000fe2000f8e0032 */
[----:B------:R-:W-:-:S02]  /*7ad0*/  F2FP.BF16.F32.PACK_AB R25, R129, R142 ;  /* 0x0000008e8119723e */ /* 0x000fc400000010ff */
[----:B------:R-:W-:Y:S01]  /*7ae0*/  F2FP.BF16.F32.PACK_AB R26, R61, R60 ;  /* 0x0000003c3d1a723e */ /* 0x000fe200000010ff */
[----:B------:R-:W-:Y:S01]  /*7af0*/  IMAD R53, R3, UR7, R8 ;  /* 0x0000000703357c24 */ /* 0x000fe2000f8e0208 */
[----:B------:R-:W-:Y:S01]  /*7b00*/  F2FP.BF16.F32.PACK_AB R27, R130, R139 ;  /* 0x0000008b821b723e */ /* 0x000fe200000010ff */
[----:B------:R-:W-:Y:S01]  /*7b10*/  ULDC.64 UR6, c[0x0][0xb50] ;  /* 0x0002d40000067ab9 */ /* 0x000fe20000000a00 */
[----:B------:R-:W-:Y:S01]  /*7b20*/  LOP3.LUT R20, R21, 0x380, RZ, 0xc0, !PT ;  /* 0x0000038015147812 */ /* 0x000fe200078ec0ff */
[----:B------:R-:W-:Y:S01]  /*7b30*/  IMAD R3, R52, UR5, RZ ;  /* 0x0000000534037c24 */ /* 0x000fe2000f8e02ff */
[----:B------:R-:W-:Y:S01]  /*7b40*/  F2FP.BF16.F32.PACK_AB R4, R65, R64 ;  /* 0x000000404104723e */ /* 0x000fe200000010ff */
[----:B------:R-:W-:Y:S01]  /*7b50*/  STSM.16.M88.4 [R58], R24 ;  /* 0x000000183a007844 */ /* 0x000fe20000000200 */
[----:B------:R-:W-:Y:S02]  /*7b60*/  F2FP.BF16.F32.PACK_AB R5, R127, R140 ;  /* 0x0000008c7f05723e */ /* 0x000fe400000010ff */
[----:B------:R-:W-:-:S02]  /*7b70*/  F2FP.BF16.F32.PACK_AB R6, R69, R68 ;  /* 0x000000444506723e */ /* 0x000fc400000010ff */
[----:B------:R-:W-:Y:S02]  /*7b80*/  F2FP.BF16.F32.PACK_AB R7, R128, R137 ;  /* 0x000000898007723e */ /* 0x000fe400000010ff */
[----:B------:R-:W-:Y:S02]  /*7b90*/  SHF.R.U64 R38, R38, 0x3, RZ ;  /* 0x0000000326267819 */ /* 0x000fe400000012ff */
[----:B------:R-:W-:Y:S01]  /*7ba0*/  LEA R60, R74, R197, 0x7 ;  /* 0x000000c54a3c7211 */ /* 0x000fe200078e38ff */
[----:B------:R1:W-:Y:S01]  /*7bb0*/  STSM.16.M88.4 [R56], R4 ;  /* 0x0000000438007844 */ /* 0x0003e20000000200 */
[----:B------:R-:W-:Y:S02]  /*7bc0*/  SHF.R.U64 R20, R20, 0x3, RZ ;  /* 0x0000000314147819 */ /* 0x000fe400000012ff */
[----:B------:R-:W-:Y:S02]  /*7bd0*/  LOP3.LUT R38, R38, R39, RZ, 0x3c, !PT ;  /* 0x0000002726267212 */ /* 0x000fe400078e3cff */
[----:B------:R-:W-:-:S02]  /*7be0*/  IADD3.X R39, RZ, R49, RZ, P3, !PT ;  /* 0x00000031ff277210 */ /* 0x000fc40001ffe4ff */
[----:B------:R-:W-:Y:S02]  /*7bf0*/  LOP3.LUT P0, RZ, R193, 0x3, RZ, 0xc0, !PT ;  /* 0x00000003c1ff7812 */ /* 0x000fe4000780c0ff */
[----:B0-----:R-:W-:Y:S02]  /*7c00*/  LEA R12, P3, R50, UR6, 0x2 ;  /* 0x00000006320c7c11 */ /* 0x001fe4000f8610ff */
[----:B------:R-:W-:Y:S01]  /*7c10*/  LOP3.LUT R20, R20, R21, RZ, 0x3c, !PT ;  /* 0x0000001514147212 */ /* 0x000fe200078e3cff */
[----:B------:R-:W-:Y:S01]  /*7c20*/  IMAD.X R21, RZ, RZ, R49, P2 ;  /* 0x000000ffff157224 */ /* 0x000fe200010e0631 */
[C---:B------:R-:W-:Y:S02]  /*7c30*/  ISETP.GE.OR P2, PT, R60.reuse, R3, P0 ;  /* 0x000000033c00720c */ /* 0x040fe40000746670 */
[----:B------:R-:W-:Y:S01]  /*7c40*/  F2FP.BF16.F32.PACK_AB R8, R73, R72 ;  /* 0x000000484908723e */ /* 0x000fe200000010ff */
[----:B-1----:R-:W-:Y:S01]  /*7c50*/  VIADD R4, R60, 0x8 ;  /* 0x000000083c047836 */ /* 0x002fe20000000000 */
[----:B------:R-:W-:Y:S01]  /*7c60*/  F2FP.BF16.F32.PACK_AB R9, R126, R135 ;  /* 0x000000877e09723e */ /* 0x000fe200000010ff */
[----:B------:R-:W-:Y:S01]  /*7c70*/  IMAD.IADD R5, R51, 0x1, R53 ;  /* 0x0000000133057824 */ /* 0x000fe200078e0235 */
[----:B------:R-:W-:-:S02]  /*7c80*/  F2FP.BF16.F32.PACK_AB R10, R77, R76 ;  /* 0x0000004c4d0a723e */ /* 0x000fc400000010ff */
[----:B------:R-:W-:Y:S02]  /*7c90*/  F2FP.BF16.F32.PACK_AB R11, R121, R138 ;  /* 0x0000008a790b723e */ /* 0x000fe400000010ff */
[----:B------:R-:W-:Y:S02]  /*7ca0*/  ISETP.GE.OR P0, PT, R4, R3, P0 ;  /* 0x000000030400720c */ /* 0x000fe40000706670 */
[----:B------:R-:W-:Y:S01]  /*7cb0*/  LEA.HI.X R13, R50, UR7, R5, 0x2, P3 ;  /* 0x00000007320d7c11 */ /* 0x000fe200098f1405 */
[----:B------:R-:W-:Y:S01]  /*7cc0*/  STSM.16.M88.4 [R54], R8 ;  /* 0x0000000836007844 */ /* 0x000fe20000000200 */
[----:B------:R-:W-:Y:S02]  /*7cd0*/  F2FP.BF16.F32.PACK_AB R4, R81, R80 ;  /* 0x000000505104723e */ /* 0x000fe400000010ff */
[----:B------:R-:W-:Y:S01]  /*7ce0*/  F2FP.BF16.F32.PACK_AB R5, R123, R136 ;  /* 0x000000887b05723e */ /* 0x000fe200000010ff */
[----:B------:R-:W-:Y:S01]  /*7cf0*/  SHFL.IDX PT, R50, R12, RZ, 0x1c1f ;  /* 0x001c1fff0c327589 */ /* 0x000fe200000e0000 */
[----:B------:R-:W-:-:S02]  /*7d00*/  F2FP.BF16.F32.PACK_AB R6, R85, R84 ;  /* 0x000000545506723e */ /* 0x000fc400000010ff */
[----:B------:R-:W-:Y:S01]  /*7d10*/  F2FP.BF16.F32.PACK_AB R7, R124, R133 ;  /* 0x000000857c07723e */ /* 0x000fe200000010ff */
[----:B------:R-:W0:Y:S01]  /*7d20*/  SHFL.IDX PT, R51, R13, RZ, 0x1c1f ;  /* 0x001c1fff0d337589 */ /* 0x000e2200000e0000 */
[----:B------:R-:W-:Y:S02]  /*7d30*/  F2FP.BF16.F32.PACK_AB R88, R89, R88 ;  /* 0x000000585958723e */ /* 0x000fe400000010ff */
[----:B------:R-:W-:Y:S01]  /*7d40*/  F2FP.BF16.F32.PACK_AB R96, R97, R96 ;  /* 0x000000606160723e */ /* 0x000fe200000010ff */
[----:B------:R-:W-:Y:S01]  /*7d50*/  STSM.16.M88.4 [R22], R4 ;  /* 0x0000000416007844 */ /* 0x000fe20000000200 */
[----:B------:R-:W-:Y:S02]  /*7d60*/  MOV R86, R86 ;  /* 0x0000005600567202 */ /* 0x000fe40000000f00 */
[----:B------:R-:W-:Y:S01]  /*7d70*/  F2FP.BF16.F32.PACK_AB R89, R125, R134 ;  /* 0x000000867d59723e */ /* 0x000fe200000010ff */
[----:B------:R-:W-:Y:S01]  /*7d80*/  SHFL.IDX PT, R54, R12, 0x1, 0x1c1f ;  /* 0x003c1f000c367f89 */ /* 0x000fe200000e0000 */
[----:B------:R-:W-:-:S02]  /*7d90*/  F2FP.BF16.F32.PACK_AB R90, R93, R92 ;  /* 0x0000005c5d5a723e */ /* 0x000fc400000010ff */
[----:B------:R-:W-:Y:S01]  /*7da0*/  F2FP.BF16.F32.PACK_AB R91, R95, R94 ;  /* 0x0000005e5f5b723e */ /* 0x000fe200000010ff */
[----:B------:R-:W1:Y:S01]  /*7db0*/  SHFL.IDX PT, R55, R13, 0x1, 0x1c1f ;  /* 0x003c1f000d377f89 */ /* 0x000e6200000e0000 */
[----:B------:R-:W-:Y:S02]  /*7dc0*/  F2FP.BF16.F32.PACK_AB R97, R99, R98 ;  /* 0x000000626361723e */ /* 0x000fe400000010ff */
[----:B------:R-:W-:Y:S01]  /*7dd0*/  F2FP.BF16.F32.PACK_AB R104, R105, R104 ;  /* 0x000000686968723e */ /* 0x000fe200000010ff */
[----:B------:R-:W-:Y:S01]  /*7de0*/  STSM.16.M88.4 [R86], R88 ;  /* 0x0000005856007844 */ /* 0x000fe20000000200 */
[----:B------:R-:W-:Y:S02]  /*7df0*/  MOV R82, R82 ;  /* 0x0000005200527202 */ /* 0x000fe40000000f00 */
[----:B------:R-:W-:Y:S02]  /*7e00*/  F2FP.BF16.F32.PACK_AB R98, R101, R100 ;  /* 0x000000646562723e */ /* 0x000fe400000010ff */
[----:B------:R-:W-:-:S02]  /*7e10*/  F2FP.BF16.F32.PACK_AB R99, R103, R102 ;  /* 0x000000666763723e */ /* 0x000fc400000010ff */
[----:B------:R-:W-:Y:S02]  /*7e20*/  F2FP.BF16.F32.PACK_AB R105, R107, R106 ;  /* 0x0000006a6b69723e */ /* 0x000fe400000010ff */
[----:B------:R-:W-:Y:S01]  /*7e30*/  F2FP.BF16.F32.PACK_AB R112, R113, R112 ;  /* 0x000000707170723e */ /* 0x000fe200000010ff */
[----:B------:R-:W-:Y:S01]  /*7e40*/  STSM.16.M88.4 [R82], R96 ;  /* 0x0000006052007844 */ /* 0x000fe20000000200 */
[----:B------:R-:W-:Y:S02]  /*7e50*/  MOV R78, R78 ;  /* 0x0000004e004e7202 */ /* 0x000fe40000000f00 */
[----:B------:R-:W-:Y:S02]  /*7e60*/  F2FP.BF16.F32.PACK_AB R106, R109, R108 ;  /* 0x0000006c6d6a723e */ /* 0x000fe400000010ff */
[----:B------:R-:W-:Y:S02]  /*7e70*/  F2FP.BF16.F32.PACK_AB R107, R111, R110 ;  /* 0x0000006e6f6b723e */ /* 0x000fe400000010ff */
[----:B------:R-:W-:-:S02]  /*7e80*/  F2FP.BF16.F32.PACK_AB R113, R115, R114 ;  /* 0x000000727371723e */ /* 0x000fc400000010ff */
[----:B------:R-:W-:Y:S01]  /*7e90*/  F2FP.BF16.F32.PACK_AB R114, R117, R116 ;  /* 0x000000747572723e */ /* 0x000fe200000010ff */
[----:B------:R-:W-:Y:S01]  /*7ea0*/  STSM.16.M88.4 [R78], R104 ;  /* 0x000000684e007844 */ /* 0x000fe20000000200 */
[----:B------:R-:W-:Y:S02]  /*7eb0*/  F2FP.BF16.F32.PACK_AB R115, R119, R118 ;  /* 0x000000767773723e */ /* 0x000fe400000010ff */
[C---:B------:R-:W-:Y:S02]  /*7ec0*/  IADD3 R35, P5, R48.reuse, 0x2000, RZ ;  /* 0x0000200030237810 */ /* 0x040fe40007fbe0ff */
[----:B------:R-:W-:Y:S01]  /*7ed0*/  IADD3 R33, P6, R48, 0x3000, RZ ;  /* 0x0000300030217810 */ /* 0x000fe20007fde0ff */
[----:B------:R-:W-:Y:S01]  /*7ee0*/  STSM.16.M88.4 [R75], R112 ;  /* 0x000000704b007844 */ /* 0x000fe20000000200 */
[----:B------:R-:W-:Y:S02]  /*7ef0*/  LOP3.LUT R34, R35, 0x380, RZ, 0xc0, !PT ;  /* 0x0000038023227812 */ /* 0x000fe400078ec0ff */
[----:B------:R-:W-:Y:S01]  /*7f00*/  LOP3.LUT R32, R33, 0x380, RZ, 0xc0, !PT ;  /* 0x0000038021207812 */ /* 0x000fe200078ec0ff */
[----:B------:R-:W-:Y:S01]  /*7f10*/  BAR.SYNC.DEFER_BLOCKING 0x1, 0x100 ;  /* 0x0044000000007b1d */ /* 0x000fe20000010000 */
[----:B------:R-:W-:-:S02]  /*7f20*/  SHF.R.U64 R34, R34, 0x3, RZ ;  /* 0x0000000322227819 */ /* 0x000fc400000012ff */
[----:B------:R-:W-:Y:S02]  /*7f30*/  SHF.R.U64 R32, R32, 0x3, RZ ;  /* 0x0000000320207819 */ /* 0x000fe400000012ff */
[----:B------:R-:W-:Y:S01]  /*7f40*/  LOP3.LUT R34, R34, R35, RZ, 0x3c, !PT ;  /* 0x0000002322227212 */ /* 0x000fe200078e3cff */
[--C-:B------:R-:W-:Y:S01]  /*7f50*/  IMAD.X R35, RZ, RZ, R49.reuse, P5 ;  /* 0x000000ffff237224 */ /* 0x100fe200028e0631 */
[----:B------:R-:W-:Y:S01]  /*7f60*/  LOP3.LUT R32, R32, R33, RZ, 0x3c, !PT ;  /* 0x0000002120207212 */ /* 0x000fe200078e3cff */
[----:B------:R-:W-:Y:S01]  /*7f70*/  IMAD.X R33, RZ, RZ, R49, P6 ;  /* 0x000000ffff217224 */ /* 0x000fe200030e0631 */
[C---:B------:R-:W-:Y:S02]  /*7f80*/  IADD3 R37, P4, R48.reuse, 0x1000, RZ ;  /* 0x0000100030257810 */ /* 0x040fe40007f9e0ff */
[----:B------:R-:W-:Y:S02]  /*7f90*/  IADD3 R43, P5, R48, 0x9000, RZ ;  /* 0x00009000302b7810 */ /* 0x000fe40007fbe0ff */
[----:B------:R-:W-:-:S02]  /*7fa0*/  LOP3.LUT R36, R37, 0x380, RZ, 0xc0, !PT ;  /* 0x0000038025247812 */ /* 0x000fc400078ec0ff */
[----:B------:R-:W-:Y:S02]  /*7fb0*/  LOP3.LUT R42, R43, 0x380, RZ, 0xc0, !PT ;  /* 0x000003802b2a7812 */ /* 0x000fe400078ec0ff */
[----:B------:R-:W-:Y:S01]  /*7fc0*/  SHF.R.U64 R36, R36, 0x3, RZ ;  /* 0x0000000324247819 */ /* 0x000fe200000012ff */
[----:B------:R-:W-:Y:S01]  /*7fd0*/  UIMAD UR5, UR12, UR8, URZ ;  /* 0x000000080c0572a4 */ /* 0x000fe2000f8e023f */
[----:B------:R-:W-:Y:S02]  /*7fe0*/  SHF.R.U64 R42, R42, 0x3, RZ ;  /* 0x000000032a2a7819 */ /* 0x000fe400000012ff */
[----:B------:R-:W-:Y:S02]  /*7ff0*/  LOP3.LUT R36, R36, R37, RZ, 0x3c, !PT ;  /* 0x0000002524247212 */ /* 0x000fe400078e3cff */
[----:B------:R-:W-:Y:S01]  /*8000*/  IADD3.X R37, RZ, R49, RZ, P4, !PT ;  /* 0x00000031ff257210 */ /* 0x000fe200027fe4ff */
[----:B0-----:R-:W-:Y:S01]  /*8010*/  @!P2 ST.E desc[UR36][R50.64], R2 ;  /* 0x000000023200a985 */ /* 0x001fe2000c101924 */
[C---:B------:R-:W-:Y:S01]  /*8020*/  IADD3 R41, P4, R48.reuse, 0x8000, RZ ;  /* 0x0000800030297810 */ /* 0x040fe20007f9e0ff */
[----:B------:R-:W-:Y:S01]  /*8030*/  UIMAD.WIDE.U32 UR6, UR11, UR8, URZ ;  /* 0x000000080b0672a5 */ /* 0x000fe2000f8e003f */
[----:B------:R-:W-:Y:S01]  /*8040*/  IADD3 R45, P6, R48, 0xa000, RZ ;  /* 0x0000a000302d7810 */ /* 0x000fe20007fde0ff */
[----:B-1----:R0:W-:Y:S01]  /*8050*/  @!P0 ST.E desc[UR36][R54.64], R0 ;  /* 0x0000000036008985 */ /* 0x0021e2000c101924 */
[----:B------:R-:W-:Y:S01]  /*8060*/  UIMAD UR5, UR11, UR9, UR5 ;  /* 0x000000090b0572a4 */ /* 0x000fe2000f8e0205 */
[----:B------:R-:W-:-:S02]  /*8070*/  LOP3.LUT R42, R42, R43, RZ, 0x3c, !PT ;  /* 0x0000002b2a2a7212 */ /* 0x000fc400078e3cff */
[----:B------:R1:W5:Y:S01]  /*8080*/  LD.E.128 R8, desc[UR36][R34.64] ;  /* 0x0000002422087980 */ /* 0x000362000c101d00 */
[----:B------:R-:W-:Y:S01]  /*8090*/  LOP3.LUT R40, R41, 0x380, RZ, 0xc0, !PT ;  /* 0x0000038029287812 */ /* 0x000fe200078ec0ff */
[----:B------:R-:W-:Y:S01]  /*80a0*/  ULDC.64 UR8, c[0x0][0xaf0] ;  /* 0x0002bc0000087ab9 */ /* 0x000fe20000000a00 */
[----:B------:R-:W-:Y:S01]  /*80b0*/  LOP3.LUT R44, R45, 0x380, RZ, 0xc0, !PT ;  /* 0x000003802d2c7812 */ /* 0x000fe200078ec0ff */
[----:B------:R2:W5:Y:S01]  /*80c0*/  LD.E.128 R4, desc[UR36][R32.64] ;  /* 0x0000002420047980 */ /* 0x000562000c101d00 */
[----:B------:R-:W-:Y:S02]  /*80d0*/  LOP3.LUT R43, R48, 0x380, RZ, 0xc0, !PT ;  /* 0x00000380302b7812 */ /* 0x000fe400078ec0ff */
[----:B------:R-:W-:Y:S01]  /*80e0*/  LOP3.LUT R46, R155, 0x380, RZ, 0xc0, !PT ;  /* 0x000003809b2e7812 */ /* 0x000fe200078ec0ff */
[----:B0-----:R-:W0:Y:S01]  /*80f0*/  @P1 LDC R0, c[0x0][0xbec] ;  /* 0x0002fb00ff001b82 */ /* 0x001e220000000800 */
[----:B------:R3:W5:Y:S01]  /*8100*/  LD.E.128 R84, desc[UR36][R30.64] ;  /* 0x000000241e547980 */ /* 0x000762000c101d00 */
[----:B------:R-:W-:Y:S01]  /*8110*/  UIADD3 UR7, UR7, UR5, URZ ;  /* 0x0000000507077290 */ /* 0x000fe2000fffe03f */
[----:B------:R-:W-:-:S02]  /*8120*/  SHF.R.U64 R40, R40, 0x3, RZ ;  /* 0x0000000328287819 */ /* 0x000fc400000012ff */
[----:B------:R4:W5:Y:S03]  /*8130*/  LD.E.128 R56, desc[UR36][R20.64] ;  /* 0x0000002414387980 */ /* 0x000966000c101d00 */
[----:B-1----:R-:W1:Y:S01]  /*8140*/  @P1 LDC R35, c[0x0][0xbf0] ;  /* 0x0002fc00ff231b82 */ /* 0x002e620000000800 */
[----:B--2---:R-:W-:Y:S01]  /*8150*/  LEA R33, R19, R23, 0x5 ;  /* 0x0000001713217211 */ /* 0x004fe200078e28ff */
[----:B------:R2:W5:Y:S01]  /*8160*/  LD.E.128 R64, desc[UR36][R28.64] ;  /* 0x000000241c407980 */ /* 0x000562000c101d00 */
[----:B------:R-:W-:Y:S02]  /*8170*/  SHF.R.U64 R44, R44, 0x3, RZ ;  /* 0x000000032c2c7819 */ /* 0x000fe400000012ff */
[----:B------:R-:W-:Y:S01]  /*8180*/  SHF.R.U64 R43, R43, 0x3, RZ ;  /* 0x000000032b2b7819 */ /* 0x000fe200000012ff */
[----:B------:R0:W5:Y:S01]  /*8190*/  LD.E.128 R24, desc[UR36][R36.64] ;  /* 0x0000002424187980 */ /* 0x000162000c101d00 */
[----:B------:R-:W-:Y:S01]  /*81a0*/  SHF.R.U64 R46, R46, 0x3, RZ ;  /* 0x000000032e2e7819 */ /* 0x000fe200000012ff */
[----:B---3--:R-:W3:Y:S01]  /*81b0*/  LDC.64 R30, c[0x0][0xae0] ;  /* 0x0002b800ff1e7b82 */ /* 0x008ee20000000a00 */
[----:B------:R-:W-:Y:S01]  /*81c0*/  IMAD R33, R74, 0x80, R33 ;  /* 0x000000804a217824 */ /* 0x000fe200078e0221 */
[----:B------:R-:W-:Y:S01]  /*81d0*/  UIMAD UR5, UR10, UR8, URZ ;  /* 0x000000080a0572a4 */ /* 0x000fe2000f8e023f */
[----:B------:R-:W-:Y:S01]  /*81e0*/  LOP3.LUT R40, R40, R41, RZ, 0x3c, !PT ;  /* 0x0000002928287212 */ /* 0x000fe200078e3cff */
[----:B------:R-:W-:Y:S01]  /*81f0*/  IMAD.X R41, RZ, RZ, R49, P4 ;  /* 0x000000ffff297224 */ /* 0x000fe200020e0631 */
[----:B------:R-:W-:Y:S01]  /*8200*/  LOP3.LUT R44, R44, R45, RZ, 0x3c, !PT ;  /* 0x0000002d2c2c7212 */ /* 0x000fe200078e3cff */
[----:B------:R0:W5:Y:S01]  /*8210*/  LD.E.128 R12, desc[UR36][R38.64] ;  /* 0x00000024260c7980 */ /* 0x000162000c101d00 */
[----:B------:R-:W-:Y:S01]  /*8220*/  LOP3.LUT R48, R43, R48, RZ, 0x3c, !PT ;  /* 0x000000302b307212 */ /* 0x000fe200078e3cff */
[----:B0-----:R-:W-:Y:S01]  /*8230*/  @P1 IMAD.HI.U32 R0, R33, R0, RZ ;  /* 0x0000000021001227 */ /* 0x001fe200078e00ff */
[----:B------:R-:W-:-:S03]  /*8240*/  LOP3.LUT R46, R46, R155, RZ, 0x3c, !PT ;  /* 0x0000009b2e2e7212 */ /* 0x000fc600078e3cff */
[----:B----4-:R-:W-:Y:S01]  /*8250*/  IMAD.MOV.U32 R20, RZ, RZ, R33 ;  /* 0x000000ffff147224 */ /* 0x010fe200078e0021 */
[----:B------:R-:W-:Y:S01]  /*8260*/  UIMAD UR5, UR60, UR9, UR5 ;  /* 0x000000093c0572a4 */ /* 0x000fe2000f8e0205 */
[----:B------:R-:W-:Y:S01]  /*8270*/  IMAD.X R43, RZ, RZ, R49, P5 ;  /* 0x000000ffff2b7224 */ /* 0x000fe200028e0631 */
[----:B------:R-:W-:Y:S01]  /*8280*/  IADD3.X R45, RZ, R49, RZ, P6, !PT ;  /* 0x00000031ff2d7210 */ /* 0x000fe200037fe4ff */
[----:B------:R0:W5:Y:S01]  /*8290*/  LD.E.128 R60, desc[UR36][R48.64] ;  /* 0x00000024303c7980 */ /* 0x000162000c101d00 */
[----:B-1----:R-:W-:Y:S01]  /*82a0*/  @P1 SHF.R.U32.HI R20, RZ, R35, R0 ;  /* 0x00000023ff141219 */ /* 0x002fe20000011600 */
[----:B------:R-:W-:Y:S02]  /*82b0*/  UIMAD.WIDE.U32 UR60, UR60, UR8, UR6 ;  /* 0x000000083c3c72a5 */ /* 0x000fe4000f8e0006 */
[----:B------:R0:W5:Y:S01]  /*82c0*/  LD.E.128 R80, desc[UR36][R40.64] ;  /* 0x0000002428507980 */ /* 0x000162000c101d00 */
[----:B--2---:R-:W-:Y:S02]  /*82d0*/  IADD3 R29, -R20, RZ, RZ ;  /* 0x000000ff141d7210 */ /* 0x004fe40007ffe1ff */
[----:B------:R-:W-:Y:S01]  /*82e0*/  SHF.R.S32.HI R21, RZ, 0x1f, R20 ;  /* 0x0000001fff157819 */ /* 0x000fe20000011414 */
[----:B------:R-:W-:Y:S01]  /*82f0*/  UIADD3 UR61, UR61, UR5, URZ ;  /* 0x000000053d3d7290 */ /* 0x000fe2000fffe03f */
[----:B------:R0:W5:Y:S01]  /*8300*/  LD.E.128 R76, desc[UR36][R42.64] ;  /* 0x000000242a4c7980 */ /* 0x000162000c101d00 */
[----:B------:R-:W-:Y:S01]  /*8310*/  IMAD R29, R52, R29, R33 ;  /* 0x0000001d341d7224 */ /* 0x000fe200078e0221 */
[----:B------:R-:W-:Y:S01]  /*8320*/  ULDC.64 UR6, c[0x0][0xad8] ;  /* 0x0002b60000067ab9 */ /* 0x000fe20000000a00 */
[----:B---3--:R-:W-:Y:S01]  /*8330*/  IMAD R21, R21, R30, RZ ;  /* 0x0000001e15157224 */ /* 0x008fe200078e02ff */
[----:B------:R0:W5:Y:S02]  /*8340*/  LD.E.128 R68, desc[UR36][R44.64] ;  /* 0x000000242c447980 */ /* 0x000164000c101d00 */
[----:B------:R-:W-:-:S02]  /*8350*/  SHF.R.S32.HI R0, RZ, 0x1f, R29 ;  /* 0x0000001fff007819 */ /* 0x000fc4000001141d */
[----:B------:R0:W5:Y:S01]  /*8360*/  LD.E.128 R48, desc[UR36][R46.64] ;  /* 0x000000242e307980 */ /* 0x000162000c101d00 */
[C---:B------:R-:W-:Y:S01]  /*8370*/  IMAD R31, R20.reuse, R31, R21 ;  /* 0x0000001f141f7224 */ /* 0x040fe200078e0215 */
[----:B------:R-:W-:Y:S01]  /*8380*/  @!PT LDS RZ, [RZ] ;  /* 0x00000000fffff984 */ /* 0x000fe20000000800 */
[----:B------:R-:W-:Y:S01]  /*8390*/  @!PT LDS RZ, [RZ] ;  /* 0x00000000fffff984 */ /* 0x000fe20000000800 */
[----:B------:R-:W-:Y:S01]  /*83a0*/  @!PT LDS RZ, [RZ] ;  /* 0x00000000fffff984 */ /* 0x000fe20000000800 */
[----:B------:R-:W-:Y:S01]  /*83b0*/  @!PT LDS RZ, [RZ] ;  /* 0x00000000fffff984 */ /* 0x000fe20000000800 */
[----:B------:R1:W-:Y:S06]  /*83c0*/  MEMBAR.ALL.CTA ;  /* 0x0000000000007992 */ /* 0x0003ec0000008000 */
[----:B-1----:R-:W1:Y:S01]  /*83d0*/  FENCE.VIEW.ASYNC.S ;  /* 0x00000000000073c6 */ /* 0x002e620000000000 */
[----:B------:R-:W-:-:S04]  /*83e0*/  IMAD.WIDE.U32 R20, R20, R30, UR60 ;  /* 0x0000003c14147e25 */ /* 0x000fc8000f8e001e */
[----:B------:R-:W-:Y:S02]  /*83f0*/  IMAD.IADD R21, R21, 0x1, R31 ;  /* 0x0000000115157824 */ /* 0x000fe400078e021f */
[----:B------:R-:W-:Y:S02]  /*8400*/  IMAD R2, R0, UR6, RZ ;  /* 0x0000000600027c24 */ /* 0x000fe4000f8e02ff */
[----:B------:R-:W-:Y:S01]  /*8410*/  IMAD R74, R74, 0x80, R23 ;  /* 0x000000804a4a7824 */ /* 0x000fe200078e0217 */
[----:B------:R-:W-:Y:S01]  /*8420*/  UIADD3 UR4, UR4, 0x30820, URZ ;  /* 0x0003082004047890 */ /* 0x000fe2000fffe03f */
[C---:B------:R-:W-:Y:S02]  /*8430*/  IMAD R31, R29.reuse, UR7, R2 ;  /* 0x000000071d1f7c24 */ /* 0x040fe4000f8e0202 */
[----:B------:R-:W-:Y:S01]  /*8440*/  IMAD.WIDE.U32 R20, R29, UR6, R20 ;  /* 0x000000061d147c25 */ /* 0x000fe2000f8e0014 */
[----:B------:R-:W-:Y:S01]  /*8450*/  UIADD3 UR38, UR38, 0x1, URZ ;  /* 0x0000000126267890 */ /* 0x000fe2000fffe03f */
[-C--:B------:R-:W-:Y:S01]  /*8460*/  ISETP.GE.AND P2, PT, R74, R3.reuse, PT ;  /* 0x000000034a00720c */ /* 0x080fe20003f46270 */
[----:B------:R-:W-:Y:S01]  /*8470*/  ULDC.64 UR6, c[0x0][0xa80] ;  /* 0x0002a00000067ab9 */ /* 0x000fe20000000a00 */
[----:B------:R-:W-:Y:S01]  /*8480*/  IMAD.IADD R21, R21, 0x1, R31 ;  /* 0x0000000115157824 */ /* 0x000fe200078e021f */
[----:B------:R-:W-:Y:S01]  /*8490*/  UPRMT UR4, URZ, 0x654, UR4 ;  /* 0x000006543f047896 */ /* 0x000fe20008000004 */
[----:B------:R-:W-:Y:S01]  /*84a0*/  LEA R2, P3, R20, UR6, 0x1 ;  /* 0x0000000614027c11 */ /* 0x000fe2000f8608ff */
[----:B------:R-:W-:Y:S01]  /*84b0*/  ULDC UR5, c[0x0][0xc] ;  /* 0x0000030000057ab9 */ /* 0x000fe20000000800 */
[----:B------:R-:W-:Y:S01]  /*84c0*/  UISETP.NE.AND UP0, UPT, UR38, 0x2, UPT ;  /* 0x000000022600788c */ /* 0x000fe2000bf05270 */
[----:B------:R-:W-:Y:S01]  /*84d0*/  IADD3 R0, R74, 0x20, RZ ;  /* 0x000000204a007810 */ /* 0x000fe20007ffe0ff */
[----:B------:R-:W-:Y:S01]  /*84e0*/  UIADD3 UR13, UR5, UR13, URZ ;  /* 0x0000000d050d7290 */ /* 0x000fe2000fffe03f */
[----:B------:R-:W-:Y:S01]  /*84f0*/  LEA.HI.X R34, R20, UR7, R21, 0x1, P3 ;  /* 0x0000000714227c11 */ /* 0x000fe200098f0c15 */
[----:B------:R-:W-:Y:S01]  /*8500*/  USEL UR6, URZ, 0x1, UP0 ;  /* 0x000000013f067887 */ /* 0x000fe20008000000 */
[-C--:B------:R-:W-:Y:S01]  /*8510*/  ISETP.GE.AND P0, PT, R0, R3.reuse, PT ;  /* 0x000000030000720c */ /* 0x080fe20003f06270 */
[----:B------:R-:W-:Y:S01]  /*8520*/  VIADD R0, R74, 0x40 ;  /* 0x000000404a007836 */ /* 0x000fe20000000000 */
[----:B------:R-:W-:Y:S01]  /*8530*/  USEL UR38, UR38, URZ, UP0 ;  /* 0x0000003f26267287 */ /* 0x000fe20008000000 */
[----:B-1----:R0:W1:Y:S01]  /*8540*/  SHFL.IDX PT, R28, R2, RZ, 0x181f ;  /* 0x00181fff021c7589 */ /* 0x00206200000e0000 */
[----:B------:R-:W-:Y:S01]  /*8550*/  ULOP3.LUT UR39, UR39, UR6, URZ, 0x3c, !UPT ;  /* 0x0000000627277292 */ /* 0x000fe2000f8e3c3f */
[----:B------:R-:W-:Y:S01]  /*8560*/  MOV R22, UR13 ;  /* 0x0000000d00167c02 */ /* 0x000fe20008000f00 */
[----:B------:R-:W-:Y:S01]  /*8570*/  SYNCS.ARRIVE.TRANS64.RED.A1T0 RZ, [UR4], RZ ;  /* 0x000000ffffff79a7 */ /* 0x000fe20008100404 */
[----:B------:R0:W2:Y:S01]  /*8580*/  SHFL.IDX PT, R29, R34, RZ, 0x181f ;  /* 0x00181fff221d7589 */ /* 0x0000a200000e0000 */
[----:B------:R-:W-:Y:S01]  /*8590*/  BSSY B0, `(.L_x_31) ;  /* 0x000000f000007945 */ /* 0x000fe20003800000 */
[----:B------:R-:W-:-:S03]  /*85a0*/  ISETP.GE.AND P1, PT, R0, R3, PT ;  /* 0x000000030000720c */ /* 0x000fc60003f26270 */
[----:B------:R-:W-:Y:S10]  /*85b0*/  @P2 BRA `(.L_x_32) ;  /* 0x0000000000302947 */ /* 0x000ff40003800000 */
[----:B------:R-:W-:Y:S02]  /*85c0*/  ULDC UR4, c[0x0][0xac8] ;  /* 0x0002b20000047ab9 */ /* 0x000fe40000000800 */
[----:B------:R-:W-:Y:S02]  /*85d0*/  ISETP.GE.AND P3, PT, R18, UR4, PT ;  /* 0x0000000412007c0c */ /* 0x000fe4000bf66270 */
[----:B------:R-:W-:Y:S02]  /*85e0*/  ISETP.GE.AND P4, PT, R17, UR4, PT ;  /* 0x0000000411007c0c */ /* 0x000fe4000bf86270 */
[----:B------:R-:W-:-:S09]  /*85f0*/  ISETP.GE.AND P2, PT, R16, UR4, PT ;  /* 0x0000000410007c0c */ /* 0x000fd2000bf46270 */
[-C--:B-1----:R-:W-:Y:S02]  /*8600*/  @!P3 LEA R30, P5, R18, R28.reuse, 0x1 ;  /* 0x0000001c121eb211 */ /* 0x082fe400078a08ff */
[C---:B------:R-:W-:Y:S02]  /*8610*/  @!P4 LEA R32, P6, R17.reuse, R28, 0x1 ;  /* 0x0000001c1120c211 */ /* 0x040fe400078c08ff */
[----:B--2---:R-:W-:Y:S01]  /*8620*/  @!P2 IMAD.WIDE R20, R16, 0x2, R28 ;  /* 0x000000021014a825 */ /* 0x004fe200078e021c */
[-C--:B------:R-:W-:Y:S02]  /*8630*/  @!P3 LEA.HI.X R31, R18, R29.reuse, R203, 0x1, P5 ;  /* 0x0000001d121fb211 */ /* 0x080fe400028f0ccb */
[----:B------:R-:W-:Y:S02]  /*8640*/  @!P4 LEA.HI.X R33, R17, R29, R202, 0x1, P6 ;  /* 0x0000001d1121c211 */ /* 0x000fe400030f0cca */
[----:B-----5:R3:W-:Y:S04]  /*8650*/  @!P2 ST.E.128 desc[UR36][R20.64], R60 ;  /* 0x0000003c1400a985 */ /* 0x0207e8000c101d24 */
[----:B------:R3:W-:Y:S04]  /*8660*/  @!P3 ST.E.128 desc[UR36][R30.64], R84 ;  /* 0x000000541e00b985 */ /* 0x0007e8000c101d24 */
[----:B------:R3:W-:Y:S02]  /*8670*/  @!P4 ST.E.128 desc[UR36][R32.64], R80 ;  /* 0x000000502000c985 */ /* 0x0007e4000c101d24 */
.L_x_32:
[----:B------:R-:W-:Y:S05]  /*8680*/  BSYNC B0 ;  /* 0x0000000000007941 */ /* 0x000fea0003800000 */
.L_x_31:
[----:B--2---:R2:W4:Y:S01]  /*8690*/  SHFL.IDX PT, R29, R34, 0x1, 0x181f ;  /* 0x00381f00221d7f89 */ /* 0x00452200000e0000 */
[----:B------:R-:W-:Y:S03]  /*86a0*/  BSSY B0, `(.L_x_33) ;  /* 0x000000f000007945 */ /* 0x000fe60003800000 */
[----:B-1----:R2:W1:Y:S01]  /*86b0*/  SHFL.IDX PT, R28, R2, 0x1, 0x181f ;  /* 0x00381f00021c7f89 */ /* 0x00246200000e0000 */
[----:B------:R-:W-:Y:S05]  /*86c0*/  @P0 BRA `(.L_x_34) ;  /* 0x0000000000300947 */ /* 0x000fea0003800000 */
[----:B------:R-:W-:Y:S02]  /*86d0*/  ULDC UR4, c[0x0][0xac8] ;  /* 0x0002b20000047ab9 */ /* 0x000fe40000000800 */
[----:B------:R-:W-:Y:S02]  /*86e0*/  ISETP.GE.AND P4, PT, R18, UR4, PT ;  /* 0x0000000412007c0c */ /* 0x000fe4000bf86270 */
[----:B------:R-:W-:Y:S02]  /*86f0*/  ISETP.GE.AND P5, PT, R17, UR4, PT ;  /* 0x0000000411007c0c */ /* 0x000fe4000bfa6270 */
[----:B------:R-:W-:-:S09]  /*8700*/  ISETP.GE.AND P3, PT, R16, UR4, PT ;  /* 0x0000000410007c0c */ /* 0x000fd2000bf66270 */
[-C--:B-1-3--:R-:W-:Y:S02]  /*8710*/  @!P4 LEA R30, P0, R18, R28.reuse, 0x1 ;  /* 0x0000001c121ec211 */ /* 0x08afe400078008ff */
[C---:B------:R-:W-:Y:S02]  /*8720*/  @!P5 LEA R32, P2, R17.reuse, R28, 0x1 ;  /* 0x0000001c1120d211 */ /* 0x040fe400078408ff */
[----:B----4-:R-:W-:Y:S01]  /*8730*/  @!P3 IMAD.WIDE R20, R16, 0x2, R28 ;  /* 0x000000021014b825 */ /* 0x010fe200078e021c */
[-C--:B------:R-:W-:Y:S02]  /*8740*/  @!P4 LEA.HI.X R31, R18, R29.reuse, R203, 0x1, P0 ;  /* 0x0000001d121fc211 */ /* 0x080fe400000f0ccb */
[----:B------:R-:W-:Y:S02]  /*8750*/  @!P5 LEA.HI.X R33, R17, R29, R202, 0x1, P2 ;  /* 0x0000001d1121d211 */ /* 0x000fe400010f0cca */
[----:B-----5:R1:W-:Y:S04]  /*8760*/  @!P3 ST.E.128 desc[UR36][R20.64], R24 ;  /* 0x000000181400b985 */ /* 0x0203e8000c101d24 */
[----:B------:R1:W-:Y:S04]  /*8770*/  @!P4 ST.E.128 desc[UR36][R30.64], R64 ;  /* 0x000000401e00c985 */ /* 0x0003e8000c101d24 */
[----:B------:R1:W-:Y:S02]  /*8780*/  @!P5 ST.E.128 desc[UR36][R32.64], R76 ;  /* 0x0000004c2000d985 */ /* 0x0003e4000c101d24 */
.L_x_34:
[----:B------:R-:W-:Y:S05]  /*8790*/  BSYNC B0 ;  /* 0x0000000000007941 */ /* 0x000fea0003800000 */
.L_x_33:
[----:B-1---5:R1:W0:Y:S01]  /*87a0*/  SHFL.IDX PT, R25, R34, 0x2, 0x181f ;  /* 0x00581f0022197f89 */ /* 0x02222200000e0000 */
[----:B------:R-:W-:Y:S03]  /*87b0*/  BSSY B0, `(.L_x_35) ;  /* 0x000000f000007945 */ /* 0x000fe60003800000 */
[----:B------:R1:W0:Y:S01]  /*87c0*/  SHFL.IDX PT, R24, R2, 0x2, 0x181f ;  /* 0x00581f0002187f89 */ /* 0x00022200000e0000 */
[----:B------:R-:W-:Y:S05]  /*87d0*/  @P1 BRA `(.L_x_36) ;  /* 0x0000000000301947 */ /* 0x000fea0003800000 */
[----:B------:R-:W-:Y:S02]  /*87e0*/  ULDC UR4, c[0x0][0xac8] ;  /* 0x0002b20000047ab9 */ /* 0x000fe40000000800 */
[----:B------:R-:W-:Y:S02]  /*87f0*/  ISETP.GE.AND P3, PT, R18, UR4, PT ;  /* 0x0000000412007c0c */ /* 0x000fe4000bf66270 */
[----:B------:R-:W-:Y:S02]  /*8800*/  ISETP.GE.AND P4, PT, R17, UR4, PT ;  /* 0x0000000411007c0c */ /* 0x000fe4000bf86270 */
[----:B------:R-:W-:-:S09]  /*8810*/  ISETP.GE.AND P2, PT, R16, UR4, PT ;  /* 0x0000000410007c0c */ /* 0x000fd2000bf46270 */
[-C--:B0-----:R-:W-:Y:S02]  /*8820*/  @!P3 LEA R26, P0, R18, R24.reuse, 0x1 ;  /* 0x00000018121ab211 */ /* 0x081fe400078008ff */
[C---:B------:R-:W-:Y:S02]  /*8830*/  @!P4 LEA R28, P1, R17.reuse, R24, 0x1 ;  /* 0x00000018111cc211 */ /* 0x040fe400078208ff */
[----:B---3--:R-:W-:Y:S01]  /*8840*/  @!P2 IMAD.WIDE R20, R16, 0x2, R24 ;  /* 0x000000021014a825 */ /* 0x008fe200078e0218 */
[-C--:B------:R-:W-:Y:S02]  /*8850*/  @!P3 LEA.HI.X R27, R18, R25.reuse, R203, 0x1, P0 ;  /* 0x00000019121bb211 */ /* 0x080fe400000f0ccb */
[----:B----4-:R-:W-:Y:S02]  /*8860*/  @!P4 LEA.HI.X R29, R17, R25, R202, 0x1, P1 ;  /* 0x00000019111dc211 */ /* 0x010fe400008f0cca */
[----:B------:R0:W-:Y:S04]  /*8870*/  @!P2 ST.E.128 desc[UR36][R20.64], R8 ;  /* 0x000000081400a985 */ /* 0x0001e8000c101d24 */
[----:B------:R0:W-:Y:S04]  /*8880*/  @!P3 ST.E.128 desc[UR36][R26.64], R56 ;  /* 0x000000381a00b985 */ /* 0x0001e8000c101d24 */
[----:B------:R0:W-:Y:S02]  /*8890*/  @!P4 ST.E.128 desc[UR36][R28.64], R68 ;  /* 0x000000441c00c985 */ /* 0x0001e4000c101d24 */
.L_x_36:
[----:B------:R-:W-:Y:S05]  /*88a0*/  BSYNC B0 ;  /* 0x0000000000007941 */ /* 0x000fea0003800000 */
.L_x_35:
[----:B------:R-:W-:Y:S01]  /*88b0*/  R2UR UR4, R192 ;  /* 0x00000000c00472ca */ /* 0x000fe200000e0000 */
[----:B------:R-:W-:Y:S01]  /*88c0*/  VIADD R0, R74, 0x60 ;  /* 0x000000604a007836 */ /* 0x000fe20000000000 */
[----:B0-----:R0:W0:Y:S01]  /*88d0*/  SHFL.IDX PT, R9, R34, 0x3, 0x181f ;  /* 0x00781f0022097f89 */ /* 0x00102200000e0000 */
[----:B------:R-:W-:Y:S03]  /*88e0*/  BSSY B0, `(.L_x_37) ;  /* 0x0000012000007945 */ /* 0x000fe60003800000 */
[----:B------:R-:W-:Y:S01]  /*88f0*/  ISETP.GE.AND P0, PT, R0, R3, PT ;  /* 0x000000030000720c */ /* 0x000fe20003f06270 */
[----:B------:R0:W0:Y:S06]  /*8900*/  SHFL.IDX PT, R8, R2, 0x3, 0x181f ;  /* 0x00781f0002087f89 */ /* 0x00002c00000e0000 */
[----:B------:R-:W-:-:S06]  /*8910*/  UIADD3 UR4, UR4, 0x1, URZ ;  /* 0x0000000104047890 */ /* 0x000fcc000fffe03f */
[----:B------:R-:W-:Y:S01]  /*8920*/  IMAD.U32 R192, RZ, RZ, UR4 ;  /* 0x00000004ffc07e24 */ /* 0x000fe2000f8e00ff */
[----:B------:R-:W-:Y:S06]  /*8930*/  @P0 BRA `(.L_x_38) ;  /* 0x0000000000300947 */ /* 0x000fec0003800000 */
[----:B------:R-:W-:Y:S02]  /*8940*/  ULDC UR4, c[0x0][0xac8] ;  /* 0x0002b20000047ab9 */ /* 0x000fe40000000800 */
[----:B------:R-:W-:Y:S02]  /*8950*/  ISETP.GE.AND P3, PT, R18, UR4, PT ;  /* 0x0000000412007c0c */ /* 0x000fe4000bf66270 */
[----:B------:R-:W-:Y:S02]  /*8960*/  ISETP.GE.AND P4, PT, R17, UR4, PT ;  /* 0x0000000411007c0c */ /* 0x000fe4000bf86270 */
[----:B------:R-:W-:-:S09]  /*8970*/  ISETP.GE.AND P2, PT, R16, UR4, PT ;  /* 0x0000000410007c0c */ /* 0x000fd2000bf46270 */
[-C--:B0-----:R-:W-:Y:S02]  /*8980*/  @!P3 LEA R10, P0, R18, R8.reuse, 0x1 ;  /* 0x00000008120ab211 */ /* 0x081fe400078008ff */
[C---:B---3--:R-:W-:Y:S02]  /*8990*/  @!P4 LEA R20, P1, R17.reuse, R8, 0x1 ;  /* 0x000000081114c211 */ /* 0x048fe400078208ff */
[----:B-12---:R-:W-:Y:S01]  /*89a0*/  @!P2 IMAD.WIDE R2, R16, 0x2, R8 ;  /* 0x000000021002a825 */ /* 0x006fe200078e0208 */
[-C--:B------:R-:W-:Y:S02]  /*89b0*/  @!P3 LEA.HI.X R11, R18, R9.reuse, R203, 0x1, P0 ;  /* 0x00000009120bb211 */ /* 0x080fe400000f0ccb */
[----:B------:R-:W-:Y:S02]  /*89c0*/  @!P4 LEA.HI.X R21, R17, R9, R202, 0x1, P1 ;  /* 0x000000091115c211 */ /* 0x000fe400008f0cca */
[----:B------:R0:W-:Y:S04]  /*89d0*/  @!P2 ST.E.128 desc[UR36][R2.64], R4 ;  /* 0x000000040200a985 */ /* 0x0001e8000c101d24 */
[----:B------:R0:W-:Y:S04]  /*89e0*/  @!P3 ST.E.128 desc[UR36][R10.64], R12 ;  /* 0x0000000c0a00b985 */ /* 0x0001e8000c101d24 */
[----:B------:R0:W-:Y:S02]  /*89f0*/  @!P4 ST.E.128 desc[UR36][R20.64], R48 ;  /* 0x000000301400c985 */ /* 0x0001e4000c101d24 */
.L_x_38:
[----:B------:R-:W-:Y:S05]  /*8a00*/  BSYNC B0 ;  /* 0x0000000000007941 */ /* 0x000fea0003800000 */
.L_x_37:
[----:B------:R-:W5:Y:S01]  /*8a10*/  LDC R0, c[0x0][0xc34] ;  /* 0x00030d00ff007b82 */ /* 0x000f620000000800 */
[----:B------:R-:W-:-:S13]  /*8a20*/  R2UR UR4, R22 ;  /* 0x00000000160472ca */ /* 0x000fda00000e0000 */
[----:B-----5:R-:W-:-:S13]  /*8a30*/  ISETP.LE.AND P0, PT, R0, UR4, PT ;  /* 0x0000000400007c0c */ /* 0x020fda000bf03270 */
[----:B------:R-:W-:Y:S05]  /*8a40*/  @!P0 BRA `(.L_x_39) ;  /* 0xffffff8000b48947 */ /* 0x000fea000383ffff */
[----:B------:R-:W-:Y:S05]  /*8a50*/  EXIT ;  /* 0x000000000000794d */ /* 0x000fea0003800000 */
.L_x_5:
[----:B------:R-:W-:-:S08]  /*8a60*/  NOP ;  /* 0x0000000000007918 */ /* 0x000fd00000000000 */
[----:B0-----:R-:W0:-:S00]  /*8a70*/  USETMAXREG.DEALLOC.CTAPOOL 0x28 ;  /* 0x00000028000079c8 */ /* 0x001e0000080e0500 */
[----:B------:R-:W1:Y:S01]  /*8a80*/  S2UR UR9, SR_CTAID.X ;  /* 0x00000000000979c3 */ /* 0x000e620000002500 */
[----:B0-----:R-:W-:Y:S01]  /*8a90*/  MOV R0, 0x1 ;  /* 0x0000000100007802 */ /* 0x001fe20000000f00 */
[----:B------:R-:W-:Y:S02]  /*8aa0*/  IMAD.MOV.U32 R22, RZ, RZ, RZ ;  /* 0x000000ffff167224 */ /* 0x000fe400078e00ff */
[----:B------:R-:W-:-:S04]  /*8ab0*/  IMAD.MOV.U32 R25, RZ, RZ, 0x1 ;  /* 0x00000001ff197424 */ /* 0x000fc800078e00ff */
[----:B------:R-:W1:Y:S02]  /*8ac0*/  LDC R2, c[0x0][0xc34] ;  /* 0x00030d00ff027b82 */ /* 0x000e640000000800 */
[----:B-1----:R-:W-:-:S13]  /*8ad0*/  ISETP.LE.AND P0, PT, R2, UR9, PT ;  /* 0x0000000902007c0c */ /* 0x002fda000bf03270 */
[----:B------:R-:W-:Y:S05]  /*8ae0*/  @P0 BRA `(.L_x_40) ;  /* 0x0000003400680947 */ /* 0x000fea0003800000 */
[----:B------:R-:W2:Y:S01]  /*8af0*/  LDL R4, [R1+0x4] ;  /* 0x0000040001047983 */ /* 0x000ea20000100800 */
[----:B------:R-:W-:Y:S01]  /*8b00*/  SHF.L.U32 R27, R3, 0x3, RZ ;  /* 0x00000003031b7819 */ /* 0x000fe200000006ff */
[----:B------:R-:W-:Y:S01]  /*8b10*/  ULDC.64 UR6, c[0x0][0x2f0] ;  /* 0x0000bc0000067ab9 */ /* 0x000fe20000000a00 */
[----:B------:R-:W-:Y:S01]  /*8b20*/  ULDC UR8, c[0x0][0x2b8] ;  /* 0x0000ae0000087ab9 */ /* 0x000fe20000000800 */
[----:B------:R-:W-:Y:S01]  /*8b30*/  LOP3.LUT R16, R16, 0xfffffffd, RZ, 0xc0, !PT ;  /* 0xfffffffd10107812 */ /* 0x000fe200078ec0ff */
[----:B------:R-:W-:Y:S01]  /*8b40*/  ULDC.64 UR4, c[0x0][0x418] ;  /* 0x0001060000047ab9 */ /* 0x000fe20000000a00 */
[C---:B------:R-:W-:Y:S01]  /*8b50*/  LOP3.LUT R0, R27.reuse, 0x1f8, RZ, 0xc0, !PT ;  /* 0x000001f81b007812 */ /* 0x040fe200078ec0ff */
[----:B------:R-:W-:Y:S01]  /*8b60*/  UISETP.NE.U32.AND UP0, UPT, UR4, URZ, UPT ;  /* 0x0000003f0400728c */ /* 0x000fe2000bf05070 */
[----:B------:R-:W-:Y:S01]  /*8b70*/  LOP3.LUT R37, R27, 0x38, RZ, 0xc0, !PT ;  /* 0x000000381b257812 */ /* 0x000fe200078ec0ff */
[----:B------:R0:W-:Y:S01]  /*8b80*/  STL [R1], RZ ;  /* 0x000000ff01007387 */ /* 0x0001e20000100800 */
[----:B------:R-:W-:Y:S01]  /*8b90*/  LOP3.LUT R0, R0, 0x38, R3, 0x78, !PT ;  /* 0x0000003800007812 */ /* 0x000fe200078e7803 */
[----:B------:R-:W-:Y:S01]  /*8ba0*/  UISETP.NE.AND.EX UP0, UPT, UR5, URZ, UPT, UP0 ;  /* 0x0000003f0500728c */ /* 0x000fe2000bf05300 */
[C---:B------:R-:W-:Y:S01]  /*8bb0*/  LOP3.LUT R2, R37.reuse, 0x80, RZ, 0xfc, !PT ;  /* 0x0000008025027812 */ /* 0x040fe200078efcff */
[----:B------:R-:W-:Y:S01]  /*8bc0*/  ULDC UR4, c[0x0][0x424] ;  /* 0x0001090000047ab9 */ /* 0x000fe20000000800 */
[----:B------:R-:W-:Y:S01]  /*8bd0*/  LOP3.LUT R27, R0, 0x200, R27, 0xf8, !PT ;  /* 0x00000200001b7812 */ /* 0x000fe200078ef81b */
[----:B------:R-:W-:Y:S01]  /*8be0*/  USEL UR4, UR4, 0x1, UP0 ;  /* 0x0000000104047887 */ /* 0x000fe20008000000 */
[----:B------:R-:W-:Y:S01]  /*8bf0*/  LOP3.LUT R0, R37, 0x40, RZ, 0xfc, !PT ;  /* 0x0000004025007812 */ /* 0x000fe200078efcff */
[----:B------:R-:W-:Y:S01]  /*8c00*/  UMOV UR39, 0x400 ;  /* 0x0000040000277882 */ /* 0x000fe20000000000 */
[----:B------:R-:W-:Y:S01]  /*8c10*/  SHF.R.U32.HI R34, RZ, 0x3, R3 ;  /* 0x00000003ff227819 */ /* 0x000fe20000011603 */
[----:B------:R-:W-:Y:S01]  /*8c20*/  UIMAD UR38, UR4, UR6, URZ ;  /* 0x00000006042672a4 */ /* 0x000fe2000f8e023f */
[C---:B------:R-:W-:Y:S01]  /*8c30*/  ISETP.GE.AND P2, PT, R0.reuse, UR7, PT ;  /* 0x0000000700007c0c */ /* 0x040fe2000bf46270 */
[----:B------:R-:W-:Y:S01]  /*8c40*/  IMAD.SHL.U32 R3, R3, 0x10, RZ ;  /* 0x0000001003037824 */ /* 0x000fe200078e00ff */
[C---:B------:R-:W-:Y:S01]  /*8c50*/  ISETP.GE.AND P1, PT, R0.reuse, UR8, PT ;  /* 0x0000000800007c0c */ /* 0x040fe2000bf26270 */
[----:B------:R-:W-:Y:S01]  /*8c60*/  UIADD3 UR4, UR38, 0x5f, URZ ;  /* 0x0000005f26047890 */ /* 0x000fe2000fffe03f */
[----:B------:R-:W-:Y:S01]  /*8c70*/  ISETP.GE.AND P0, PT, R0, UR7, PT ;  /* 0x0000000700007c0c */ /* 0x000fe2000bf06270 */
[----:B------:R-:W1:Y:S01]  /*8c80*/  S2UR UR6, SR_CgaCtaId ;  /* 0x00000000000679c3 */ /* 0x000e620000008800 */
[----:B------:R-:W-:Y:S01]  /*8c90*/  LOP3.LUT R34, R34, 0xf, RZ, 0xc0, !PT ;  /* 0x0000000f22227812 */ /* 0x000fe200078ec0ff */
[----:B------:R-:W-:Y:S01]  /*8ca0*/  UIMAD.WIDE UR4, UR4, 0x2aaaaaab, URZ ;  /* 0x2aaaaaab040478a5 */ /* 0x000fe2000f8e023f */
[----:B------:R-:W-:Y:S01]  /*8cb0*/  MOV R36, UR9 ;  /* 0x0000000900247c02 */ /* 0x000fe20008000f00 */
[----:B------:R-:W-:Y:S01]  /*8cc0*/  IMAD.MOV.U32 R25, RZ, RZ, 0x1 ;  /* 0x00000001ff197424 */ /* 0x000fe200078e00ff */
[----:B------:R-:W-:Y:S01]  /*8cd0*/  LOP3.LUT R26, R34, 0x70, R3, 0xf8, !PT ;  /* 0x00000070221a7812 */ /* 0x000fe200078ef803 */
[----:B------:R-:W-:Y:S01]  /*8ce0*/  USHF.R.U32.HI UR4, URZ, 0x1f, UR5 ;  /* 0x0000001f3f047899 */ /* 0x000fe20008011605 */
[----:B------:R-:W-:Y:S01]  /*8cf0*/  IMAD.MOV.U32 R22, RZ, RZ, RZ ;  /* 0x000000ffff167224 */ /* 0x000fe200078e00ff */
[----:B------:R-:W-:Y:S01]  /*8d00*/  @P2 LOP3.LUT R16, R16, 0x2, RZ, 0xfc, !PT ;  /* 0x0000000210102812 */ /* 0x000fe200078efcff */
[----:B------:R-:W-:Y:S01]  /*8d10*/  ULDC UR40, c[0x0][0x448] ;  /* 0x0001120000287ab9 */ /* 0x000fe20000000800 */
[----:B------:R-:W-:Y:S01]  /*8d20*/  ULEA.HI.SX32 UR5, UR5, UR4, 0x1c ;  /* 0x0000000405057291 */ /* 0x000fe2000f8fe23f */
[----:B------:R-:W-:Y:S01]  /*8d30*/  ISETP.GE.AND P2, PT, R37, UR7, PT ;  /* 0x0000000725007c0c */ /* 0x000fe2000bf46270 */
[----:B------:R-:W-:Y:S01]  /*8d40*/  ULDC UR44, c[0x0][0xc] ;  /* 0x00000300002c7ab9 */ /* 0x000fe20000000800 */
[----:B------:R-:W-:Y:S01]  /*8d50*/  LOP3.LUT R16, R16, 0xfffffbff, RZ, 0xc0, !PT ;  /* 0xfffffbff10107812 */ /* 0x000fe200078ec0ff */
[----:B------:R-:W-:Y:S01]  /*8d60*/  UIADD3 UR43, UR5, -0x1, URZ ;  /* 0xffffffff052b7890 */ /* 0x000fe2000fffe03f */
[----:B------:R-:W-:-:S02]  /*8d70*/  ULDC UR4, c[0x0][0x288] ;  /* 0x0000a20000047ab9 */ /* 0x000fc40000000800 */
[----:B------:R-:W-:Y:S01]  /*8d80*/  @P1 LOP3.LUT R16, R16, 0x400, RZ, 0xfc, !PT ;  /* 0x0000040010101812 */ /* 0x000fe200078efcff */
[----:B------:R-:W-:Y:S01]  /*8d90*/  UIMAD UR40, UR40, UR4, URZ ;  /* 0x00000004282872a4 */ /* 0x000fe2000f8e023f */
[----:B------:R-:W-:Y:S01]  /*8da0*/  ISETP.GE.AND P1, PT, R2, UR8, PT ;  /* 0x0000000802007c0c */ /* 0x000fe2000bf26270 */
[----:B------:R-:W-:Y:S01]  /*8db0*/  IMAD.U32 R3, RZ, RZ, UR43 ;  /* 0x0000002bff037e24 */ /* 0x000fe2000f8e00ff */
[----:B------:R-:W-:Y:S01]  /*8dc0*/  LOP3.LUT R16, R16, 0xffffffef, RZ, 0xc0, !PT ;  /* 0xffffffef10107812 */ /* 0x000fe200078ec0ff */
[----:B------:R-:W-:Y:S02]  /*8dd0*/  UIADD3 UR41, UR5, -0x2, URZ ;  /* 0xfffffffe05297890 */ /* 0x000fe4000fffe03f */
[----:B-1----:R-:W-:Y:S01]  /*8de0*/  ULEA UR39, UR6, UR39, 0x18 ;  /* 0x0000002706277291 */ /* 0x002fe2000f8ec03f */
[----:B------:R-:W-:Y:S01]  /*8df0*/  @P0 LOP3.LUT R16, R16, 0x10, RZ, 0xfc, !PT ;  /* 0x0000001010100812 */ /* 0x000fe200078efcff */
[----:B------:R-:W-:Y:S01]  /*8e00*/  UIMAD UR6, UR43, -0x60, UR38 ;  /* 0xffffffa02b0678a4 */ /* 0x000fe2000f8e0226 */
[----:B------:R-:W-:-:S02]  /*8e10*/  ISETP.GE.AND P0, PT, R2, UR7, PT ;  /* 0x0000000702007c0c */ /* 0x000fc4000bf06270 */
[----:B------:R-:W-:Y:S02]  /*8e20*/  LOP3.LUT R16, R16, 0xfffffffe, RZ, 0xc0, !PT ;  /* 0xfffffffe10107812 */ /* 0x000fe400078ec0ff */
[----:B------:R-:W-:Y:S02]  /*8e30*/  LEA R0, R27, UR39, 0x1 ;  /* 0x000000271b007c11 */ /* 0x000fe4000f8e08ff */
[----:B------:R-:W-:-:S07]  /*8e40*/  IADD3 R33, -R34, UR6, RZ ;  /* 0x0000000622217c10 */ /* 0x000fce000fffe1ff */
[----:B------:R-:W-:Y:S02]  /*8e50*/  @P0 LOP3.LUT R16, R16, 0x1, RZ, 0xfc, !PT ;  /* 0x0000000110100812 */ /* 0x000fe400078efcff */
[----:B------:R-:W-:Y:S02]  /*8e60*/  ISETP.GE.AND P0, PT, R2, UR7, PT ;  /* 0x0000000702007c0c */ /* 0x000fe4000bf06270 */
[----:B------:R-:W-:-:S04]  /*8e70*/  LOP3.LUT R16, R16, 0xfffffdff, RZ, 0xc0, !PT ;  /* 0xfffffdff10107812 */ /* 0x000fc800078ec0ff */
[----:B------:R-:W-:Y:S02]  /*8e80*/  @P1 LOP3.LUT R16, R16, 0x200, RZ, 0xfc, !PT ;  /* 0x0000020010101812 */ /* 0x000fe400078efcff */
[----:B------:R-:W-:Y:S02]  /*8e90*/  ISETP.GE.AND P1, PT, R37, UR7, PT ;  /* 0x0000000725007c0c */ /* 0x000fe4000bf26270 */
[----:B------:R-:W-:-:S04]  /*8ea0*/  LOP3.LUT R16, R16, 0xfffffff7, RZ, 0xc0, !PT ;  /* 0xfffffff710107812 */ /* 0x000fc800078ec0ff */
[----:B------:R-:W-:-:S04]  /*8eb0*/  @P0 LOP3.LUT R16, R16, 0x8, RZ, 0xfc, !PT ;  /* 0x0000000810100812 */ /* 0x000fc800078efcff */
[----:B------:R-:W-:Y:S02]  /*8ec0*/  LOP3.LUT R16, R16, 0xfffffeff, RZ, 0xc0, !PT ;  /* 0xfffffeff10107812 */ /* 0x000fe400078ec0ff */
[----:B--2---:R-:W-:Y:S01]  /*8ed0*/  R2UR UR10, R4 ;  /* 0x00000000040a72ca */ /* 0x004fe200000e0000 */
[----:B------:R-:W-:-:S05]  /*8ee0*/  IMAD R4, R3, 0x60, R26 ;  /* 0x0000006003047824 */ /* 0x000fca00078e021a */
[----:B------:R-:W-:-:S04]  /*8ef0*/  ISETP.GE.AND P0, PT, R4, UR38, PT ;  /* 0x0000002604007c0c */ /* 0x000fc8000bf06270 */
[----:B------:R-:W-:-:S03]  /*8f00*/  ISETP.LT.U32.AND P0, PT, R26, 0x60, !P0 ;  /* 0x000000601a00780c */ /* 0x000fc60004701070 */
[----:B------:R-:W-:-:S10]  /*8f10*/  ULOP3.LUT UR42, UR10, 0x2, URZ, 0xfc, !UPT ;  /* 0x000000020a2a7892 */ /* 0x000fd4000f8efc3f */
[----:B------:R-:W-:Y:S02]  /*8f20*/  @P0 LOP3.LUT R16, R16, 0x100, RZ, 0xfc, !PT ;  /* 0x0000010010100812 */ /* 0x000fe400078efcff */
[----:B------:R-:W-:Y:S02]  /*8f30*/  ISETP.GE.AND P0, PT, R37, UR8, PT ;  /* 0x0000000825007c0c */ /* 0x000fe4000bf06270 */
[----:B------:R-:W-:-:S04]  /*8f40*/  LOP3.LUT R16, R16, 0xfffffffb, RZ, 0xc0, !PT ;  /* 0xfffffffb10107812 */ /* 0x000fc800078ec0ff */
[----:B------:R-:W-:-:S04]  /*8f50*/  @P2 LOP3.LUT R16, R16, 0x4, RZ, 0xfc, !PT ;  /* 0x0000000410102812 */ /* 0x000fc800078efcff */
[----:B------:R-:W-:-:S04]  /*8f60*/  LOP3.LUT R16, R16, 0xfffff7ff, RZ, 0xc0, !PT ;  /* 0xfffff7ff10107812 */ /* 0x000fc800078ec0ff */
[----:B------:R-:W-:-:S04]  /*8f70*/  LOP3.LUT R16, R16, 0xffffffdf, RZ, 0xc0, !PT ;  /* 0xffffffdf10107812 */ /* 0x000fc800078ec0ff */
[----:B------:R-:W-:-:S04]  /*8f80*/  @P1 LOP3.LUT R16, R16, 0x20, RZ, 0xfc, !PT ;  /* 0x0000002010101812 */ /* 0x000fc800078efcff */
[----:B0-----:R-:W-:-:S07]  /*8f90*/  @P0 LOP3.LUT R16, R16, 0x800, RZ, 0xfc, !PT ;  /* 0x0000080010100812 */ /* 0x001fce00078efcff */
.L_x_75:
[----:B0-----:R-:W0:Y:S01]  /*8fa0*/  LDC R0, c[0x0][0xc38] ;  /* 0x00030e00ff007b82 */ /* 0x001e220000000800 */
[----:B------:R-:W-:Y:S01]  /*8fb0*/  MOV R24, R36 ;  /* 0x0000002400187202 */ /* 0x000fe20000000f00 */
[----:B------:R-:W-:Y:S05]  /*8fc0*/  YIELD ;  /* 0x0000000000007946 */ /* 0x000fea0003800000 */
[----:B------:R-:W-:Y:S01]  /*8fd0*/  ULDC.64 UR4, c[0x0][0xa28] ;  /* 0x00028a0000047ab9 */ /* 0x000fe20000000a00 */
[----:B------:R-:W-:Y:S01]  /*8fe0*/  IMAD.MOV.U32 R31, RZ, RZ, RZ ;  /* 0x000000ffff1f7224 */ /* 0x000fe200078e00ff */
[----:B0-----:R-:W-:-:S13]  /*8ff0*/  ISETP.NE.AND P0, PT, R0, 0x1, PT ;  /* 0x000000010000780c */ /* 0x001fda0003f05270 */
[----:B------:R-:W0:Y:S08]  /*9000*/  @P0 LDC R3, c[0x0][0xc3c] ;  /* 0x00030f00ff030b82 */ /* 0x000e300000000800 */
[----:B------:R-:W1:Y:S01]  /*9010*/  @P0 LDC R5, c[0x0][0xc40] ;  /* 0x00031000ff050b82 */ /* 0x000e620000000800 */
[----:B0-----:R-:W-:-:S05]  /*9020*/  @P0 IMAD.HI.U32 R0, R36, R3, RZ ;  /* 0x0000000324000227 */ /* 0x001fca00078e00ff */
[----:B-1----:R-:W-:Y:S02]  /*9030*/  @P0 SHF.R.U32.HI R24, RZ, R5, R0 ;  /* 0x00000005ff180219 */ /* 0x002fe40000011600 */
[----:B------:R-:W0:Y:S03]  /*9040*/  LDC R0, c[0x0][0xc44] ;  /* 0x00031100ff007b82 */ /* 0x000e260000000800 */
[----:B------:R-:W-:Y:S01]  /*9050*/  IMAD.MOV.U32 R23, RZ, RZ, R24 ;  /* 0x000000ffff177224 */ /* 0x000fe200078e0018 */
[----:B0-----:R-:W-:-:S13]  /*9060*/  ISETP.NE.AND P0, PT, R0, 0x1, PT ;  /* 0x000000010000780c */ /* 0x001fda0003f05270 */
[----:B------:R-:W0:Y:S02]  /*9070*/  @P0 LDC.64 R2, c[0x0][0xc48] ;  /* 0x00031200ff020b82 */ /* 0x000e240000000a00 */
[----:B0-----:R-:W-:-:S05]  /*9080*/  @P0 IMAD.HI.U32 R0, R24, R2, RZ ;  /* 0x0000000218000227 */ /* 0x001fca00078e00ff */
[----:B------:R-:W-:Y:S02]  /*9090*/  @P0 SHF.R.U32.HI R23, RZ, R3, R0 ;  /* 0x00000003ff170219 */ /* 0x000fe40000011600 */
[----:B------:R-:W-:-:S04]  /*90a0*/  ISETP.NE.U32.AND P0, PT, RZ, UR4, PT ;  /* 0x00000004ff007c0c */ /* 0x000fc8000bf05070 */
[----:B------:R-:W-:-:S13]  /*90b0*/  ISETP.NE.AND.EX P0, PT, RZ, UR5, PT, P0 ;  /* 0x00000005ff007c0c */ /* 0x000fda000bf05300 */
[----:B------:R-:W0:Y:S01]  /*90c0*/  @P0 LDC.64 R2, c[0x0][0xa28] ;  /* 0x00028a00ff020b82 */ /* 0x000e220000000a00 */
[----:B------:R-:W-:-:S04]  /*90d0*/  UIADD3 UR4, UR39, 0x1e400, URZ ;  /* 0x0001e40027047890 */ /* 0x000fc8000fffe03f */
[----:B------:R-:W-:Y:S01]  /*90e0*/  ULOP3.LUT UP0, URZ, UR4, 0x3ff, URZ, 0xc0, !UPT ;  /* 0x000003ff043f7892 */ /* 0x000fe2000f80c03f */
[----:B0-----:R-:W-:-:S05]  /*90f0*/  @P0 IMAD.WIDE R2, R23, 0x4, R2 ;  /* 0x0000000417020825 */ /* 0x001fca00078e0202 */
[----:B------:R0:W5:Y:S01]  /*9100*/  @P0 LDG.E R31, desc[UR36][R2.64] ;  /* 0x00000024021f0981 */ /* 0x000162000c1e1900 */
[----:B------:R-:W-:-:S13]  /*9110*/  PLOP3.LUT P0, PT, PT, PT, UP0, 0x80, 0x0 ;  /* 0x000000000000781c */ /* 0x000fda0003f0f008 */
[----:B0-----:R-:W-:Y:S05]  /*9120*/  @!P0 BRA `(.L_x_41) ;  /* 0x0000000000408947 */ /* 0x001fea0003800000 */
[----:B------:R-:W-:Y:S01]  /*9130*/  MOV R2, 0x0 ;  /* 0x0000000000027802 */ /* 0x000fe20000000f00 */
[----:B------:R-:W-:Y:S01]  /*9140*/  ULDC.64 UR4, c[0x4][0x88] ;  /* 0x0100220000047ab9 */ /* 0x000fe20000000a00 */
[----:B------:R-:W-:Y:S01]  /*9150*/  ULDC.64 UR6, c[0x4][0x90] ;  /* 0x0100240000067ab9 */ /* 0x000fe20000000a00 */
[----:B------:R-:W-:Y:S01]  /*9160*/  MOV R4, UR4 ;  /* 0x0000000400047c02 */ /* 0x000fe20008000f00 */
[----:B------:R-:W-:Y:S01]  /*9170*/  IMAD.U32 R5, RZ, RZ, UR5 ;  /* 0x00000005ff057e24 */ /* 0x000fe2000f8e00ff */
[----:B------:R-:W-:Y:S01]  /*9180*/  ULDC.64 UR4, c[0x4][0x8] ;  /* 0x0100020000047ab9 */ /* 0x000fe20000000a00 */
[----:B------:R-:W0:Y:S01]  /*9190*/  LDC.64 R2, c[0x4][R2] ;  /* 0x0100000002027b82 */ /* 0x000e220000000a00 */
[----:B------:R-:W-:Y:S01]  /*91a0*/  IMAD.U32 R6, RZ, RZ, UR6 ;  /* 0x00000006ff067e24 */ /* 0x000fe2000f8e00ff */
[----:B------:R-:W-:Y:S01]  /*91b0*/  MOV R7, UR7 ;  /* 0x0000000700077c02 */ /* 0x000fe20008000f00 */
[----:B------:R-:W-:Y:S01]  /*91c0*/  IMAD.U32 R10, RZ, RZ, UR4 ;  /* 0x00000004ff0a7e24 */ /* 0x000fe2000f8e00ff */
[----:B------:R-:W-:Y:S01]  /*91d0*/  MOV R8, 0x70 ;  /* 0x0000007000087802 */ /* 0x000fe20000000f00 */
[----:B------:R-:W-:-:S02]  /*91e0*/  IMAD.U32 R11, RZ, RZ, UR5 ;  /* 0x00000005ff0b7e24 */ /* 0x000fc4000f8e00ff */
[----:B------:R-:W-:Y:S02]  /*91f0*/  IMAD.MOV.U32 R12, RZ, RZ, 0x1 ;  /* 0x00000001ff0c7424 */ /* 0x000fe400078e00ff */
[----:B------:R-:W-:-:S07]  /*9200*/  IMAD.MOV.U32 R13, RZ, RZ, RZ ;  /* 0x000000ffff0d7224 */ /* 0x000fce00078e00ff */
[----:B------:R-:W-:-:S07]  /*9210*/  LEPC R20, `(.L_x_41) ;  /* 0x000000001014794e */ /* 0x000fce0000000000 */
[----:B0----5:R-:W-:Y:S05]  /*9220*/  CALL.ABS.NOINC R2 ;  /* 0x0000000002007343 */ /* 0x021fea0003c00000 */
.L_x_41:
[----:B------:R-:W-:-:S04]  /*9230*/  UIADD3 UR4, UR39, 0x400, URZ ;  /* 0x0000040027047890 */ /* 0x000fc8000fffe03f */
[----:B------:R-:W-:-:S06]  /*9240*/  ULOP3.LUT UP0, URZ, UR4, 0x3ff, URZ, 0xc0, !UPT ;  /* 0x000003ff043f7892 */ /* 0x000fcc000f80c03f */
[----:B------:R-:W-:-:S13]  /*9250*/  PLOP3.LUT P0, PT, PT, PT, UP0, 0x80, 0x0 ;  /* 0x000000000000781c */ /* 0x000fda0003f0f008 */
[----:B------:R-:W-:Y:S05]  /*9260*/  @!P0 BRA `(.L_x_42) ;  /* 0x00000000007c8947 */ /* 0x000fea0003800000 */
[----:B------:R-:W-:Y:S01]  /*9270*/  MOV R17, 0x0 ;  /* 0x0000000000117802 */ /* 0x000fe20000000f00 */
[----:B------:R-:W-:Y:S01]  /*9280*/  ULDC.64 UR6, c[0x4][0x88] ;  /* 0x0100220000067ab9 */ /* 0x000fe20000000a00 */
[----:B------:R-:W-:Y:S01]  /*9290*/  ULDC.64 UR8, c[0x4][0x90] ;  /* 0x0100240000087ab9 */ /* 0x000fe20000000a00 */
[----:B------:R-:W-:Y:S01]  /*92a0*/  ULDC.64 UR4, c[0x4][0x10] ;  /* 0x0100040000047ab9 */ /* 0x000fe20000000a00 */
[----:B------:R0:W1:Y:S01]  /*92b0*/  LDC.64 R2, c[0x4][R17] ;  /* 0x0100000011027b82 */ /* 0x0000620000000a00 */
[----:B------:R-:W-:Y:S01]  /*92c0*/  MOV R4, UR6 ;  /* 0x0000000600047c02 */ /* 0x000fe20008000f00 */
[----:B------:R-:W-:Y:S01]  /*92d0*/  IMAD.U32 R5, RZ, RZ, UR7 ;  /* 0x00000007ff057e24 */ /* 0x000fe2000f8e00ff */
[----:B------:R-:W-:Y:S01]  /*92e0*/  MOV R7, UR9 ;  /* 0x0000000900077c02 */ /* 0x000fe20008000f00 */
[----:B------:R-:W-:Y:S01]  /*92f0*/  IMAD.U32 R6, RZ, RZ, UR8 ;  /* 0x00000008ff067e24 */ /* 0x000fe2000f8e00ff */
[----:B------:R-:W-:Y:S01]  /*9300*/  MOV R8, 0x70 ;  /* 0x0000007000087802 */ /* 0x000fe20000000f00 */
[----:B------:R-:W-:-:S02]  /*9310*/  IMAD.U32 R10, RZ, RZ, UR4 ;  /* 0x00000004ff0a7e24 */ /* 0x000fc4000f8e00ff */
[----:B------:R-:W-:Y:S02]  /*9320*/  IMAD.U32 R11, RZ, RZ, UR5 ;  /* 0x00000005ff0b7e24 */ /* 0x000fe4000f8e00ff */
[----:B------:R-:W-:Y:S02]  /*9330*/  IMAD.MOV.U32 R12, RZ, RZ, 0x1 ;  /* 0x00000001ff0c7424 */ /* 0x000fe400078e00ff */
[----:B0-----:R-:W-:-:S07]  /*9340*/  IMAD.MOV.U32 R13, RZ, RZ, RZ ;  /* 0x000000ffff0d7224 */ /* 0x001fce00078e00ff */
[----:B------:R-:W-:-:S07]  /*9350*/  LEPC R20, `(.L_x_43) ;  /* 0x000000001014794e */ /* 0x000fce0000000000 */
[----:B-1---5:R-:W-:Y:S05]  /*9360*/  CALL.ABS.NOINC R2 ;  /* 0x0000000002007343 */ /* 0x022fea0003c00000 */
.L_x_43:
[----:B------:R0:W1:Y:S01]  /*9370*/  LDC.64 R2, c[0x4][R17] ;  /* 0x0100000011027b82 */ /* 0x0000620000000a00 */
[----:B------:R-:W-:Y:S01]  /*9380*/  ULDC.64 UR4, c[0x4][0x88] ;  /* 0x0100220000047ab9 */ /* 0x000fe20000000a00 */
[----:B------:R-:W-:Y:S01]  /*9390*/  ULDC.64 UR6, c[0x4][0x90] ;  /* 0x0100240000067ab9 */ /* 0x000fe20000000a00 */
[----:B------:R-:W-:Y:S01]  /*93a0*/  MOV R4, UR4 ;  /* 0x0000000400047c02 */ /* 0x000fe20008000f00 */
        /* <DEDUP_REMOVED lines=11> */
.L_x_42:
[----:B------:R-:W-:Y:S01]  /*9460*/  ULDC.64 UR4, c[0x0][0x9f8] ;  /* 0x00027e0000047ab9 */ /* 0x000fe20000000a00 */
[----:B------:R-:W-:Y:S01]  /*9470*/  MOV R30, R23 ;  /* 0x00000017001e7202 */ /* 0x000fe20000000f00 */
[----:B------:R-:W0:Y:S01]  /*9480*/  LDC R8, c[0x0][0x430] ;  /* 0x00010c00ff087b82 */ /* 0x000e220000000800 */
[----:B------:R-:W-:Y:S01]  /*9490*/  ISETP.NE.U32.AND P0, PT, RZ, UR4, PT ;  /* 0x00000004ff007c0c */ /* 0x000fe2000bf05070 */
[----:B------:R-:W-:Y:S01]  /*94a0*/  IMAD.MOV R19, RZ, RZ, -R23 ;  /* 0x000000ffff137224 */ /* 0x000fe200078e0a17 */
[----:B------:R-:W-:Y:S02]  /*94b0*/  ULDC UR4, c[0x0][0xc44] ;  /* 0x0003110000047ab9 */ /* 0x000fe40000000800 */
[----:B------:R-:W-:-:S13]  /*94c0*/  ISETP.NE.AND.EX P0, PT, RZ, UR5, PT, P0 ;  /* 0x00000005ff007c0c */ /* 0x000fda000bf05300 */
[----:B------:R-:W1:Y:S02]  /*94d0*/  @P0 LDC.64 R2, c[0x0][0x9f8] ;  /* 0x00027e00ff020b82 */ /* 0x000e640000000a00 */
[----:B-1----:R-:W-:-:S05]  /*94e0*/  @P0 IMAD.WIDE R2, R23, 0x4, R2 ;  /* 0x0000000417020825 */ /* 0x002fca00078e0202 */
[----:B------:R1:W5:Y:S01]  /*94f0*/  @P0 LDG.E R30, desc[UR36][R2.64] ;  /* 0x00000024021e0981 */ /* 0x000362000c1e1900 */
[----:B------:R-:W-:Y:S01]  /*9500*/  UMOV UR5, 0xffffffff ;  /* 0xffffffff00057882 */ /* 0x000fe20000000000 */
[----:B------:R-:W-:Y:S02]  /*9510*/  IMAD R19, R19, UR4, R24 ;  /* 0x0000000413137c24 */ /* 0x000fe4000f8e0218 */
[----:B0-----:R-:W-:Y:S05]  /*9520*/  BRA.DIV UR5, `(.L_x_44) ;  /* 0x0000003205287947 */ /* 0x001fea000b800000 */
.L_x_92:
[----:B------:R-:W-:Y:S01]  /*9530*/  ISETP.NE.AND P0, PT, R8, 0x1, PT ;  /* 0x000000010800780c */ /* 0x000fe20003f05270 */
[----:B------:R-:W-:Y:S01]  /*9540*/  IMAD.U32 R0, RZ, RZ, UR43 ;  /* 0x0000002bff007e24 */ /* 0x000fe2000f8e00ff */
[----:B------:R-:W-:Y:S02]  /*9550*/  LOP3.LUT P1, RZ, R16, 0x100, RZ, 0xc0, !PT ;  /* 0x0000010010ff7812 */ /* 0x000fe4000782c0ff */
[----:B-----5:R-:W-:Y:S01]  /*9560*/  SHF.R.S32.HI R32, RZ, 0x1f, R30 ;  /* 0x0000001fff207819 */ /* 0x020fe2000001141e */
[----:B------:R-:W-:Y:S01]  /*9570*/  IMAD R0, R0, 0x60, R26 ;  /* 0x0000006000007824 */ /* 0x000fe200078e021a */
[----:B------:R-:W-:-:S04]  /*9580*/  LOP3.LUT R16, R16, 0xffffff7f, RZ, 0xc0, !PT ;  /* 0xffffff7f10107812 */ /* 0x000fc800078ec0ff */
[----:B------:R-:W-:-:S03]  /*9590*/  IADD3 R0, R0, R31, RZ ;  /* 0x0000001f00007210 */ /* 0x000fc60007ffe0ff */
[----:B-1----:R-:W0:Y:S01]  /*95a0*/  @P0 LDC R3, c[0x0][0x434] ;  /* 0x00010d00ff030b82 */ /* 0x002e220000000800 */
[----:B------:R-:W-:Y:S01]  /*95b0*/  @P0 LOP3.LUT R16, R16, 0x80, RZ, 0xfc, !PT ;  /* 0x0000008010100812 */ /* 0x000fe200078efcff */
[----:B------:R-:W-:-:S06]  /*95c0*/  IMAD.MOV.U32 R9, RZ, RZ, R0 ;  /* 0x000000ffff097224 */ /* 0x000fcc00078e0000 */
[----:B------:R-:W1:Y:S08]  /*95d0*/  @P0 LDC R5, c[0x0][0x438] ;  /* 0x00010e00ff050b82 */ /* 0x000e700000000800 */
[----:B------:R-:W2:Y:S01]  /*95e0*/  @P1 LDC.64 R6, c[0x0][0x428] ;  /* 0x00010a00ff061b82 */ /* 0x000ea20000000a00 */
[----:B0-----:R-:W-:-:S05]  /*95f0*/  @P0 IMAD.HI.U32 R2, R0, R3, RZ ;  /* 0x0000000300020227 */ /* 0x001fca00078e00ff */
[----:B-1----:R-:W-:Y:S02]  /*9600*/  @P0 SHF.R.U32.HI R9, RZ, R5, R2 ;  /* 0x00000005ff090219 */ /* 0x002fe40000011602 */
[----:B------:R-:W0:Y:S02]  /*9610*/  @P1 LDC.64 R4, c[0x0][0x418] ;  /* 0x00010600ff041b82 */ /* 0x000e240000000a00 */
[----:B------:R-:W-:Y:S01]  /*9620*/  @P1 SHF.R.S32.HI R3, RZ, 0x1f, R9 ;  /* 0x0000001fff031819 */ /* 0x000fe20000011409 */
[----:B--2---:R-:W-:-:S04]  /*9630*/  @P1 IMAD R2, R32, R6, RZ ;  /* 0x0000000620021224 */ /* 0x004fc800078e02ff */
[----:B------:R-:W-:Y:S02]  /*9640*/  @P1 IMAD R7, R30, R7, R2 ;  /* 0x000000071e071224 */ /* 0x000fe400078e0202 */
[----:B------:R-:W-:-:S04]  /*9650*/  @P1 IMAD.MOV.U32 R2, RZ, RZ, R9 ;  /* 0x000000ffff021224 */ /* 0x000fc800078e0009 */
[----:B------:R-:W-:-:S04]  /*9660*/  @P1 IMAD.WIDE.U32 R2, R30, R6, R2 ;  /* 0x000000061e021225 */ /* 0x000fc800078e0002 */
[----:B------:R-:W-:Y:S01]  /*9670*/  IMAD.MOV.U32 R6, RZ, RZ, RZ ;  /* 0x000000ffff067224 */ /* 0x000fe200078e00ff */
[----:B------:R-:W-:Y:S02]  /*9680*/  @P1 IADD3 R3, R3, R7, RZ ;  /* 0x0000000703031210 */ /* 0x000fe40007ffe0ff */
[----:B0-----:R-:W-:-:S04]  /*9690*/  @P1 LEA R4, P0, R2, R4, 0x2 ;  /* 0x0000000402041211 */ /* 0x001fc800078010ff */
[----:B------:R-:W-:Y:S01]  /*96a0*/  @P1 LEA.HI.X R5, R2, R5, R3, 0x2, P0 ;  /* 0x0000000502051211 */ /* 0x000fe200000f1403 */
[----:B------:R-:W-:-:S04]  /*96b0*/  IMAD.MOV R3, RZ, RZ, -R9 ;  /* 0x000000ffff037224 */ /* 0x000fc800078e0a09 */
[----:B------:R0:W5:Y:S01]  /*96c0*/  @P1 LDG.E R6, desc[UR36][R4.64] ;  /* 0x0000002404061981 */ /* 0x000162000c1e1900 */
[----:B------:R-:W-:Y:S02]  /*96d0*/  LOP3.LUT R16, R16, 0xffffffbf, RZ, 0xc0, !PT ;  /* 0xffffffbf10107812 */ /* 0x000fe400078ec0ff */
[----:B------:R-:W-:Y:S01]  /*96e0*/  SHF.R.S32.HI R29, RZ, 0x1f, R19 ;  /* 0x0000001fff1d7819 */ /* 0x000fe20000011413 */
[----:B0-----:R-:W-:Y:S01]  /*96f0*/  IMAD R5, R8, R3, R0 ;  /* 0x0000000308057224 */ /* 0x001fe200078e0200 */
[----:B------:R-:W-:-:S04]  /*9700*/  MOV R0, UR42 ;  /* 0x0000002a00007c02 */ /* 0x000fc80008000f00 */
[----:B------:R-:W-:-:S13]  /*9710*/  ISETP.NE.AND P0, PT, R0, 0x3, PT ;  /* 0x000000030000780c */ /* 0x000fda0003f05270 */
[----:B------:R-:W-:Y:S01]  /*9720*/  @P0 LOP3.LUT R16, R16, 0x40, RZ, 0xfc, !PT ;  /* 0x0000004010100812 */ /* 0x000fe200078efcff */
[----:B------:R-:W-:Y:S06]  /*9730*/  @!P0 BRA `(.L_x_45) ;  /* 0x0000000000048947 */ /* 0x000fec0003800000 */
[----:B------:R-:W-:Y:S01]  /*9740*/  BPT.TRAP 0x1 ;  /* 0x000000040000795c */ /* 0x000fe20000300000 */
.L_x_45:
[----:B------:R-:W-:Y:S01]  /*9750*/  SHF.R.S32.HI R7, RZ, 0x1f, R5 ;  /* 0x0000001fff077819 */ /* 0x000fe20000011405 */
[----:B------:R-:W-:Y:S01]  /*9760*/  ULDC.64 UR4, c[0x0][0x328] ;  /* 0x0000ca0000047ab9 */ /* 0x000fe20000000a00 */
[----:B-----5:R-:W-:Y:S01]  /*9770*/  SHF.R.S32.HI R4, RZ, 0x1f, R6 ;  /* 0x0000001fff047819 */ /* 0x020fe20000011406 */
[----:B------:R-:W-:Y:S01]  /*9780*/  IMAD.WIDE.U32 R2, R5, UR4, RZ ;  /* 0x0000000405027c25 */ /* 0x000fe2000f8e00ff */
[----:B------:R-:W-:Y:S03]  /*9790*/  BSSY B0, `(.L_x_46) ;  /* 0x0000015000007945 */ /* 0x000fe60003800000 */
[----:B------:R-:W-:-:S04]  /*97a0*/  IMAD R0, R7, UR4, RZ ;  /* 0x0000000407007c24 */ /* 0x000fc8000f8e02ff */
[----:B------:R-:W-:Y:S01]  /*97b0*/  IMAD R9, R5, UR5, R0 ;  /* 0x0000000505097c24 */ /* 0x000fe2000f8e0200 */
[----:B------:R-:W-:-:S03]  /*97c0*/  ULDC.64 UR4, c[0x0][0x338] ;  /* 0x0000ce0000047ab9 */ /* 0x000fc60000000a00 */
[----:B------:R-:W-:Y:S02]  /*97d0*/  IMAD.IADD R3, R3, 0x1, R9 ;  /* 0x0000000103037824 */ /* 0x000fe400078e0209 */
[----:B------:R-:W-:Y:S02]  /*97e0*/  IMAD R9, R4, UR4, RZ ;  /* 0x0000000404097c24 */ /* 0x000fe4000f8e02ff */
[----:B------:R-:W-:-:S04]  /*97f0*/  IMAD.WIDE.U32 R2, R6, UR4, R2 ;  /* 0x0000000406027c25 */ /* 0x000fc8000f8e0002 */
[----:B------:R-:W-:Y:S01]  /*9800*/  IMAD R9, R6, UR5, R9 ;  /* 0x0000000506097c24 */ /* 0x000fe2000f8e0209 */
[----:B------:R-:W-:Y:S02]  /*9810*/  ULDC.64 UR4, c[0x0][0x330] ;  /* 0x0000cc0000047ab9 */ /* 0x000fe40000000a00 */
[----:B------:R-:W-:Y:S02]  /*9820*/  IMAD R0, R29, UR4, RZ ;  /* 0x000000041d007c24 */ /* 0x000fe4000f8e02ff */
[----:B------:R-:W-:Y:S02]  /*9830*/  IMAD.IADD R3, R3, 0x1, R9 ;  /* 0x0000000103037824 */ /* 0x000fe400078e0209 */
[C---:B------:R-:W-:Y:S01]  /*9840*/  IMAD R9, R19.reuse, UR5, R0 ;  /* 0x0000000513097c24 */ /* 0x040fe2000f8e0200 */
[----:B------:R-:W-:Y:S01]  /*9850*/  LEA R0, R22, UR39, 0x3 ;  /* 0x0000002716007c11 */ /* 0x000fe2000f8e18ff */
[----:B------:R-:W-:Y:S01]  /*9860*/  IMAD.WIDE.U32 R2, R19, UR4, R2 ;  /* 0x0000000413027c25 */ /* 0x000fe2000f8e0002 */
[----:B------:R-:W-:-:S02]  /*9870*/  ULDC.64 UR4, c[0x0][0x318] ;  /* 0x0000c60000047ab9 */ /* 0x000fc40000000a00 */
[----:B------:R-:W-:Y:S02]  /*9880*/  LEA R17, P0, R2, UR4, 0x1 ;  /* 0x0000000402117c11 */ /* 0x000fe4000f8008ff */
[----:B------:R-:W-:-:S04]  /*9890*/  IADD3 R3, R3, R9, RZ ;  /* 0x0000000903037210 */ /* 0x000fc80007ffe0ff */
[----:B------:R-:W-:Y:S02]  /*98a0*/  LEA.HI.X R18, R2, UR5, R3, 0x1, P0 ;  /* 0x0000000502127c11 */ /* 0x000fe400080f0c03 */
[----:B------:R-:W-:-:S04]  /*98b0*/  SHF.L.U32 R3, R25, 0x1f, RZ ;  /* 0x0000001f19037819 */ /* 0x000fc800000006ff */
[----:B------:R-:W0:Y:S02]  /*98c0*/  SYNCS.PHASECHK.TRANS64.TRYWAIT P0, [R0+URZ+0x30840], R3 ;  /* 0x03084003000075a7 */ /* 0x000e24000800017f */
[----:B0-----:R-:W-:Y:S05]  /*98d0*/  @!P0 BRA `(.L_x_47) ;  /* 0x0000002c00708947 */ /* 0x001fea0003800000 */
.L_x_93:
[----:B------:R-:W-:Y:S05]  /*98e0*/  BSYNC B0 ;  /* 0x0000000000007941 */ /* 0x000fea0003800000 */
.L_x_46:
[----:B------:R-:W-:Y:S01]  /*98f0*/  ULDC.64 UR4, c[0x0][0x300] ;  /* 0x0000c00000047ab9 */ /* 0x000fe20000000a00 */
[C---:B------:R-:W-:Y:S01]  /*9900*/  LOP3.LUT P4, RZ, R16.reuse, 0x4, RZ, 0xc0, !PT ;  /* 0x0000000410ff7812 */ /* 0x040fe2000788c0ff */
[----:B------:R-:W-:Y:S01]  /*9910*/  IMAD R2, R7, UR4, RZ ;  /* 0x0000000407027c24 */ /* 0x000fe2000f8e02ff */
[C---:B------:R-:W-:Y:S02]  /*9920*/  LOP3.LUT P3, RZ, R16.reuse, 0x2, RZ, 0xc0, !PT ;  /* 0x0000000210ff7812 */ /* 0x040fe4000786c0ff */
[----:B------:R-:W-:Y:S01]  /*9930*/  LOP3.LUT P2, RZ, R16, 0x1, RZ, 0xc0, !PT ;  /* 0x0000000110ff7812 */ /* 0x000fe2000784c0ff */
[C---:B------:R-:W-:Y:S02]  /*9940*/  IMAD R7, R5.reuse, UR5, R2 ;  /* 0x0000000505077c24 */ /* 0x040fe4000f8e0202 */
[----:B0-----:R-:W-:Y:S01]  /*9950*/  IMAD.WIDE.U32 R2, R5, UR4, RZ ;  /* 0x0000000405027c25 */ /* 0x001fe2000f8e00ff */
        /* <DEDUP_REMOVED lines=8> */
[C---:B------:R-:W-:Y:S02]  /*99e0*/  IMAD R5, R19.reuse, UR5, R4 ;  /* 0x0000000513057c24 */ /* 0x040fe4000f8e0204 */
[----:B------:R-:W-:Y:S01]  /*99f0*/  IMAD.WIDE.U32 R2, R19, UR4, R2 ;  /* 0x0000000413027c25 */ /* 0x000fe2000f8e0002 */
[----:B------:R-:W-:-:S04]  /*9a00*/  ULDC.64 UR4, c[0x0][0x2e8] ;  /* 0x0000ba0000047ab9 */ /* 0x000fc80000000a00 */
[----:B------:R-:W-:Y:S01]  /*9a10*/  IADD3 R3, R3, R5, RZ ;  /* 0x0000000503037210 */ /* 0x000fe20007ffe0ff */
[----:B------:R-:W-:Y:S01]  /*9a20*/  IMAD R5, R22, 0x4800, R27 ;  /* 0x0000480016057824 */ /* 0x000fe200078e021b */
[----:B------:R-:W-:Y:S01]  /*9a30*/  LEA R4, P0, R2, UR4, 0x1 ;  /* 0x0000000402047c11 */ /* 0x000fe2000f8008ff */
[----:B------:R-:W-:-:S03]  /*9a40*/  UMOV UR4, 0xffffffff ;  /* 0xffffffff00047882 */ /* 0x000fc60000000000 */
[----:B------:R-:W-:Y:S01]  /*9a50*/  LEA.HI.X R6, R2, UR5, R3, 0x1, P0 ;  /* 0x0000000502067c11 */ /* 0x000fe200080f0c03 */
[----:B------:R-:W-:Y:S08]  /*9a60*/  BRA.DIV UR4, `(.L_x_48) ;  /* 0x0000002e04207947 */ /* 0x000ff0000b800000 */
[----:B------:R-:W0:Y:S01]  /*9a70*/  SHFL.IDX PT, R14, R4, RZ, 0x181f ;  /* 0x00181fff040e7589 */ /* 0x000e2200000e0000 */
[----:B------:R-:W-:-:S03]  /*9a80*/  ISETP.GE.AND P0, PT, R33, 0x1, PT ;  /* 0x000000012100780c */ /* 0x000fc60003f06270 */
[----:B------:R-:W1:Y:S04]  /*9a90*/  SHFL.IDX PT, R2, R6, RZ, 0x181f ;  /* 0x00181fff06027589 */ /* 0x000e6800000e0000 */
[----:B------:R-:W-:Y:S06]  /*9aa0*/  SHFL.IDX PT, R8, R6, 0x1, 0x181f ;  /* 0x00381f0006087f89 */ /* 0x000fec00000e0000 */
[----:B------:R-:W-:-:S02]  /*9ab0*/  @P0 LEA R7, R5, UR39, 0x1 ;  /* 0x0000002705070c11 */ /* 0x000fc4000f8e08ff */
[----:B0-----:R-:W-:-:S05]  /*9ac0*/  @P0 LEA R14, P1, R37, R14, 0x1 ;  /* 0x0000000e250e0211 */ /* 0x001fca00078208ff */
[----:B-1----:R-:W-:Y:S02]  /*9ad0*/  @P0 IMAD.X R3, RZ, RZ, R2, P1 ;  /* 0x000000ffff030224 */ /* 0x002fe400008e0602 */
[----:B------:R-:W-:Y:S02]  /*9ae0*/  @P0 IMAD.MOV.U32 R2, RZ, RZ, R14 ;  /* 0x000000ffff020224 */ /* 0x000fe400078e000e */
[----:B------:R-:W0:Y:S04]  /*9af0*/  SHFL.IDX PT, R14, R4, 0x1, 0x181f ;  /* 0x00381f00040e7f89 */ /* 0x000e2800000e0000 */
[----:B------:R-:W-:Y:S04]  /*9b00*/  @P0 LDGSTS.E.BYPASS.LTC128B.128 [R7+0x1e400], desc[UR36][R2.64], !P4 ;  /* 0x1e40000002070fae */ /* 0x000fe8000e101d64 */
[----:B------:R-:W-:Y:S04]  /*9b10*/  @P0 LDGSTS.E.BYPASS.LTC128B.128 [R7+0x21400], desc[UR36][R2.64+0x80], !P3 ;  /* 0x2140008002070fae */ /* 0x000fe8000d901d64 */
[----:B------:R1:W-:Y:S01]  /*9b20*/  @P0 LDGSTS.E.BYPASS.LTC128B.128 [R7+0x24400], desc[UR36][R2.64+0x100], !P2 ;  /* 0x2440010002070fae */ /* 0x0003e2000d101d64 */
[----:B------:R-:W-:-:S03]  /*9b30*/  ISETP.GE.AND P0, PT, R33, 0x11, PT ;  /* 0x000000112100780c */ /* 0x000fc60003f06270 */
[----:B-1----:R-:W-:Y:S10]  /*9b40*/  SHFL.IDX PT, R7, R6, 0x2, 0x181f ;  /* 0x00581f0006077f89 */ /* 0x002ff400000e0000 */
[----:B0-----:R-:W-:-:S02]  /*9b50*/  @P0 LEA R14, P1, R37, R14, 0x1 ;  /* 0x0000000e250e0211 */ /* 0x001fc400078208ff */
[----:B------:R-:W-:Y:S02]  /*9b60*/  @P0 LEA R21, R5, UR39, 0x1 ;  /* 0x0000002705150c11 */ /* 0x000fe4000f8e08ff */
[----:B------:R-:W-:Y:S01]  /*9b70*/  @P0 IADD3.X R9, RZ, R8, RZ, P1, !PT ;  /* 0x00000008ff090210 */ /* 0x000fe20000ffe4ff */
[----:B------:R-:W-:Y:S02]  /*9b80*/  @P0 IMAD.MOV.U32 R2, RZ, RZ, R14 ;  /* 0x000000ffff020224 */ /* 0x000fe400078e000e */
[----:B------:R-:W0:Y:S02]  /*9b90*/  SHFL.IDX PT, R14, R4, 0x2, 0x181f ;  /* 0x00581f00040e7f89 */ /* 0x000e2400000e0000 */
[----:B------:R-:W-:-:S05]  /*9ba0*/  @P0 IMAD.MOV.U32 R3, RZ, RZ, R9 ;  /* 0x000000ffff030224 */ /* 0x000fca00078e0009 */
[----:B------:R-:W-:Y:S04]  /*9bb0*/  @P0 LDGSTS.E.BYPASS.LTC128B.128 [R21+0x1ec00], desc[UR36][R2.64], !P4 ;  /* 0x1ec0000002150fae */ /* 0x000fe8000e101d64 */
[----:B------:R-:W-:Y:S04]  /*9bc0*/  @P0 LDGSTS.E.BYPASS.LTC128B.128 [R21+0x21c00], desc[UR36][R2.64+0x80], !P3 ;  /* 0x21c0008002150fae */ /* 0x000fe8000d901d64 */
[----:B------:R1:W-:Y:S01]  /*9bd0*/  @P0 LDGSTS.E.BYPASS.LTC128B.128 [R21+0x24c00], desc[UR36][R2.64+0x100], !P2 ;  /* 0x24c0010002150fae */ /* 0x0003e2000d101d64 */
[----:B------:R-:W-:-:S13]  /*9be0*/  ISETP.GE.AND P0, PT, R33, 0x21, PT ;  /* 0x000000212100780c */ /* 0x000fda0003f06270 */
[----:B0-----:R-:W-:Y:S02]  /*9bf0*/  @P0 LEA R14, P1, R37, R14, 0x1 ;  /* 0x0000000e250e0211 */ /* 0x001fe400078208ff */
[----:B------:R-:W-:Y:S02]  /*9c00*/  @P0 LEA R9, R5, UR39, 0x1 ;  /* 0x0000002705090c11 */ /* 0x000fe4000f8e08ff */
[----:B------:R-:W-:Y:S01]  /*9c10*/  @P0 IADD3.X R7, RZ, R7, RZ, P1, !PT ;  /* 0x00000007ff070210 */ /* 0x000fe20000ffe4ff */
[----:B-1----:R-:W-:Y:S02]  /*9c20*/  @P0 IMAD.MOV.U32 R2, RZ, RZ, R14 ;  /* 0x000000ffff020224 */ /* 0x002fe400078e000e */
[----:B------:R-:W0:Y:S02]  /*9c30*/  SHFL.IDX PT, R14, R4, 0x3, 0x181f ;  /* 0x00781f00040e7f89 */ /* 0x000e2400000e0000 */
[----:B------:R-:W-:Y:S02]  /*9c40*/  @P0 IMAD.MOV.U32 R3, RZ, RZ, R7 ;  /* 0x000000ffff030224 */ /* 0x000fe400078e0007 */
[----:B------:R-:W1:Y:S04]  /*9c50*/  SHFL.IDX PT, R7, R6, 0x3, 0x181f ;  /* 0x00781f0006077f89 */ /* 0x000e6800000e0000 */
[----:B------:R-:W-:Y:S04]  /*9c60*/  @P0 LDGSTS.E.BYPASS.LTC128B.128 [R9+0x1f400], desc[UR36][R2.64], !P4 ;  /* 0x1f40000002090fae */ /* 0x000fe8000e101d64 */
[----:B------:R-:W-:Y:S04]  /*9c70*/  @P0 LDGSTS.E.BYPASS.LTC128B.128 [R9+0x22400], desc[UR36][R2.64+0x80], !P3 ;  /* 0x2240008002090fae */ /* 0x000fe8000d901d64 */
[----:B------:R2:W-:Y:S01]  /*9c80*/  @P0 LDGSTS.E.BYPASS.LTC128B.128 [R9+0x25400], desc[UR36][R2.64+0x100], !P2 ;  /* 0x2540010002090fae */ /* 0x0005e2000d101d64 */
[----:B------:R-:W-:-:S13]  /*9c90*/  ISETP.GE.AND P0, PT, R33, 0x31, PT ;  /* 0x000000312100780c */ /* 0x000fda0003f06270 */
[----:B0-----:R-:W-:Y:S02]  /*9ca0*/  @P0 LEA R14, P1, R37, R14, 0x1 ;  /* 0x0000000e250e0211 */ /* 0x001fe400078208ff */
[----:B------:R-:W-:Y:S02]  /*9cb0*/  @P0 LEA R21, R5, UR39, 0x1 ;  /* 0x0000002705150c11 */ /* 0x000fe4000f8e08ff */
[----:B-1----:R-:W-:Y:S01]  /*9cc0*/  @P0 IADD3.X R7, RZ, R7, RZ, P1, !PT ;  /* 0x00000007ff070210 */ /* 0x002fe20000ffe4ff */
[----:B--2---:R-:W-:Y:S02]  /*9cd0*/  @P0 IMAD.MOV.U32 R2, RZ, RZ, R14 ;  /* 0x000000ffff020224 */ /* 0x004fe400078e000e */
        /* <DEDUP_REMOVED lines=11> */
[----:B------:R0:W1:Y:S02]  /*9d90*/  SHFL.IDX PT, R14, R4, 0x5, 0x181f ;  /* 0x00b81f00040e7f89 */ /* 0x00006400000e0000 */
[----:B------:R-:W-:Y:S02]  /*9da0*/  @P0 IMAD.MOV.U32 R3, RZ, RZ, R7 ;  /* 0x000000ffff030224 */ /* 0x000fe400078e0007 */
[----:B------:R0:W2:Y:S04]  /*9db0*/  SHFL.IDX PT, R7, R6, 0x5, 0x181f ;  /* 0x00b81f0006077f89 */ /* 0x0000a800000e0000 */
[----:B------:R0:W-:Y:S04]  /*9dc0*/  @P0 LDGSTS.E.BYPASS.LTC128B.128 [R9+0x20400], desc[UR36][R2.64], !P4 ;  /* 0x2040000002090fae */ /* 0x0001e8000e101d64 */
[----:B------:R0:W-:Y:S04]  /*9dd0*/  @P0 LDGSTS.E.BYPASS.LTC128B.128 [R9+0x23400], desc[UR36][R2.64+0x80], !P3 ;  /* 0x2340008002090fae */ /* 0x0001e8000d901d64 */
[----:B------:R0:W-:Y:S02]  /*9de0*/  @P0 LDGSTS.E.BYPASS.LTC128B.128 [R9+0x26400], desc[UR36][R2.64+0x100], !P2 ;  /* 0x2640010002090fae */ /* 0x0001e4000d101d64 */
.L_x_107:
[----:B------:R-:W-:-:S13]  /*9df0*/  ISETP.GE.AND P0, PT, R33, 0x51, PT ;  /* 0x000000512100780c */ /* 0x000fda0003f06270 */
[----:B01----:R-:W-:Y:S02]  /*9e00*/  @P0 LEA R2, P1, R37, R14, 0x1 ;  /* 0x0000000e25020211 */ /* 0x003fe400078208ff */
[----:B------:R-:W-:Y:S02]  /*9e10*/  @P0 LEA R5, R5, UR39, 0x1 ;  /* 0x0000002705050c11 */ /* 0x000fe4000f8e08ff */
[----:B--2---:R-:W-:-:S05]  /*9e20*/  @P0 IADD3.X R3, RZ, R7, RZ, P1, !PT ;  /* 0x00000007ff030210 */ /* 0x004fca0000ffe4ff */
[----:B------:R-:W-:Y:S01]  /*9e30*/  @!PT LDS RZ, [RZ] ;  /* 0x00000000fffff984 */ /* 0x000fe20000000800 */
[----:B------:R-:W-:Y:S01]  /*9e40*/  @!PT LDS RZ, [RZ] ;  /* 0x00000000fffff984 */ /* 0x000fe20000000800 */
[----:B------:R-:W-:Y:S01]  /*9e50*/  @!PT LDS RZ, [RZ] ;  /* 0x00000000fffff984 */ /* 0x000fe20000000800 */
[----:B------:R0:W-:Y:S04]  /*9e60*/  @P0 LDGSTS.E.BYPASS.LTC128B.128 [R5+0x20c00], desc[UR36][R2.64], !P4 ;  /* 0x20c0000002050fae */ /* 0x0001e8000e101d64 */
[----:B------:R0:W-:Y:S04]  /*9e70*/  @P0 LDGSTS.E.BYPASS.LTC128B.128 [R5+0x23c00], desc[UR36][R2.64+0x80], !P3 ;  /* 0x23c0008002050fae */ /* 0x0001e8000d901d64 */
[----:B------:R0:W-:Y:S01]  /*9e80*/  @P0 LDGSTS.E.BYPASS.LTC128B.128 [R5+0x26c00], desc[UR36][R2.64+0x100], !P2 ;  /* 0x26c0010002050fae */ /* 0x0001e2000d101d64 */
[----:B------:R-:W-:Y:S01]  /*9e90*/  PLOP3.LUT P0, PT, PT, PT, PT, 0x80, 0x0 ;  /* 0x000000000000781c */ /* 0x000fe20003f0f070 */
[----:B------:R-:W-:-:S12]  /*9ea0*/  NOP ;  /* 0x0000000000007918 */ /* 0x000fd80000000000 */
.L_x_49:
[----:B------:R-:W-:Y:S02]  /*9eb0*/  PLOP3.LUT P1, PT, P1, P0, PT, 0xa2, 0x0 ;  /* 0x000000000000781c */ /* 0x000fe40000f21472 */
[----:B------:R-:W-:-:S08]  /*9ec0*/  @P0 R2UR P1, UR4, R0 ;  /* 0x00000000000402ca */ /* 0x000fd00000020000 */
[----:B------:R-:W-:-:S05]  /*9ed0*/  @P0 PLOP3.LUT P0, PT, P1, PT, PT, 0x80, 0x0 ;  /* 0x000000000000081c */ /* 0x000fca0000f0f070 */
[----:B------:R-:W-:Y:S01]  /*9ee0*/  @!P1 SYNCS.ARRIVE.TRANS64.RED.A0T1 RZ, [UR4+0x30830], RZ ;  /* 0x030830ffffff99a7 */ /* 0x000fe20008200404 */
[----:B------:R-:W-:Y:S07]  /*9ef0*/  @!P1 ARRIVES.LDGSTSBAR.64.TRANSCNT [UR4+0x30830] ;  /* 0x03083000ff0099b0 */ /* 0x000fee0008000a84 */
[----:B------:R-:W-:Y:S05]  /*9f00*/  @P0 BRA.U.ANY `(.L_x_49) ;  /* 0xfffffffd00e80947 */ /* 0x000fea000393ffff */
[----:B------:R-:W-:Y:S01]  /*9f10*/  NOP ;  /* 0x0000000000007918 */ /* 0x000fe20000000000 */
[----:B------:R-:W-:-:S13]  /*9f20*/  LOP3.LUT P2, RZ, R16, 0x40, RZ, 0xc0, !PT ;  /* 0x0000004010ff7812 */ /* 0x000fda000784c0ff */
[----:B------:R-:W-:Y:S05]  /*9f30*/  @!P2 BRA `(.L_x_50) ;  /* 0x000000000004a947 */ /* 0x000fea0003800000 */
[----:B------:R-:W-:Y:S01]  /*9f40*/  BPT.TRAP 0x1 ;  /* 0x000000040000795c */ /* 0x000fe20000300000 */
.L_x_50:
[----:B------:R1:W-:Y:S02]  /*9f50*/  SYNCS.ARRIVE.TRANS64.A1T0 RZ, [R0+URZ+0x30830], RZ ;  /* 0x030830ff00ff79a7 */ /* 0x0003e4000810003f */
[----:B------:R-:W-:Y:S05]  /*9f60*/  WARPSYNC.ALL ;  /* 0x0000000000007948 */ /* 0x000fea0003800000 */
[----:B------:R-:W-:-:S04]  /*9f70*/  UIADD3 UR4, UR39, 0x12400, URZ ;  /* 0x0001240027047890 */ /* 0x000fc8000fffe03f */
[----:B------:R-:W-:Y:S01]  /*9f80*/  ULOP3.LUT UP0, URZ, UR4, 0x3ff, URZ, 0xc0, !UPT ;  /* 0x000003ff043f7892 */ /* 0x000fe2000f80c03f */
[----:B------:R-:W-:Y:S05]  /*9f90*/  BAR.SYNC.DEFER_BLOCKING 0x8, 0x180 ;  /* 0x0206000000007b1d */ /* 0x000fea0000010000 */
[----:B------:R-:W-:-:S13]  /*9fa0*/  PLOP3.LUT P0, PT, PT, PT, UP0, 0x80, 0x0 ;  /* 0x000000000000781c */ /* 0x000fda0003f0f008 */
[----:B------:R-:W-:Y:S05]  /*9fb0*/  @!P0 BRA `(.L_x_51) ;  /* 0x0000000000408947 */ /* 0x000fea0003800000 */
[----:B0-----:R-:W-:Y:S01]  /*9fc0*/  MOV R2, 0x0 ;  /* 0x0000000000027802 */ /* 0x001fe20000000f00 */
[----:B------:R-:W-:Y:S01]  /*9fd0*/  ULDC.64 UR6, c[0x4][0x88] ;  /* 0x0100220000067ab9 */ /* 0x000fe20000000a00 */
[----:B------:R-:W-:Y:S01]  /*9fe0*/  ULDC.64 UR8, c[0x4][0x90] ;  /* 0x0100240000087ab9 */ /* 0x000fe20000000a00 */
[----:B------:R-:W-:Y:S01]  /*9ff0*/  ULDC.64 UR4, c[0x4][0x20] ;  /* 0x0100080000047ab9 */ /* 0x000fe20000000a00 */
[----:B------:R-:W-:Y:S01]  /*a000*/  IMAD.U32 R4, RZ, RZ, UR6 ;  /* 0x00000006ff047e24 */ /* 0x000fe2000f8e00ff */
[----:B------:R-:W-:Y:S01]  /*a010*/  MOV R6, UR8 ;  /* 0x0000000800067c02 */ /* 0x000fe20008000f00 */
[----:B------:R-:W0:Y:S01]  /*a020*/  LDC.64 R2, c[0x4][R2] ;  /* 0x0100000002027b82 */ /* 0x000e220000000a00 */
[----:B------:R-:W-:Y:S01]  /*a030*/  IMAD.U32 R5, RZ, RZ, UR7 ;  /* 0x00000007ff057e24 */ /* 0x000fe2000f8e00ff */
[----:B------:R-:W-:Y:S01]  /*a040*/  MOV R11, UR5 ;  /* 0x00000005000b7c02 */ /* 0x000fe20008000f00 */
[----:B------:R-:W-:Y:S01]  /*a050*/  IMAD.U32 R7, RZ, RZ, UR9 ;  /* 0x00000009ff077e24 */ /* 0x000fe2000f8e00ff */
[----:B------:R-:W-:Y:S01]  /*a060*/  MOV R13, RZ ;  /* 0x000000ff000d7202 */ /* 0x000fe20000000f00 */
[----:B------:R-:W-:-:S02]  /*a070*/  IMAD.U32 R10, RZ, RZ, UR4 ;  /* 0x00000004ff0a7e24 */ /* 0x000fc4000f8e00ff */
[----:B------:R-:W-:Y:S02]  /*a080*/  IMAD.MOV.U32 R8, RZ, RZ, 0x70 ;  /* 0x00000070ff087424 */ /* 0x000fe400078e00ff */
[----:B------:R-:W-:-:S07]  /*a090*/  IMAD.MOV.U32 R12, RZ, RZ, 0x1 ;  /* 0x00000001ff0c7424 */ /* 0x000fce00078e00ff */
[----:B------:R-:W-:-:S07]  /*a0a0*/  LEPC R20, `(.L_x_51) ;  /* 0x000000001014794e */ /* 0x000fce0000000000 */
[----:B01----:R-:W-:Y:S05]  /*a0b0*/  CALL.ABS.NOINC R2 ;  /* 0x0000000002007343 */ /* 0x003fea0003c00000 */
.L_x_51:
[----:B-1----:R-:W1:Y:S01]  /*a0c0*/  LDC R0, c[0x0][0x448] ;  /* 0x00011200ff007b82 */ /* 0x002e620000000800 */
[----:B0-----:R-:W-:Y:S01]  /*a0d0*/  IMAD.MOV R3, RZ, RZ, -R24 ;  /* 0x000000ffff037224 */ /* 0x001fe200078e0a18 */
[----:B------:R-:W-:Y:S01]  /*a0e0*/  ULDC UR4, c[0x0][0xc38] ;  /* 0x00030e0000047ab9 */ /* 0x000fe20000000800 */
[----:B------:R-:W-:Y:S02]  /*a0f0*/  SHF.R.S32.HI R6, RZ, 0x1f, R23 ;  /* 0x0000001fff067819 */ /* 0x000fe40000011417 */
[----:B------:R-:W-:Y:S01]  /*a100*/  IMAD R4, R3, UR4, R36 ;  /* 0x0000000403047c24 */ /* 0x000fe2000f8e0224 */
[----:B------:R-:W-:Y:S01]  /*a110*/  ULDC.64 UR4, c[0x0][0x2d8] ;  /* 0x0000b60000047ab9 */ /* 0x000fe20000000a00 */
[----:B------:R-:W-:Y:S02]  /*a120*/  LOP3.LUT P3, RZ, R16, 0x800, RZ, 0xc0, !PT ;  /* 0x0000080010ff7812 */ /* 0x000fe4000786c0ff */
[----:B------:R-:W-:Y:S01]  /*a130*/  IMAD.SHL.U32 R4, R4, 0x80, RZ ;  /* 0x0000008004047824 */ /* 0x000fe200078e00ff */
[----:B------:R-:W-:-:S02]  /*a140*/  LOP3.LUT P4, RZ, R16, 0x400, RZ, 0xc0, !PT ;  /* 0x0000040010ff7812 */ /* 0x000fc4000788c0ff */
[----:B------:R-:W-:Y:S02]  /*a150*/  LOP3.LUT P5, RZ, R16, 0x200, RZ, 0xc0, !PT ;  /* 0x0000020010ff7812 */ /* 0x000fe400078ac0ff */
[----:B------:R-:W-:Y:S02]  /*a160*/  LOP3.LUT R7, R26, R4, RZ, 0xfc, !PT ;  /* 0x000000041a077212 */ /* 0x000fe400078efcff */
[----:B------:R-:W-:Y:S02]  /*a170*/  LEA R20, R27, UR39, 0x1 ;  /* 0x000000271b147c11 */ /* 0x000fe4000f8e08ff */
[----:B------:R-:W-:Y:S02]  /*a180*/  MOV R5, R7 ;  /* 0x0000000700057202 */ /* 0x000fe40000000f00 */
[----:B-1----:R-:W-:-:S13]  /*a190*/  ISETP.NE.AND P0, PT, R0, 0x1, PT ;  /* 0x000000010000780c */ /* 0x002fda0003f05270 */
[----:B------:R-:W0:Y:S08]  /*a1a0*/  @P0 LDC R2, c[0x0][0x44c] ;  /* 0x00011300ff020b82 */ /* 0x000e300000000800 */
[----:B------:R-:W1:Y:S01]  /*a1b0*/  @P0 LDC R9, c[0x0][0x450] ;  /* 0x00011400ff090b82 */ /* 0x000e620000000800 */
[----:B0-----:R-:W-:-:S05]  /*a1c0*/  @P0 IMAD.HI.U32 R2, R7, R2, RZ ;  /* 0x0000000207020227 */ /* 0x001fca00078e00ff */
[----:B-1----:R-:W-:Y:S01]  /*a1d0*/  @P0 SHF.R.U32.HI R5, RZ, R9, R2 ;  /* 0x00000009ff050219 */ /* 0x002fe20000011602 */
[----:B------:R-:W-:-:S04]  /*a1e0*/  IMAD R2, R29, UR4, RZ ;  /* 0x000000041d027c24 */ /* 0x000fc8000f8e02ff */
[C---:B------:R-:W-:Y:S02]  /*a1f0*/  IMAD R9, R19.reuse, UR5, R2 ;  /* 0x0000000513097c24 */ /* 0x040fe4000f8e0202 */
[----:B------:R-:W-:Y:S01]  /*a200*/  IMAD.WIDE.U32 R2, R19, UR4, RZ ;  /* 0x0000000413027c25 */ /* 0x000fe2000f8e00ff */
[----:B------:R-:W-:-:S03]  /*a210*/  ULDC.64 UR4, c[0x0][0x2e0] ;  /* 0x0000b80000047ab9 */ /* 0x000fc60000000a00 */
[----:B------:R-:W-:Y:S02]  /*a220*/  IMAD R6, R6, UR4, RZ ;  /* 0x0000000406067c24 */ /* 0x000fe4000f8e02ff */
[----:B------:R-:W-:Y:S02]  /*a230*/  IMAD.IADD R3, R3, 0x1, R9 ;  /* 0x0000000103037824 */ /* 0x000fe400078e0209 */
[C---:B------:R-:W-:Y:S02]  /*a240*/  IMAD R9, R23.reuse, UR5, R6 ;  /* 0x0000000517097c24 */ /* 0x040fe4000f8e0206 */
[----:B------:R-:W-:Y:S02]  /*a250*/  IMAD.MOV R6, RZ, RZ, -R5 ;  /* 0x000000ffff067224 */ /* 0x000fe400078e0a05 */
[----:B------:R-:W-:Y:S01]  /*a260*/  IMAD.WIDE.U32 R2, R23, UR4, R2 ;  /* 0x0000000417027c25 */ /* 0x000fe2000f8e0002 */
[----:B------:R-:W-:-:S03]  /*a270*/  ULDC.64 UR4, c[0x0][0x2d0] ;  /* 0x0000b40000047ab9 */ /* 0x000fc60000000a00 */
[----:B------:R-:W-:Y:S01]  /*a280*/  IMAD R7, R0, R6, R7 ;  /* 0x0000000600077224 */ /* 0x000fe200078e0207 */
[----:B------:R-:W-:Y:S02]  /*a290*/  SHF.R.S32.HI R0, RZ, 0x1f, R5 ;  /* 0x0000001fff007819 */ /* 0x000fe40000011405 */
[----:B------:R-:W-:-:S03]  /*a2a0*/  IADD3 R3, R3, R9, RZ ;  /* 0x0000000903037210 */ /* 0x000fc60007ffe0ff */
[----:B------:R-:W-:Y:S02]  /*a2b0*/  IMAD R0, R0, UR4, RZ ;  /* 0x0000000400007c24 */ /* 0x000fe4000f8e02ff */
[----:B------:R-:W-:-:S04]  /*a2c0*/  IMAD.WIDE.U32 R2, R5, UR4, R2 ;  /* 0x0000000405027c25 */ /* 0x000fc8000f8e0002 */
[----:B------:R-:W-:Y:S01]  /*a2d0*/  IMAD R5, R5, UR5, R0 ;  /* 0x0000000505057c24 */ /* 0x000fe2000f8e0200 */
[----:B------:R-:W-:Y:S01]  /*a2e0*/  SHF.R.S32.HI R0, RZ, 0x1f, R7 ;  /* 0x0000001fff007819 */ /* 0x000fe20000011407 */
[----:B------:R-:W-:Y:S02]  /*a2f0*/  ULDC.64 UR4, c[0x0][0x2c8] ;  /* 0x0000b20000047ab9 */ /* 0x000fe40000000a00 */
[----:B------:R-:W-:Y:S02]  /*a300*/  IMAD.IADD R3, R3, 0x1, R5 ;  /* 0x0000000103037824 */ /* 0x000fe400078e0205 */
[----:B------:R-:W-:Y:S02]  /*a310*/  IMAD R0, R0, UR4, RZ ;  /* 0x0000000400007c24 */ /* 0x000fe4000f8e02ff */
[----:B------:R-:W-:-:S04]  /*a320*/  IMAD.WIDE.U32 R2, R7, UR4, R2 ;  /* 0x0000000407027c25 */ /* 0x000fc8000f8e0002 */
[----:B------:R-:W-:Y:S01]  /*a330*/  IMAD R5, R7, UR5, R0 ;  /* 0x0000000507057c24 */ /* 0x000fe2000f8e0200 */
[----:B------:R-:W-:Y:S02]  /*a340*/  ULDC.64 UR4, c[0x0][0x280] ;  /* 0x0000a00000047ab9 */ /* 0x000fe40000000a00 */
[----:B------:R-:W-:Y:S01]  /*a350*/  LEA R0, P0, R2, UR4, 0x1 ;  /* 0x0000000402007c11 */ /* 0x000fe2000f8008ff */
[----:B------:R-:W-:Y:S01]  /*a360*/  IMAD.IADD R5, R3, 0x1, R5 ;  /* 0x0000000103057824 */ /* 0x000fe200078e0205 */
[----:B------:R-:W-:-:S04]  /*a370*/  UMOV UR4, 0xffffffff ;  /* 0xffffffff00047882 */ /* 0x000fc80000000000 */
[----:B------:R-:W-:Y:S01]  /*a380*/  LEA.HI.X R5, R2, UR5, R5, 0x1, P0 ;  /* 0x0000000502057c11 */ /* 0x000fe200080f0c05 */
[----:B------:R-:W-:Y:S06]  /*a390*/  BRA.DIV UR4, `(.L_x_52) ;  /* 0x0000002a04d07947 */ /* 0x000fec000b800000 */
[----:B------:R-:W0:Y:S01]  /*a3a0*/  SHFL.IDX PT, R14, R0, RZ, 0x181f ;  /* 0x00181fff000e7589 */ /* 0x000e2200000e0000 */
[----:B------:R-:W-:-:S03]  /*a3b0*/  IADD3 R4, R34, R4, RZ ;  /* 0x0000000422047210 */ /* 0x000fc60007ffe0ff */
[----:B------:R-:W1:Y:S01]  /*a3c0*/  SHFL.IDX PT, R2, R5, RZ, 0x181f ;  /* 0x00181fff05027589 */ /* 0x000e6200000e0000 */
[C---:B------:R-:W-:Y:S02]  /*a3d0*/  ISETP.GE.AND P0, PT, R4.reuse, UR40, PT ;  /* 0x0000002804007c0c */ /* 0x040fe4000bf06270 */
[----:B------:R-:W-:Y:S01]  /*a3e0*/  IADD3 R7, R4, 0x10, RZ ;  /* 0x0000001004077810 */ /* 0x000fe20007ffe0ff */
[----:B------:R-:W-:Y:S10]  /*a3f0*/  SHFL.IDX PT, R6, R5, 0x1, 0x181f ;  /* 0x00381f0005067f89 */ /* 0x000ff400000e0000 */
[----:B0-----:R-:W-:-:S05]  /*a400*/  @!P0 LEA R14, P1, R37, R14, 0x1 ;  /* 0x0000000e250e8211 */ /* 0x001fca00078208ff */
[----:B-1----:R-:W-:Y:S02]  /*a410*/  @!P0 IMAD.X R3, RZ, RZ, R2, P1 ;  /* 0x000000ffff038224 */ /* 0x002fe400008e0602 */
[----:B------:R-:W-:Y:S02]  /*a420*/  @!P0 IMAD.MOV.U32 R2, RZ, RZ, R14 ;  /* 0x000000ffff028224 */ /* 0x000fe400078e000e */
[----:B------:R-:W0:Y:S04]  /*a430*/  SHFL.IDX PT, R14, R0, 0x1, 0x181f ;  /* 0x00381f00000e7f89 */ /* 0x000e2800000e0000 */
[----:B------:R-:W-:Y:S04]  /*a440*/  @!P0 LDGSTS.E.BYPASS.LTC128B.128 [R20+0x12400], desc[UR36][R2.64], !P3 ;  /* 0x1240000002148fae */ /* 0x000fe8000d901d64 */
[----:B------:R-:W-:Y:S04]  /*a450*/  @!P0 LDGSTS.E.BYPASS.LTC128B.128 [R20+0x16400], desc[UR36][R2.64+0x80], !P4 ;  /* 0x1640008002148fae */ /* 0x000fe8000e101d64 */
[----:B------:R1:W-:Y:S01]  /*a460*/  @!P0 LDGSTS.E.BYPASS.LTC128B.128 [R20+0x1a400], desc[UR36][R2.64+0x100], !P5 ;  /* 0x1a40010002148fae */ /* 0x0003e2000e901d64 */
[----:B------:R-:W-:-:S13]  /*a470*/  ISETP.GE.AND P0, PT, R7, UR40, PT ;  /* 0x0000002807007c0c */ /* 0x000fda000bf06270 */
[----:B0-----:R-:W-:-:S05]  /*a480*/  @!P0 LEA R14, P1, R37, R14, 0x1 ;  /* 0x0000000e250e8211 */ /* 0x001fca00078208ff */
[----:B------:R-:W-:Y:S02]  /*a490*/  @!P0 IMAD.X R7, RZ, RZ, R6, P1 ;  /* 0x000000ffff078224 */ /* 0x000fe400008e0606 */
[----:B-1----:R-:W-:Y:S01]  /*a4a0*/  @!P0 IMAD.MOV.U32 R2, RZ, RZ, R14 ;  /* 0x000000ffff028224 */ /* 0x002fe200078e000e */
[----:B------:R-:W-:Y:S02]  /*a4b0*/  SHFL.IDX PT, R6, R5, 0x2, 0x181f ;  /* 0x00581f0005067f89 */ /* 0x000fe400000e0000 */
[----:B------:R-:W-:Y:S01]  /*a4c0*/  @!P0 MOV R3, R7 ;  /* 0x0000000700038202 */ /* 0x000fe20000000f00 */
[----:B------:R-:W-:Y:S01]  /*a4d0*/  VIADD R7, R4, 0x20 ;  /* 0x0000002004077836 */ /* 0x000fe20000000000 */
[----:B------:R-:W0:Y:S04]  /*a4e0*/  SHFL.IDX PT, R14, R0, 0x2, 0x181f ;  /* 0x00581f00000e7f89 */ /* 0x000e2800000e0000 */
[----:B------:R-:W-:Y:S04]  /*a4f0*/  @!P0 LDGSTS.E.BYPASS.LTC128B.128 [R20+0x12c00], desc[UR36][R2.64], !P3 ;  /* 0x12c0000002148fae */ /* 0x000fe8000d901d64 */
[----:B------:R-:W-:Y:S04]  /*a500*/  @!P0 LDGSTS.E.BYPASS.LTC128B.128 [R20+0x16c00], desc[UR36][R2.64+0x80], !P4 ;  /* 0x16c0008002148fae */ /* 0x000fe8000e101d64 */
[----:B------:R1:W-:Y:S01]  /*a510*/  @!P0 LDGSTS.E.BYPASS.LTC128B.128 [R20+0x1ac00], desc[UR36][R2.64+0x100], !P5 ;  /* 0x1ac0010002148fae */ /* 0x0003e2000e901d64 */
[----:B------:R-:W-:-:S13]  /*a520*/  ISETP.GE.AND P0, PT, R7, UR40, PT ;  /* 0x0000002807007c0c */ /* 0x000fda000bf06270 */
[----:B0-----:R-:W-:-:S04]  /*a530*/  @!P0 LEA R14, P1, R37, R14, 0x1 ;  /* 0x0000000e250e8211 */ /* 0x001fc800078208ff */
[----:B-1----:R-:W-:Y:S01]  /*a540*/  @!P0 MOV R2, R14 ;  /* 0x0000000e00028202 */ /* 0x002fe20000000f00 */
[----:B------:R-:W-:Y:S01]  /*a550*/  @!P0 IMAD.X R7, RZ, RZ, R6, P1 ;  /* 0x000000ffff078224 */ /* 0x000fe200008e0606 */
[----:B------:R-:W0:Y:S03]  /*a560*/  SHFL.IDX PT, R14, R0, 0x3, 0x181f ;  /* 0x00781f00000e7f89 */ /* 0x000e2600000e0000 */
[----:B------:R-:W-:Y:S01]  /*a570*/  @!P0 IMAD.MOV.U32 R3, RZ, RZ, R7 ;  /* 0x000000ffff038224 */ /* 0x000fe200078e0007 */
[----:B------:R-:W1:Y:S01]  /*a580*/  SHFL.IDX PT, R6, R5, 0x3, 0x181f ;  /* 0x00781f0005067f89 */ /* 0x000e6200000e0000 */
[----:B------:R-:W-:-:S03]  /*a590*/  VIADD R7, R4, 0x30 ;  /* 0x0000003004077836 */ /* 0x000fc60000000000 */
[----:B------:R-:W-:Y:S04]  /*a5a0*/  @!P0 LDGSTS.E.BYPASS.LTC128B.128 [R20+0x13400], desc[UR36][R2.64], !P3 ;  /* 0x1340000002148fae */ /* 0x000fe8000d901d64 */
[----:B------:R-:W-:Y:S04]  /*a5b0*/  @!P0 LDGSTS.E.BYPASS.LTC128B.128 [R20+0x17400], desc[UR36][R2.64+0x80], !P4 ;  /* 0x1740008002148fae */ /* 0x000fe8000e101d64 */
[----:B------:R2:W-:Y:S01]  /*a5c0*/  @!P0 LDGSTS.E.BYPASS.LTC128B.128 [R20+0x1b400], desc[UR36][R2.64+0x100], !P5 ;  /* 0x1b40010002148fae */ /* 0x0005e2000e901d64 */
[----:B------:R-:W-:-:S13]  /*a5d0*/  ISETP.GE.AND P0, PT, R7, UR40, PT ;  /* 0x0000002807007c0c */ /* 0x000fda000bf06270 */
[----:B0-----:R-:W-:-:S04]  /*a5e0*/  @!P0 LEA R14, P1, R37, R14, 0x1 ;  /* 0x0000000e250e8211 */ /* 0x001fc800078208ff */
[----:B-1----:R-:W-:Y:S01]  /*a5f0*/  @!P0 IADD3.X R7, RZ, R6, RZ, P1, !PT ;  /* 0x00000006ff078210 */ /* 0x002fe20000ffe4ff */
[----:B--2---:R-:W-:Y:S01]  /*a600*/  @!P0 IMAD.MOV.U32 R2, RZ, RZ, R14 ;  /* 0x000000ffff028224 */ /* 0x004fe200078e000e */
[----:B------:R-:W-:Y:S03]  /*a610*/  SHFL.IDX PT, R6, R5, 0x4, 0x181f ;  /* 0x00981f0005067f89 */ /* 0x000fe600000e0000 */
[----:B------:R-:W-:Y:S01]  /*a620*/  @!P0 IMAD.MOV.U32 R3, RZ, RZ, R7 ;  /* 0x000000ffff038224 */ /* 0x000fe200078e0007 */
[----:B------:R-:W0:Y:S01]  /*a630*/  SHFL.IDX PT, R14, R0, 0x4, 0x181f ;  /* 0x00981f00000e7f89 */ /* 0x000e2200000e0000 */
[----:B------:R-:W-:-:S03]  /*a640*/  IADD3 R7, R4, 0x40, RZ ;  /* 0x0000004004077810 */ /* 0x000fc60007ffe0ff */
        /* <DEDUP_REMOVED lines=29> */
[----:B------:R0:W1:Y:S03]  /*a820*/  SHFL.IDX PT, R6, R5, 0x7, 0x181f ;  /* 0x00f81f0005067f89 */ /* 0x00006600000e0000 */
[----:B------:R-:W-:Y:S01]  /*a830*/  @!P0 IMAD.MOV.U32 R3, RZ, RZ, R7 ;  /* 0x000000ffff038224 */ /* 0x000fe200078e0007 */
[----:B------:R0:W2:Y:S04]  /*a840*/  SHFL.IDX PT, R14, R0, 0x7, 0x181f ;  /* 0x00f81f00000e7f89 */ /* 0x0000a800000e0000 */
[----:B------:R0:W-:Y:S04]  /*a850*/  @!P0 LDGSTS.E.BYPASS.LTC128B.128 [R20+0x15400], desc[UR36][R2.64], !P3 ;  /* 0x1540000002148fae */ /* 0x0001e8000d901d64 */
[----:B------:R0:W-:Y:S04]  /*a860*/  @!P0 LDGSTS.E.BYPASS.LTC128B.128 [R20+0x19400], desc[UR36][R2.64+0x80], !P4 ;  /* 0x1940008002148fae */ /* 0x0001e8000e101d64 */
[----:B------:R0:W-:Y:S02]  /*a870*/  @!P0 LDGSTS.E.BYPASS.LTC128B.128 [R20+0x1d400], desc[UR36][R2.64+0x100], !P5 ;  /* 0x1d40010002148fae */ /* 0x0001e4000e901d64 */
.L_x_124:
[----:B0-----:R-:W3:Y:S01]  /*a880*/  LDL R0, [R1] ;  /* 0x0000000001007983 */ /* 0x001ee20000100800 */
[----:B------:R-:W-:-:S04]  /*a890*/  IADD3 R4, R4, 0x70, RZ ;  /* 0x0000007004047810 */ /* 0x000fc80007ffe0ff */
[----:B------:R-:W-:-:S13]  /*a8a0*/  ISETP.GE.AND P0, PT, R4, UR40, PT ;  /* 0x0000002804007c0c */ /* 0x000fda000bf06270 */
[----:B--2---:R-:W-:-:S05]  /*a8b0*/  @!P0 LEA R2, P1, R37, R14, 0x1 ;  /* 0x0000000e25028211 */ /* 0x004fca00078208ff */
[----:B-1----:R-:W-:-:S05]  /*a8c0*/  @!P0 IMAD.X R3, RZ, RZ, R6, P1 ;  /* 0x000000ffff038224 */ /* 0x002fca00008e0606 */
[----:B------:R-:W-:Y:S01]  /*a8d0*/  @!PT LDS RZ, [RZ] ;  /* 0x00000000fffff984 */ /* 0x000fe20000000800 */
[----:B------:R-:W-:Y:S01]  /*a8e0*/  @!PT LDS RZ, [RZ] ;  /* 0x00000000fffff984 */ /* 0x000fe20000000800 */
[----:B------:R-:W-:Y:S01]  /*a8f0*/  @!PT LDS RZ, [RZ] ;  /* 0x00000000fffff984 */ /* 0x000fe20000000800 */
[----:B------:R0:W-:Y:S04]  /*a900*/  @!P0 LDGSTS.E.BYPASS.LTC128B.128 [R20+0x15c00], desc[UR36][R2.64], !P3 ;  /* 0x15c0000002148fae */ /* 0x0001e8000d901d64 */
[----:B------:R0:W-:Y:S04]  /*a910*/  @!P0 LDGSTS.E.BYPASS.LTC128B.128 [R20+0x19c00], desc[UR36][R2.64+0x80], !P4 ;  /* 0x19c0008002148fae */ /* 0x0001e8000e101d64 */
[----:B------:R0:W-:Y:S01]  /*a920*/  @!P0 LDGSTS.E.BYPASS.LTC128B.128 [R20+0x1dc00], desc[UR36][R2.64+0x100], !P5 ;  /* 0x1dc0010002148fae */ /* 0x0001e2000e901d64 */
[----:B------:R-:W-:Y:S01]  /*a930*/  NOP ;  /* 0x0000000000007918 */ /* 0x000fe20000000000 */
[----:B------:R-:W-:Y:S02]  /*a940*/  SYNCS.ARRIVE.TRANS64.RED.A0T1 RZ, [UR39+0x30800], RZ ;  /* 0x030800ffffff79a7 */ /* 0x000fe40008200427 */
[----:B------:R-:W-:Y:S01]  /*a950*/  ARRIVES.LDGSTSBAR.64.TRANSCNT [UR39+0x30800] ;  /* 0x03080000ff0079b0 */ /* 0x000fe20008000aa7 */
[----:B---3--:R-:W-:-:S04]  /*a960*/  LOP3.LUT R0, R0, 0x1, RZ, 0xc, !PT ;  /* 0x0000000100007812 */ /* 0x008fc800078e0cff */
[----:B------:R-:W-:Y:S01]  /*a970*/  SHF.L.U32 R0, R0, 0x1f, RZ ;  /* 0x0000001f00007819 */ /* 0x000fe200000006ff */
[----:B------:R-:W-:Y:S01]  /*a980*/  NOP ;  /* 0x0000000000007918 */ /* 0x000fe20000000000 */
[----:B------:R-:W-:Y:S01]  /*a990*/  SYNCS.ARRIVE.TRANS64.A1T0 RZ, [UR39+0x30800], RZ ;  /* 0x030800ffffff79a7 */ /* 0x000fe20008100027 */
[----:B------:R-:W-:Y:S01]  /*a9a0*/  BSSY B0, `(.L_x_53) ;  /* 0x0000003000007945 */ /* 0x000fe20003800000 */
[----:B------:R-:W1:Y:S03]  /*a9b0*/  SYNCS.PHASECHK.TRANS64.TRYWAIT P0, [UR39+0x30820], R0 ;  /* 0x03082000ff0075a7 */ /* 0x000e660008000167 */
[----:B01----:R-:W-:Y:S05]  /*a9c0*/  @!P0 BRA `(.L_x_54) ;  /* 0x0000002c00dc8947 */ /* 0x003fea0003800000 */
.L_x_125:
[----:B------:R-:W-:Y:S05]  /*a9d0*/  BSYNC B0 ;  /* 0x0000000000007941 */ /* 0x000fea0003800000 */
.L_x_53:
[----:B------:R-:W-:Y:S01]  /*a9e0*/  UISETP.GE.AND UP0, UPT, UR38, 0x61, UPT ;  /* 0x000000612600788c */ /* 0x000fe2000bf06270 */
[----:B------:R-:W-:-:S05]  /*a9f0*/  IMAD.U32 R20, RZ, RZ, UR43 ;  /* 0x0000002bff147e24 */ /* 0x000fca000f8e00ff */
[----:B------:R-:W-:-:S13]  /*aa00*/  PLOP3.LUT P0, PT, PT, PT, UP0, 0x40, 0x0 ;  /* 0x000000000000781c */ /* 0x000fda0003f0e808 */
[----:B------:R-:W-:Y:S05]  /*aa10*/  @P0 BRA `(.L_x_55) ;  /* 0x0000000c00e80947 */ /* 0x000fea0003800000 */
[----:B------:R-:W-:Y:S01]  /*aa20*/  BSSY B0, `(.L_x_55) ;  /* 0x00000f9000007945 */ /* 0x000fe20003800000 */
[----:B------:R-:W-:Y:S01]  /*aa30*/  MOV R21, R25 ;  /* 0x0000001900157202 */ /* 0x000fe20000000f00 */
[----:B------:R-:W-:Y:S01]  /*aa40*/  IMAD.MOV.U32 R7, RZ, RZ, R22 ;  /* 0x000000ffff077224 */ /* 0x000fe200078e0016 */
[----:B------:R-:W-:Y:S01]  /*aa50*/  MOV R28, UR43 ;  /* 0x0000002b001c7c02 */ /* 0x000fe20008000f00 */
[----:B------:R-:W-:-:S07]  /*aa60*/  IMAD.U32 R6, RZ, RZ, UR41 ;  /* 0x00000029ff067e24 */ /* 0x000fce000f8e00ff */
.L_x_68:
[----:B0-----:R-:W0:Y:S01]  /*aa70*/  LDC R0, c[0x0][0x430] ;  /* 0x00010c00ff007b82 */ /* 0x001e220000000800 */
[----:B------:R-:W-:Y:S01]  /*aa80*/  ISETP.GT.U32.AND P0, PT, R26, 0x5f, PT ;  /* 0x0000005f1a00780c */ /* 0x000fe20003f04070 */
[----:B------:R-:W-:Y:S01]  /*aa90*/  IMAD R3, R6, 0x60, R31 ;  /* 0x0000006006037824 */ /* 0x000fe200078e021f */
[----:B------:R-:W-:Y:S01]  /*aaa0*/  LOP3.LUT P2, RZ, R16, 0x40, RZ, 0xc0, !PT ;  /* 0x0000004010ff7812 */ /* 0x000fe2000784c0ff */
[----:B------:R-:W-:Y:S02]  /*aab0*/  ULDC UR4, c[0x0][0x430] ;  /* 0x00010c0000047ab9 */ /* 0x000fe40000000800 */
[----:B------:R-:W-:-:S04]  /*aac0*/  IMAD.IADD R10, R26, 0x1, R3 ;  /* 0x000000011a0a7824 */ /* 0x000fc800078e0203 */
[----:B------:R-:W-:-:S04]  /*aad0*/  IMAD.MOV.U32 R11, RZ, RZ, R10 ;  /* 0x000000ffff0b7224 */ /* 0x000fc800078e000a */
[----:B------:R-:W1:Y:S01]  /*aae0*/  @!P0 LDC.64 R8, c[0x0][0x428] ;  /* 0x00010a00ff088b82 */ /* 0x000e620000000a00 */
[----:B0-----:R-:W-:-:S13]  /*aaf0*/  ISETP.NE.AND P1, PT, R0, 0x1, PT ;  /* 0x000000010000780c */ /* 0x001fda0003f25270 */
[----:B------:R-:W0:Y:S08]  /*ab00*/  @P1 LDC R5, c[0x0][0x434] ;  /* 0x00010d00ff051b82 */ /* 0x000e300000000800 */
[----:B------:R-:W2:Y:S01]  /*ab10*/  @P1 LDC R3, c[0x0][0x438] ;  /* 0x00010e00ff031b82 */ /* 0x000ea20000000800 */
[----:B0-----:R-:W-:-:S07]  /*ab20*/  @P1 IMAD.HI.U32 R0, R10, R5, RZ ;  /* 0x000000050a001227 */ /* 0x001fce00078e00ff */
[----:B------:R-:W0:Y:S01]  /*ab30*/  @!P0 LDC.64 R4, c[0x0][0x418] ;  /* 0x00010600ff048b82 */ /* 0x000e220000000a00 */
[----:B--2---:R-:W-:Y:S01]  /*ab40*/  @P1 SHF.R.U32.HI R11, RZ, R3, R0 ;  /* 0x00000003ff0b1219 */ /* 0x004fe20000011600 */
[----:B-1----:R-:W-:-:S03]  /*ab50*/  @!P0 IMAD R0, R32, R8, RZ ;  /* 0x0000000820008224 */ /* 0x002fc600078e02ff */
[----:B------:R-:W-:Y:S01]  /*ab60*/  @!P0 SHF.R.S32.HI R3, RZ, 0x1f, R11 ;  /* 0x0000001fff038819 */ /* 0x000fe2000001140b */
[----:B------:R-:W-:Y:S01]  /*ab70*/  @!P0 IMAD R9, R30, R9, R0 ;  /* 0x000000091e098224 */ /* 0x000fe200078e0200 */
[----:B------:R-:W-:-:S05]  /*ab80*/  @!P0 MOV R2, R11 ;  /* 0x0000000b00028202 */ /* 0x000fca0000000f00 */
[----:B------:R-:W-:-:S04]  /*ab90*/  @!P0 IMAD.WIDE.U32 R2, R30, R8, R2 ;  /* 0x000000081e028225 */ /* 0x000fc800078e0002 */
[----:B------:R-:W-:Y:S01]  /*aba0*/  @!P0 IMAD.IADD R0, R9, 0x1, R3 ;  /* 0x0000000109008824 */ /* 0x000fe200078e0203 */
[----:B0-----:R-:W-:-:S04]  /*abb0*/  @!P0 LEA R4, P1, R2, R4, 0x2 ;  /* 0x0000000402048211 */ /* 0x001fc800078210ff */
[----:B------:R-:W-:Y:S01]  /*abc0*/  @!P0 LEA.HI.X R5, R2, R5, R0, 0x2, P1 ;  /* 0x0000000502058211 */ /* 0x000fe200008f1400 */
[----:B------:R-:W-:Y:S01]  /*abd0*/  IMAD.MOV.U32 R0, RZ, RZ, RZ ;  /* 0x000000ffff007224 */ /* 0x000fe200078e00ff */
[----:B------:R-:W-:Y:S01]  /*abe0*/  IADD3 R22, R7, 0x1, RZ ;  /* 0x0000000107167810 */ /* 0x000fe20007ffe0ff */
[----:B------:R-:W-:-:S04]  /*abf0*/  IMAD.MOV R3, RZ, RZ, -R11 ;  /* 0x000000ffff037224 */ /* 0x000fc800078e0a0b */
[----:B------:R0:W5:Y:S01]  /*ac00*/  @!P0 LDG.E R0, desc[UR36][R4.64] ;  /* 0x0000002404008981 */ /* 0x000162000c1e1900 */
[----:B------:R-:W-:Y:S01]  /*ac10*/  ISETP.NE.AND P0, PT, R22, 0x2, PT ;  /* 0x000000021600780c */ /* 0x000fe20003f05270 */
[----:B------:R-:W-:-:S03]  /*ac20*/  IMAD.MOV.U32 R20, RZ, RZ, R6 ;  /* 0x000000ffff147224 */ /* 0x000fc600078e0006 */
[----:B------:R-:W-:Y:S02]  /*ac30*/  SEL R2, RZ, 0x1, P0 ;  /* 0x00000001ff027807 */ /* 0x000fe40000000000 */
[----:B------:R-:W-:Y:S02]  /*ac40*/  SEL R22, R22, RZ, P0 ;  /* 0x000000ff16167207 */ /* 0x000fe40000000000 */
[----:B------:R-:W-:Y:S01]  /*ac50*/  LOP3.LUT R25, R21, R2, RZ, 0x3c, !PT ;  /* 0x0000000215197212 */ /* 0x000fe200078e3cff */
[----:B0-----:R-:W-:Y:S01]  /*ac60*/  IMAD R5, R3, UR4, R10 ;  /* 0x0000000403057c24 */ /* 0x001fe2000f8e020a */
[----:B------:R-:W-:Y:S06]  /*ac70*/  @!P2 BRA `(.L_x_56) ;  /* 0x000000000004a947 */ /* 0x000fec0003800000 */
[----:B------:R-:W-:Y:S01]  /*ac80*/  BPT.TRAP 0x1 ;  /* 0x000000040000795c */ /* 0x000fe20000300000 */
.L_x_56:
[----:B------:R-:W-:Y:S01]  /*ac90*/  LEA R6, R22, UR39, 0x3 ;  /* 0x0000002716067c11 */ /* 0x000fe2000f8e18ff */
[----:B------:R-:W-:Y:S01]  /*aca0*/  BSSY B1, `(.L_x_57) ;  /* 0x0000004000017945 */ /* 0x000fe20003800000 */
[----:B------:R-:W-:-:S04]  /*acb0*/  SHF.L.U32 R3, R25, 0x1f, RZ ;  /* 0x0000001f19037819 */ /* 0x000fc800000006ff */
[----:B------:R-:W0:Y:S02]  /*acc0*/  SYNCS.PHASECHK.TRANS64.TRYWAIT P0, [R6+URZ+0x30840], R3 ;  /* 0x03084003060075a7 */ /* 0x000e24000800017f */
[----:B0-----:R-:W-:Y:S05]  /*acd0*/  @!P0 BRA `(.L_x_58) ;  /* 0x0000002c00308947 */ /* 0x001fea0003800000 */
.L_x_126:
[----:B------:R-:W-:Y:S05]  /*ace0*/  BSYNC B1 ;  /* 0x0000000000017941 */ /* 0x000fea0003800000 */
.L_x_57:
[----:B------:R-:W-:Y:S01]  /*acf0*/  SHF.R.S32.HI R23, RZ, 0x1f, R5 ;  /* 0x0000001fff177819 */ /* 0x000fe20000011405 */
[----:B------:R-:W-:Y:S01]  /*ad00*/  ULDC.64 UR4, c[0x0][0x300] ;  /* 0x0000c00000047ab9 */ /* 0x000fe20000000a00 */
[----:B-----5:R-:W-:Y:S02]  /*ad10*/  SHF.R.S32.HI R24, RZ, 0x1f, R0 ;  /* 0x0000001fff187819 */ /* 0x020fe40000011400 */
[C---:B------:R-:W-:Y:S01]  /*ad20*/  LOP3.LUT P3, RZ, R16.reuse, 0x4, RZ, 0xc0, !PT ;  /* 0x0000000410ff7812 */ /* 0x040fe2000786c0ff */
[----:B------:R-:W-:Y:S01]  /*ad30*/  IMAD R2, R23, UR4, RZ ;  /* 0x0000000417027c24 */ /* 0x000fe2000f8e02ff */
[C---:B------:R-:W-:Y:S02]  /*ad40*/  LOP3.LUT P2, RZ, R16.reuse, 0x2, RZ, 0xc0, !PT ;  /* 0x0000000210ff7812 */ /* 0x040fe4000784c0ff */
[----:B------:R-:W-:Y:S01]  /*ad50*/  LOP3.LUT P1, RZ, R16, 0x1, RZ, 0xc0, !PT ;  /* 0x0000000110ff7812 */ /* 0x000fe2000782c0ff */
[C---:B------:R-:W-:Y:S02]  /*ad60*/  IMAD R9, R5.reuse, UR5, R2 ;  /* 0x0000000505097c24 */ /* 0x040fe4000f8e0202 */
[----:B0-----:R-:W-:Y:S01]  /*ad70*/  IMAD.WIDE.U32 R2, R5, UR4, RZ ;  /* 0x0000000405027c25 */ /* 0x001fe2000f8e00ff */
[----:B------:R-:W-:-:S04]  /*ad80*/  ULDC.64 UR4, c[0x0][0x310] ;  /* 0x0000c40000047ab9 */ /* 0x000fc80000000a00 */
[----:B------:R-:W-:Y:S01]  /*ad90*/  IADD3 R3, R3, R9, RZ ;  /* 0x0000000903037210 */ /* 0x000fe20007ffe0ff */
[----:B------:R-:W-:-:S04]  /*ada0*/  IMAD R9, R24, UR4, RZ ;  /* 0x0000000418097c24 */ /* 0x000fc8000f8e02ff */
[C---:B------:R-:W-:Y:S02]  /*adb0*/  IMAD R9, R0.reuse, UR5, R9 ;  /* 0x0000000500097c24 */ /* 0x040fe4000f8e0209 */
[----:B------:R-:W-:Y:S01]  /*adc0*/  IMAD.WIDE.U32 R2, R0, UR4, R2 ;  /* 0x0000000400027c25 */ /* 0x000fe2000f8e0002 */
[----:B------:R-:W-:-:S03]  /*add0*/  ULDC.64 UR4, c[0x0][0x308] ;  /* 0x0000c20000047ab9 */ /* 0x000fc60000000a00 */
[----:B------:R-:W-:Y:S02]  /*ade0*/  IMAD.IADD R3, R3, 0x1, R9 ;  /* 0x0000000103037824 */ /* 0x000fe400078e0209 */
[----:B------:R-:W-:Y:S02]  /*adf0*/  IMAD R4, R29, UR4, RZ ;  /* 0x000000041d047c24 */ /* 0x000fe4000f8e02ff */
[----:B------:R-:W-:-:S04]  /*ae00*/  IMAD.WIDE.U32 R2, R19, UR4, R2 ;  /* 0x0000000413027c25 */ /* 0x000fc8000f8e0002 */
[----:B------:R-:W-:Y:S01]  /*ae10*/  IMAD R9, R19, UR5, R4 ;  /* 0x0000000513097c24 */ /* 0x000fe2000f8e0204 */
[----:B------:R-:W-:Y:S02]  /*ae20*/  ULDC.64 UR4, c[0x0][0x2e8] ;  /* 0x0000ba0000047ab9 */ /* 0x000fe40000000a00 */
[----:B------:R-:W-:Y:S01]  /*ae30*/  LEA R8, P0, R2, UR4, 0x1 ;  /* 0x0000000402087c11 */ /* 0x000fe2000f8008ff */
[----:B------:R-:W-:Y:S01]  /*ae40*/  IMAD.IADD R3, R9, 0x1, R3 ;  /* 0x0000000109037824 */ /* 0x000fe200078e0203 */
[----:B------:R-:W-:Y:S01]  /*ae50*/  UMOV UR4, 0xffffffff ;  /* 0xffffffff00047882 */ /* 0x000fe20000000000 */
[----:B------:R-:W-:-:S03]  /*ae60*/  IMAD R9, R22, 0x4800, R27 ;  /* 0x0000480016097824 */ /* 0x000fc600078e021b */
[----:B------:R-:W-:Y:S01]  /*ae70*/  LEA.HI.X R10, R2, UR5, R3, 0x1, P0 ;  /* 0x00000005020a7c11 */ /* 0x000fe200080f0c03 */
[----:B------:R-:W-:Y:S06]  /*ae80*/  BRA.DIV UR4, `(.L_x_59) ;  /* 0x0000002a04d87947 */ /* 0x000fec000b800000 */
[----:B------:R-:W0:Y:S01]  /*ae90*/  SHFL.IDX PT, R14, R8, RZ, 0x181f ;  /* 0x00181fff080e7589 */ /* 0x000e2200000e0000 */
[----:B------:R-:W-:Y:S02]  /*aea0*/  SHF.L.U32 R4, R37, 0x1, RZ ;  /* 0x0000000125047819 */ /* 0x000fe400000006ff */
[----:B------:R-:W-:Y:S01]  /*aeb0*/  LEA R9, R9, UR39, 0x1 ;  /* 0x0000002709097c11 */ /* 0x000fe2000f8e08ff */
[----:B------:R-:W1:Y:S04]  /*aec0*/  SHFL.IDX PT, R3, R10, RZ, 0x181f ;  /* 0x00181fff0a037589 */ /* 0x000e6800000e0000 */
[----:B------:R-:W-:Y:S01]  /*aed0*/  SHFL.IDX PT, R35, R10, 0x2, 0x181f ;  /* 0x00581f000a237f89 */ /* 0x000fe200000e0000 */
[----:B0-----:R-:W-:-:S03]  /*aee0*/  IADD3 R2, P0, R14, R4, RZ ;  /* 0x000000040e027210 */ /* 0x001fc60007f1e0ff */
[----:B------:R-:W0:Y:S02]  /*aef0*/  SHFL.IDX PT, R14, R8, 0x1, 0x181f ;  /* 0x00381f00080e7f89 */ /* 0x000e2400000e0000 */
[----:B-1----:R-:W-:-:S05]  /*af00*/  IMAD.X R3, RZ, RZ, R3, P0 ;  /* 0x000000ffff037224 */ /* 0x002fca00000e0603 */
[----:B------:R-:W-:Y:S04]  /*af10*/  LDGSTS.E.BYPASS.LTC128B.128 [R9+0x1e400], desc[UR36][R2.64], !P3 ;  /* 0x1e40000002097fae */ /* 0x000fe8000d901d64 */
[----:B------:R-:W-:Y:S04]  /*af20*/  LDGSTS.E.BYPASS.LTC128B.128 [R9+0x21400], desc[UR36][R2.64+0x80], !P2 ;  /* 0x2140008002097fae */ /* 0x000fe8000d101d64 */
[----:B------:R1:W-:Y:S04]  /*af30*/  LDGSTS.E.BYPASS.LTC128B.128 [R9+0x24400], desc[UR36][R2.64+0x100], !P1 ;  /* 0x2440010002097fae */ /* 0x0003e8000c901d64 */
[----:B-1----:R-:W1:Y:S01]  /*af40*/  SHFL.IDX PT, R3, R10, 0x1, 0x181f ;  /* 0x00381f000a037f89 */ /* 0x002e6200000e0000 */
[----:B0-----:R-:W-:-:S03]  /*af50*/  IADD3 R2, P0, R14, R4, RZ ;  /* 0x000000040e027210 */ /* 0x001fc60007f1e0ff */
[----:B------:R-:W0:Y:S02]  /*af60*/  SHFL.IDX PT, R14, R8, 0x2, 0x181f ;  /* 0x00581f00080e7f89 */ /* 0x000e2400000e0000 */
[----:B-1----:R-:W-:-:S05]  /*af70*/  IMAD.X R3, RZ, RZ, R3, P0 ;  /* 0x000000ffff037224 */ /* 0x002fca00000e0603 */
[----:B------:R-:W-:Y:S04]  /*af80*/  LDGSTS.E.BYPASS.LTC128B.128 [R9+0x1ec00], desc[UR36][R2.64], !P3 ;  /* 0x1ec0000002097fae */ /* 0x000fe8000d901d64 */
[----:B------:R-:W-:Y:S04]  /*af90*/  LDGSTS.E.BYPASS.LTC128B.128 [R9+0x21c00], desc[UR36][R2.64+0x80], !P2 ;  /* 0x21c0008002097fae */ /* 0x000fe8000d101d64 */
[----:B------:R0:W-:Y:S02]  /*afa0*/  LDGSTS.E.BYPASS.LTC128B.128 [R9+0x24c00], desc[UR36][R2.64+0x100], !P1 ;  /* 0x24c0010002097fae */ /* 0x0001e4000c901d64 */
[----:B0-----:R-:W-:-:S02]  /*afb0*/  IADD3 R2, P0, R14, R4, RZ ;  /* 0x000000040e027210 */ /* 0x001fc40007f1e0ff */
[----:B------:R-:W0:Y:S02]  /*afc0*/  SHFL.IDX PT, R14, R8, 0x3, 0x181f ;  /* 0x00781f00080e7f89 */ /* 0x000e2400000e0000 */
[----:B------:R-:W-:Y:S02]  /*afd0*/  IADD3.X R3, RZ, R35, RZ, P0, !PT ;  /* 0x00000023ff037210 */ /* 0x000fe400007fe4ff */
[----:B------:R-:W1:Y:S04]  /*afe0*/  SHFL.IDX PT, R35, R10, 0x3, 0x181f ;  /* 0x00781f000a237f89 */ /* 0x000e6800000e0000 */
[----:B------:R-:W-:Y:S04]  /*aff0*/  LDGSTS.E.BYPASS.LTC128B.128 [R9+0x1f400], desc[UR36][R2.64], !P3 ;  /* 0x1f40000002097fae */ /* 0x000fe8000d901d64 */
[----:B------:R-:W-:Y:S04]  /*b000*/  LDGSTS.E.BYPASS.LTC128B.128 [R9+0x22400], desc[UR36][R2.64+0x80], !P2 ;  /* 0x2240008002097fae */ /* 0x000fe8000d101d64 */
[----:B------:R0:W-:Y:S02]  /*b010*/  LDGSTS.E.BYPASS.LTC128B.128 [R9+0x25400], desc[UR36][R2.64+0x100], !P1 ;  /* 0x2540010002097fae */ /* 0x0001e4000c901d64 */
[----:B0-----:R-:W-:-:S02]  /*b020*/  IADD3 R2, P0, R14, R4, RZ ;  /* 0x000000040e027210 */ /* 0x001fc40007f1e0ff */
[----:B------:R-:W0:Y:S03]  /*b030*/  SHFL.IDX PT, R14, R8, 0x4, 0x181f ;  /* 0x00981f00080e7f89 */ /* 0x000e2600000e0000 */
[----:B-1----:R-:W-:Y:S02]  /*b040*/  IMAD.X R3, RZ, RZ, R35, P0 ;  /* 0x000000ffff037224 */ /* 0x002fe400000e0623 */
[----:B------:R-:W1:Y:S04]  /*b050*/  SHFL.IDX PT, R35, R10, 0x4, 0x181f ;  /* 0x00981f000a237f89 */ /* 0x000e6800000e0000 */
[----:B------:R-:W-:Y:S04]  /*b060*/  LDGSTS.E.BYPASS.LTC128B.128 [R9+0x1fc00], desc[UR36][R2.64], !P3 ;  /* 0x1fc0000002097fae */ /* 0x000fe8000d901d64 */
[----:B------:R-:W-:Y:S04]  /*b070*/  LDGSTS.E.BYPASS.LTC128B.128 [R9+0x22c00], desc[UR36][R2.64+0x80], !P2 ;  /* 0x22c0008002097fae */ /* 0x000fe8000d101d64 */
[----:B------:R0:W-:Y:S02]  /*b080*/  LDGSTS.E.BYPASS.LTC128B.128 [R9+0x25c00], desc[UR36][R2.64+0x100], !P1 ;  /* 0x25c0010002097fae */ /* 0x0001e4000c901d64 */
[----:B0-----:R-:W-:-:S02]  /*b090*/  IADD3 R2, P0, R14, R4, RZ ;  /* 0x000000040e027210 */ /* 0x001fc40007f1e0ff */
[----:B------:R0:W2:Y:S03]  /*b0a0*/  SHFL.IDX PT, R14, R8, 0x5, 0x181f ;  /* 0x00b81f00080e7f89 */ /* 0x0000a600000e0000 */
[----:B-1----:R-:W-:Y:S02]  /*b0b0*/  IMAD.X R3, RZ, RZ, R35, P0 ;  /* 0x000000ffff037224 */ /* 0x002fe400000e0623 */
[----:B------:R0:W1:Y:S04]  /*b0c0*/  SHFL.IDX PT, R35, R10, 0x5, 0x181f ;  /* 0x00b81f000a237f89 */ /* 0x00006800000e0000 */
[----:B------:R0:W-:Y:S04]  /*b0d0*/  LDGSTS.E.BYPASS.LTC128B.128 [R9+0x20400], desc[UR36][R2.64], !P3 ;  /* 0x2040000002097fae */ /* 0x0001e8000d901d64 */
[----:B------:R0:W-:Y:S04]  /*b0e0*/  LDGSTS.E.BYPASS.LTC128B.128 [R9+0x23400], desc[UR36][R2.64+0x80], !P2 ;  /* 0x2340008002097fae */ /* 0x0001e8000d101d64 */
[----:B------:R0:W-:Y:S02]  /*b0f0*/  LDGSTS.E.BYPASS.LTC128B.128 [R9+0x26400], desc[UR36][R2.64+0x100], !P1 ;  /* 0x2640010002097fae */ /* 0x0001e4000c901d64 */
.L_x_140:
[----:B0-2---:R-:W-:-:S04]  /*b100*/  IADD3 R2, P0, R14, R4, RZ ;  /* 0x000000040e027210 */ /* 0x005fc80007f1e0ff */
[----:B-1----:R-:W-:Y:S02]  /*b110*/  IADD3.X R3, RZ, R35, RZ, P0, !PT ;  /* 0x00000023ff037210 */ /* 0x002fe400007fe4ff */
[----:B------:R-:W-:-:S03]  /*b120*/  PLOP3.LUT P0, PT, PT, PT, PT, 0x80, 0x0 ;  /* 0x000000000000781c */ /* 0x000fc60003f0f070 */
[----:B------:R-:W-:Y:S01]  /*b130*/  @!PT LDS RZ, [RZ] ;  /* 0x00000000fffff984 */ /* 0x000fe20000000800 */
[----:B------:R-:W-:Y:S01]  /*b140*/  @!PT LDS RZ, [RZ] ;  /* 0x00000000fffff984 */ /* 0x000fe20000000800 */
[----:B------:R-:W-:Y:S01]  /*b150*/  @!PT LDS RZ, [RZ] ;  /* 0x00000000fffff984 */ /* 0x000fe20000000800 */
[----:B------:R0:W-:Y:S04]  /*b160*/  LDGSTS.E.BYPASS.LTC128B.128 [R9+0x20c00], desc[UR36][R2.64], !P3 ;  /* 0x20c0000002097fae */ /* 0x0001e8000d901d64 */
[----:B------:R0:W-:Y:S04]  /*b170*/  LDGSTS.E.BYPASS.LTC128B.128 [R9+0x23c00], desc[UR36][R2.64+0x80], !P2 ;  /* 0x23c0008002097fae */ /* 0x0001e8000d101d64 */
[----:B------:R0:W-:Y:S01]  /*b180*/  LDGSTS.E.BYPASS.LTC128B.128 [R9+0x26c00], desc[UR36][R2.64+0x100], !P1 ;  /* 0x26c0010002097fae */ /* 0x0001e2000c901d64 */
[----:B------:R-:W-:Y:S01]  /*b190*/  NOP ;  /* 0x0000000000007918 */ /* 0x000fe20000000000 */
.L_x_60:
        /* <DEDUP_REMOVED lines=10> */
.L_x_61:
[----:B------:R1:W-:Y:S01]  /*b240*/  SYNCS.ARRIVE.TRANS64.A1T0 RZ, [R6+URZ+0x30830], RZ ;  /* 0x030830ff06ff79a7 */ /* 0x0003e2000810003f */
[----:B------:R-:W-:Y:S05]  /*b250*/  @!P2 BRA `(.L_x_62) ;  /* 0x000000000004a947 */ /* 0x000fea0003800000 */
[----:B------:R-:W-:Y:S01]  /*b260*/  BPT.TRAP 0x1 ;  /* 0x000000040000795c */ /* 0x000fe20000300000 */
.L_x_62:
[----:B0-----:R-:W-:Y:S01]  /*b270*/  SHF.L.U32 R9, R21, 0x1f, RZ ;  /* 0x0000001f15097819 */ /* 0x001fe200000006ff */
[----:B------:R-:W-:Y:S01]  /*b280*/  IMAD.MOV.U32 R3, RZ, RZ, -0x60 ;  /* 0xffffffa0ff037424 */ /* 0x000fe200078e00ff */
[----:B-1----:R-:W-:Y:S01]  /*b290*/  LEA R6, R7, UR39, 0x3 ;  /* 0x0000002707067c11 */ /* 0x002fe2000f8e18ff */
[----:B------:R-:W-:Y:S02]  /*b2a0*/  BSSY B1, `(.L_x_63) ;  /* 0x0000004000017945 */ /* 0x000fe40003800000 */
[----:B------:R-:W-:Y:S01]  /*b2b0*/  IMAD R3, R28, R3, UR38 ;  /* 0x000000261c037e24 */ /* 0x000fe2000f8e0203 */
[----:B------:R-:W0:Y:S02]  /*b2c0*/  SYNCS.PHASECHK.TRANS64.TRYWAIT P0, [R6+URZ+0x30860], R9 ;  /* 0x03086009060075a7 */ /* 0x000e24000800017f */
[----:B0-----:R-:W-:Y:S05]  /*b2d0*/  @!P0 BRA `(.L_x_64) ;  /* 0x0000002c007c8947 */ /* 0x001fea0003800000 */
.L_x_141:
[----:B------:R-:W-:Y:S05]  /*b2e0*/  BSYNC B1 ;  /* 0x0000000000017941 */ /* 0x000fea0003800000 */
.L_x_63:
[----:B------:R-:W-:Y:S01]  /*b2f0*/  UMOV UR4, 0xffffffff ;  /* 0xffffffff00047882 */ /* 0x000fe20000000000 */
[C---:B------:R-:W-:Y:S01]  /*b300*/  LOP3.LUT P3, RZ, R16.reuse, 0x20, RZ, 0xc0, !PT ;  /* 0x0000002010ff7812 */ /* 0x040fe2000786c0ff */
[----:B------:R-:W-:Y:S01]  /*b310*/  IMAD R7, R7, 0x4800, R27 ;  /* 0x0000480007077824 */ /* 0x000fe200078e021b */
[C---:B------:R-:W-:Y:S01]  /*b320*/  LOP3.LUT P2, RZ, R16.reuse, 0x10, RZ, 0xc0, !PT ;  /* 0x0000001010ff7812 */ /* 0x040fe2000784c0ff */
[----:B------:R-:W-:Y:S01]  /*b330*/  IMAD.IADD R8, R3, 0x1, -R34 ;  /* 0x0000000103087824 */ /* 0x000fe200078e0a22 */
[----:B------:R-:W-:Y:S01]  /*b340*/  LOP3.LUT P1, RZ, R16, 0x8, RZ, 0xc0, !PT ;  /* 0x0000000810ff7812 */ /* 0x000fe2000782c0ff */
[----:B------:R-:W-:-:S12]  /*b350*/  BRA.DIV UR4, `(.L_x_65) ;  /* 0x0000002e04707947 */ /* 0x000fd8000b800000 */
[----:B------:R-:W1:Y:S01]  /*b360*/  SHFL.IDX PT, R14, R17, RZ, 0x181f ;  /* 0x00181fff110e7589 */ /* 0x000e6200000e0000 */
[----:B------:R-:W-:-:S03]  /*b370*/  LEA R7, R7, UR39, 0x1 ;  /* 0x0000002707077c11 */ /* 0x000fc6000f8e08ff */
[----:B------:R-:W2:Y:S01]  /*b380*/  SHFL.IDX PT, R3, R18, RZ, 0x181f ;  /* 0x00181fff12037589 */ /* 0x000ea200000e0000 */
[----:B-1----:R-:W-:-:S03]  /*b390*/  IADD3 R2, P0, R14, R4, RZ ;  /* 0x000000040e027210 */ /* 0x002fc60007f1e0ff */
[----:B------:R-:W1:Y:S01]  /*b3a0*/  SHFL.IDX PT, R14, R17, 0x1, 0x181f ;  /* 0x00381f00110e7f89 */ /* 0x000e6200000e0000 */
[----:B--2---:R-:W-:Y:S02]  /*b3b0*/  IADD3.X R3, RZ, R3, RZ, P0, !PT ;  /* 0x00000003ff037210 */ /* 0x004fe400007fe4ff */
[----:B------:R-:W-:-:S13]  /*b3c0*/  ISETP.LT.OR P0, PT, R8, 0x1, P3 ;  /* 0x000000010800780c */ /* 0x000fda0001f01670 */
[----:B------:R-:W-:Y:S01]  /*b3d0*/  LDGSTS.E.BYPASS.LTC128B.128 [R7+0x400], desc[UR36][R2.64], !P0 ;  /* 0x0040000002077fae */ /* 0x000fe2000c101d64 */
[----:B------:R-:W-:-:S13]  /*b3e0*/  ISETP.LT.OR P0, PT, R8, 0x1, P2 ;  /* 0x000000010800780c */ /* 0x000fda0001701670 */
[----:B------:R-:W-:Y:S01]  /*b3f0*/  LDGSTS.E.BYPASS.LTC128B.128 [R7+0x3400], desc[UR36][R2.64+0x80], !P0 ;  /* 0x0340008002077fae */ /* 0x000fe2000c101d64 */
[----:B------:R-:W-:-:S13]  /*b400*/  ISETP.LT.OR P0, PT, R8, 0x1, P1 ;  /* 0x000000010800780c */ /* 0x000fda0000f01670 */
[----:B------:R2:W-:Y:S04]  /*b410*/  LDGSTS.E.BYPASS.LTC128B.128 [R7+0x6400], desc[UR36][R2.64+0x100], !P0 ;  /* 0x0640010002077fae */ /* 0x0005e8000c101d64 */
[----:B--2---:R-:W2:Y:S01]  /*b420*/  SHFL.IDX PT, R3, R18, 0x1, 0x181f ;  /* 0x00381f0012037f89 */ /* 0x004ea200000e0000 */
[----:B-1----:R-:W-:-:S03]  /*b430*/  IADD3 R2, P0, R14, R4, RZ ;  /* 0x000000040e027210 */ /* 0x002fc60007f1e0ff */
[----:B------:R-:W1:Y:S02]  /*b440*/  SHFL.IDX PT, R14, R17, 0x2, 0x181f ;  /* 0x00581f00110e7f89 */ /* 0x000e6400000e0000 */
[----:B--2---:R-:W-:Y:S01]  /*b450*/  IMAD.X R3, RZ, RZ, R3, P0 ;  /* 0x000000ffff037224 */ /* 0x004fe200000e0603 */
        /* <DEDUP_REMOVED lines=28> */
[----:B------:R-:W1:Y:S04]  /*b620*/  SHFL.IDX PT, R18, R18, 0x5, 0x181f ;  /* 0x00b81f0012127f89 */ /* 0x000e6800000e0000 */
[----:B------:R3:W4:Y:S01]  /*b630*/  SHFL.IDX PT, R14, R17, 0x5, 0x181f ;  /* 0x00b81f00110e7f89 */ /* 0x00072200000e0000 */
[----:B--2---:R-:W-:Y:S01]  /*b640*/  IMAD.X R3, RZ, RZ, R3, P0 ;  /* 0x000000ffff037224 */ /* 0x004fe200000e0603 */
[----:B------:R-:W-:-:S13]  /*b650*/  ISETP.LT.OR P0, PT, R8, 0x41, P3 ;  /* 0x000000410800780c */ /* 0x000fda0001f01670 */
[----:B------:R3:W-:Y:S01]  /*b660*/  LDGSTS.E.BYPASS.LTC128B.128 [R7+0x2400], desc[UR36][R2.64], !P0 ;  /* 0x0240000002077fae */ /* 0x0007e2000c101d64 */
[----:B------:R-:W-:-:S13]  /*b670*/  ISETP.LT.OR P0, PT, R8, 0x41, P2 ;  /* 0x000000410800780c */ /* 0x000fda0001701670 */
[----:B------:R3:W-:Y:S01]  /*b680*/  LDGSTS.E.BYPASS.LTC128B.128 [R7+0x5400], desc[UR36][R2.64+0x80], !P0 ;  /* 0x0540008002077fae */ /* 0x0007e2000c101d64 */
[----:B------:R-:W-:-:S13]  /*b690*/  ISETP.LT.OR P0, PT, R8, 0x41, P1 ;  /* 0x000000410800780c */ /* 0x000fda0000f01670 */
[----:B-1--4-:R3:W-:Y:S02]  /*b6a0*/  LDGSTS.E.BYPASS.LTC128B.128 [R7+0x8400], desc[UR36][R2.64+0x100], !P0 ;  /* 0x0840010002077fae */ /* 0x0127e4000c101d64 */
.L_x_155:
[----:B0--3--:R-:W-:Y:S01]  /*b6b0*/  IADD3 R2, P0, R14, R4, RZ ;  /* 0x000000040e027210 */ /* 0x009fe20007f1e0ff */
[----:B------:R-:W-:Y:S02]  /*b6c0*/  ULDC.64 UR4, c[0x0][0x328] ;  /* 0x0000ca0000047ab9 */ /* 0x000fe40000000a00 */
[----:B------:R-:W-:Y:S02]  /*b6d0*/  IMAD R4, R23, UR4, RZ ;  /* 0x0000000417047c24 */ /* 0x000fe4000f8e02ff */
[----:B------:R-:W-:Y:S01]  /*b6e0*/  IMAD.X R3, RZ, RZ, R18, P0 ;  /* 0x000000ffff037224 */ /* 0x000fe200000e0612 */
[----:B------:R-:W-:Y:S01]  /*b6f0*/  ISETP.LT.OR P0, PT, R8, 0x51, P3 ;  /* 0x000000510800780c */ /* 0x000fe20001f01670 */
[----:B------:R-:W-:-:S12]  /*b700*/  IMAD R9, R5, UR5, R4 ;  /* 0x0000000505097c24 */ /* 0x000fd8000f8e0204 */
[----:B------:R-:W-:Y:S01]  /*b710*/  @!PT LDS RZ, [RZ] ;  /* 0x00000000fffff984 */ /* 0x000fe20000000800 */
[----:B------:R-:W-:Y:S01]  /*b720*/  @!PT LDS RZ, [RZ] ;  /* 0x00000000fffff984 */ /* 0x000fe20000000800 */
[----:B------:R-:W-:Y:S01]  /*b730*/  @!PT LDS RZ, [RZ] ;  /* 0x00000000fffff984 */ /* 0x000fe20000000800 */
[----:B------:R-:W-:Y:S01]  /*b740*/  LDGSTS.E.BYPASS.LTC128B.128 [R7+0x2c00], desc[UR36][R2.64], !P0 ;  /* 0x02c0000002077fae */ /* 0x000fe2000c101d64 */
[----:B------:R-:W-:-:S13]  /*b750*/  ISETP.LT.OR P0, PT, R8, 0x51, P2 ;  /* 0x000000510800780c */ /* 0x000fda0001701670 */
[----:B------:R-:W-:Y:S01]  /*b760*/  LDGSTS.E.BYPASS.LTC128B.128 [R7+0x5c00], desc[UR36][R2.64+0x80], !P0 ;  /* 0x05c0008002077fae */ /* 0x000fe2000c101d64 */
[----:B------:R-:W-:-:S13]  /*b770*/  ISETP.LT.OR P0, PT, R8, 0x51, P1 ;  /* 0x000000510800780c */ /* 0x000fda0000f01670 */
[----:B------:R0:W-:Y:S02]  /*b780*/  LDGSTS.E.BYPASS.LTC128B.128 [R7+0x8c00], desc[UR36][R2.64+0x100], !P0 ;  /* 0x08c0010002077fae */ /* 0x0001e4000c101d64 */
[----:B0-----:R-:W-:Y:S01]  /*b790*/  IMAD.WIDE.U32 R2, R5, UR4, RZ ;  /* 0x0000000405027c25 */ /* 0x001fe2000f8e00ff */
[----:B------:R-:W-:-:S03]  /*b7a0*/  ULDC.64 UR4, c[0x0][0x338] ;  /* 0x0000ce0000047ab9 */ /* 0x000fc60000000a00 */
[----:B------:R-:W-:Y:S01]  /*b7b0*/  IMAD R5, R24, UR4, RZ ;  /* 0x0000000418057c24 */ /* 0x000fe2000f8e02ff */
[----:B------:R-:W-:-:S03]  /*b7c0*/  IADD3 R3, R3, R9, RZ ;  /* 0x0000000903037210 */ /* 0x000fc60007ffe0ff */
[C---:B------:R-:W-:Y:S02]  /*b7d0*/  IMAD R5, R0.reuse, UR5, R5 ;  /* 0x0000000500057c24 */ /* 0x040fe4000f8e0205 */
[----:B------:R-:W-:Y:S01]  /*b7e0*/  IMAD.WIDE.U32 R2, R0, UR4, R2 ;  /* 0x0000000400027c25 */ /* 0x000fe2000f8e0002 */
[----:B------:R-:W-:-:S03]  /*b7f0*/  ULDC.64 UR4, c[0x0][0x330] ;  /* 0x0000cc0000047ab9 */ /* 0x000fc60000000a00 */
[----:B------:R-:W-:Y:S02]  /*b800*/  IMAD R0, R29, UR4, RZ ;  /* 0x000000041d007c24 */ /* 0x000fe4000f8e02ff */
[----:B------:R-:W-:Y:S02]  /*b810*/  IMAD.IADD R3, R3, 0x1, R5 ;  /* 0x0000000103037824 */ /* 0x000fe400078e0205 */
[C---:B------:R-:W-:Y:S01]  /*b820*/  IMAD R5, R19.reuse, UR5, R0 ;  /* 0x0000000513057c24 */ /* 0x040fe2000f8e0200 */
[----:B------:R-:W-:Y:S01]  /*b830*/  NOP ;  /* 0x0000000000007918 */ /* 0x000fe20000000000 */
[----:B------:R-:W-:Y:S01]  /*b840*/  IMAD.WIDE.U32 R2, R19, UR4, R2 ;  /* 0x0000000413027c25 */ /* 0x000fe2000f8e0002 */
[----:B------:R-:W-:-:S03]  /*b850*/  ULDC.64 UR4, c[0x0][0x318] ;  /* 0x0000c60000047ab9 */ /* 0x000fc60000000a00 */
[----:B------:R-:W-:Y:S01]  /*b860*/  IMAD.IADD R3, R5, 0x1, R3 ;  /* 0x0000000105037824 */ /* 0x000fe200078e0203 */
[----:B------:R-:W-:-:S04]  /*b870*/  LEA R17, P0, R2, UR4, 0x1 ;  /* 0x0000000402117c11 */ /* 0x000fc8000f8008ff */
[----:B------:R-:W-:Y:S02]  /*b880*/  LEA.HI.X R18, R2, UR5, R3, 0x1, P0 ;  /* 0x0000000502127c11 */ /* 0x000fe400080f0c03 */
[----:B------:R-:W-:-:S13]  /*b890*/  PLOP3.LUT P0, PT, PT, PT, PT, 0x80, 0x0 ;  /* 0x000000000000781c */ /* 0x000fda0003f0f070 */
.L_x_66:
        /* <DEDUP_REMOVED lines=10> */
.L_x_67:
[C---:B------:R-:W-:Y:S01]  /*b940*/  ISETP.GT.AND P0, PT, R20.reuse, RZ, PT ;  /* 0x000000ff1400720c */ /* 0x040fe20003f04270 */
[----:B------:R0:W-:Y:S01]  /*b950*/  SYNCS.ARRIVE.TRANS64.A1T0 RZ, [R6+URZ+0x30850], RZ ;  /* 0x030850ff06ff79a7 */ /* 0x0001e2000810003f */
[----:B------:R-:W-:Y:S01]  /*b960*/  IMAD.MOV.U32 R21, RZ, RZ, R25 ;  /* 0x000000ffff157224 */ /* 0x000fe200078e0019 */
[----:B------:R-:W-:Y:S01]  /*b970*/  MOV R28, R20 ;  /* 0x00000014001c7202 */ /* 0x000fe20000000f00 */
[----:B------:R-:W-:Y:S01]  /*b980*/  IMAD.MOV.U32 R7, RZ, RZ, R22 ;  /* 0x000000ffff077224 */ /* 0x000fe200078e0016 */
[----:B0-----:R-:W-:-:S08]  /*b990*/  IADD3 R6, R20, -0x1, RZ ;  /* 0xffffffff14067810 */ /* 0x001fd00007ffe0ff */
[----:B------:R-:W-:Y:S05]  /*b9a0*/  @P0 BRA `(.L_x_68) ;  /* 0xfffffff000300947 */ /* 0x000fea000383ffff */
[----:B------:R-:W-:Y:S05]  /*b9b0*/  BSYNC B0 ;  /* 0x0000000000007941 */ /* 0x000fea0003800000 */
.L_x_55:
[----:B------:R-:W-:-:S13]  /*b9c0*/  LOP3.LUT P0, RZ, R16, 0x40, RZ, 0xc0, !PT ;  /* 0x0000004010ff7812 */ /* 0x000fda000780c0ff */
[----:B------:R-:W-:Y:S05]  /*b9d0*/  @!P0 BRA `(.L_x_69) ;  /* 0x0000000000048947 */ /* 0x000fea0003800000 */
[----:B------:R-:W-:Y:S01]  /*b9e0*/  BPT.TRAP 0x1 ;  /* 0x000000040000795c */ /* 0x000fe20000300000 */
.L_x_69:
[----:B------:R-:W-:Y:S01]  /*b9f0*/  LEA R4, R22, UR39, 0x3 ;  /* 0x0000002716047c11 */ /* 0x000fe2000f8e18ff */
[----:B------:R-:W-:Y:S01]  /*ba00*/  IMAD.MOV.U32 R5, RZ, RZ, -0x60 ;  /* 0xffffffa0ff057424 */ /* 0x000fe200078e00ff */
[----:B0-----:R-:W-:Y:S01]  /*ba10*/  SHF.L.U32 R3, R25, 0x1f, RZ ;  /* 0x0000001f19037819 */ /* 0x001fe200000006ff */
[----:B------:R-:W-:Y:S02]  /*ba20*/  BSSY B0, `(.L_x_70) ;  /* 0x0000004000007945 */ /* 0x000fe40003800000 */
[----:B------:R-:W-:Y:S01]  /*ba30*/  IMAD R5, R20, R5, UR38 ;  /* 0x0000002614057e24 */ /* 0x000fe2000f8e0205 */
[----:B------:R-:W0:Y:S02]  /*ba40*/  SYNCS.PHASECHK.TRANS64.TRYWAIT P0, [R4+URZ+0x30860], R3 ;  /* 0x03086003040075a7 */ /* 0x000e24000800017f */
[----:B0-----:R-:W-:Y:S05]  /*ba50*/  @!P0 BRA `(.L_x_71) ;  /* 0x0000002c00ac8947 */ /* 0x001fea0003800000 */
.L_x_156:
[----:B------:R-:W-:Y:S05]  /*ba60*/  BSYNC B0 ;  /* 0x0000000000007941 */ /* 0x000fea0003800000 */
.L_x_70:
[----:B------:R-:W-:Y:S01]  /*ba70*/  UMOV UR4, 0xffffffff ;  /* 0xffffffff00047882 */ /* 0x000fe20000000000 */
[----:B------:R-:W-:Y:S01]  /*ba80*/  LOP3.LUT P3, RZ, R16, 0x20, RZ, 0xc0, !PT ;  /* 0x0000002010ff7812 */ /* 0x000fe2000786c0ff */
[----:B------:R-:W-:Y:S01]  /*ba90*/  IMAD R7, R22, 0x4800, R27 ;  /* 0x0000480016077824 */ /* 0x000fe200078e021b */
[C---:B------:R-:W-:Y:S01]  /*baa0*/  LOP3.LUT P2, RZ, R16.reuse, 0x10, RZ, 0xc0, !PT ;  /* 0x0000001010ff7812 */ /* 0x040fe2000784c0ff */
[----:B------:R-:W-:Y:S01]  /*bab0*/  IMAD.IADD R5, R5, 0x1, -R34 ;  /* 0x0000000105057824 */ /* 0x000fe200078e0a22 */
[----:B------:R-:W-:Y:S01]  /*bac0*/  LOP3.LUT P1, RZ, R16, 0x8, RZ, 0xc0, !PT ;  /* 0x0000000810ff7812 */ /* 0x000fe2000782c0ff */
[----:B------:R-:W-:-:S12]  /*bad0*/  BRA.DIV UR4, `(.L_x_72) ;  /* 0x0000002e04a07947 */ /* 0x000fd8000b800000 */
[----:B------:R-:W1:Y:S01]  /*bae0*/  SHFL.IDX PT, R14, R17, RZ, 0x181f ;  /* 0x00181fff110e7589 */ /* 0x000e6200000e0000 */
[----:B------:R-:W-:-:S03]  /*baf0*/  SHF.L.U32 R6, R37, 0x1, RZ ;  /* 0x0000000125067819 */ /* 0x000fc600000006ff */
[----:B------:R-:W0:Y:S01]  /*bb00*/  SHFL.IDX PT, R0, R18, RZ, 0x181f ;  /* 0x00181fff12007589 */ /* 0x000e2200000e0000 */
[----:B-1----:R-:W-:-:S03]  /*bb10*/  IADD3 R2, P0, R14, R6, RZ ;  /* 0x000000060e027210 */ /* 0x002fc60007f1e0ff */
[----:B------:R-:W1:Y:S02]  /*bb20*/  SHFL.IDX PT, R14, R17, 0x1, 0x181f ;  /* 0x00381f00110e7f89 */ /* 0x000e6400000e0000 */
[----:B0-----:R-:W-:Y:S01]  /*bb30*/  IMAD.X R3, RZ, RZ, R0, P0 ;  /* 0x000000ffff037224 */ /* 0x001fe200000e0600 */
[----:B------:R-:W-:Y:S02]  /*bb40*/  ISETP.LT.OR P0, PT, R5, 0x1, P3 ;  /* 0x000000010500780c */ /* 0x000fe40001f01670 */
[----:B------:R-:W-:Y:S02]  /*bb50*/  LEA R0, R7, UR39, 0x1 ;  /* 0x0000002707007c11 */ /* 0x000fe4000f8e08ff */
[----:B------:R-:W0:Y:S09]  /*bb60*/  SHFL.IDX PT, R7, R18, 0x1, 0x181f ;  /* 0x00381f0012077f89 */ /* 0x000e3200000e0000 */
[----:B------:R-:W-:Y:S01]  /*bb70*/  LDGSTS.E.BYPASS.LTC128B.128 [R0+0x400], desc[UR36][R2.64], !P0 ;  /* 0x0040000002007fae */ /* 0x000fe2000c101d64 */
[----:B------:R-:W-:-:S13]  /*bb80*/  ISETP.LT.OR P0, PT, R5, 0x1, P2 ;  /* 0x000000010500780c */ /* 0x000fda0001701670 */
[----:B------:R-:W-:Y:S01]  /*bb90*/  LDGSTS.E.BYPASS.LTC128B.128 [R0+0x3400], desc[UR36][R2.64+0x80], !P0 ;  /* 0x0340008002007fae */ /* 0x000fe2000c101d64 */
[----:B------:R-:W-:-:S13]  /*bba0*/  ISETP.LT.OR P0, PT, R5, 0x1, P1 ;  /* 0x000000010500780c */ /* 0x000fda0000f01670 */
[----:B------:R1:W-:Y:S02]  /*bbb0*/  LDGSTS.E.BYPASS.LTC128B.128 [R0+0x6400], desc[UR36][R2.64+0x100], !P0 ;  /* 0x0640010002007fae */ /* 0x0003e4000c101d64 */
[----:B-1----:R-:W-:Y:S02]  /*bbc0*/  IADD3 R2, P0, R14, R6, RZ ;  /* 0x000000060e027210 */ /* 0x002fe40007f1e0ff */
[----:B------:R-:W1:Y:S03]  /*bbd0*/  SHFL.IDX PT, R14, R17, 0x2, 0x181f ;  /* 0x00581f00110e7f89 */ /* 0x000e6600000e0000 */
[----:B0-----:R-:W-:Y:S01]  /*bbe0*/  IMAD.X R3, RZ, RZ, R7, P0 ;  /* 0x000000ffff037224 */ /* 0x001fe200000e0607 */
[----:B------:R-:W-:Y:S01]  /*bbf0*/  ISETP.LT.OR P0, PT, R5, 0x11, P3 ;  /* 0x000000110500780c */ /* 0x000fe20001f01670 */
[----:B------:R-:W0:-:S12]  /*bc00*/  SHFL.IDX PT, R7, R18, 0x2, 0x181f ;  /* 0x00581f0012077f89 */ /* 0x000e1800000e0000 */
[----:B------:R-:W-:Y:S01]  /*bc10*/  LDGSTS.E.BYPASS.LTC128B.128 [R0+0xc00], desc[UR36][R2.64], !P0 ;  /* 0x00c0000002007fae */ /* 0x000fe2000c101d64 */
[----:B------:R-:W-:-:S13]  /*bc20*/  ISETP.LT.OR P0, PT, R5, 0x11, P2 ;  /* 0x000000110500780c */ /* 0x000fda0001701670 */
[----:B------:R-:W-:Y:S01]  /*bc30*/  LDGSTS.E.BYPASS.LTC128B.128 [R0+0x3c00], desc[UR36][R2.64+0x80], !P0 ;  /* 0x03c0008002007fae */ /* 0x000fe2000c101d64 */
[----:B------:R-:W-:-:S13]  /*bc40*/  ISETP.LT.OR P0, PT, R5, 0x11, P1 ;  /* 0x000000110500780c */ /* 0x000fda0000f01670 */
[----:B------:R1:W-:Y:S02]  /*bc50*/  LDGSTS.E.BYPASS.LTC128B.128 [R0+0x6c00], desc[UR36][R2.64+0x100], !P0 ;  /* 0x06c0010002007fae */ /* 0x0003e4000c101d64 */
[----:B-1----:R-:W-:Y:S02]  /*bc60*/  IADD3 R2, P0, R14, R6, RZ ;  /* 0x000000060e027210 */ /* 0x002fe40007f1e0ff */
[----:B------:R-:W1:Y:S02]  /*bc70*/  SHFL.IDX PT, R14, R17, 0x3, 0x181f ;  /* 0x00781f00110e7f89 */ /* 0x000e6400000e0000 */
[----:B0-----:R-:W-:Y:S02]  /*bc80*/  IADD3.X R3, RZ, R7, RZ, P0, !PT ;  /* 0x00000007ff037210 */ /* 0x001fe400007fe4ff */
        /* <DEDUP_REMOVED lines=18> */
[----:B------:R1:W2:Y:S03]  /*bdb0*/  SHFL.IDX PT, R14, R17, 0x5, 0x181f ;  /* 0x00b81f00110e7f89 */ /* 0x0002a600000e0000 */
[----:B0-----:R-:W-:Y:S01]  /*bdc0*/  IMAD.X R3, RZ, RZ, R7, P0 ;  /* 0x000000ffff037224 */ /* 0x001fe200000e0607 */
[----:B------:R-:W-:Y:S01]  /*bdd0*/  ISETP.LT.OR P0, PT, R5, 0x41, P3 ;  /* 0x000000410500780c */ /* 0x000fe20001f01670 */
[----:B------:R1:W3:-:S12]  /*bde0*/  SHFL.IDX PT, R7, R18, 0x5, 0x181f ;  /* 0x00b81f0012077f89 */ /* 0x0002d800000e0000 */
[----:B------:R1:W-:Y:S01]  /*bdf0*/  LDGSTS.E.BYPASS.LTC128B.128 [R0+0x2400], desc[UR36][R2.64], !P0 ;  /* 0x0240000002007fae */ /* 0x0003e2000c101d64 */
[----:B------:R-:W-:-:S13]  /*be00*/  ISETP.LT.OR P0, PT, R5, 0x41, P2 ;  /* 0x000000410500780c */ /* 0x000fda0001701670 */
[----:B------:R1:W-:Y:S01]  /*be10*/  LDGSTS.E.BYPASS.LTC128B.128 [R0+0x5400], desc[UR36][R2.64+0x80], !P0 ;  /* 0x0540008002007fae */ /* 0x0003e2000c101d64 */
[----:B------:R-:W-:-:S13]  /*be20*/  ISETP.LT.OR P0, PT, R5, 0x41, P1 ;  /* 0x000000410500780c */ /* 0x000fda0000f01670 */
[----:B--23--:R1:W-:Y:S02]  /*be30*/  LDGSTS.E.BYPASS.LTC128B.128 [R0+0x8400], desc[UR36][R2.64+0x100], !P0 ;  /* 0x0840010002007fae */ /* 0x00c3e4000c101d64 */
.L_x_170:
[----:B01----:R-:W-:-:S04]  /*be40*/  IADD3 R2, P0, R14, R6, RZ ;  /* 0x000000060e027210 */ /* 0x003fc80007f1e0ff */
[----:B------:R-:W-:Y:S02]  /*be50*/  IADD3.X R3, RZ, R7, RZ, P0, !PT ;  /* 0x00000007ff037210 */ /* 0x000fe400007fe4ff */
[----:B------:R-:W-:-:S13]  /*be60*/  ISETP.LT.OR P0, PT, R5, 0x51, P3 ;  /* 0x000000510500780c */ /* 0x000fda0001f01670 */
[----:B------:R-:W-:Y:S01]  /*be70*/  @!PT LDS RZ, [RZ] ;  /* 0x00000000fffff984 */ /* 0x000fe20000000800 */
[----:B------:R-:W-:Y:S01]  /*be80*/  @!PT LDS RZ, [RZ] ;  /* 0x00000000fffff984 */ /* 0x000fe20000000800 */
[----:B------:R-:W-:Y:S01]  /*be90*/  @!PT LDS RZ, [RZ] ;  /* 0x00000000fffff984 */ /* 0x000fe20000000800 */
[----:B------:R0:W-:Y:S01]  /*bea0*/  LDGSTS.E.BYPASS.LTC128B.128 [R0+0x2c00], desc[UR36][R2.64], !P0 ;  /* 0x02c0000002007fae */ /* 0x0001e2000c101d64 */
[----:B------:R-:W-:-:S13]  /*beb0*/  ISETP.LT.OR P0, PT, R5, 0x51, P2 ;  /* 0x000000510500780c */ /* 0x000fda0001701670 */
[----:B------:R0:W-:Y:S01]  /*bec0*/  LDGSTS.E.BYPASS.LTC128B.128 [R0+0x5c00], desc[UR36][R2.64+0x80], !P0 ;  /* 0x05c0008002007fae */ /* 0x0001e2000c101d64 */
[----:B------:R-:W-:-:S13]  /*bed0*/  ISETP.LT.OR P0, PT, R5, 0x51, P1 ;  /* 0x000000510500780c */ /* 0x000fda0000f01670 */
[----:B------:R0:W-:Y:S01]  /*bee0*/  LDGSTS.E.BYPASS.LTC128B.128 [R0+0x8c00], desc[UR36][R2.64+0x100], !P0 ;  /* 0x08c0010002007fae */ /* 0x0001e2000c101d64 */
[----:B------:R-:W-:Y:S01]  /*bef0*/  PLOP3.LUT P0, PT, PT, PT, PT, 0x80, 0x0 ;  /* 0x000000000000781c */ /* 0x000fe20003f0f070 */
[----:B------:R-:W-:-:S12]  /*bf00*/  NOP ;  /* 0x0000000000007918 */ /* 0x000fd80000000000 */
.L_x_73:
        /* <DEDUP_REMOVED lines=10> */
.L_x_74:
[----:B0-----:R-:W2:Y:S01]  /*bfb0*/  LDL.LU R2, [R1] ;  /* 0x0000000001027983 */ /* 0x001ea20000300800 */
[----:B------:R-:W-:Y:S01]  /*bfc0*/  VIADD R22, R22, 0x1 ;  /* 0x0000000116167836 */ /* 0x000fe20000000000 */
[----:B------:R-:W-:Y:S01]  /*bfd0*/  ULDC UR4, c[0x0][0xc34] ;  /* 0x00030d0000047ab9 */ /* 0x000fe20000000800 */
[----:B------:R-:W-:Y:S01]  /*bfe0*/  VIADD R36, R36, UR44 ;  /* 0x0000002c24247c36 */ /* 0x000fe20008000000 */
[----:B------:R0:W-:Y:S02]  /*bff0*/  SYNCS.ARRIVE.TRANS64.A1T0 RZ, [R4+URZ+0x30850], RZ ;  /* 0x030850ff04ff79a7 */ /* 0x0001e4000810003f */
[----:B------:R-:W-:-:S04]  /*c000*/  ISETP.NE.AND P0, PT, R22, 0x2, PT ;  /* 0x000000021600780c */ /* 0x000fc80003f05270 */
[----:B------:R-:W-:Y:S02]  /*c010*/  SEL R22, R22, RZ, P0 ;  /* 0x000000ff16167207 */ /* 0x000fe40000000000 */
[----:B------:R-:W-:Y:S02]  /*c020*/  SEL R0, RZ, 0x1, P0 ;  /* 0x00000001ff007807 */ /* 0x000fe40000000000 */
[----:B------:R-:W-:Y:S02]  /*c030*/  ISETP.GE.AND P0, PT, R36, UR4, PT ;  /* 0x0000000424007c0c */ /* 0x000fe4000bf06270 */
[----:B------:R-:W-:Y:S02]  /*c040*/  LOP3.LUT R25, R25, R0, RZ, 0x3c, !PT ;  /* 0x0000000019197212 */ /* 0x000fe400078e3cff */
[----:B--2---:R-:W-:-:S05]  /*c050*/  IADD3 R2, R2, 0x1, RZ ;  /* 0x0000000102027810 */ /* 0x004fca0007ffe0ff */
[----:B------:R0:W-:Y:S04]  /*c060*/  STL [R1], R2 ;  /* 0x0000000201007387 */ /* 0x0001e80000100800 */
[----:B------:R-:W-:Y:S05]  /*c070*/  @!P0 BRA `(.L_x_75) ;  /* 0xffffffcc00c88947 */ /* 0x000fea000383ffff */
[----:B------:R-:W-:-:S07]  /*c080*/  LOP3.LUT R0, R2, 0x1, RZ, 0xc, !PT ;  /* 0x0000000102007812 */ /* 0x000fce00078e0cff */
.L_x_40:
[----:B------:R-:W1:Y:S01]  /*c090*/  S2R R3, SR_CgaCtaId ;  /* 0x0000000000037919 */ /* 0x000e620000008800 */
[----:B0-----:R-:W-:Y:S01]  /*c0a0*/  MOV R2, 0x400 ;  /* 0x0000040000027802 */ /* 0x001fe20000000f00 */
[----:B------:R-:W-:Y:S01]  /*c0b0*/  BSSY B0, `(.L_x_76) ;  /* 0x0000005000007945 */ /* 0x000fe20003800000 */
[----:B------:R-:W-:Y:S02]  /*c0c0*/  SHF.L.U32 R0, R0, 0x1f, RZ ;  /* 0x0000001f00007819 */ /* 0x000fe400000006ff */
[----:B-1----:R-:W-:-:S04]  /*c0d0*/  LEA R5, R3, R2, 0x18 ;  /* 0x0000000203057211 */ /* 0x002fc800078ec0ff */
[----:B------:R-:W0:Y:S02]  /*c0e0*/  SYNCS.PHASECHK.TRANS64.TRYWAIT P0, [R5+URZ+0x30820], R0 ;  /* 0x03082000050075a7 */ /* 0x000e24000800017f */
[----:B0-----:R-:W-:Y:S05]  /*c0f0*/  @!P0 BRA `(.L_x_77) ;  /* 0x0000003000488947 */ /* 0x001fea0003800000 */
.L_x_171:
[----:B------:R-:W-:Y:S05]  /*c100*/  BSYNC B0 ;  /* 0x0000000000007941 */ /* 0x000fea0003800000 */
.L_x_76:
[----:B------:R-:W-:-:S03]  /*c110*/  UMOV UR4, 0xffffffff ;  /* 0xffffffff00047882 */ /* 0x000fc60000000000 */
[----:B------:R-:W-:Y:S05]  /*c120*/  BRA.DIV UR4, `(.L_x_78) ;  /* 0x0000003204507947 */ /* 0x000fea000b800000 */
[----:B0-----:R-:W0:Y:S02]  /*c130*/  S2R R0, SR_TID.X ;  /* 0x0000000000007919 */ /* 0x001e240000002100 */
[----:B0-----:R-:W-:-:S04]  /*c140*/  SHF.R.U32.HI R0, RZ, 0x5, R0 ;  /* 0x00000005ff007819 */ /* 0x001fc80000011600 */
[----:B------:R-:W-:-:S05]  /*c150*/  LOP3.LUT R0, R0, 0x3, RZ, 0xc0, !PT ;  /* 0x0000000300007812 */ /* 0x000fca00078ec0ff */
[----:B------:R0:W1:Y:S02]  /*c160*/  SHFL.IDX PT, R14, R0, RZ, 0x1f ;  /* 0x00001fff000e7589 */ /* 0x00006400000e0000 */
.L_x_174:
[----:B-1----:R-:W-:Y:S01]  /*c170*/  ISETP.NE.AND P0, PT, R14, RZ, PT ;  /* 0x000000ff0e00720c */ /* 0x002fe20003f05270 */
[----:B------:R-:W-:-:S12]  /*c180*/  BSSY B0, `(.L_x_79) ;  /* 0x0000026000007945 */ /* 0x000fd80003800000 */
[----:B------:R-:W-:Y:S05]  /*c190*/  @P0 BRA `(.L_x_80) ;  /* 0x0000000000900947 */ /* 0x000fea0003800000 */
[----:B------:R-:W-:-:S03]  /*c1a0*/  UMOV UR4, 0xffffffff ;  /* 0xffffffff00047882 */ /* 0x000fc60000000000 */
[----:B------:R-:W-:Y:S05]  /*c1b0*/  BRA.DIV UR4, `(.L_x_81) ;  /* 0x0000003204607947 */ /* 0x000fea000b800000 */
[----:B------:R-:W-:-:S13]  /*c1c0*/  ELECT P6, URZ, PT ;  /* 0x00000000003f782f */ /* 0x000fda00038c0000 */
.L_x_177:
[----:B------:R-:W-:Y:S05]  /*c1d0*/  @!P6 BRA `(.L_x_80) ;  /* 0x000000000080e947 */ /* 0x000fea0003800000 */
[----:B0-----:R-:W2:Y:S02]  /*c1e0*/  LDL R0, [R1+0x4] ;  /* 0x0000040001007983 */ /* 0x001ea40000100800 */
[----:B--2---:R-:W-:-:S13]  /*c1f0*/  R2UR UR4, R0 ;  /* 0x00000000000472ca */ /* 0x004fda00000e0000 */
[----:B------:R-:W-:-:S06]  /*c200*/  ULOP3.LUT UR4, UR4, 0x2, URZ, 0xfc, !UPT ;  /* 0x0000000204047892 */ /* 0x000fcc000f8efc3f */
[----:B------:R-:W-:-:S05]  /*c210*/  IMAD.U32 R0, RZ, RZ, UR4 ;  /* 0x00000004ff007e24 */ /* 0x000fca000f8e00ff */
[----:B------:R-:W-:-:S13]  /*c220*/  ISETP.NE.AND P0, PT, R0, 0x3, PT ;  /* 0x000000030000780c */ /* 0x000fda0003f05270 */
[----:B------:R-:W-:Y:S05]  /*c230*/  @!P0 BRA `(.L_x_82) ;  /* 0x0000000000048947 */ /* 0x000fea0003800000 */
[----:B------:R-:W-:Y:S01]  /*c240*/  BPT.TRAP 0x1 ;  /* 0x000000040000795c */ /* 0x000fe20000300000 */
.L_x_82:
[C---:B------:R-:W-:Y:S01]  /*c250*/  IMAD R3, R22.reuse, 0x8, R5 ;  /* 0x0000000816037824 */ /* 0x040fe200078e0205 */
[----:B------:R-:W-:Y:S02]  /*c260*/  SHF.L.U32 R2, R25, 0x1f, RZ ;  /* 0x0000001f19027819 */ /* 0x000fe400000006ff */
[----:B------:R-:W-:Y:S02]  /*c270*/  IADD3 R22, R22, 0x1, RZ ;  /* 0x0000000116167810 */ /* 0x000fe40007ffe0ff */
[----:B------:R-:W0:Y:S02]  /*c280*/  SYNCS.PHASECHK.TRANS64.TRYWAIT P1, [R3+URZ+0x30840], R2 ;  /* 0x03084002030075a7 */ /* 0x000e24000802017f */
[----:B------:R-:W-:-:S04]  /*c290*/  ISETP.NE.AND P2, PT, R22, 0x2, PT ;  /* 0x000000021600780c */ /* 0x000fc80003f45270 */
[----:B------:R-:W-:Y:S01]  /*c2a0*/  SEL R0, RZ, 0x1, P2 ;  /* 0x00000001ff007807 */ /* 0x000fe20001000000 */
[----:B0-----:R-:W-:Y:S08]  /*c2b0*/  @!P1 BRA `(.L_x_83) ;  /* 0x0000003000409947 */ /* 0x001ff00003800000 */
.L_x_178:
[----:B------:R-:W-:Y:S02]  /*c2c0*/  SEL R22, R22, RZ, P2 ;  /* 0x000000ff16167207 */ /* 0x000fe40001000000 */
[----:B------:R-:W-:Y:S01]  /*c2d0*/  LOP3.LUT R0, R25, R0, RZ, 0x3c, !PT ;  /* 0x0000000019007212 */ /* 0x000fe200078e3cff */
[----:B------:R-:W-:Y:S06]  /*c2e0*/  @!P0 BRA `(.L_x_84) ;  /* 0x0000000000048947 */ /* 0x000fec0003800000 */
[----:B------:R-:W-:Y:S01]  /*c2f0*/  BPT.TRAP 0x1 ;  /* 0x000000040000795c */ /* 0x000fe20000300000 */
.L_x_84:
[----:B------:R-:W-:Y:S01]  /*c300*/  IMAD R5, R22, 0x8, R5 ;  /* 0x0000000816057824 */ /* 0x000fe200078e0205 */
[----:B------:R-:W-:-:S04]  /*c310*/  SHF.L.U32 R0, R0, 0x1f, RZ ;  /* 0x0000001f00007819 */ /* 0x000fc800000006ff */
[----:B------:R-:W1:Y:S02]  /*c320*/  SYNCS.PHASECHK.TRANS64.TRYWAIT P1, [R5+URZ+0x30840], R0 ;  /* 0x03084000050075a7 */ /* 0x000e64000802017f */
[----:B-1----:R-:W-:Y:S05]  /*c330*/  @!P1 BRA `(.L_x_85) ;  /* 0x0000003000349947 */ /* 0x002fea0003800000 */
.L_x_179:
[----:B------:R-:W-:Y:S05]  /*c340*/  @!P0 BRA `(.L_x_86) ;  /* 0x0000000000048947 */ /* 0x000fea0003800000 */
[----:B------:R-:W-:Y:S01]  /*c350*/  BPT.TRAP 0x1 ;  /* 0x000000040000795c */ /* 0x000fe20000300000 */
.L_x_86:
[----:B------:R-:W2:Y:S02]  /*c360*/  SYNCS.PHASECHK.TRANS64.TRYWAIT P1, [R3+URZ+0x30860], R2 ;  /* 0x03086002030075a7 */ /* 0x000ea4000802017f */
[----:B--2---:R-:W-:Y:S05]  /*c370*/  @!P1 BRA `(.L_x_87) ;  /* 0x0000003000389947 */ /* 0x004fea0003800000 */
.L_x_180:
[----:B------:R-:W-:Y:S05]  /*c380*/  @!P0 BRA `(.L_x_88) ;  /* 0x0000000000048947 */ /* 0x000fea0003800000 */
[----:B------:R-:W-:Y:S01]  /*c390*/  BPT.TRAP 0x1 ;  /* 0x000000040000795c */ /* 0x000fe20000300000 */
.L_x_88:
[----:B---3--:R3:W4:Y:S02]  /*c3a0*/  SYNCS.PHASECHK.TRANS64.TRYWAIT P0, [R5+URZ+0x30860], R0 ;  /* 0x03086000050075a7 */ /* 0x008724000800017f */
[----:B----4-:R-:W-:Y:S05]  /*c3b0*/  @!P0 NANOSLEEP.SYNCS 0x989680 ;  /* 0x009896800000895d */ /* 0x010fea0003900000 */
[----:B------:R-:W4:Y:S02]  /*c3c0*/  @!P0 SYNCS.PHASECHK.TRANS64 P0, [R5+URZ+0x30860], R0 ;  /* 0x03086000050085a7 */ /* 0x000f24000800007f */
[----:B----4-:R-:W-:Y:S05]  /*c3d0*/  @!P0 BRA `(.L_x_88) ;  /* 0xfffffffc00f08947 */ /* 0x010fea000383ffff */
.L_x_80:
[----:B------:R-:W-:Y:S05]  /*c3e0*/  BSYNC B0 ;  /* 0x0000000000007941 */ /* 0x000fea0003800000 */
.L_x_79:
[----:B------:R-:W-:Y:S05]  /*c3f0*/  EXIT ;  /* 0x000000000000794d */ /* 0x000fea0003800000 */
.L_x_8:
[----:B0-----:R-:W-:-:S04]  /*c400*/  IMAD.U32 R3, RZ, RZ, UR40 ;  /* 0x00000028ff037e24 */ /* 0x001fc8000f8e00ff */
[----:B------:R0:W1:Y:S03]  /*c410*/  SYNCS.PHASECHK.TRANS64.TRYWAIT P1, [R3+URZ+0x30800], R0 ;  /* 0x03080000030075a7 */ /* 0x000066000802017f */
[----:B-1----:R-:W-:Y:S05]  /*c420*/  @!P1 NANOSLEEP.SYNCS 0x989680 ;  /* 0x009896800000995d */ /* 0x002fea0003900000 */
[----:B------:R-:W1:Y:S02]  /*c430*/  @!P1 SYNCS.PHASECHK.TRANS64 P1, [R3+URZ+0x30800], R0 ;  /* 0x03080000030095a7 */ /* 0x000e64000802007f */
[----:B-1----:R-:W-:Y:S05]  /*c440*/  @!P1 BRA `(.L_x_8) ;  /* 0xfffffffc00ec9947 */ /* 0x002fea000383ffff */
[----:B------:R-:W-:Y:S05]  /*c450*/  BRA `(.L_x_89) ;  /* 0xffffff4c00447947 */ /* 0x000fea000383ffff */
.L_x_12:
[----:B-1----:R1:W2:Y:S02]  /*c460*/  SYNCS.PHASECHK.TRANS64.TRYWAIT P1, [R0+URZ+0x30830], R3 ;  /* 0x03083003000075a7 */ /* 0x0022a4000802017f */
[----:B--2---:R-:W-:Y:S05]  /*c470*/  @!P1 NANOSLEEP.SYNCS 0x989680 ;  /* 0x009896800000995d */ /* 0x004fea0003900000 */
[----:B------:R-:W2:Y:S02]  /*c480*/  @!P1 SYNCS.PHASECHK.TRANS64 P1, [R0+URZ+0x30830], R3 ;  /* 0x03083003000095a7 */ /* 0x000ea4000802007f */
[----:B--2---:R-:W-:Y:S05]  /*c490*/  @!P1 BRA `(.L_x_12) ;  /* 0xfffffffc00f09947 */ /* 0x004fea000383ffff */
[----:B------:R-:W-:Y:S05]  /*c4a0*/  BRA `(.L_x_11) ;  /* 0xffffff4c00647947 */ /* 0x000fea000383ffff */
.L_x_18:
[----:B-1----:R-:W-:-:S04]  /*c4b0*/  MOV R4, UR9 ;  /* 0x0000000900047c02 */ /* 0x002fc80008000f00 */
[----:B------:R1:W2:Y:S03]  /*c4c0*/  SYNCS.PHASECHK.TRANS64.TRYWAIT P1, [R4+URZ+0x30830], R3 ;  /* 0x03083003040075a7 */ /* 0x0002a6000802017f */
[----:B--2---:R-:W-:Y:S05]  /*c4d0*/  @!P1 NANOSLEEP.SYNCS 0x989680 ;  /* 0x009896800000995d */ /* 0x004fea0003900000 */
[----:B------:R-:W2:Y:S02]  /*c4e0*/  @!P1 SYNCS.PHASECHK.TRANS64 P1, [R4+URZ+0x30830], R3 ;  /* 0x03083003040095a7 */ /* 0x000ea4000802007f */
[----:B--2---:R-:W-:Y:S05]  /*c4f0*/  @!P1 BRA `(.L_x_18) ;  /* 0xfffffffc00ec9947 */ /* 0x004fea000383ffff */
[----:B------:R-:W-:Y:S05]  /*c500*/  BRA `(.L_x_17) ;  /* 0xffffff7400f87947 */ /* 0x000fea000383ffff */
.L_x_22:
[----:B01----:R-:W-:-:S04]  /*c510*/  IMAD.U32 R3, RZ, RZ, UR10 ;  /* 0x0000000aff037e24 */ /* 0x003fc8000f8e00ff */
[----:B------:R0:W1:Y:S03]  /*c520*/  SYNCS.PHASECHK.TRANS64.TRYWAIT P1, [R3+URZ+0x30850], R0 ;  /* 0x03085000030075a7 */ /* 0x000066000802017f */
[----:B-1----:R-:W-:Y:S05]  /*c530*/  @!P1 NANOSLEEP.SYNCS 0x989680 ;  /* 0x009896800000995d */ /* 0x002fea0003900000 */
[----:B------:R-:W1:Y:S02]  /*c540*/  @!P1 SYNCS.PHASECHK.TRANS64 P1, [R3+URZ+0x30850], R0 ;  /* 0x03085000030095a7 */ /* 0x000e64000802007f */
[----:B-1----:R-:W-:Y:S05]  /*c550*/  @!P1 BRA `(.L_x_22) ;  /* 0xfffffffc00ec9947 */ /* 0x002fea000383ffff */
[----:B------:R-:W-:Y:S05]  /*c560*/  BRA `(.L_x_21) ;  /* 0xffffff8000b87947 */ /* 0x000fea000383ffff */
.L_x_29:
[----:B-1----:R-:W-:-:S04]  /*c570*/  IMAD.U32 R7, RZ, RZ, UR10 ;  /* 0x0000000aff077e24 */ /* 0x002fc8000f8e00ff */
[----:B------:R1:W2:Y:S03]  /*c580*/  SYNCS.PHASECHK.TRANS64.TRYWAIT P1, [R7+URZ+0x30850], R0 ;  /* 0x03085000070075a7 */ /* 0x0002a6000802017f */
[----:B--2---:R-:W-:Y:S05]  /*c590*/  @!P1 NANOSLEEP.SYNCS 0x989680 ;  /* 0x009896800000995d */ /* 0x004fea0003900000 */
[----:B------:R-:W2:Y:S02]  /*c5a0*/  @!P1 SYNCS.PHASECHK.TRANS64 P1, [R7+URZ+0x30850], R0 ;  /* 0x03085000070095a7 */ /* 0x000ea4000802007f */
[----:B--2---:R-:W-:Y:S05]  /*c5b0*/  @!P1 BRA `(.L_x_29) ;  /* 0xfffffffc00ec9947 */ /* 0x004fea000383ffff */
[----:B------:R-:W-:Y:S05]  /*c5c0*/  BRA `(.L_x_28) ;  /* 0xffffffa000507947 */ /* 0x000fea000383ffff */
.L_x_44:
[----:B------:R-:W0:Y:S01]  /*c5d0*/  S2R R17, SR_TID.X ;  /* 0x0000000000117919 */ /* 0x000e220000002100 */
[----:B------:R-:W-:Y:S01]  /*c5e0*/  BSSY B0, `(.L_x_90) ;  /* 0x000000a000007945 */ /* 0x000fe20003800000 */
[----:B------:R-:W-:Y:S01]  /*c5f0*/  IMAD.MOV.U32 R12, RZ, RZ, RZ ;  /* 0x000000ffff0c7224 */ /* 0x000fe200078e00ff */
[----:B------:R-:W-:Y:S01]  /*c600*/  MOV R15, 0xffffffff ;  /* 0xffffffff000f7802 */ /* 0x000fe20000000f00 */
[----:B------:R-:W-:Y:S01]  /*c610*/  IMAD.MOV.U32 R11, RZ, RZ, 0x1f ;  /* 0x0000001fff0b7424 */ /* 0x000fe200078e00ff */
[----:B0-----:R-:W-:-:S04]  /*c620*/  SHF.R.U32.HI R17, RZ, 0x5, R17 ;  /* 0x00000005ff117819 */ /* 0x001fc80000011611 */
[----:B------:R-:W-:-:S04]  /*c630*/  LOP3.LUT R17, R17, 0x3, RZ, 0xc0, !PT ;  /* 0x0000000311117812 */ /* 0x000fc800078ec0ff */
[----:B------:R-:W-:-:S07]  /*c640*/  MOV R13, R17 ;  /* 0x00000011000d7202 */ /* 0x000fce0000000f00 */
[----:B-1---5:R-:W-:Y:S05]  /*c650*/  WARPSYNC.COLLECTIVE R15, `(.L_x_91) ;  /* 0x000000000f087348 */ /* 0x022fea0003c00000 */
[----:B------:R0:W2:Y:S02]  /*c660*/  SHFL.IDX P6, R14, R13, R12, R11 ;  /* 0x0000000c0d0e7389 */ /* 0x0000a400000c000b */
[----:B012--5:R-:W-:Y:S01]  /*c670*/  ENDCOLLECTIVE ;  /* 0x000000000000791b */ /* 0x027fe20003800000 */
.L_x_91:
[----:B------:R-:W-:Y:S05]  /*c680*/  BSYNC B0 ;  /* 0x0000000000007941 */ /* 0x000fea0003800000 */
.L_x_90:
[----:B------:R-:W-:Y:S05]  /*c690*/  BRA `(.L_x_92) ;  /* 0xffffffcc00a47947 */ /* 0x000fea000383ffff */
.L_x_47:
[----:B0-----:R0:W1:Y:S02]  /*c6a0*/  SYNCS.PHASECHK.TRANS64.TRYWAIT P0, [R0+URZ+0x30840], R3 ;  /* 0x03084003000075a7 */ /* 0x001064000800017f */
[----:B-1----:R-:W-:Y:S05]  /*c6b0*/  @!P0 NANOSLEEP.SYNCS 0x989680 ;  /* 0x009896800000895d */ /* 0x002fea0003900000 */
[----:B------:R-:W1:Y:S02]  /*c6c0*/  @!P0 SYNCS.PHASECHK.TRANS64 P0, [R0+URZ+0x30840], R3 ;  /* 0x03084003000085a7 */ /* 0x000e64000800007f */
[----:B-1----:R-:W-:Y:S05]  /*c6d0*/  @!P0 BRA `(.L_x_47) ;  /* 0xfffffffc00f08947 */ /* 0x002fea000383ffff */
[----:B------:R-:W-:Y:S05]  /*c6e0*/  BRA `(.L_x_93) ;  /* 0xffffffd0007c7947 */ /* 0x000fea000383ffff */
.L_x_48:
[----:B------:R-:W-:Y:S01]  /*c6f0*/  BSSY B0, `(.L_x_94) ;  /* 0x0000008000007945 */ /* 0x000fe20003800000 */
[----:B------:R-:W-:Y:S01]  /*c700*/  IMAD.MOV.U32 R13, RZ, RZ, R6 ;  /* 0x000000ffff0d7224 */ /* 0x000fe200078e0006 */
[----:B------:R-:W-:Y:S01]  /*c710*/  MOV R11, 0x181f ;  /* 0x0000181f000b7802 */ /* 0x000fe20000000f00 */
[----:B------:R-:W-:Y:S02]  /*c720*/  IMAD.MOV.U32 R12, RZ, RZ, RZ ;  /* 0x000000ffff0c7224 */ /* 0x000fe400078e00ff */
[----:B------:R-:W-:-:S07]  /*c730*/  IMAD.MOV.U32 R15, RZ, RZ, -0x1 ;  /* 0xffffffffff0f7424 */ /* 0x000fce00078e00ff */
[----:B------:R-:W-:Y:S05]  /*c740*/  WARPSYNC.COLLECTIVE R15, `(.L_x_95) ;  /* 0x000000000f087348 */ /* 0x000fea0003c00000 */
[----:B------:R0:W1:Y:S02]  /*c750*/  SHFL.IDX P6, R14, R13, R12, R11 ;  /* 0x0000000c0d0e7389 */ /* 0x00006400000c000b */
[----:B01----:R-:W-:Y:S01]  /*c760*/  ENDCOLLECTIVE ;  /* 0x000000000000791b */ /* 0x003fe20003800000 */
.L_x_95:
[----:B------:R-:W-:Y:S05]  /*c770*/  BSYNC B0 ;  /* 0x0000000000007941 */ /* 0x000fea0003800000 */
.L_x_94:
[----:B------:R-:W-:Y:S01]  /*c780*/  MOV R13, R4 ;  /* 0x00000004000d7202 */ /* 0x000fe20000000f00 */
[----:B------:R-:W-:Y:S01]  /*c790*/  IMAD.MOV.U32 R12, RZ, RZ, RZ ;  /* 0x000000ffff0c7224 */ /* 0x000fe200078e00ff */
[----:B------:R-:W-:Y:S01]  /*c7a0*/  MOV R15, 0xffffffff ;  /* 0xffffffff000f7802 */ /* 0x000fe20000000f00 */
[----:B------:R-:W-:Y:S01]  /*c7b0*/  IMAD.MOV.U32 R11, RZ, RZ, 0x181f ;  /* 0x0000181fff0b7424 */ /* 0x000fe200078e00ff */
[----:B------:R-:W-:Y:S01]  /*c7c0*/  ISETP.GE.AND P0, PT, R33, 0x1, PT ;  /* 0x000000012100780c */ /* 0x000fe20003f06270 */
[----:B------:R-:W-:-:S12]  /*c7d0*/  IMAD.MOV.U32 R2, RZ, RZ, R14 ;  /* 0x000000ffff027224 */ /* 0x000fd800078e000e */
[----:B------:R-:W-:Y:S05]  /*c7e0*/  WARPSYNC.COLLECTIVE R15, `(.L_x_96) ;  /* 0x000000000f087348 */ /* 0x000fea0003c00000 */
[----:B------:R0:W1:Y:S02]  /*c7f0*/  SHFL.IDX P6, R14, R13, R12, R11 ;  /* 0x0000000c0d0e7389 */ /* 0x00006400000c000b */
[----:B01----:R-:W-:Y:S01]  /*c800*/  ENDCOLLECTIVE ;  /* 0x000000000000791b */ /* 0x003fe20003800000 */
.L_x_96:
[----:B------:R-:W-:Y:S02]  /*c810*/  @P0 LEA R7, R5, UR39, 0x1 ;  /* 0x0000002705070c11 */ /* 0x000fe4000f8e08ff */
[----:B------:R-:W-:Y:S01]  /*c820*/  MOV R13, R6 ;  /* 0x00000006000d7202 */ /* 0x000fe20000000f00 */
[----:B------:R-:W-:Y:S01]  /*c830*/  IMAD.MOV.U32 R12, RZ, RZ, 0x1 ;  /* 0x00000001ff0c7424 */ /* 0x000fe200078e00ff */
[----:B------:R-:W-:-:S05]  /*c840*/  @P0 LEA R14, P1, R37, R14, 0x1 ;  /* 0x0000000e250e0211 */ /* 0x000fca00078208ff */
[----:B------:R-:W-:Y:S02]  /*c850*/  @P0 IMAD.X R3, RZ, RZ, R2, P1 ;  /* 0x000000ffff030224 */ /* 0x000fe400008e0602 */
[----:B------:R-:W-:-:S07]  /*c860*/  @P0 IMAD.MOV.U32 R2, RZ, RZ, R14 ;  /* 0x000000ffff020224 */ /* 0x000fce00078e000e */
[----:B------:R-:W-:Y:S05]  /*c870*/  WARPSYNC.COLLECTIVE R15, `(.L_x_97) ;  /* 0x000000000f087348 */ /* 0x000fea0003c00000 */
[----:B------:R0:W1:Y:S02]  /*c880*/  SHFL.IDX P6, R14, R13, R12, R11 ;  /* 0x0000000c0d0e7389 */ /* 0x00006400000c000b */
[----:B01----:R-:W-:Y:S01]  /*c890*/  ENDCOLLECTIVE ;  /* 0x000000000000791b */ /* 0x003fe20003800000 */
.L_x_97:
[----:B------:R-:W-:Y:S01]  /*c8a0*/  @!PT LDS RZ, [RZ] ;  /* 0x00000000fffff984 */ /* 0x000fe20000000800 */
[----:B------:R-:W-:Y:S01]  /*c8b0*/  @!PT LDS RZ, [RZ] ;  /* 0x00000000fffff984 */ /* 0x000fe20000000800 */
[----:B------:R-:W-:Y:S01]  /*c8c0*/  @!PT LDS RZ, [RZ] ;  /* 0x00000000fffff984 */ /* 0x000fe20000000800 */
[----:B------:R0:W-:Y:S04]  /*c8d0*/  @P0 LDGSTS.E.BYPASS.LTC128B.128 [R7+0x1e400], desc[UR36][R2.64], !P4 ;  /* 0x1e40000002070fae */ /* 0x0001e8000e101d64 */
[----:B------:R0:W-:Y:S04]  /*c8e0*/  @P0 LDGSTS.E.BYPASS.LTC128B.128 [R7+0x21400], desc[UR36][R2.64+0x80], !P3 ;  /* 0x2140008002070fae */ /* 0x0001e8000d901d64 */
[----:B------:R0:W-:Y:S01]  /*c8f0*/  @P0 LDGSTS.E.BYPASS.LTC128B.128 [R7+0x24400], desc[UR36][R2.64+0x100], !P2 ;  /* 0x2440010002070fae */ /* 0x0001e2000d101d64 */
[----:B------:R-:W-:Y:S02]  /*c900*/  ISETP.GE.AND P0, PT, R33, 0x11, PT ;  /* 0x000000112100780c */ /* 0x000fe40003f06270 */
[----:B------:R-:W-:Y:S01]  /*c910*/  MOV R13, R4 ;  /* 0x00000004000d7202 */ /* 0x000fe20000000f00 */
[----:B------:R-:W-:-:S10]  /*c920*/  IMAD.MOV.U32 R8, RZ, RZ, R14 ;  /* 0x000000ffff087224 */ /* 0x000fd400078e000e */
[----:B0-----:R-:W-:Y:S05]  /*c930*/  WARPSYNC.COLLECTIVE R15, `(.L_x_98) ;  /* 0x000000000f087348 */ /* 0x001fea0003c00000 */
[----:B------:R1:W2:Y:S02]  /*c940*/  SHFL.IDX P6, R14, R13, R12, R11 ;  /* 0x0000000c0d0e7389 */ /* 0x0002a400000c000b */
[----:B012---:R-:W-:Y:S01]  /*c950*/  ENDCOLLECTIVE ;  /* 0x000000000000791b */ /* 0x007fe20003800000 */
.L_x_98:
[----:B------:R-:W-:Y:S01]  /*c960*/  @P0 LEA R21, R5, UR39, 0x1 ;  /* 0x0000002705150c11 */ /* 0x000fe2000f8e08ff */
[----:B------:R-:W-:Y:S02]  /*c970*/  IMAD.MOV.U32 R13, RZ, RZ, R6 ;  /* 0x000000ffff0d7224 */ /* 0x000fe400078e0006 */
[----:B------:R-:W-:Y:S01]  /*c980*/  IMAD.MOV.U32 R12, RZ, RZ, 0x2 ;  /* 0x00000002ff0c7424 */ /* 0x000fe200078e00ff */
[----:B------:R-:W-:-:S05]  /*c990*/  @P0 LEA R14, P1, R37, R14, 0x1 ;  /* 0x0000000e250e0211 */ /* 0x000fca00078208ff */
[----:B------:R-:W-:-:S08]  /*c9a0*/  @P0 IMAD.MOV.U32 R2, RZ, RZ, R14 ;  /* 0x000000ffff020224 */ /* 0x000fd000078e000e */
[----:B------:R-:W-:Y:S05]  /*c9b0*/  WARPSYNC.COLLECTIVE R15, `(.L_x_99) ;  /* 0x000000000f087348 */ /* 0x000fea0003c00000 */
[----:B------:R0:W1:Y:S02]  /*c9c0*/  SHFL.IDX P6, R14, R13, R12, R11 ;  /* 0x0000000c0d0e7389 */ /* 0x00006400000c000b */
[----:B01----:R-:W-:Y:S01]  /*c9d0*/  ENDCOLLECTIVE ;  /* 0x000000000000791b */ /* 0x003fe20003800000 */
.L_x_99:
[----:B------:R-:W-:-:S05]  /*c9e0*/  @P0 IMAD.X R9, RZ, RZ, R8, P1 ;  /* 0x000000ffff090224 */ /* 0x000fca00008e0608 */
[----:B------:R-:W-:-:S05]  /*c9f0*/  @P0 MOV R3, R9 ;  /* 0x0000000900030202 */ /* 0x000fca0000000f00 */
[----:B------:R-:W-:Y:S01]  /*ca00*/  @!PT LDS RZ, [RZ] ;  /* 0x00000000fffff984 */ /* 0x000fe20000000800 */
[----:B------:R-:W-:Y:S01]  /*ca10*/  @!PT LDS RZ, [RZ] ;  /* 0x00000000fffff984 */ /* 0x000fe20000000800 */
[----:B------:R-:W-:Y:S01]  /*ca20*/  @!PT LDS RZ, [RZ] ;  /* 0x00000000fffff984 */ /* 0x000fe20000000800 */
[----:B------:R0:W-:Y:S01]  /*ca30*/  @P0 LDGSTS.E.BYPASS.LTC128B.128 [R21+0x1ec00], desc[UR36][R2.64], !P4 ;  /* 0x1ec0000002150fae */ /* 0x0001e2000e101d64 */
[----:B------:R-:W-:-:S03]  /*ca40*/  IMAD.MOV.U32 R13, RZ, RZ, R4 ;  /* 0x000000ffff0d7224 */ /* 0x000fc600078e0004 */
[----:B------:R0:W-:Y:S04]  /*ca50*/  @P0 LDGSTS.E.BYPASS.LTC128B.128 [R21+0x21c00], desc[UR36][R2.64+0x80], !P3 ;  /* 0x21c0008002150fae */ /* 0x0001e8000d901d64 */
[----:B------:R0:W-:Y:S01]  /*ca60*/  @P0 LDGSTS.E.BYPASS.LTC128B.128 [R21+0x24c00], desc[UR36][R2.64+0x100], !P2 ;  /* 0x24c0010002150fae */ /* 0x0001e2000d101d64 */
[----:B------:R-:W-:Y:S02]  /*ca70*/  ISETP.GE.AND P0, PT, R33, 0x21, PT ;  /* 0x000000212100780c */ /* 0x000fe40003f06270 */
[----:B------:R-:W-:-:S11]  /*ca80*/  MOV R7, R14 ;  /* 0x0000000e00077202 */ /* 0x000fd60000000f00 */
[----:B0-----:R-:W-:Y:S05]  /*ca90*/  WARPSYNC.COLLECTIVE R15, `(.L_x_100) ;  /* 0x000000000f087348 */ /* 0x001fea0003c00000 */
[----:B------:R1:W2:Y:S02]  /*caa0*/  SHFL.IDX P6, R14, R13, R12, R11 ;  /* 0x0000000c0d0e7389 */ /* 0x0002a400000c000b */
[----:B012---:R-:W-:Y:S01]  /*cab0*/  ENDCOLLECTIVE ;  /* 0x000000000000791b */ /* 0x007fe20003800000 */
.L_x_100:
[----:B------:R-:W-:Y:S01]  /*cac0*/  @P0 LEA R9, R5, UR39, 0x1 ;  /* 0x0000002705090c11 */ /* 0x000fe2000f8e08ff */
[----:B------:R-:W-:Y:S01]  /*cad0*/  IMAD.MOV.U32 R13, RZ, RZ, R6 ;  /* 0x000000ffff0d7224 */ /* 0x000fe200078e0006 */
[----:B------:R-:W-:Y:S02]  /*cae0*/  MOV R12, 0x3 ;  /* 0x00000003000c7802 */ /* 0x000fe40000000f00 */
[----:B------:R-:W-:-:S04]  /*caf0*/  @P0 LEA R14, P1, R37, R14, 0x1 ;  /* 0x0000000e250e0211 */ /* 0x000fc800078208ff */
[----:B------:R-:W-:Y:S01]  /*cb00*/  @P0 MOV R2, R14 ;  /* 0x0000000e00020202 */ /* 0x000fe20000000f00 */
[----:B------:R-:W-:-:S08]  /*cb10*/  @P0 IMAD.X R7, RZ, RZ, R7, P1 ;  /* 0x000000ffff070224 */ /* 0x000fd000008e0607 */
[----:B------:R-:W-:Y:S05]  /*cb20*/  WARPSYNC.COLLECTIVE R15, `(.L_x_101) ;  /* 0x000000000f087348 */ /* 0x000fea0003c00000 */
[----:B------:R0:W1:Y:S02]  /*cb30*/  SHFL.IDX P6, R14, R13, R12, R11 ;  /* 0x0000000c0d0e7389 */ /* 0x00006400000c000b */
[----:B01----:R-:W-:Y:S01]  /*cb40*/  ENDCOLLECTIVE ;  /* 0x000000000000791b */ /* 0x003fe20003800000 */
.L_x_101:
[----:B------:R-:W-:-:S05]  /*cb50*/  @P0 IMAD.MOV.U32 R3, RZ, RZ, R7 ;  /* 0x000000ffff030224 */ /* 0x000fca00078e0007 */
[----:B------:R-:W-:Y:S01]  /*cb60*/  @!PT LDS RZ, [RZ] ;  /* 0x00000000fffff984 */ /* 0x000fe20000000800 */
[----:B------:R-:W-:Y:S01]  /*cb70*/  @!PT LDS RZ, [RZ] ;  /* 0x00000000fffff984 */ /* 0x000fe20000000800 */
[----:B------:R-:W-:Y:S01]  /*cb80*/  @!PT LDS RZ, [RZ] ;  /* 0x00000000fffff984 */ /* 0x000fe20000000800 */
[----:B------:R0:W-:Y:S04]  /*cb90*/  @P0 LDGSTS.E.BYPASS.LTC128B.128 [R9+0x1f400], desc[UR36][R2.64], !P4 ;  /* 0x1f40000002090fae */ /* 0x0001e8000e101d64 */
[----:B------:R0:W-:Y:S01]  /*cba0*/  @P0 LDGSTS.E.BYPASS.LTC128B.128 [R9+0x22400], desc[UR36][R2.64+0x80], !P3 ;  /* 0x2240008002090fae */ /* 0x0001e2000d901d64 */
[----:B------:R-:W-:-:S03]  /*cbb0*/  IMAD.MOV.U32 R13, RZ, RZ, R4 ;  /* 0x000000ffff0d7224 */ /* 0x000fc600078e0004 */
[----:B------:R0:W-:Y:S01]  /*cbc0*/  @P0 LDGSTS.E.BYPASS.LTC128B.128 [R9+0x25400], desc[UR36][R2.64+0x100], !P2 ;  /* 0x2540010002090fae */ /* 0x0001e2000d101d64 */
[----:B------:R-:W-:Y:S01]  /*cbd0*/  ISETP.GE.AND P0, PT, R33, 0x31, PT ;  /* 0x000000312100780c */ /* 0x000fe20003f06270 */
[----:B------:R-:W-:-:S12]  /*cbe0*/  IMAD.MOV.U32 R7, RZ, RZ, R14 ;  /* 0x000000ffff077224 */ /* 0x000fd800078e000e */
[----:B0-----:R-:W-:Y:S05]  /*cbf0*/  WARPSYNC.COLLECTIVE R15, `(.L_x_102) ;  /* 0x000000000f087348 */ /* 0x001fea0003c00000 */
[----:B------:R1:W2:Y:S02]  /*cc00*/  SHFL.IDX P6, R14, R13, R12, R11 ;  /* 0x0000000c0d0e7389 */ /* 0x0002a400000c000b */
[----:B012---:R-:W-:Y:S01]  /*cc10*/  ENDCOLLECTIVE ;  /* 0x000000000000791b */ /* 0x007fe20003800000 */
.L_x_102:
[----:B------:R-:W-:Y:S02]  /*cc20*/  @P0 LEA R21, R5, UR39, 0x1 ;  /* 0x0000002705150c11 */ /* 0x000fe4000f8e08ff */
[----:B------:R-:W-:Y:S01]  /*cc30*/  MOV R13, R6 ;  /* 0x00000006000d7202 */ /* 0x000fe20000000f00 */
[----:B------:R-:W-:Y:S01]  /*cc40*/  IMAD.MOV.U32 R12, RZ, RZ, 0x4 ;  /* 0x00000004ff0c7424 */ /* 0x000fe200078e00ff */
[----:B------:R-:W-:-:S04]  /*cc50*/  @P0 LEA R14, P1, R37, R14, 0x1 ;  /* 0x0000000e250e0211 */ /* 0x000fc800078208ff */
[----:B------:R-:W-:Y:S01]  /*cc60*/  @P0 IADD3.X R7, RZ, R7, RZ, P1, !PT ;  /* 0x00000007ff070210 */ /* 0x000fe20000ffe4ff */
[----:B------:R-:W-:-:S08]  /*cc70*/  @P0 IMAD.MOV.U32 R2, RZ, RZ, R14 ;  /* 0x000000ffff020224 */ /* 0x000fd000078e000e */
[----:B------:R-:W-:Y:S05]  /*cc80*/  WARPSYNC.COLLECTIVE R15, `(.L_x_103) ;  /* 0x000000000f087348 */ /* 0x000fea0003c00000 */
[----:B------:R0:W1:Y:S02]  /*cc90*/  SHFL.IDX P6, R14, R13, R12, R11 ;  /* 0x0000000c0d0e7389 */ /* 0x00006400000c000b */
[----:B01----:R-:W-:Y:S01]  /*cca0*/  ENDCOLLECTIVE ;  /* 0x000000000000791b */ /* 0x003fe20003800000 */
.L_x_103:
[----:B------:R-:W-:-:S05]  /*ccb0*/  @P0 IMAD.MOV.U32 R3, RZ, RZ, R7 ;  /* 0x000000ffff030224 */ /* 0x000fca00078e0007 */
[----:B------:R-:W-:Y:S01]  /*ccc0*/  @!PT LDS RZ, [RZ] ;  /* 0x00000000fffff984 */ /* 0x000fe20000000800 */
[----:B------:R-:W-:Y:S01]  /*ccd0*/  @!PT LDS RZ, [RZ] ;  /* 0x00000000fffff984 */ /* 0x000fe20000000800 */
[----:B------:R-:W-:Y:S01]  /*cce0*/  @!PT LDS RZ, [RZ] ;  /* 0x00000000fffff984 */ /* 0x000fe20000000800 */
[----:B------:R0:W-:Y:S04]  /*ccf0*/  @P0 LDGSTS.E.BYPASS.LTC128B.128 [R21+0x1fc00], desc[UR36][R2.64], !P4 ;  /* 0x1fc0000002150fae */ /* 0x0001e8000e101d64 */
[----:B------:R0:W-:Y:S01]  /*cd00*/  @P0 LDGSTS.E.BYPASS.LTC128B.128 [R21+0x22c00], desc[UR36][R2.64+0x80], !P3 ;  /* 0x22c0008002150fae */ /* 0x0001e2000d901d64 */
[----:B------:R-:W-:-:S03]  /*cd10*/  MOV R13, R4 ;  /* 0x00000004000d7202 */ /* 0x000fc60000000f00 */
[----:B------:R0:W-:Y:S01]  /*cd20*/  @P0 LDGSTS.E.BYPASS.LTC128B.128 [R21+0x25c00], desc[UR36][R2.64+0x100], !P2 ;  /* 0x25c0010002150fae */ /* 0x0001e2000d101d64 */
[----:B------:R-:W-:Y:S01]  /*cd30*/  ISETP.GE.AND P0, PT, R33, 0x41, PT ;  /* 0x000000412100780c */ /* 0x000fe20003f06270 */
[----:B------:R-:W-:-:S12]  /*cd40*/  IMAD.MOV.U32 R7, RZ, RZ, R14 ;  /* 0x000000ffff077224 */ /* 0x000fd800078e000e */
[----:B0-----:R-:W-:Y:S05]  /*cd50*/  WARPSYNC.COLLECTIVE R15, `(.L_x_104) ;  /* 0x000000000f087348 */ /* 0x001fea0003c00000 */
[----:B------:R1:W2:Y:S02]  /*cd60*/  SHFL.IDX P6, R14, R13, R12, R11 ;  /* 0x0000000c0d0e7389 */ /* 0x0002a400000c000b */
[----:B012---:R-:W-:Y:S01]  /*cd70*/  ENDCOLLECTIVE ;  /* 0x000000000000791b */ /* 0x007fe20003800000 */
.L_x_104:
        /* <DEDUP_REMOVED lines=8> */
.L_x_105:
        /* <DEDUP_REMOVED lines=9> */
[----:B------:R-:W-:-:S07]  /*ce90*/  MOV R7, R14 ;  /* 0x0000000e00077202 */ /* 0x000fce0000000f00 */
[----:B0-----:R-:W-:Y:S05]  /*cea0*/  WARPSYNC.COLLECTIVE R15, `(.L_x_106) ;  /* 0x000000000f087348 */ /* 0x001fea0003c00000 */
[----:B------:R1:W2:Y:S02]  /*ceb0*/  SHFL.IDX P6, R14, R13, R12, R11 ;  /* 0x0000000c0d0e7389 */ /* 0x0002a400000c000b */
[----:B012---:R-:W-:Y:S01]  /*cec0*/  ENDCOLLECTIVE ;  /* 0x000000000000791b */ /* 0x007fe20003800000 */
.L_x_106:
[----:B------:R-:W-:Y:S05]  /*ced0*/  BRA `(.L_x_107) ;  /* 0xffffffcc00c47947 */ /* 0x000fea000383ffff */
.L_x_52:
[----:B------:R-:W-:Y:S01]  /*cee0*/  IMAD.MOV.U32 R13, RZ, RZ, R5 ;  /* 0x000000ffff0d7224 */ /* 0x000fe200078e0005 */
[----:B------:R-:W-:Y:S01]  /*cef0*/  MOV R12, RZ ;  /* 0x000000ff000c7202 */ /* 0x000fe20000000f00 */
[----:B------:R-:W-:Y:S02]  /*cf00*/  IMAD.MOV.U32 R11, RZ, RZ, 0x181f ;  /* 0x0000181fff0b7424 */ /* 0x000fe400078e00ff */
[----:B------:R-:W-:Y:S02]  /*cf10*/  IMAD.MOV.U32 R15, RZ, RZ, -0x1 ;  /* 0xffffffffff0f7424 */ /* 0x000fe400078e00ff */
[----:B------:R-:W-:-:S07]  /*cf20*/  IMAD.IADD R4, R34, 0x1, R4 ;  /* 0x0000000122047824 */ /* 0x000fce00078e0204 */
[----:B------:R-:W-:Y:S05]  /*cf30*/  WARPSYNC.COLLECTIVE R15, `(.L_x_108) ;  /* 0x000000000f087348 */ /* 0x000fea0003c00000 */
[----:B------:R0:W1:Y:S02]  /*cf40*/  SHFL.IDX P6, R14, R13, R12, R11 ;  /* 0x0000000c0d0e7389 */ /* 0x00006400000c000b */
[----:B01----:R-:W-:Y:S01]  /*cf50*/  ENDCOLLECTIVE ;  /* 0x000000000000791b */ /* 0x003fe20003800000 */
.L_x_108:
[C---:B------:R-:W-:Y:S01]  /*cf60*/  VIADD R6, R4.reuse, 0x10 ;  /* 0x0000001004067836 */ /* 0x040fe20000000000 */
[----:B------:R-:W-:Y:S01]  /*cf70*/  ISETP.GE.AND P0, PT, R4, UR40, PT ;  /* 0x0000002804007c0c */ /* 0x000fe2000bf06270 */
[----:B------:R-:W-:Y:S01]  /*cf80*/  IMAD.MOV.U32 R13, RZ, RZ, R0 ;  /* 0x000000ffff0d7224 */ /* 0x000fe200078e0000 */
[----:B------:R-:W-:-:S11]  /*cf90*/  MOV R2, R14 ;  /* 0x0000000e00027202 */ /* 0x000fd60000000f00 */
[----:B------:R-:W-:Y:S05]  /*cfa0*/  WARPSYNC.COLLECTIVE R15, `(.L_x_109) ;  /* 0x000000000f087348 */ /* 0x000fea0003c00000 */
[----:B------:R0:W1:Y:S02]  /*cfb0*/  SHFL.IDX P6, R14, R13, R12, R11 ;  /* 0x0000000c0d0e7389 */ /* 0x00006400000c000b */
[----:B01----:R-:W-:Y:S01]  /*cfc0*/  ENDCOLLECTIVE ;  /* 0x000000000000791b */ /* 0x003fe20003800000 */
.L_x_109:
[----:B------:R-:W-:Y:S01]  /*cfd0*/  MOV R13, R5 ;  /* 0x00000005000d7202 */ /* 0x000fe20000000f00 */
[----:B------:R-:W-:Y:S01]  /*cfe0*/  IMAD.MOV.U32 R12, RZ, RZ, 0x1 ;  /* 0x00000001ff0c7424 */ /* 0x000fe200078e00ff */
[----:B------:R-:W-:-:S04]  /*cff0*/  @!P0 LEA R14, P1, R37, R14, 0x1 ;  /* 0x0000000e250e8211 */ /* 0x000fc800078208ff */
[----:B------:R-:W-:Y:S01]  /*d000*/  @!P0 IADD3.X R3, RZ, R2, RZ, P1, !PT ;  /* 0x00000002ff038210 */ /* 0x000fe20000ffe4ff */
[----:B------:R-:W-:-:S08]  /*d010*/  @!P0 IMAD.MOV.U32 R2, RZ, RZ, R14 ;  /* 0x000000ffff028224 */ /* 0x000fd000078e000e */
[----:B------:R-:W-:Y:S05]  /*d020*/  WARPSYNC.COLLECTIVE R15, `(.L_x_110) ;  /* 0x000000000f087348 */ /* 0x000fea0003c00000 */
[----:B------:R0:W1:Y:S02]  /*d030*/  SHFL.IDX P6, R14, R13, R12, R11 ;  /* 0x0000000c0d0e7389 */ /* 0x00006400000c000b */
[----:B01----:R-:W-:Y:S01]  /*d040*/  ENDCOLLECTIVE ;  /* 0x000000000000791b */ /* 0x003fe20003800000 */
.L_x_110:
[----:B------:R-:W-:Y:S01]  /*d050*/  @!PT LDS RZ, [RZ] ;  /* 0x00000000fffff984 */ /* 0x000fe20000000800 */
[----:B------:R-:W-:Y:S01]  /*d060*/  @!PT LDS RZ, [RZ] ;  /* 0x00000000fffff984 */ /* 0x000fe20000000800 */
[----:B------:R-:W-:Y:S01]  /*d070*/  @!PT LDS RZ, [RZ] ;  /* 0x00000000fffff984 */ /* 0x000fe20000000800 */
[----:B------:R0:W-:Y:S04]  /*d080*/  @!P0 LDGSTS.E.BYPASS.LTC128B.128 [R20+0x12400], desc[UR36][R2.64], !P3 ;  /* 0x1240000002148fae */ /* 0x0001e8000d901d64 */
[----:B------:R0:W-:Y:S04]  /*d090*/  @!P0 LDGSTS.E.BYPASS.LTC128B.128 [R20+0x16400], desc[UR36][R2.64+0x80], !P4 ;  /* 0x1640008002148fae */ /* 0x0001e8000e101d64 */
[----:B------:R0:W-:Y:S01]  /*d0a0*/  @!P0 LDGSTS.E.BYPASS.LTC128B.128 [R20+0x1a400], desc[UR36][R2.64+0x100], !P5 ;  /* 0x1a40010002148fae */ /* 0x0001e2000e901d64 */
[----:B------:R-:W-:Y:S02]  /*d0b0*/  ISETP.GE.AND P0, PT, R6, UR40, PT ;  /* 0x0000002806007c0c */ /* 0x000fe4000bf06270 */
[----:B------:R-:W-:Y:S01]  /*d0c0*/  MOV R13, R0 ;  /* 0x00000000000d7202 */ /* 0x000fe20000000f00 */
[----:B------:R-:W-:-:S10]  /*d0d0*/  IMAD.MOV.U32 R6, RZ, RZ, R14 ;  /* 0x000000ffff067224 */ /* 0x000fd400078e000e */
[----:B0-----:R-:W-:Y:S05]  /*d0e0*/  WARPSYNC.COLLECTIVE R15, `(.L_x_111) ;  /* 0x000000000f087348 */ /* 0x001fea0003c00000 */
[----:B------:R1:W2:Y:S02]  /*d0f0*/  SHFL.IDX P6, R14, R13, R12, R11 ;  /* 0x0000000c0d0e7389 */ /* 0x0002a400000c000b */
[----:B012---:R-:W-:Y:S01]  /*d100*/  ENDCOLLECTIVE ;  /* 0x000000000000791b */ /* 0x007fe20003800000 */
.L_x_111:
[----:B------:R-:W-:Y:S01]  /*d110*/  IMAD.MOV.U32 R13, RZ, RZ, R5 ;  /* 0x000000ffff0d7224 */ /* 0x000fe200078e0005 */
[----:B------:R-:W-:Y:S02]  /*d120*/  MOV R12, 0x2 ;  /* 0x00000002000c7802 */ /* 0x000fe40000000f00 */
[----:B------:R-:W-:-:S05]  /*d130*/  @!P0 LEA R14, P1, R37, R14, 0x1 ;  /* 0x0000000e250e8211 */ /* 0x000fca00078208ff */
[----:B------:R-:W-:-:S08]  /*d140*/  @!P0 IMAD.MOV.U32 R2, RZ, RZ, R14 ;  /* 0x000000ffff028224 */ /* 0x000fd000078e000e */
[----:B------:R-:W-:Y:S05]  /*d150*/  WARPSYNC.COLLECTIVE R15, `(.L_x_112) ;  /* 0x000000000f087348 */ /* 0x000fea0003c00000 */
[----:B------:R0:W1:Y:S02]  /*d160*/  SHFL.IDX P6, R14, R13, R12, R11 ;  /* 0x0000000c0d0e7389 */ /* 0x00006400000c000b */
[----:B01----:R-:W-:Y:S01]  /*d170*/  ENDCOLLECTIVE ;  /* 0x000000000000791b */ /* 0x003fe20003800000 */
.L_x_112:
[----:B------:R-:W-:Y:S02]  /*d180*/  @!P0 IMAD.X R7, RZ, RZ, R6, P1 ;  /* 0x000000ffff078224 */ /* 0x000fe400008e0606 */
[----:B------:R-:W-:-:S03]  /*d190*/  VIADD R6, R4, 0x20 ;  /* 0x0000002004067836 */ /* 0x000fc60000000000 */
[----:B------:R-:W-:-:S05]  /*d1a0*/  @!P0 MOV R3, R7 ;  /* 0x0000000700038202 */ /* 0x000fca0000000f00 */
[----:B------:R-:W-:Y:S01]  /*d1b0*/  @!PT LDS RZ, [RZ] ;  /* 0x00000000fffff984 */ /* 0x000fe20000000800 */
[----:B------:R-:W-:Y:S01]  /*d1c0*/  @!PT LDS RZ, [RZ] ;  /* 0x00000000fffff984 */ /* 0x000fe20000000800 */
[----:B------:R-:W-:Y:S01]  /*d1d0*/  @!PT LDS RZ, [RZ] ;  /* 0x00000000fffff984 */ /* 0x000fe20000000800 */
[----:B------:R0:W-:Y:S01]  /*d1e0*/  @!P0 LDGSTS.E.BYPASS.LTC128B.128 [R20+0x12c00], desc[UR36][R2.64], !P3 ;  /* 0x12c0000002148fae */ /* 0x0001e2000d901d64 */
[----:B------:R-:W-:-:S03]  /*d1f0*/  IMAD.MOV.U32 R13, RZ, RZ, R0 ;  /* 0x000000ffff0d7224 */ /* 0x000fc600078e0000 */
[----:B------:R0:W-:Y:S04]  /*d200*/  @!P0 LDGSTS.E.BYPASS.LTC128B.128 [R20+0x16c00], desc[UR36][R2.64+0x80], !P4 ;  /* 0x16c0008002148fae */ /* 0x0001e8000e101d64 */
[----:B------:R0:W-:Y:S01]  /*d210*/  @!P0 LDGSTS.E.BYPASS.LTC128B.128 [R20+0x1ac00], desc[UR36][R2.64+0x100], !P5 ;  /* 0x1ac0010002148fae */ /* 0x0001e2000e901d64 */
[----:B------:R-:W-:Y:S01]  /*d220*/  ISETP.GE.AND P0, PT, R6, UR40, PT ;  /* 0x0000002806007c0c */ /* 0x000fe2000bf06270 */
[----:B------:R-:W-:-:S12]  /*d230*/  IMAD.MOV.U32 R6, RZ, RZ, R14 ;  /* 0x000000ffff067224 */ /* 0x000fd800078e000e */
[----:B0-----:R-:W-:Y:S05]  /*d240*/  WARPSYNC.COLLECTIVE R15, `(.L_x_113) ;  /* 0x000000000f087348 */ /* 0x001fea0003c00000 */
[----:B------:R1:W2:Y:S02]  /*d250*/  SHFL.IDX P6, R14, R13, R12, R11 ;  /* 0x0000000c0d0e7389 */ /* 0x0002a400000c000b */
[----:B012---:R-:W-:Y:S01]  /*d260*/  ENDCOLLECTIVE ;  /* 0x000000000000791b */ /* 0x007fe20003800000 */
.L_x_113:
[----:B------:R-:W-:Y:S02]  /*d270*/  IMAD.MOV.U32 R13, RZ, RZ, R5 ;  /* 0x000000ffff0d7224 */ /* 0x000fe400078e0005 */
[----:B------:R-:W-:Y:S01]  /*d280*/  IMAD.MOV.U32 R12, RZ, RZ, 0x3 ;  /* 0x00000003ff0c7424 */ /* 0x000fe200078e00ff */
[----:B------:R-:W-:-:S04]  /*d290*/  @!P0 LEA R14, P1, R37, R14, 0x1 ;  /* 0x0000000e250e8211 */ /* 0x000fc800078208ff */
[----:B------:R-:W-:Y:S01]  /*d2a0*/  @!P0 IADD3.X R7, RZ, R6, RZ, P1, !PT ;  /* 0x00000006ff078210 */ /* 0x000fe20000ffe4ff */
[----:B------:R-:W-:Y:S01]  /*d2b0*/  @!P0 IMAD.MOV.U32 R2, RZ, RZ, R14 ;  /* 0x000000ffff028224 */ /* 0x000fe200078e000e */
[----:B------:R-:W-:-:S07]  /*d2c0*/  IADD3 R6, R4, 0x30, RZ ;  /* 0x0000003004067810 */ /* 0x000fce0007ffe0ff */
[----:B------:R-:W-:Y:S05]  /*d2d0*/  WARPSYNC.COLLECTIVE R15, `(.L_x_114) ;  /* 0x000000000f087348 */ /* 0x000fea0003c00000 */
[----:B------:R0:W1:Y:S02]  /*d2e0*/  SHFL.IDX P6, R14, R13, R12, R11 ;  /* 0x0000000c0d0e7389 */ /* 0x00006400000c000b */
[----:B01----:R-:W-:Y:S01]  /*d2f0*/  ENDCOLLECTIVE ;  /* 0x000000000000791b */ /* 0x003fe20003800000 */
.L_x_114:
[----:B------:R-:W-:-:S05]  /*d300*/  @!P0 IMAD.MOV.U32 R3, RZ, RZ, R7 ;  /* 0x000000ffff038224 */ /* 0x000fca00078e0007 */
[----:B------:R-:W-:Y:S01]  /*d310*/  @!PT LDS RZ, [RZ] ;  /* 0x00000000fffff984 */ /* 0x000fe20000000800 */
[----:B------:R-:W-:Y:S01]  /*d320*/  @!PT LDS RZ, [RZ] ;  /* 0x00000000fffff984 */ /* 0x000fe20000000800 */
[----:B------:R-:W-:Y:S01]  /*d330*/  @!PT LDS RZ, [RZ] ;  /* 0x00000000fffff984 */ /* 0x000fe20000000800 */
[----:B------:R0:W-:Y:S04]  /*d340*/  @!P0 LDGSTS.E.BYPASS.LTC128B.128 [R20+0x13400], desc[UR36][R2.64], !P3 ;  /* 0x1340000002148fae */ /* 0x0001e8000d901d64 */
[----:B------:R0:W-:Y:S01]  /*d350*/  @!P0 LDGSTS.E.BYPASS.LTC128B.128 [R20+0x17400], desc[UR36][R2.64+0x80], !P4 ;  /* 0x1740008002148fae */ /* 0x0001e2000e101d64 */
[----:B------:R-:W-:-:S03]  /*d360*/  IMAD.MOV.U32 R13, RZ, RZ, R0 ;  /* 0x000000ffff0d7224 */ /* 0x000fc600078e0000 */
[----:B------:R0:W-:Y:S01]  /*d370*/  @!P0 LDGSTS.E.BYPASS.LTC128B.128 [R20+0x1b400], desc[UR36][R2.64+0x100], !P5 ;  /* 0x1b40010002148fae */ /* 0x0001e2000e901d64 */
[----:B------:R-:W-:Y:S02]  /*d380*/  ISETP.GE.AND P0, PT, R6, UR40, PT ;  /* 0x0000002806007c0c */ /* 0x000fe4000bf06270 */
[----:B------:R-:W-:-:S11]  /*d390*/  MOV R6, R14 ;  /* 0x0000000e00067202 */ /* 0x000fd60000000f00 */
[----:B0-----:R-:W-:Y:S05]  /*d3a0*/  WARPSYNC.COLLECTIVE R15, `(.L_x_115) ;  /* 0x000000000f087348 */ /* 0x001fea0003c00000 */
[----:B------:R1:W2:Y:S02]  /*d3b0*/  SHFL.IDX P6, R14, R13, R12, R11 ;  /* 0x0000000c0d0e7389 */ /* 0x0002a400000c000b */
[----:B012---:R-:W-:Y:S01]  /*d3c0*/  ENDCOLLECTIVE ;  /* 0x000000000000791b */ /* 0x007fe20003800000 */
.L_x_115:
[----:B------:R-:W-:Y:S01]  /*d3d0*/  MOV R13, R5 ;  /* 0x00000005000d7202 */ /* 0x000fe20000000f00 */
[----:B------:R-:W-:Y:S01]  /*d3e0*/  IMAD.MOV.U32 R12, RZ, RZ, 0x4 ;  /* 0x00000004ff0c7424 */ /* 0x000fe200078e00ff */
[----:B------:R-:W-:-:S04]  /*d3f0*/  @!P0 LEA R14, P1, R37, R14, 0x1 ;  /* 0x0000000e250e8211 */ /* 0x000fc800078208ff */
[----:B------:R-:W-:Y:S01]  /*d400*/  @!P0 MOV R2, R14 ;  /* 0x0000000e00028202 */ /* 0x000fe20000000f00 */
[----:B------:R-:W-:-:S08]  /*d410*/  @!P0 IMAD.X R7, RZ, RZ, R6, P1 ;  /* 0x000000ffff078224 */ /* 0x000fd000008e0606 */
[----:B------:R-:W-:Y:S05]  /*d420*/  WARPSYNC.COLLECTIVE R15, `(.L_x_116) ;  /* 0x000000000f087348 */ /* 0x000fea0003c00000 */
[----:B------:R0:W1:Y:S02]  /*d430*/  SHFL.IDX P6, R14, R13, R12, R11 ;  /* 0x0000000c0d0e7389 */ /* 0x00006400000c000b */
[----:B01----:R-:W-:Y:S01]  /*d440*/  ENDCOLLECTIVE ;  /* 0x000000000000791b */ /* 0x003fe20003800000 */
.L_x_116:
[----:B------:R-:W-:Y:S02]  /*d450*/  VIADD R6, R4, 0x40 ;  /* 0x0000004004067836 */ /* 0x000fe40000000000 */
[----:B------:R-:W-:-:S05]  /*d460*/  @!P0 IMAD.MOV.U32 R3, RZ, RZ, R7 ;  /* 0x000000ffff038224 */ /* 0x000fca00078e0007 */
[----:B------:R-:W-:Y:S01]  /*d470*/  @!PT LDS RZ, [RZ] ;  /* 0x00000000fffff984 */ /* 0x000fe20000000800 */
[----:B------:R-:W-:Y:S01]  /*d480*/  @!PT LDS RZ, [RZ] ;  /* 0x00000000fffff984 */ /* 0x000fe20000000800 */
[----:B------:R-:W-:Y:S01]  /*d490*/  @!PT LDS RZ, [RZ] ;  /* 0x00000000fffff984 */ /* 0x000fe20000000800 */
[----:B------:R0:W-:Y:S04]  /*d4a0*/  @!P0 LDGSTS.E.BYPASS.LTC128B.128 [R20+0x13c00], desc[UR36][R2.64], !P3 ;  /* 0x13c0000002148fae */ /* 0x0001e8000d901d64 */
[----:B------:R0:W-:Y:S01]  /*d4b0*/  @!P0 LDGSTS.E.BYPASS.LTC128B.128 [R20+0x17c00], desc[UR36][R2.64+0x80], !P4 ;  /* 0x17c0008002148fae */ /* 0x0001e2000e101d64 */
[----:B------:R-:W-:-:S03]  /*d4c0*/  MOV R13, R0 ;  /* 0x00000000000d7202 */ /* 0x000fc60000000f00 */
[----:B------:R0:W-:Y:S01]  /*d4d0*/  @!P0 LDGSTS.E.BYPASS.LTC128B.128 [R20+0x1bc00], desc[UR36][R2.64+0x100], !P5 ;  /* 0x1bc0010002148fae */ /* 0x0001e2000e901d64 */
[----:B------:R-:W-:Y:S01]  /*d4e0*/  ISETP.GE.AND P0, PT, R6, UR40, PT ;  /* 0x0000002806007c0c */ /* 0x000fe2000bf06270 */
[----:B------:R-:W-:-:S12]  /*d4f0*/  IMAD.MOV.U32 R6, RZ, RZ, R14 ;  /* 0x000000ffff067224 */ /* 0x000fd800078e000e */
[----:B0-----:R-:W-:Y:S05]  /*d500*/  WARPSYNC.COLLECTIVE R15, `(.L_x_117) ;  /* 0x000000000f087348 */ /* 0x001fea0003c00000 */
[----:B------:R1:W2:Y:S02]  /*d510*/  SHFL.IDX P6, R14, R13, R12, R11 ;  /* 0x0000000c0d0e7389 */ /* 0x0002a400000c000b */
[----:B012---:R-:W-:Y:S01]  /*d520*/  ENDCOLLECTIVE ;  /* 0x000000000000791b */ /* 0x007fe20003800000 */
.L_x_117:
[----:B------:R-:W-:Y:S01]  /*d530*/  IMAD.MOV.U32 R13, RZ, RZ, R5 ;  /* 0x000000ffff0d7224 */ /* 0x000fe200078e0005 */
[----:B------:R-:W-:Y:S02]  /*d540*/  MOV R12, 0x5 ;  /* 0x00000005000c7802 */ /* 0x000fe40000000f00 */
[----:B------:R-:W-:-:S05]  /*d550*/  @!P0 LEA R14, P1, R37, R14, 0x1 ;  /* 0x0000000e250e8211 */ /* 0x000fca00078208ff */
[----:B------:R-:W-:-:S08]  /*d560*/  @!P0 IMAD.MOV.U32 R2, RZ, RZ, R14 ;  /* 0x000000ffff028224 */ /* 0x000fd000078e000e */
[----:B------:R-:W-:Y:S05]  /*d570*/  WARPSYNC.COLLECTIVE R15, `(.L_x_118) ;  /* 0x000000000f087348 */ /* 0x000fea0003c00000 */
[----:B------:R0:W1:Y:S02]  /*d580*/  SHFL.IDX P6, R14, R13, R12, R11 ;  /* 0x0000000c0d0e7389 */ /* 0x00006400000c000b */
[----:B01----:R-:W-:Y:S01]  /*d590*/  ENDCOLLECTIVE ;  /* 0x000000000000791b */ /* 0x003fe20003800000 */
.L_x_118:
        /* <DEDUP_REMOVED lines=15> */
.L_x_119:
        /* <DEDUP_REMOVED lines=9> */
.L_x_120:
        /* <DEDUP_REMOVED lines=13> */
.L_x_121:
[----:B------:R-:W-:Y:S01]  /*d7f0*/  IMAD.MOV.U32 R13, RZ, RZ, R5 ;  /* 0x000000ffff0d7224 */ /* 0x000fe200078e0005 */
[----:B------:R-:W-:Y:S02]  /*d800*/  MOV R12, 0x7 ;  /* 0x00000007000c7802 */ /* 0x000fe40000000f00 */
[----:B------:R-:W-:-:S04]  /*d810*/  @!P0 LEA R14, P1, R37, R14, 0x1 ;  /* 0x0000000e250e8211 */ /* 0x000fc800078208ff */
[----:B------:R-:W-:Y:S01]  /*d820*/  @!P0 MOV R2, R14 ;  /* 0x0000000e00028202 */ /* 0x000fe20000000f00 */
[----:B------:R-:W-:-:S08]  /*d830*/  @!P0 IMAD.X R7, RZ, RZ, R6, P1 ;  /* 0x000000ffff078224 */ /* 0x000fd000008e0606 */
[----:B------:R-:W-:Y:S05]  /*d840*/  WARPSYNC.COLLECTIVE R15, `(.L_x_122) ;  /* 0x000000000f087348 */ /* 0x000fea0003c00000 */
[----:B------:R0:W1:Y:S02]  /*d850*/  SHFL.IDX P6, R14, R13, R12, R11 ;  /* 0x0000000c0d0e7389 */ /* 0x00006400000c000b */
[----:B01----:R-:W-:Y:S01]  /*d860*/  ENDCOLLECTIVE ;  /* 0x000000000000791b */ /* 0x003fe20003800000 */
.L_x_122:
        /* <DEDUP_REMOVED lines=8> */
[----:B------:R-:W-:-:S07]  /*d8f0*/  IMAD.MOV.U32 R6, RZ, RZ, R14 ;  /* 0x000000ffff067224 */ /* 0x000fce00078e000e */
[----:B0-----:R-:W-:Y:S05]  /*d900*/  WARPSYNC.COLLECTIVE R15, `(.L_x_123) ;  /* 0x000000000f087348 */ /* 0x001fea0003c00000 */
[----:B------:R1:W2:Y:S02]  /*d910*/  SHFL.IDX P6, R14, R13, R12, R11 ;  /* 0x0000000c0d0e7389 */ /* 0x0002a400000c000b */
[----:B012---:R-:W-:Y:S01]  /*d920*/  ENDCOLLECTIVE ;  /* 0x000000000000791b */ /* 0x007fe20003800000 */
.L_x_123:
[----:B------:R-:W-:Y:S05]  /*d930*/  BRA `(.L_x_124) ;  /* 0xffffffcc00d07947 */ /* 0x000fea000383ffff */
.L_x_54:
[----:B0-----:R-:W-:-:S04]  /*d940*/  MOV R3, UR39 ;  /* 0x0000002700037c02 */ /* 0x001fc80008000f00 */
[----:B------:R0:W1:Y:S03]  /*d950*/  SYNCS.PHASECHK.TRANS64.TRYWAIT P0, [R3+URZ+0x30820], R0 ;  /* 0x03082000030075a7 */ /* 0x000066000800017f */
[----:B-1----:R-:W-:Y:S05]  /*d960*/  @!P0 NANOSLEEP.SYNCS 0x989680 ;  /* 0x009896800000895d */ /* 0x002fea0003900000 */
[----:B------:R-:W1:Y:S02]  /*d970*/  @!P0 SYNCS.PHASECHK.TRANS64 P0, [R3+URZ+0x30820], R0 ;  /* 0x03082000030085a7 */ /* 0x000e64000800007f */
[----:B-1----:R-:W-:Y:S05]  /*d980*/  @!P0 BRA `(.L_x_54) ;  /* 0xfffffffc00ec8947 */ /* 0x002fea000383ffff */
[----:B------:R-:W-:Y:S05]  /*d990*/  BRA `(.L_x_125) ;  /* 0xffffffd0000c7947 */ /* 0x000fea000383ffff */
.L_x_58:
[----:B0-----:R0:W1:Y:S02]  /*d9a0*/  SYNCS.PHASECHK.TRANS64.TRYWAIT P0, [R6+URZ+0x30840], R3 ;  /* 0x03084003060075a7 */ /* 0x001064000800017f */
[----:B-1----:R-:W-:Y:S05]  /*d9b0*/  @!P0 NANOSLEEP.SYNCS 0x989680 ;  /* 0x009896800000895d */ /* 0x002fea0003900000 */
[----:B------:R-:W1:Y:S02]  /*d9c0*/  @!P0 SYNCS.PHASECHK.TRANS64 P0, [R6+URZ+0x30840], R3 ;  /* 0x03084003060085a7 */ /* 0x000e64000800007f */
[----:B-1----:R-:W-:Y:S05]  /*d9d0*/  @!P0 BRA `(.L_x_58) ;  /* 0xfffffffc00f08947 */ /* 0x002fea000383ffff */
[----:B------:R-:W-:Y:S05]  /*d9e0*/  BRA `(.L_x_126) ;  /* 0xffffffd000bc7947 */ /* 0x000fea000383ffff */
.L_x_59:
        /* <DEDUP_REMOVED lines=8> */
.L_x_128:
[----:B------:R-:W-:Y:S05]  /*da70*/  BSYNC B1 ;  /* 0x0000000000017941 */ /* 0x000fea0003800000 */
.L_x_127:
[----:B------:R-:W-:Y:S01]  /*da80*/  MOV R13, R8 ;  /* 0x00000008000d7202 */ /* 0x000fe20000000f00 */
[----:B------:R-:W-:Y:S01]  /*da90*/  IMAD.MOV.U32 R12, RZ, RZ, RZ ;  /* 0x000000ffff0c7224 */ /* 0x000fe200078e00ff */
[----:B------:R-:W-:Y:S01]  /*daa0*/  MOV R15, 0xffffffff ;  /* 0xffffffff000f7802 */ /* 0x000fe20000000f00 */
[----:B------:R-:W-:Y:S01]  /*dab0*/  IMAD.MOV.U32 R11, RZ, RZ, 0x181f ;  /* 0x0000181fff0b7424 */ /* 0x000fe200078e00ff */
[----:B------:R-:W-:Y:S01]  /*dac0*/  LEA R9, R9, UR39, 0x1 ;  /* 0x0000002709097c11 */ /* 0x000fe2000f8e08ff */
[----:B------:R-:W-:Y:S02]  /*dad0*/  IMAD.MOV.U32 R3, RZ, RZ, R14 ;  /* 0x000000ffff037224 */ /* 0x000fe400078e000e */
[----:B------:R-:W-:-:S07]  /*dae0*/  IMAD.SHL.U32 R4, R37, 0x2, RZ ;  /* 0x0000000225047824 */ /* 0x000fce00078e00ff */
[----:B------:R-:W-:Y:S05]  /*daf0*/  WARPSYNC.COLLECTIVE R15, `(.L_x_129) ;  /* 0x000000000f087348 */ /* 0x000fea0003c00000 */
[----:B------:R0:W1:Y:S02]  /*db00*/  SHFL.IDX P6, R14, R13, R12, R11 ;  /* 0x0000000c0d0e7389 */ /* 0x00006400000c000b */
[----:B01----:R-:W-:Y:S01]  /*db10*/  ENDCOLLECTIVE ;  /* 0x000000000000791b */ /* 0x003fe20003800000 */
.L_x_129:
[----:B------:R-:W-:Y:S01]  /*db20*/  MOV R13, R10 ;  /* 0x0000000a000d7202 */ /* 0x000fe20000000f00 */
[----:B------:R-:W-:Y:S01]  /*db30*/  IMAD.MOV.U32 R12, RZ, RZ, 0x1 ;  /* 0x00000001ff0c7424 */ /* 0x000fe200078e00ff */
[----:B------:R-:W-:-:S13]  /*db40*/  IADD3 R2, P0, R14, R4, RZ ;  /* 0x000000040e027210 */ /* 0x000fda0007f1e0ff */
[----:B------:R-:W-:Y:S05]  /*db50*/  WARPSYNC.COLLECTIVE R15, `(.L_x_130) ;  /* 0x000000000f087348 */ /* 0x000fea0003c00000 */
[----:B------:R0:W1:Y:S02]  /*db60*/  SHFL.IDX P6, R14, R13, R12, R11 ;  /* 0x0000000c0d0e7389 */ /* 0x00006400000c000b */
[----:B01----:R-:W-:Y:S01]  /*db70*/  ENDCOLLECTIVE ;  /* 0x000000000000791b */ /* 0x003fe20003800000 */
.L_x_130:
[----:B------:R-:W-:-:S05]  /*db80*/  IMAD.X R3, RZ, RZ, R3, P0 ;  /* 0x000000ffff037224 */ /* 0x000fca00000e0603 */
[----:B------:R-:W-:Y:S01]  /*db90*/  @!PT LDS RZ, [RZ] ;  /* 0x00000000fffff984 */ /* 0x000fe20000000800 */
[----:B------:R-:W-:Y:S01]  /*dba0*/  @!PT LDS RZ, [RZ] ;  /* 0x00000000fffff984 */ /* 0x000fe20000000800 */
[----:B------:R-:W-:Y:S01]  /*dbb0*/  @!PT LDS RZ, [RZ] ;  /* 0x00000000fffff984 */ /* 0x000fe20000000800 */
[----:B------:R-:W-:Y:S04]  /*dbc0*/  LDGSTS.E.BYPASS.LTC128B.128 [R9+0x1e400], desc[UR36][R2.64], !P3 ;  /* 0x1e40000002097fae */ /* 0x000fe8000d901d64 */
[----:B------:R-:W-:Y:S01]  /*dbd0*/  LDGSTS.E.BYPASS.LTC128B.128 [R9+0x21400], desc[UR36][R2.64+0x80], !P2 ;  /* 0x2140008002097fae */ /* 0x000fe2000d101d64 */
[----:B------:R-:W-:-:S03]  /*dbe0*/  MOV R13, R8 ;  /* 0x00000008000d7202 */ /* 0x000fc60000000f00 */
[----:B------:R0:W-:Y:S02]  /*dbf0*/  LDGSTS.E.BYPASS.LTC128B.128 [R9+0x24400], desc[UR36][R2.64+0x100], !P1 ;  /* 0x2440010002097fae */ /* 0x0001e4000c901d64 */
[----:B0-----:R-:W-:-:S07]  /*dc00*/  IMAD.MOV.U32 R3, RZ, RZ, R14 ;  /* 0x000000ffff037224 */ /* 0x001fce00078e000e */
[----:B------:R-:W-:Y:S05]  /*dc10*/  WARPSYNC.COLLECTIVE R15, `(.L_x_131) ;  /* 0x000000000f087348 */ /* 0x000fea0003c00000 */
[----:B------:R0:W1:Y:S02]  /*dc20*/  SHFL.IDX P6, R14, R13, R12, R11 ;  /* 0x0000000c0d0e7389 */ /* 0x00006400000c000b */
[----:B01----:R-:W-:Y:S01]  /*dc30*/  ENDCOLLECTIVE ;  /* 0x000000000000791b */ /* 0x003fe20003800000 */
.L_x_131:
[----:B------:R-:W-:Y:S01]  /*dc40*/  IMAD.MOV.U32 R13, RZ, RZ, R10 ;  /* 0x000000ffff0d7224 */ /* 0x000fe200078e000a */
[----:B------:R-:W-:Y:S02]  /*dc50*/  MOV R12, 0x2 ;  /* 0x00000002000c7802 */ /* 0x000fe40000000f00 */
[----:B------:R-:W-:-:S13]  /*dc60*/  IADD3 R2, P0, R14, R4, RZ ;  /* 0x000000040e027210 */ /* 0x000fda0007f1e0ff */
[----:B------:R-:W-:Y:S05]  /*dc70*/  WARPSYNC.COLLECTIVE R15, `(.L_x_132) ;  /* 0x000000000f087348 */ /* 0x000fea0003c00000 */
[----:B------:R0:W1:Y:S02]  /*dc80*/  SHFL.IDX P6, R14, R13, R12, R11 ;  /* 0x0000000c0d0e7389 */ /* 0x00006400000c000b */
[----:B01----:R-:W-:Y:S01]  /*dc90*/  ENDCOLLECTIVE ;  /* 0x000000000000791b */ /* 0x003fe20003800000 */
.L_x_132:
[----:B------:R-:W-:-:S05]  /*dca0*/  IMAD.X R3, RZ, RZ, R3, P0 ;  /* 0x000000ffff037224 */ /* 0x000fca00000e0603 */
[----:B------:R-:W-:Y:S01]  /*dcb0*/  @!PT LDS RZ, [RZ] ;  /* 0x00000000fffff984 */ /* 0x000fe20000000800 */
[----:B------:R-:W-:Y:S01]  /*dcc0*/  @!PT LDS RZ, [RZ] ;  /* 0x00000000fffff984 */ /* 0x000fe20000000800 */
[----:B------:R-:W-:Y:S01]  /*dcd0*/  @!PT LDS RZ, [RZ] ;  /* 0x00000000fffff984 */ /* 0x000fe20000000800 */
[----:B------:R0:W-:Y:S04]  /*dce0*/  LDGSTS.E.BYPASS.LTC128B.128 [R9+0x1ec00], desc[UR36][R2.64], !P3 ;  /* 0x1ec0000002097fae */ /* 0x0001e8000d901d64 */
[----:B------:R0:W-:Y:S01]  /*dcf0*/  LDGSTS.E.BYPASS.LTC128B.128 [R9+0x21c00], desc[UR36][R2.64+0x80], !P2 ;  /* 0x21c0008002097fae */ /* 0x0001e2000d101d64 */
[----:B------:R-:W-:-:S03]  /*dd00*/  IMAD.MOV.U32 R13, RZ, RZ, R8 ;  /* 0x000000ffff0d7224 */ /* 0x000fc600078e0008 */
[----:B------:R0:W-:Y:S01]  /*dd10*/  LDGSTS.E.BYPASS.LTC128B.128 [R9+0x24c00], desc[UR36][R2.64+0x100], !P1 ;  /* 0x24c0010002097fae */ /* 0x0001e2000c901d64 */
[----:B------:R-:W-:-:S07]  /*dd20*/  IMAD.MOV.U32 R35, RZ, RZ, R14 ;  /* 0x000000ffff237224 */ /* 0x000fce00078e000e */
[----:B0-----:R-:W-:Y:S05]  /*dd30*/  WARPSYNC.COLLECTIVE R15, `(.L_x_133) ;  /* 0x000000000f087348 */ /* 0x001fea0003c00000 */
[----:B------:R1:W2:Y:S02]  /*dd40*/  SHFL.IDX P6, R14, R13, R12, R11 ;  /* 0x0000000c0d0e7389 */ /* 0x0002a400000c000b */
[----:B012---:R-:W-:Y:S01]  /*dd50*/  ENDCOLLECTIVE ;  /* 0x000000000000791b */ /* 0x007fe20003800000 */
.L_x_133:
[----:B------:R-:W-:Y:S02]  /*dd60*/  IMAD.MOV.U32 R13, RZ, RZ, R10 ;  /* 0x000000ffff0d7224 */ /* 0x000fe400078e000a */
[----:B------:R-:W-:Y:S01]  /*dd70*/  IMAD.MOV.U32 R12, RZ, RZ, 0x3 ;  /* 0x00000003ff0c7424 */ /* 0x000fe200078e00ff */
[----:B------:R-:W-:-:S13]  /*dd80*/  IADD3 R2, P0, R14, R4, RZ ;  /* 0x000000040e027210 */ /* 0x000fda0007f1e0ff */
[----:B------:R-:W-:Y:S05]  /*dd90*/  WARPSYNC.COLLECTIVE R15, `(.L_x_134) ;  /* 0x000000000f087348 */ /* 0x000fea0003c00000 */
[----:B------:R0:W1:Y:S02]  /*dda0*/  SHFL.IDX P6, R14, R13, R12, R11 ;  /* 0x0000000c0d0e7389 */ /* 0x00006400000c000b */
[----:B01----:R-:W-:Y:S01]  /*ddb0*/  ENDCOLLECTIVE ;  /* 0x000000000000791b */ /* 0x003fe20003800000 */
.L_x_134:
[----:B------:R-:W-:-:S05]  /*ddc0*/  IADD3.X R3, RZ, R35, RZ, P0, !PT ;  /* 0x00000023ff037210 */ /* 0x000fca00007fe4ff */
[----:B------:R-:W-:Y:S01]  /*ddd0*/  @!PT LDS RZ, [RZ] ;  /* 0x00000000fffff984 */ /* 0x000fe20000000800 */
[----:B------:R-:W-:Y:S01]  /*dde0*/  @!PT LDS RZ, [RZ] ;  /* 0x00000000fffff984 */ /* 0x000fe20000000800 */
[----:B------:R-:W-:Y:S01]  /*ddf0*/  @!PT LDS RZ, [RZ] ;  /* 0x00000000fffff984 */ /* 0x000fe20000000800 */
[----:B------:R0:W-:Y:S04]  /*de00*/  LDGSTS.E.BYPASS.LTC128B.128 [R9+0x1f400], desc[UR36][R2.64], !P3 ;  /* 0x1f40000002097fae */ /* 0x0001e8000d901d64 */
[----:B------:R0:W-:Y:S01]  /*de10*/  LDGSTS.E.BYPASS.LTC128B.128 [R9+0x22400], desc[UR36][R2.64+0x80], !P2 ;  /* 0x2240008002097fae */ /* 0x0001e2000d101d64 */
[----:B------:R-:W-:-:S03]  /*de20*/  IMAD.MOV.U32 R13, RZ, RZ, R8 ;  /* 0x000000ffff0d7224 */ /* 0x000fc600078e0008 */
[----:B------:R0:W-:Y:S01]  /*de30*/  LDGSTS.E.BYPASS.LTC128B.128 [R9+0x25400], desc[UR36][R2.64+0x100], !P1 ;  /* 0x2540010002097fae */ /* 0x0001e2000c901d64 */
[----:B------:R-:W-:-:S07]  /*de40*/  MOV R35, R14 ;  /* 0x0000000e00237202 */ /* 0x000fce0000000f00 */
[----:B0-----:R-:W-:Y:S05]  /*de50*/  WARPSYNC.COLLECTIVE R15, `(.L_x_135) ;  /* 0x000000000f087348 */ /* 0x001fea0003c00000 */
[----:B------:R1:W2:Y:S02]  /*de60*/  SHFL.IDX P6, R14, R13, R12, R11 ;  /* 0x0000000c0d0e7389 */ /* 0x0002a400000c000b */
[----:B012---:R-:W-:Y:S01]  /*de70*/  ENDCOLLECTIVE ;  /* 0x000000000000791b */ /* 0x007fe20003800000 */
.L_x_135:
[----:B------:R-:W-:Y:S01]  /*de80*/  MOV R13, R10 ;  /* 0x0000000a000d7202 */ /* 0x000fe20000000f00 */
[----:B------:R-:W-:Y:S01]  /*de90*/  IMAD.MOV.U32 R12, RZ, RZ, 0x4 ;  /* 0x00000004ff0c7424 */ /* 0x000fe200078e00ff */
[----:B------:R-:W-:-:S13]  /*dea0*/  IADD3 R2, P0, R14, R4, RZ ;  /* 0x000000040e027210 */ /* 0x000fda0007f1e0ff */
[----:B------:R-:W-:Y:S05]  /*deb0*/  WARPSYNC.COLLECTIVE R15, `(.L_x_136) ;  /* 0x000000000f087348 */ /* 0x000fea0003c00000 */
[----:B------:R0:W1:Y:S02]  /*dec0*/  SHFL.IDX P6, R14, R13, R12, R11 ;  /* 0x0000000c0d0e7389 */ /* 0x00006400000c000b */
[----:B01----:R-:W-:Y:S01]  /*ded0*/  ENDCOLLECTIVE ;  /* 0x000000000000791b */ /* 0x003fe20003800000 */
.L_x_136:
[----:B------:R-:W-:-:S05]  /*dee0*/  IMAD.X R3, RZ, RZ, R35, P0 ;  /* 0x000000ffff037224 */ /* 0x000fca00000e0623 */
[----:B------:R-:W-:Y:S01]  /*def0*/  @!PT LDS RZ, [RZ] ;  /* 0x00000000fffff984 */ /* 0x000fe20000000800 */
[----:B------:R-:W-:Y:S01]  /*df00*/  @!PT LDS RZ, [RZ] ;  /* 0x00000000fffff984 */ /* 0x000fe20000000800 */
[----:B------:R-:W-:Y:S01]  /*df10*/  @!PT LDS RZ, [RZ] ;  /* 0x00000000fffff984 */ /* 0x000fe20000000800 */
[----:B------:R0:W-:Y:S04]  /*df20*/  LDGSTS.E.BYPASS.LTC128B.128 [R9+0x1fc00], desc[UR36][R2.64], !P3 ;  /* 0x1fc0000002097fae */ /* 0x0001e8000d901d64 */
[----:B------:R0:W-:Y:S01]  /*df30*/  LDGSTS.E.BYPASS.LTC128B.128 [R9+0x22c00], desc[UR36][R2.64+0x80], !P2 ;  /* 0x22c0008002097fae */ /* 0x0001e2000d101d64 */
[----:B------:R-:W-:-:S03]  /*df40*/  MOV R13, R8 ;  /* 0x00000008000d7202 */ /* 0x000fc60000000f00 */
[----:B------:R0:W-:Y:S01]  /*df50*/  LDGSTS.E.BYPASS.LTC128B.128 [R9+0x25c00], desc[UR36][R2.64+0x100], !P1 ;  /* 0x25c0010002097fae */ /* 0x0001e2000c901d64 */
[----:B------:R-:W-:-:S07]  /*df60*/  IMAD.MOV.U32 R35, RZ, RZ, R14 ;  /* 0x000000ffff237224 */ /* 0x000fce00078e000e */
[----:B0-----:R-:W-:Y:S05]  /*df70*/  WARPSYNC.COLLECTIVE R15, `(.L_x_137) ;  /* 0x000000000f087348 */ /* 0x001fea0003c00000 */
[----:B------:R1:W2:Y:S02]  /*df80*/  SHFL.IDX P6, R14, R13, R12, R11 ;  /* 0x0000000c0d0e7389 */ /* 0x0002a400000c000b */
[----:B012---:R-:W-:Y:S01]  /*df90*/  ENDCOLLECTIVE ;  /* 0x000000000000791b */ /* 0x007fe20003800000 */
.L_x_137:
[----:B------:R-:W-:Y:S01]  /*dfa0*/  IMAD.MOV.U32 R13, RZ, RZ, R10 ;  /* 0x000000ffff0d7224 */ /* 0x000fe200078e000a */
[----:B------:R-:W-:Y:S02]  /*dfb0*/  MOV R12, 0x5 ;  /* 0x00000005000c7802 */ /* 0x000fe40000000f00 */
[----:B------:R-:W-:-:S13]  /*dfc0*/  IADD3 R2, P0, R14, R4, RZ ;  /* 0x000000040e027210 */ /* 0x000fda0007f1e0ff */
[----:B------:R-:W-:Y:S05]  /*dfd0*/  WARPSYNC.COLLECTIVE R15, `(.L_x_138) ;  /* 0x000000000f087348 */ /* 0x000fea0003c00000 */
[----:B------:R0:W1:Y:S02]  /*dfe0*/  SHFL.IDX P6, R14, R13, R12, R11 ;  /* 0x0000000c0d0e7389 */ /* 0x00006400000c000b */
[----:B01----:R-:W-:Y:S01]  /*dff0*/  ENDCOLLECTIVE ;  /* 0x000000000000791b */ /* 0x003fe20003800000 */
.L_x_138:
        /* <DEDUP_REMOVED lines=12> */
.L_x_139:
[----:B------:R-:W-:Y:S05]  /*e0c0*/  BRA `(.L_x_140) ;  /* 0xffffffd0000c7947 */ /* 0x000fea000383ffff */
.L_x_64:
[----:B0-----:R0:W1:Y:S02]  /*e0d0*/  SYNCS.PHASECHK.TRANS64.TRYWAIT P0, [R6+URZ+0x30860], R9 ;  /* 0x03086009060075a7 */ /* 0x001064000800017f */
[----:B-1----:R-:W-:Y:S05]  /*e0e0*/  @!P0 NANOSLEEP.SYNCS 0x989680 ;  /* 0x009896800000895d */ /* 0x002fea0003900000 */
[----:B------:R-:W1:Y:S02]  /*e0f0*/  @!P0 SYNCS.PHASECHK.TRANS64 P0, [R6+URZ+0x30860], R9 ;  /* 0x03086009060085a7 */ /* 0x000e64000800007f */
[----:B-1----:R-:W-:Y:S05]  /*e100*/  @!P0 BRA `(.L_x_64) ;  /* 0xfffffffc00f08947 */ /* 0x002fea000383ffff */
[----:B------:R-:W-:Y:S05]  /*e110*/  BRA `(.L_x_141) ;  /* 0xffffffd000707947 */ /* 0x000fea000383ffff */
.L_x_65:
[----:B------:R-:W-:Y:S01]  /*e120*/  BSSY B1, `(.L_x_142) ;  /* 0x0000008000017945 */ /* 0x000fe20003800000 */
[----:B------:R-:W-:Y:S01]  /*e130*/  MOV R13, R18 ;  /* 0x00000012000d7202 */ /* 0x000fe20000000f00 */
[----:B------:R-:W-:Y:S01]  /*e140*/  IMAD.MOV.U32 R12, RZ, RZ, RZ ;  /* 0x000000ffff0c7224 */ /* 0x000fe200078e00ff */
[----:B------:R-:W-:Y:S01]  /*e150*/  MOV R15, 0xffffffff ;  /* 0xffffffff000f7802 */ /* 0x000fe20000000f00 */
[----:B------:R-:W-:-:S07]  /*e160*/  IMAD.MOV.U32 R11, RZ, RZ, 0x181f ;  /* 0x0000181fff0b7424 */ /* 0x000fce00078e00ff */
[----:B0-----:R-:W-:Y:S05]  /*e170*/  WARPSYNC.COLLECTIVE R15, `(.L_x_143) ;  /* 0x000000000f087348 */ /* 0x001fea0003c00000 */
[----:B------:R1:W2:Y:S02]  /*e180*/  SHFL.IDX P6, R14, R13, R12, R11 ;  /* 0x0000000c0d0e7389 */ /* 0x0002a400000c000b */
[----:B012---:R-:W-:Y:S01]  /*e190*/  ENDCOLLECTIVE ;  /* 0x000000000000791b */ /* 0x007fe20003800000 */
.L_x_143:
[----:B------:R-:W-:Y:S05]  /*e1a0*/  BSYNC B1 ;  /* 0x0000000000017941 */ /* 0x000fea0003800000 */
.L_x_142:
[----:B------:R-:W-:Y:S01]  /*e1b0*/  IMAD.MOV.U32 R13, RZ, RZ, R17 ;  /* 0x000000ffff0d7224 */ /* 0x000fe200078e0011 */
[----:B------:R-:W-:Y:S01]  /*e1c0*/  MOV R12, RZ ;  /* 0x000000ff000c7202 */ /* 0x000fe20000000f00 */
[----:B------:R-:W-:Y:S01]  /*e1d0*/  IMAD.MOV.U32 R11, RZ, RZ, 0x181f ;  /* 0x0000181fff0b7424 */ /* 0x000fe200078e00ff */
[----:B------:R-:W-:Y:S01]  /*e1e0*/  LEA R7, R7, UR39, 0x1 ;  /* 0x0000002707077c11 */ /* 0x000fe2000f8e08ff */
[----:B------:R-:W-:Y:S02]  /*e1f0*/  IMAD.MOV.U32 R15, RZ, RZ, -0x1 ;  /* 0xffffffffff0f7424 */ /* 0x000fe400078e00ff */
[----:B------:R-:W-:-:S07]  /*e200*/  IMAD.MOV.U32 R3, RZ, RZ, R14 ;  /* 0x000000ffff037224 */ /* 0x000fce00078e000e */
[----:B------:R-:W-:Y:S05]  /*e210*/  WARPSYNC.COLLECTIVE R15, `(.L_x_144) ;  /* 0x000000000f087348 */ /* 0x000fea0003c00000 */
[----:B------:R0:W1:Y:S02]  /*e220*/  SHFL.IDX P6, R14, R13, R12, R11 ;  /* 0x0000000c0d0e7389 */ /* 0x00006400000c000b */
[----:B01----:R-:W-:Y:S01]  /*e230*/  ENDCOLLECTIVE ;  /* 0x000000000000791b */ /* 0x003fe20003800000 */
.L_x_144:
[----:B------:R-:W-:Y:S02]  /*e240*/  IMAD.MOV.U32 R13, RZ, RZ, R18 ;  /* 0x000000ffff0d7224 */ /* 0x000fe400078e0012 */
[----:B------:R-:W-:Y:S01]  /*e250*/  IMAD.MOV.U32 R12, RZ, RZ, 0x1 ;  /* 0x00000001ff0c7424 */ /* 0x000fe200078e00ff */
[----:B------:R-:W-:-:S13]  /*e260*/  IADD3 R2, P0, R14, R4, RZ ;  /* 0x000000040e027210 */ /* 0x000fda0007f1e0ff */
[----:B------:R-:W-:Y:S05]  /*e270*/  WARPSYNC.COLLECTIVE R15, `(.L_x_145) ;  /* 0x000000000f087348 */ /* 0x000fea0003c00000 */
[----:B------:R0:W1:Y:S02]  /*e280*/  SHFL.IDX P6, R14, R13, R12, R11 ;  /* 0x0000000c0d0e7389 */ /* 0x00006400000c000b */
[----:B01----:R-:W-:Y:S01]  /*e290*/  ENDCOLLECTIVE ;  /* 0x000000000000791b */ /* 0x003fe20003800000 */
.L_x_145:
[----:B------:R-:W-:Y:S02]  /*e2a0*/  IADD3.X R3, RZ, R3, RZ, P0, !PT ;  /* 0x00000003ff037210 */ /* 0x000fe400007fe4ff */
[----:B------:R-:W-:Y:S01]  /*e2b0*/  ISETP.LT.OR P0, PT, R8, 0x1, P3 ;  /* 0x000000010800780c */ /* 0x000fe20001f01670 */
[----:B------:R-:W-:-:S12]  /*e2c0*/  IMAD.MOV.U32 R13, RZ, RZ, R17 ;  /* 0x000000ffff0d7224 */ /* 0x000fd800078e0011 */
        /* <DEDUP_REMOVED lines=8> */
[----:B0-----:R-:W-:-:S07]  /*e350*/  MOV R3, R14 ;  /* 0x0000000e00037202 */ /* 0x001fce0000000f00 */
[----:B------:R-:W-:Y:S05]  /*e360*/  WARPSYNC.COLLECTIVE R15, `(.L_x_146) ;  /* 0x000000000f087348 */ /* 0x000fea0003c00000 */
[----:B------:R0:W1:Y:S02]  /*e370*/  SHFL.IDX P6, R14, R13, R12, R11 ;  /* 0x0000000c0d0e7389 */ /* 0x00006400000c000b */
[----:B01----:R-:W-:Y:S01]  /*e380*/  ENDCOLLECTIVE ;  /* 0x000000000000791b */ /* 0x003fe20003800000 */
.L_x_146:
[----:B------:R-:W-:Y:S01]  /*e390*/  MOV R13, R18 ;  /* 0x00000012000d7202 */ /* 0x000fe20000000f00 */
[----:B------:R-:W-:Y:S01]  /*e3a0*/  IMAD.MOV.U32 R12, RZ, RZ, 0x2 ;  /* 0x00000002ff0c7424 */ /* 0x000fe200078e00ff */
[----:B------:R-:W-:-:S13]  /*e3b0*/  IADD3 R2, P0, R14, R4, RZ ;  /* 0x000000040e027210 */ /* 0x000fda0007f1e0ff */
[----:B------:R-:W-:Y:S05]  /*e3c0*/  WARPSYNC.COLLECTIVE R15, `(.L_x_147) ;  /* 0x000000000f087348 */ /* 0x000fea0003c00000 */
[----:B------:R0:W1:Y:S02]  /*e3d0*/  SHFL.IDX P6, R14, R13, R12, R11 ;  /* 0x0000000c0d0e7389 */ /* 0x00006400000c000b */
[----:B01----:R-:W-:Y:S01]  /*e3e0*/  ENDCOLLECTIVE ;  /* 0x000000000000791b */ /* 0x003fe20003800000 */
.L_x_147:
[----:B------:R-:W-:Y:S01]  /*e3f0*/  IMAD.X R3, RZ, RZ, R3, P0 ;  /* 0x000000ffff037224 */ /* 0x000fe200000e0603 */
[----:B------:R-:W-:Y:S02]  /*e400*/  ISETP.LT.OR P0, PT, R8, 0x11, P3 ;  /* 0x000000110800780c */ /* 0x000fe40001f01670 */
[----:B------:R-:W-:-:S11]  /*e410*/  MOV R13, R17 ;  /* 0x00000011000d7202 */ /* 0x000fd60000000f00 */
        /* <DEDUP_REMOVED lines=8> */
[----:B0-----:R-:W-:-:S07]  /*e4a0*/  IMAD.MOV.U32 R3, RZ, RZ, R14 ;  /* 0x000000ffff037224 */ /* 0x001fce00078e000e */
[----:B------:R-:W-:Y:S05]  /*e4b0*/  WARPSYNC.COLLECTIVE R15, `(.L_x_148) ;  /* 0x000000000f087348 */ /* 0x000fea0003c00000 */
[----:B------:R0:W1:Y:S02]  /*e4c0*/  SHFL.IDX P6, R14, R13, R12, R11 ;  /* 0x0000000c0d0e7389 */ /* 0x00006400000c000b */
[----:B01----:R-:W-:Y:S01]  /*e4d0*/  ENDCOLLECTIVE ;  /* 0x000000000000791b */ /* 0x003fe20003800000 */
.L_x_148:
[----:B------:R-:W-:Y:S01]  /*e4e0*/  IMAD.MOV.U32 R13, RZ, RZ, R18 ;  /* 0x000000ffff0d7224 */ /* 0x000fe200078e0012 */
[----:B------:R-:W-:Y:S02]  /*e4f0*/  MOV R12, 0x3 ;  /* 0x00000003000c7802 */ /* 0x000fe40000000f00 */
[----:B------:R-:W-:-:S13]  /*e500*/  IADD3 R2, P0, R14, R4, RZ ;  /* 0x000000040e027210 */ /* 0x000fda0007f1e0ff */
[----:B------:R-:W-:Y:S05]  /*e510*/  WARPSYNC.COLLECTIVE R15, `(.L_x_149) ;  /* 0x000000000f087348 */ /* 0x000fea0003c00000 */
[----:B------:R0:W1:Y:S02]  /*e520*/  SHFL.IDX P6, R14, R13, R12, R11 ;  /* 0x0000000c0d0e7389 */ /* 0x00006400000c000b */
[----:B01----:R-:W-:Y:S01]  /*e530*/  ENDCOLLECTIVE ;  /* 0x000000000000791b */ /* 0x003fe20003800000 */
.L_x_149:
[----:B------:R-:W-:Y:S01]  /*e540*/  IMAD.X R3, RZ, RZ, R3, P0 ;  /* 0x000000ffff037224 */ /* 0x000fe200000e0603 */
        /* <DEDUP_REMOVED lines=14> */
.L_x_150:
[----:B------:R-:W-:Y:S02]  /*e630*/  IMAD.MOV.U32 R13, RZ, RZ, R18 ;  /* 0x000000ffff0d7224 */ /* 0x000fe400078e0012 */
[----:B------:R-:W-:Y:S01]  /*e640*/  IMAD.MOV.U32 R12, RZ, RZ, 0x4 ;  /* 0x00000004ff0c7424 */ /* 0x000fe200078e00ff */
[----:B------:R-:W-:-:S13]  /*e650*/  IADD3 R2, P0, R14, R4, RZ ;  /* 0x000000040e027210 */ /* 0x000fda0007f1e0ff */
[----:B------:R-:W-:Y:S05]  /*e660*/  WARPSYNC.COLLECTIVE R15, `(.L_x_151) ;  /* 0x000000000f087348 */ /* 0x000fea0003c00000 */
[----:B------:R0:W1:Y:S02]  /*e670*/  SHFL.IDX P6, R14, R13, R12, R11 ;  /* 0x0000000c0d0e7389 */ /* 0x00006400000c000b */
[----:B01----:R-:W-:Y:S01]  /*e680*/  ENDCOLLECTIVE ;  /* 0x000000000000791b */ /* 0x003fe20003800000 */
.L_x_151:
        /* <DEDUP_REMOVED lines=15> */
.L_x_152:
[----:B------:R-:W-:Y:S01]  /*e780*/  MOV R13, R18 ;  /* 0x00000012000d7202 */ /* 0x000fe20000000f00 */
[----:B------:R-:W-:Y:S01]  /*e790*/  IMAD.MOV.U32 R12, RZ, RZ, 0x5 ;  /* 0x00000005ff0c7424 */ /* 0x000fe200078e00ff */
[----:B------:R-:W-:-:S13]  /*e7a0*/  IADD3 R2, P0, R14, R4, RZ ;  /* 0x000000040e027210 */ /* 0x000fda0007f1e0ff */
[----:B------:R-:W-:Y:S05]  /*e7b0*/  WARPSYNC.COLLECTIVE R15, `(.L_x_153) ;  /* 0x000000000f087348 */ /* 0x000fea0003c00000 */
[----:B------:R0:W1:Y:S02]  /*e7c0*/  SHFL.IDX P6, R14, R13, R12, R11 ;  /* 0x0000000c0d0e7389 */ /* 0x00006400000c000b */
[----:B01----:R-:W-:Y:S01]  /*e7d0*/  ENDCOLLECTIVE ;  /* 0x000000000000791b */ /* 0x003fe20003800000 */
.L_x_153:
[----:B------:R-:W-:Y:S01]  /*e7e0*/  IMAD.X R3, RZ, RZ, R3, P0 ;  /* 0x000000ffff037224 */ /* 0x000fe200000e0603 */
[----:B------:R-:W-:Y:S02]  /*e7f0*/  ISETP.LT.OR P0, PT, R8, 0x41, P3 ;  /* 0x000000410800780c */ /* 0x000fe40001f01670 */
[----:B------:R-:W-:-:S11]  /*e800*/  MOV R13, R17 ;  /* 0x00000011000d7202 */ /* 0x000fd60000000f00 */
[----:B------:R-:W-:Y:S01]  /*e810*/  @!PT LDS RZ, [RZ] ;  /* 0x00000000fffff984 */ /* 0x000fe20000000800 */
[----:B------:R-:W-:Y:S01]  /*e820*/  @!PT LDS RZ, [RZ] ;  /* 0x00000000fffff984 */ /* 0x000fe20000000800 */
[----:B------:R-:W-:Y:S01]  /*e830*/  @!PT LDS RZ, [RZ] ;  /* 0x00000000fffff984 */ /* 0x000fe20000000800 */
[----:B------:R0:W-:Y:S01]  /*e840*/  LDGSTS.E.BYPASS.LTC128B.128 [R7+0x2400], desc[UR36][R2.64], !P0 ;  /* 0x0240000002077fae */ /* 0x0001e2000c101d64 */
[----:B------:R-:W-:Y:S01]  /*e850*/  ISETP.LT.OR P0, PT, R8, 0x41, P2 ;  /* 0x000000410800780c */ /* 0x000fe20001701670 */
[----:B------:R-:W-:-:S12]  /*e860*/  IMAD.MOV.U32 R18, RZ, RZ, R14 ;  /* 0x000000ffff127224 */ /* 0x000fd800078e000e */
[----:B0-----:R-:W-:Y:S05]  /*e870*/  WARPSYNC.COLLECTIVE R15, `(.L_x_154) ;  /* 0x000000000f087348 */ /* 0x001fea0003c00000 */
[----:B------:R1:W2:Y:S02]  /*e880*/  SHFL.IDX P6, R14, R13, R12, R11 ;  /* 0x0000000c0d0e7389 */ /* 0x0002a400000c000b */
[----:B012---:R-:W-:Y:S01]  /*e890*/  ENDCOLLECTIVE ;  /* 0x000000000000791b */ /* 0x007fe20003800000 */
.L_x_154:
[----:B------:R-:W-:Y:S01]  /*e8a0*/  @!PT LDS RZ, [RZ] ;  /* 0x00000000fffff984 */ /* 0x000fe20000000800 */
[----:B------:R-:W-:Y:S01]  /*e8b0*/  @!PT LDS RZ, [RZ] ;  /* 0x00000000fffff984 */ /* 0x000fe20000000800 */
[----:B------:R-:W-:Y:S01]  /*e8c0*/  @!PT LDS RZ, [RZ] ;  /* 0x00000000fffff984 */ /* 0x000fe20000000800 */
[----:B------:R0:W-:Y:S01]  /*e8d0*/  LDGSTS.E.BYPASS.LTC128B.128 [R7+0x5400], desc[UR36][R2.64+0x80], !P0 ;  /* 0x0540008002077fae */ /* 0x0001e2000c101d64 */
[----:B------:R-:W-:-:S13]  /*e8e0*/  ISETP.LT.OR P0, PT, R8, 0x41, P1 ;  /* 0x000000410800780c */ /* 0x000fda0000f01670 */
[----:B------:R0:W-:Y:S01]  /*e8f0*/  LDGSTS.E.BYPASS.LTC128B.128 [R7+0x8400], desc[UR36][R2.64+0x100], !P0 ;  /* 0x0840010002077fae */ /* 0x0001e2000c101d64 */
[----:B------:R-:W-:Y:S05]  /*e900*/  BRA `(.L_x_155) ;  /* 0xffffffcc00687947 */ /* 0x000fea000383ffff */
.L_x_71:
[----:B0-----:R0:W1:Y:S02]  /*e910*/  SYNCS.PHASECHK.TRANS64.TRYWAIT P0, [R4+URZ+0x30860], R3 ;  /* 0x03086003040075a7 */ /* 0x001064000800017f */
[----:B-1----:R-:W-:Y:S05]  /*e920*/  @!P0 NANOSLEEP.SYNCS 0x989680 ;  /* 0x009896800000895d */ /* 0x002fea0003900000 */
[----:B------:R-:W1:Y:S02]  /*e930*/  @!P0 SYNCS.PHASECHK.TRANS64 P0, [R4+URZ+0x30860], R3 ;  /* 0x03086003040085a7 */ /* 0x000e64000800007f */
[----:B-1----:R-:W-:Y:S05]  /*e940*/  @!P0 BRA `(.L_x_71) ;  /* 0xfffffffc00f08947 */ /* 0x002fea000383ffff */
[----:B------:R-:W-:Y:S05]  /*e950*/  BRA `(.L_x_156) ;  /* 0xffffffd000407947 */ /* 0x000fea000383ffff */
.L_x_72:
[----:B------:R-:W-:Y:S01]  /*e960*/  BSSY B0, `(.L_x_157) ;  /* 0x0000008000007945 */ /* 0x000fe20003800000 */
[----:B------:R-:W-:Y:S01]  /*e970*/  IMAD.MOV.U32 R13, RZ, RZ, R18 ;  /* 0x000000ffff0d7224 */ /* 0x000fe200078e0012 */
[----:B------:R-:W-:Y:S01]  /*e980*/  MOV R11, 0x181f ;  /* 0x0000181f000b7802 */ /* 0x000fe20000000f00 */
[----:B------:R-:W-:Y:S02]  /*e990*/  IMAD.MOV.U32 R12, RZ, RZ, RZ ;  /* 0x000000ffff0c7224 */ /* 0x000fe400078e00ff */
[----:B------:R-:W-:-:S07]  /*e9a0*/  IMAD.MOV.U32 R15, RZ, RZ, -0x1 ;  /* 0xffffffffff0f7424 */ /* 0x000fce00078e00ff */
[----:B0-----:R-:W-:Y:S05]  /*e9b0*/  WARPSYNC.COLLECTIVE R15, `(.L_x_158) ;  /* 0x000000000f087348 */ /* 0x001fea0003c00000 */
[----:B------:R1:W2:Y:S02]  /*e9c0*/  SHFL.IDX P6, R14, R13, R12, R11 ;  /* 0x0000000c0d0e7389 */ /* 0x0002a400000c000b */
[----:B012---:R-:W-:Y:S01]  /*e9d0*/  ENDCOLLECTIVE ;  /* 0x000000000000791b */ /* 0x007fe20003800000 */
.L_x_158:
[----:B------:R-:W-:Y:S05]  /*e9e0*/  BSYNC B0 ;  /* 0x0000000000007941 */ /* 0x000fea0003800000 */
.L_x_157:
[----:B------:R-:W-:Y:S01]  /*e9f0*/  MOV R13, R17 ;  /* 0x00000011000d7202 */ /* 0x000fe20000000f00 */
[----:B------:R-:W-:Y:S01]  /*ea00*/  IMAD.MOV.U32 R12, RZ, RZ, RZ ;  /* 0x000000ffff0c7224 */ /* 0x000fe200078e00ff */
[----:B------:R-:W-:Y:S01]  /*ea10*/  MOV R15, 0xffffffff ;  /* 0xffffffff000f7802 */ /* 0x000fe20000000f00 */
[----:B------:R-:W-:Y:S02]  /*ea20*/  IMAD.MOV.U32 R11, RZ, RZ, 0x181f ;  /* 0x0000181fff0b7424 */ /* 0x000fe400078e00ff */
[----:B------:R-:W-:Y:S02]  /*ea30*/  IMAD.MOV.U32 R0, RZ, RZ, R14 ;  /* 0x000000ffff007224 */ /* 0x000fe400078e000e */
[----:B------:R-:W-:-:S07]  /*ea40*/  IMAD.SHL.U32 R6, R37, 0x2, RZ ;  /* 0x0000000225067824 */ /* 0x000fce00078e00ff */
[----:B------:R-:W-:Y:S05]  /*ea50*/  WARPSYNC.COLLECTIVE R15, `(.L_x_159) ;  /* 0x000000000f087348 */ /* 0x000fea0003c00000 */
[----:B------:R0:W1:Y:S02]  /*ea60*/  SHFL.IDX P6, R14, R13, R12, R11 ;  /* 0x0000000c0d0e7389 */ /* 0x00006400000c000b */
[----:B01----:R-:W-:Y:S01]  /*ea70*/  ENDCOLLECTIVE ;  /* 0x000000000000791b */ /* 0x003fe20003800000 */
.L_x_159:
[----:B------:R-:W-:Y:S01]  /*ea80*/  MOV R13, R18 ;  /* 0x00000012000d7202 */ /* 0x000fe20000000f00 */
[----:B------:R-:W-:Y:S01]  /*ea90*/  IMAD.MOV.U32 R12, RZ, RZ, 0x1 ;  /* 0x00000001ff0c7424 */ /* 0x000fe200078e00ff */
[----:B------:R-:W-:-:S13]  /*eaa0*/  IADD3 R2, P0, R14, R6, RZ ;  /* 0x000000060e027210 */ /* 0x000fda0007f1e0ff */
[----:B------:R-:W-:Y:S05]  /*eab0*/  WARPSYNC.COLLECTIVE R15, `(.L_x_160) ;  /* 0x000000000f087348 */ /* 0x000fea0003c00000 */
[----:B------:R0:W1:Y:S02]  /*eac0*/  SHFL.IDX P6, R14, R13, R12, R11 ;  /* 0x0000000c0d0e7389 */ /* 0x00006400000c000b */
[----:B01----:R-:W-:Y:S01]  /*ead0*/  ENDCOLLECTIVE ;  /* 0x000000000000791b */ /* 0x003fe20003800000 */
.L_x_160:
[----:B------:R-:W-:Y:S01]  /*eae0*/  IMAD.X R3, RZ, RZ, R0, P0 ;  /* 0x000000ffff037224 */ /* 0x000fe200000e0600 */
[----:B------:R-:W-:Y:S02]  /*eaf0*/  ISETP.LT.OR P0, PT, R5, 0x1, P3 ;  /* 0x000000010500780c */ /* 0x000fe40001f01670 */
[----:B------:R-:W-:Y:S02]  /*eb00*/  LEA R0, R7, UR39, 0x1 ;  /* 0x0000002707007c11 */ /* 0x000fe4000f8e08ff */
[----:B------:R-:W-:-:S09]  /*eb10*/  MOV R13, R17 ;  /* 0x00000011000d7202 */ /* 0x000fd20000000f00 */
        /* <DEDUP_REMOVED lines=9> */
.L_x_161:
[----:B------:R-:W-:Y:S01]  /*ebb0*/  @!PT LDS RZ, [RZ] ;  /* 0x00000000fffff984 */ /* 0x000fe20000000800 */
[----:B------:R-:W-:Y:S01]  /*ebc0*/  @!PT LDS RZ, [RZ] ;  /* 0x00000000fffff984 */ /* 0x000fe20000000800 */
[----:B------:R-:W-:Y:S01]  /*ebd0*/  @!PT LDS RZ, [RZ] ;  /* 0x00000000fffff984 */ /* 0x000fe20000000800 */
[----:B------:R-:W-:Y:S01]  /*ebe0*/  LDGSTS.E.BYPASS.LTC128B.128 [R0+0x3400], desc[UR36][R2.64+0x80], !P0 ;  /* 0x0340008002007fae */ /* 0x000fe2000c101d64 */
[----:B------:R-:W-:Y:S01]  /*ebf0*/  ISETP.LT.OR P0, PT, R5, 0x1, P1 ;  /* 0x000000010500780c */ /* 0x000fe20000f01670 */
[----:B------:R-:W-:Y:S01]  /*ec00*/  IMAD.MOV.U32 R13, RZ, RZ, R18 ;  /* 0x000000ffff0d7224 */ /* 0x000fe200078e0012 */
[----:B------:R-:W-:-:S11]  /*ec10*/  MOV R12, 0x2 ;  /* 0x00000002000c7802 */ /* 0x000fd60000000f00 */
[----:B------:R0:W-:Y:S02]  /*ec20*/  LDGSTS.E.BYPASS.LTC128B.128 [R0+0x6400], desc[UR36][R2.64+0x100], !P0 ;  /* 0x0640010002007fae */ /* 0x0001e4000c101d64 */
[----:B0-----:R-:W-:-:S13]  /*ec30*/  IADD3 R2, P0, R14, R6, RZ ;  /* 0x000000060e027210 */ /* 0x001fda0007f1e0ff */
[----:B------:R-:W-:Y:S05]  /*ec40*/  WARPSYNC.COLLECTIVE R15, `(.L_x_162) ;  /* 0x000000000f087348 */ /* 0x000fea0003c00000 */
[----:B------:R0:W1:Y:S02]  /*ec50*/  SHFL.IDX P6, R14, R13, R12, R11 ;  /* 0x0000000c0d0e7389 */ /* 0x00006400000c000b */
[----:B01----:R-:W-:Y:S01]  /*ec60*/  ENDCOLLECTIVE ;  /* 0x000000000000791b */ /* 0x003fe20003800000 */
.L_x_162:
[----:B------:R-:W-:Y:S01]  /*ec70*/  IMAD.X R3, RZ, RZ, R7, P0 ;  /* 0x000000ffff037224 */ /* 0x000fe200000e0607 */
[----:B------:R-:W-:Y:S01]  /*ec80*/  ISETP.LT.OR P0, PT, R5, 0x11, P3 ;  /* 0x000000110500780c */ /* 0x000fe20001f01670 */
[----:B------:R-:W-:-:S12]  /*ec90*/  IMAD.MOV.U32 R13, RZ, RZ, R17 ;  /* 0x000000ffff0d7224 */ /* 0x000fd800078e0011 */
        /* <DEDUP_REMOVED lines=9> */
.L_x_163:
[----:B------:R-:W-:Y:S01]  /*ed30*/  @!PT LDS RZ, [RZ] ;  /* 0x00000000fffff984 */ /* 0x000fe20000000800 */
[----:B------:R-:W-:Y:S01]  /*ed40*/  @!PT LDS RZ, [RZ] ;  /* 0x00000000fffff984 */ /* 0x000fe20000000800 */
[----:B------:R-:W-:Y:S01]  /*ed50*/  @!PT LDS RZ, [RZ] ;  /* 0x00000000fffff984 */ /* 0x000fe20000000800 */
[----:B------:R-:W-:Y:S01]  /*ed60*/  LDGSTS.E.BYPASS.LTC128B.128 [R0+0x3c00], desc[UR36][R2.64+0x80], !P0 ;  /* 0x03c0008002007fae */ /* 0x000fe2000c101d64 */
[----:B------:R-:W-:Y:S01]  /*ed70*/  ISETP.LT.OR P0, PT, R5, 0x11, P1 ;  /* 0x000000110500780c */ /* 0x000fe20000f01670 */
[----:B------:R-:W-:Y:S02]  /*ed80*/  IMAD.MOV.U32 R13, RZ, RZ, R18 ;  /* 0x000000ffff0d7224 */ /* 0x000fe400078e0012 */
[----:B------:R-:W-:-:S10]  /*ed90*/  IMAD.MOV.U32 R12, RZ, RZ, 0x3 ;  /* 0x00000003ff0c7424 */ /* 0x000fd400078e00ff */
[----:B------:R0:W-:Y:S02]  /*eda0*/  LDGSTS.E.BYPASS.LTC128B.128 [R0+0x6c00], desc[UR36][R2.64+0x100], !P0 ;  /* 0x06c0010002007fae */ /* 0x0001e4000c101d64 */
[----:B0-----:R-:W-:-:S13]  /*edb0*/  IADD3 R2, P0, R14, R6, RZ ;  /* 0x000000060e027210 */ /* 0x001fda0007f1e0ff */
[----:B------:R-:W-:Y:S05]  /*edc0*/  WARPSYNC.COLLECTIVE R15, `(.L_x_164) ;  /* 0x000000000f087348 */ /* 0x000fea0003c00000 */
[----:B------:R0:W1:Y:S02]  /*edd0*/  SHFL.IDX P6, R14, R13, R12, R11 ;  /* 0x0000000c0d0e7389 */ /* 0x00006400000c000b */
[----:B01----:R-:W-:Y:S01]  /*ede0*/  ENDCOLLECTIVE ;  /* 0x000000000000791b */ /* 0x003fe20003800000 */
.L_x_164:
[----:B------:R-:W-:Y:S02]  /*edf0*/  IADD3.X R3, RZ, R7, RZ, P0, !PT ;  /* 0x00000007ff037210 */ /* 0x000fe400007fe4ff */
[----:B------:R-:W-:Y:S01]  /*ee00*/  ISETP.LT.OR P0, PT, R5, 0x21, P3 ;  /* 0x000000210500780c */ /* 0x000fe20001f01670 */
[----:B------:R-:W-:-:S12]  /*ee10*/  IMAD.MOV.U32 R13, RZ, RZ, R17 ;  /* 0x000000ffff0d7224 */ /* 0x000fd800078e0011 */
[----:B------:R-:W-:Y:S01]  /*ee20*/  @!PT LDS RZ, [RZ] ;  /* 0x00000000fffff984 */ /* 0x000fe20000000800 */
[----:B------:R-:W-:Y:S01]  /*ee30*/  @!PT LDS RZ, [RZ] ;  /* 0x00000000fffff984 */ /* 0x000fe20000000800 */
[----:B------:R-:W-:Y:S01]  /*ee40*/  @!PT LDS RZ, [RZ] ;  /* 0x00000000fffff984 */ /* 0x000fe20000000800 */
[----:B------:R0:W-:Y:S01]  /*ee50*/  LDGSTS.E.BYPASS.LTC128B.128 [R0+0x1400], desc[UR36][R2.64], !P0 ;  /* 0x0140000002007fae */ /* 0x0001e2000c101d64 */
[----:B------:R-:W-:Y:S02]  /*ee60*/  ISETP.LT.OR P0, PT, R5, 0x21, P2 ;  /* 0x000000210500780c */ /* 0x000fe40001701670 */
[----:B------:R-:W-:-:S11]  /*ee70*/  MOV R7, R14 ;  /* 0x0000000e00077202 */ /* 0x000fd60000000f00 */
[----:B0-----:R-:W-:Y:S05]  /*ee80*/  WARPSYNC.COLLECTIVE R15, `(.L_x_165) ;  /* 0x000000000f087348 */ /* 0x001fea0003c00000 */
[----:B------:R1:W2:Y:S02]  /*ee90*/  SHFL.IDX P6, R14, R13, R12, R11 ;  /* 0x0000000c0d0e7389 */ /* 0x0002a400000c000b */
[----:B012---:R-:W-:Y:S01]  /*eea0*/  ENDCOLLECTIVE ;  /* 0x000000000000791b */ /* 0x007fe20003800000 */
.L_x_165:
[----:B------:R-:W-:Y:S01]  /*eeb0*/  @!PT LDS RZ, [RZ] ;  /* 0x00000000fffff984 */ /* 0x000fe20000000800 */
[----:B------:R-:W-:Y:S01]  /*eec0*/  @!PT LDS RZ, [RZ] ;  /* 0x00000000fffff984 */ /* 0x000fe20000000800 */
[----:B------:R-:W-:Y:S01]  /*eed0*/  @!PT LDS RZ, [RZ] ;  /* 0x00000000fffff984 */ /* 0x000fe20000000800 */
[----:B------:R-:W-:Y:S01]  /*eee0*/  LDGSTS.E.BYPASS.LTC128B.128 [R0+0x4400], desc[UR36][R2.64+0x80], !P0 ;  /* 0x0440008002007fae */ /* 0x000fe2000c101d64 */
[----:B------:R-:W-:Y:S02]  /*eef0*/  ISETP.LT.OR P0, PT, R5, 0x21, P1 ;  /* 0x000000210500780c */ /* 0x000fe40000f01670 */
[----:B------:R-:W-:Y:S01]  /*ef00*/  MOV R13, R18 ;  /* 0x00000012000d7202 */ /* 0x000fe20000000f00 */
[----:B------:R-:W-:-:S10]  /*ef10*/  IMAD.MOV.U32 R12, RZ, RZ, 0x4 ;  /* 0x00000004ff0c7424 */ /* 0x000fd400078e00ff */
[----:B------:R0:W-:Y:S02]  /*ef20*/  LDGSTS.E.BYPASS.LTC128B.128 [R0+0x7400], desc[UR36][R2.64+0x100], !P0 ;  /* 0x0740010002007fae */ /* 0x0001e4000c101d64 */
[----:B0-----:R-:W-:-:S13]  /*ef30*/  IADD3 R2, P0, R14, R6, RZ ;  /* 0x000000060e027210 */ /* 0x001fda0007f1e0ff */
[----:B------:R-:W-:Y:S05]  /*ef40*/  WARPSYNC.COLLECTIVE R15, `(.L_x_166) ;  /* 0x000000000f087348 */ /* 0x000fea0003c00000 */
[----:B------:R0:W1:Y:S02]  /*ef50*/  SHFL.IDX P6, R14, R13, R12, R11 ;  /* 0x0000000c0d0e7389 */ /* 0x00006400000c000b */
[----:B01----:R-:W-:Y:S01]  /*ef60*/  ENDCOLLECTIVE ;  /* 0x000000000000791b */ /* 0x003fe20003800000 */
.L_x_166:
        /* <DEDUP_REMOVED lines=12> */
.L_x_167:
        /* <DEDUP_REMOVED lines=12> */
.L_x_168:
        /* <DEDUP_REMOVED lines=12> */
.L_x_169:
[----:B------:R-:W-:Y:S01]  /*f1b0*/  @!PT LDS RZ, [RZ] ;  /* 0x00000000fffff984 */ /* 0x000fe20000000800 */
[----:B------:R-:W-:Y:S01]  /*f1c0*/  @!PT LDS RZ, [RZ] ;  /* 0x00000000fffff984 */ /* 0x000fe20000000800 */
[----:B------:R-:W-:Y:S01]  /*f1d0*/  @!PT LDS RZ, [RZ] ;  /* 0x00000000fffff984 */ /* 0x000fe20000000800 */
[----:B------:R0:W-:Y:S01]  /*f1e0*/  LDGSTS.E.BYPASS.LTC128B.128 [R0+0x5400], desc[UR36][R2.64+0x80], !P0 ;  /* 0x0540008002007fae */ /* 0x0001e2000c101d64 */
[----:B------:R-:W-:-:S13]  /*f1f0*/  ISETP.LT.OR P0, PT, R5, 0x41, P1 ;  /* 0x000000410500780c */ /* 0x000fda0000f01670 */
[----:B------:R0:W-:Y:S01]  /*f200*/  LDGSTS.E.BYPASS.LTC128B.128 [R0+0x8400], desc[UR36][R2.64+0x100], !P0 ;  /* 0x0840010002007fae */ /* 0x0001e2000c101d64 */
[----:B------:R-:W-:Y:S05]  /*f210*/  BRA `(.L_x_170) ;  /* 0xffffffcc00087947 */ /* 0x000fea000383ffff */
.L_x_77:
[----:B0-----:R0:W1:Y:S02]  /*f220*/  SYNCS.PHASECHK.TRANS64.TRYWAIT P0, [R5+URZ+0x30820], R0 ;  /* 0x03082000050075a7 */ /* 0x001064000800017f */
[----:B-1----:R-:W-:Y:S05]  /*f230*/  @!P0 NANOSLEEP.SYNCS 0x989680 ;  /* 0x009896800000895d */ /* 0x002fea0003900000 */
[----:B------:R-:W1:Y:S02]  /*f240*/  @!P0 SYNCS.PHASECHK.TRANS64 P0, [R5+URZ+0x30820], R0 ;  /* 0x03082000050085a7 */ /* 0x000e64000800007f */
[----:B-1----:R-:W-:Y:S05]  /*f250*/  @!P0 BRA `(.L_x_77) ;  /* 0xfffffffc00f08947 */ /* 0x002fea000383ffff */
[----:B------:R-:W-:Y:S05]  /*f260*/  BRA `(.L_x_171) ;  /* 0xffffffcc00a47947 */ /* 0x000fea000383ffff */
.L_x_78:
[----:B------:R-:W1:Y:S01]  /*f270*/  S2R R2, SR_TID.X ;  /* 0x0000000000027919 */ /* 0x000e620000002100 */
[----:B------:R-:W-:Y:S01]  /*f280*/  BSSY B0, `(.L_x_172) ;  /* 0x000000a000007945 */ /* 0x000fe20003800000 */
[----:B------:R-:W-:Y:S01]  /*f290*/  IMAD.MOV.U32 R12, RZ, RZ, RZ ;  /* 0x000000ffff0c7224 */ /* 0x000fe200078e00ff */
[----:B------:R-:W-:Y:S01]  /*f2a0*/  MOV R15, 0xffffffff ;  /* 0xffffffff000f7802 */ /* 0x000fe20000000f00 */
[----:B------:R-:W-:Y:S01]  /*f2b0*/  IMAD.MOV.U32 R11, RZ, RZ, 0x1f ;  /* 0x0000001fff0b7424 */ /* 0x000fe200078e00ff */
[----:B-1----:R-:W-:-:S04]  /*f2c0*/  SHF.R.U32.HI R2, RZ, 0x5, R2 ;  /* 0x00000005ff027819 */ /* 0x002fc80000011602 */
[----:B------:R-:W-:-:S04]  /*f2d0*/  LOP3.LUT R2, R2, 0x3, RZ, 0xc0, !PT ;  /* 0x0000000302027812 */ /* 0x000fc800078ec0ff */
[----:B------:R-:W-:-:S07]  /*f2e0*/  MOV R13, R2 ;  /* 0x00000002000d7202 */ /* 0x000fce0000000f00 */
[----:B0-----:R-:W-:Y:S05]  /*f2f0*/  WARPSYNC.COLLECTIVE R15, `(.L_x_173) ;  /* 0x000000000f087348 */ /* 0x001fea0003c00000 */
[----:B------:R1:W2:Y:S02]  /*f300*/  SHFL.IDX P6, R14, R13, R12, R11 ;  /* 0x0000000c0d0e7389 */ /* 0x0002a400000c000b */
[----:B012---:R-:W-:Y:S01]  /*f310*/  ENDCOLLECTIVE ;  /* 0x000000000000791b */ /* 0x007fe20003800000 */
.L_x_173:
[----:B------:R-:W-:Y:S05]  /*f320*/  BSYNC B0 ;  /* 0x0000000000007941 */ /* 0x000fea0003800000 */
.L_x_172:
[----:B------:R-:W-:Y:S05]  /*f330*/  BRA `(.L_x_174) ;  /* 0xffffffcc008c7947 */ /* 0x000fea000383ffff */
.L_x_81:
[----:B------:R-:W-:Y:S01]  /*f340*/  BSSY B1, `(.L_x_175) ;  /* 0x0000006000017945 */ /* 0x000fe20003800000 */
[----:B------:R-:W-:-:S07]  /*f350*/  IMAD.MOV.U32 R15, RZ, RZ, -0x1 ;  /* 0xffffffffff0f7424 */ /* 0x000fce00078e00ff */
[----:B0-----:R-:W-:Y:S05]  /*f360*/  WARPSYNC.COLLECTIVE R15, `(.L_x_176) ;  /* 0x000000000f0c7348 */ /* 0x001fea0003c00000 */
[----:B------:R-:W-:Y:S02]  /*f370*/  ELECT P6, UR62, PT ;  /* 0x00000000003e782f */ /* 0x000fe400038c0000 */
[----:B------:R-:W-:Y:S01]  /*f380*/  MOV R14, UR62 ;  /* 0x0000003e000e7c02 */ /* 0x000fe20008000f00 */
[----:B0-----:R-:W-:Y:S10]  /*f390*/  ENDCOLLECTIVE ;  /* 0x000000000000791b */ /* 0x001ff40003800000 */
.L_x_176:
[----:B------:R-:W-:Y:S05]  /*f3a0*/  BSYNC B1 ;  /* 0x0000000000017941 */ /* 0x000fea0003800000 */
.L_x_175:
[----:B------:R-:W-:Y:S05]  /*f3b0*/  BRA `(.L_x_177) ;  /* 0xffffffcc00847947 */ /* 0x000fea000383ffff */
.L_x_83:
[----:B0-----:R0:W1:Y:S02]  /*f3c0*/  SYNCS.PHASECHK.TRANS64.TRYWAIT P1, [R3+URZ+0x30840], R2 ;  /* 0x03084002030075a7 */ /* 0x001064000802017f */
[----:B-1----:R-:W-:Y:S05]  /*f3d0*/  @!P1 NANOSLEEP.SYNCS 0x989680 ;  /* 0x009896800000995d */ /* 0x002fea0003900000 */
[----:B------:R-:W1:Y:S02]  /*f3e0*/  @!P1 SYNCS.PHASECHK.TRANS64 P1, [R3+URZ+0x30840], R2 ;  /* 0x03084002030095a7 */ /* 0x000e64000802007f */
[----:B-1----:R-:W-:Y:S05]  /*f3f0*/  @!P1 BRA `(.L_x_83) ;  /* 0xfffffffc00f09947 */ /* 0x002fea000383ffff */
[----:B------:R-:W-:Y:S05]  /*f400*/  BRA `(.L_x_178) ;  /* 0xffffffcc00ac7947 */ /* 0x000fea000383ffff */
.L_x_85:
[----:B-1----:R1:W2:Y:S02]  /*f410*/  SYNCS.PHASECHK.TRANS64.TRYWAIT P1, [R5+URZ+0x30840], R0 ;  /* 0x03084000050075a7 */ /* 0x0022a4000802017f */
[----:B--2---:R-:W-:Y:S05]  /*f420*/  @!P1 NANOSLEEP.SYNCS 0x989680 ;  /* 0x009896800000995d */ /* 0x004fea0003900000 */
[----:B------:R-:W2:Y:S02]  /*f430*/  @!P1 SYNCS.PHASECHK.TRANS64 P1, [R5+URZ+0x30840], R0 ;  /* 0x03084000050095a7 */ /* 0x000ea4000802007f */
[----:B--2---:R-:W-:Y:S05]  /*f440*/  @!P1 BRA `(.L_x_85) ;  /* 0xfffffffc00f09947 */ /* 0x004fea000383ffff */
[----:B------:R-:W-:Y:S05]  /*f450*/  BRA `(.L_x_179) ;  /* 0xffffffcc00b87947 */ /* 0x000fea000383ffff */
.L_x_87:
[----:B--2---:R2:W3:Y:S02]  /*f460*/  SYNCS.PHASECHK.TRANS64.TRYWAIT P1, [R3+URZ+0x30860], R2 ;  /* 0x03086002030075a7 */ /* 0x0044e4000802017f */
[----:B---3--:R-:W-:Y:S05]  /*f470*/  @!P1 NANOSLEEP.SYNCS 0x989680 ;  /* 0x009896800000995d */ /* 0x008fea0003900000 */
[----:B------:R-:W3:Y:S02]  /*f480*/  @!P1 SYNCS.PHASECHK.TRANS64 P1, [R3+URZ+0x30860], R2 ;  /* 0x03086002030095a7 */ /* 0x000ee4000802007f */
[----:B---3--:R-:W-:Y:S05]  /*f490*/  @!P1 BRA `(.L_x_87) ;  /* 0xfffffffc00f09947 */ /* 0x008fea000383ffff */
[----:B------:R-:W-:Y:S05]  /*f4a0*/  BRA `(.L_x_180) ;  /* 0xffffffcc00b47947 */ /* 0x000fea000383ffff */
.L_x_181:
[----:B------:R-:W-:-:S00]  /*f4b0*/  BRA `(.L_x_181) ;  /* 0xfffffffc00fc7947 */ /* 0x000fc0000383ffff */
[----:B------:R-:W-:-:S00]  /*f4c0*/  NOP ;  /* 0x0000000000007918 */ /* 0x000fc00000000000 */
        /* <DEDUP_REMOVED lines=11> */
.L_x_3220:


//--------------------- .text._ZN7cutlass13device_kernelIN5flash11enable_sm90INS1_16FlashAttnFwdSm90INS1_25CollectiveMainloopFwdSm90ILi2EN4cute5tupleIJNS5_1CILi1EEES8_S8_EEENS6_IJNS7_ILi128EEENS7_ILi96EEENS7_ILi192EEEEEELi192ENS_10bfloat16_tEfNS_4arch4Sm90ELb0ELb0ELb1ELb1ELb1ELb0ELb0ELb1ELb1ELb1ELb0ELb0EEENS1_21CollectiveEpilogueFwdINS6_IJSA_SC_SB_EEES9_SE_SG_Li256ELb1ELb1ELb0ELb0EEENS1_36VarlenDynamicPersistentTileSchedulerILi128ELi96ELi256ELi128ELb0ELb1ELb1ELb0ELb1ELb1EEEEEEEEEvNT_6ParamsE --------------------------
	.section	.text._ZN7cutlass13device_kernelIN5flash11enable_sm90INS1_16FlashAttnFwdSm90INS1_25CollectiveMainloopFwdSm90ILi2EN4cute5tupleIJNS5_1CILi1EEES8_S8_EEENS6_IJNS7_ILi128EEENS7_ILi96EEENS7_ILi192EEEEEELi192ENS_10bfloat16_tEfNS_4arch4Sm90ELb0ELb0ELb1ELb1ELb1ELb0ELb0ELb1ELb1ELb1ELb0ELb0EEENS1_21CollectiveEpilogueFwdINS6_IJSA_SC_SB_EEES9_SE_SG_Li256ELb1ELb1ELb0ELb0EEENS1_36VarlenDynamicPersistentTileSchedulerILi128ELi96ELi256ELi128ELb0ELb1ELb1ELb0ELb1ELb1EEEEEEEEEvNT_6ParamsE,"ax",@progbits
	.align	128
.text._ZN7cutlass13device_kernelIN5flash11enable_sm90INS1_16FlashAttnFwdSm90INS1_25CollectiveMainloopFwdSm90ILi2EN4cute5tupleIJNS5_1CILi1EEES8_S8_EEENS6_IJNS7_ILi128EEENS7_ILi96EEENS7_ILi192EEEEEELi192ENS_10bfloat16_tEfNS_4arch4Sm90ELb0ELb0ELb1ELb1ELb1ELb0ELb0ELb1ELb1ELb1ELb0ELb0EEENS1_21CollectiveEpilogueFwdINS6_IJSA_SC_SB_EEES9_SE_SG_Li256ELb1ELb1ELb0ELb0EEENS1_36VarlenDynamicPersistentTileSchedulerILi128ELi96ELi256ELi128ELb0ELb1ELb1ELb0ELb1ELb1EEEEEEEEEvNT_6ParamsE:
        .type           _ZN7cutlass13device_kernelIN5flash11enable_sm90INS1_16FlashAttnFwdSm90INS1_25CollectiveMainloopFwdSm90ILi2EN4cute5tupleIJNS5_1CILi1EEES8_S8_EEENS6_IJNS7_ILi128EEENS7_ILi96EEENS7_ILi192EEEEEELi192ENS_10bfloat16_tEfNS_4arch4Sm90ELb0ELb0ELb1ELb1ELb1ELb0ELb0ELb1ELb1ELb1ELb0ELb0EEENS1_21CollectiveEpilogueFwdINS6_IJSA_SC_SB_EEES9_SE_SG_Li256ELb1ELb1ELb0ELb0EEENS1_36VarlenDynamicPersistentTileSchedulerILi128ELi96ELi256ELi128ELb0ELb1ELb1ELb0ELb1ELb1EEEEEEEEEvNT_6ParamsE,@function
        .size           _ZN7cutlass13device_kernelIN5flash11enable_sm90INS1_16FlashAttnFwdSm90INS1_25CollectiveMainloopFwdSm90ILi2EN4cute5tupleIJNS5_1CILi1EEES8_S8_EEENS6_IJNS7_ILi128EEENS7_ILi96EEENS7_ILi192EEEEEELi192ENS_10bfloat16_tEfNS_4arch4Sm90ELb0ELb0ELb1ELb1ELb1ELb0ELb0ELb1ELb1ELb1ELb0ELb0EEENS1_21CollectiveEpilogueFwdINS6_IJSA_SC_SB_EEES9_SE_SG_Li256ELb1ELb1ELb0ELb0EEENS1_36VarlenDynamicPersistentTileSchedulerILi128ELi96ELi256ELi128ELb0ELb1ELb1ELb0ELb1ELb1EEEEEEEEEvNT_6ParamsE,(.L_x_3221 - _ZN7cutlass13device_kernelIN5flash11enable_sm90INS1_16FlashAttnFwdSm90INS1_25CollectiveMainloopFwdSm90ILi2EN4cute5tupleIJNS5_1CILi1EEES8_S8_EEENS6_IJNS7_ILi128EEENS7_ILi96EEENS7_ILi192EEEEEELi192ENS_10bfloat16_tEfNS_4arch4Sm90ELb0ELb0ELb1ELb1ELb1ELb0ELb0ELb1ELb1ELb1ELb0ELb0EEENS1_21CollectiveEpilogueFwdINS6_IJSA_SC_SB_EEES9_SE_SG_Li256ELb1ELb1ELb0ELb0EEENS1_36VarlenDynamicPersistentTileSchedulerILi128ELi96ELi256ELi128ELb0ELb1ELb1ELb0ELb1ELb1EEEEEEEEEvNT_6ParamsE)
        .other          _ZN7cutlass13device_kernelIN5flash11enable_sm90INS1_16FlashAttnFwdSm90INS1_25CollectiveMainloopFwdSm90ILi2EN4cute5tupleIJNS5_1CILi1EEES8_S8_EEENS6_IJNS7_ILi128EEENS7_ILi96EEENS7_ILi192EEEEEELi192ENS_10bfloat16_tEfNS_4arch4Sm90ELb0ELb0ELb1ELb1ELb1ELb0ELb0ELb1ELb1ELb1ELb0ELb0EEENS1_21CollectiveEpilogueFwdINS6_IJSA_SC_SB_EEES9_SE_SG_Li256ELb1ELb1ELb0ELb0EEENS1_36VarlenDynamicPersistentTileSchedulerILi128ELi96ELi256ELi128ELb0ELb1ELb1ELb0ELb1ELb1EEEEEEEEEvNT_6ParamsE,@"STO_CUDA_ENTRY STV_DEFAULT"
_ZN7cutlass13device_kernelIN5flash11enable_sm90INS1_16FlashAttnFwdSm90INS1_25CollectiveMainloopFwdSm90ILi2EN4cute5tupleIJNS5_1CILi1EEES8_S8_EEENS6_IJNS7_ILi128EEENS7_ILi96EEENS7_ILi192EEEEEELi192ENS_10bfloat16_tEfNS_4arch4Sm90ELb0ELb0ELb1ELb1ELb1ELb0ELb0ELb1ELb1ELb1ELb0ELb0EEENS1_21CollectiveEpilogueFwdINS6_IJSA_SC_SB_EEES9_SE_SG_Li256ELb1ELb1ELb0ELb0EEENS1_36VarlenDynamicPersistentTileSchedulerILi128ELi96ELi256ELi128ELb0ELb1ELb1ELb0ELb1ELb1EEEEEEEEEvNT_6ParamsE:
        /* <DEDUP_REMOVED lines=45> */
.L_x_182:
        /* <DEDUP_REMOVED lines=22> */
.L_x_183:
        /* <DEDUP_REMOVED lines=18> */
.L_x_184:
        /* <DEDUP_REMOVED lines=22> */
.L_x_185:
        /* <DEDUP_REMOVED lines=23> */
.L_x_186:
        /* <DEDUP_REMOVED lines=10> */
.L_x_188:
[----:B------:R-:W-:-:S08]  /*08c0*/  NOP ;  /* 0x0000000000007918 */ /* 0x000fd00000000000 */
[----:B------:R-:W1:Y:S02]  /*08d0*/  USETMAXREG.TRY_ALLOC.CTAPOOL UP0, 0xe8 ;  /* 0x000000e8000079c8 */ /* 0x000e640008000600 */
[----:B-1----:R-:W-:-:S13]  /*08e0*/  PLOP3.LUT P0, PT, PT, PT, UP0, 0x80, 0x0 ;  /* 0x000000000000781c */ /* 0x002fda0003f0f008 */
[----:B------:R-:W-:Y:S05]  /*08f0*/  @!P0 BRA `(.L_x_188) ;  /* 0xfffffffc00f08947 */ /* 0x000fea000383ffff */
[----:B------:R-:W1:Y:S08]  /*0900*/  S2UR UR5, SR_CgaCtaId ;  /* 0x00000000000579c3 */ /* 0x000e700000008800 */
[----:B------:R-:W-:Y:S06]  /*0910*/  BAR.ARV 0x8, 0x180 ;  /* 0x0206000000007b1d */ /* 0x000fec0000002000 */
[----:B------:R-:W-:-:S02]  /*0920*/  UMOV UR4, 0x400 ;  /* 0x0000040000047882 */ /* 0x000fc40000000000 */
[----:B------:R-:W-:Y:S01]  /*0930*/  BAR.SYNC.DEFER_BLOCKING 0x5, 0x180 ;  /* 0x0146000000007b1d */ /* 0x000fe20000010000 */
[----:B-1----:R-:W-:-:S09]  /*0940*/  ULEA UR4, UR5, UR4, 0x18 ;  /* 0x0000000405047291 */ /* 0x002fd2000f8ec03f */
[----:B------:R-:W1:Y:S01]  /*0950*/  LDS.128 R36, [UR4+0x308d0] ;  /* 0x0308d004ff247984 */ /* 0x000e620008000c00 */
[----:B------:R-:W-:Y:S01]  /*0960*/  ULDC UR4, c[0x0][0xc3c] ;  /* 0x00030f0000047ab9 */ /* 0x000fe20000000800 */
[----:B------:R-:W-:Y:S06]  /*0970*/  BAR.ARV 0x4, 0x180 ;  /* 0x0106000000007b1d */ /* 0x000fec0000002000 */
[----:B-1----:R-:W-:-:S13]  /*0980*/  ISETP.GE.AND P0, PT, R39, UR4, PT ;  /* 0x0000000427007c0c */ /* 0x002fda000bf06270 */
[----:B------:R-:W-:Y:S05]  /*0990*/  @P0 EXIT ;  /* 0x000000000000094d */ /* 0x000fea0003800000 */
[----:B0-----:R-:W2:Y:S01]  /*09a0*/  LDL R2, [R1+0x28] ;  /* 0x0000280001027983 */ /* 0x001ea20000100800 */
[----:B------:R-:W-:Y:S01]  /*09b0*/  R2UR UR5, R37 ;  /* 0x00000000250572ca */ /* 0x000fe200000e0000 */
[----:B------:R-:W-:Y:S01]  /*09c0*/  UMOV UR39, URZ ;  /* 0x0000003f00277c82 */ /* 0x000fe20008000000 */
[----:B------:R-:W-:Y:S01]  /*09d0*/  R2UR UR6, R38 ;  /* 0x00000000260672ca */ /* 0x000fe200000e0000 */
[----:B------:R-:W0:Y:S01]  /*09e0*/  S2R R0, SR_TID.X ;  /* 0x0000000000007919 */ /* 0x000e220000002100 */
[----:B------:R-:W-:Y:S01]  /*09f0*/  UMOV UR38, URZ ;  /* 0x0000003f00267c82 */ /* 0x000fe20008000000 */
[----:B0-----:R-:W-:-:S05]  /*0a00*/  VIADD R204, R0, 0xffffff80 ;  /* 0xffffff8000cc7836 */ /* 0x001fca0000000000 */
[----:B------:R-:W-:-:S04]  /*0a10*/  SHF.R.S32.HI R3, RZ, 0x1f, R204 ;  /* 0x0000001fff037819 */ /* 0x000fc800000114cc */
[CC--:B------:R-:W-:Y:S02]  /*0a20*/  LEA.HI R0, R3.reuse, R204.reuse, RZ, 0x7 ;  /* 0x000000cc03007211 */ /* 0x0c0fe400078f38ff */
[----:B------:R-:W-:Y:S02]  /*0a30*/  LEA.HI R4, R3, R204, RZ, 0x5 ;  /* 0x000000cc03047211 */ /* 0x000fe400078f28ff */
[----:B------:R-:W-:Y:S02]  /*0a40*/  LOP3.LUT R5, R0, 0xffffff80, RZ, 0xc0, !PT ;  /* 0xffffff8000057812 */ /* 0x000fe400078ec0ff */
[----:B------:R-:W-:Y:S02]  /*0a50*/  SHF.L.U32 R4, R4, 0x5, RZ ;  /* 0x0000000504047819 */ /* 0x000fe400000006ff */
[----:B------:R-:W-:Y:S01]  /*0a60*/  SHF.R.S32.HI R195, RZ, 0x7, R0 ;  /* 0x00000007ffc37819 */ /* 0x000fe20000011400 */
[----:B------:R-:W-:Y:S01]  /*0a70*/  IMAD.IADD R194, R204, 0x1, -R5 ;  /* 0x00000001ccc27824 */ /* 0x000fe200078e0a05 */
[----:B------:R-:W-:-:S02]  /*0a80*/  LOP3.LUT R4, R4, 0xfffffc00, RZ, 0xc0, !PT ;  /* 0xfffffc0004047812 */ /* 0x000fc400078ec0ff */
[----:B------:R-:W-:Y:S02]  /*0a90*/  LEA.HI R0, R0, R195, RZ, 0x1 ;  /* 0x000000c300007211 */ /* 0x000fe400078f08ff */
[----:B------:R-:W-:Y:S02]  /*0aa0*/  SHF.R.S32.HI R9, RZ, 0x1f, R194 ;  /* 0x0000001fff097819 */ /* 0x000fe400000114c2 */
[----:B------:R-:W-:Y:S02]  /*0ab0*/  LOP3.LUT R0, R0, 0x3fffffe, RZ, 0xc0, !PT ;  /* 0x03fffffe00007812 */ /* 0x000fe400078ec0ff */
[CC--:B------:R-:W-:Y:S02]  /*0ac0*/  LEA.HI R6, R9.reuse, R194.reuse, RZ, 0x2 ;  /* 0x000000c209067211 */ /* 0x0c0fe400078f10ff */
[----:B------:R-:W-:Y:S02]  /*0ad0*/  LEA.HI R9, R9, R194, RZ, 0x5 ;  /* 0x000000c209097211 */ /* 0x000fe400078f28ff */
[----:B------:R-:W-:-:S02]  /*0ae0*/  SHF.R.S32.HI R8, RZ, 0x2, R6 ;  /* 0x00000002ff087819 */ /* 0x000fc40000011406 */
[----:B------:R-:W-:Y:S02]  /*0af0*/  SHF.R.S32.HI R11, RZ, 0x1f, R6 ;  /* 0x0000001fff0b7819 */ /* 0x000fe40000011406 */
[----:B------:R-:W-:Y:S02]  /*0b00*/  SHF.R.S32.HI R9, RZ, 0x5, R9 ;  /* 0x00000005ff097819 */ /* 0x000fe40000011409 */
[----:B------:R-:W-:Y:S02]  /*0b10*/  LEA.HI R11, R11, R8, RZ, 0x3 ;  /* 0x000000080b0b7211 */ /* 0x000fe400078f18ff */
[----:B------:R-:W-:Y:S02]  /*0b20*/  IADD3 R0, R195, -R0, RZ ;  /* 0x80000000c3007210 */ /* 0x000fe40007ffe0ff */
[----:B------:R-:W-:-:S04]  /*0b30*/  LOP3.LUT R11, R11, 0xfffffff8, RZ, 0xc0, !PT ;  /* 0xfffffff80b0b7812 */ /* 0x000fc800078ec0ff */
[----:B------:R-:W-:-:S05]  /*0b40*/  IADD3 R8, R8, -R11, RZ ;  /* 0x8000000b08087210 */ /* 0x000fca0007ffe0ff */
[----:B------:R-:W-:-:S04]  /*0b50*/  IMAD R9, R9, 0x10, R8 ;  /* 0x0000001009097824 */ /* 0x000fc800078e0208 */
[----:B------:R-:W-:Y:S01]  /*0b60*/  IMAD R196, R0, 0x40, R9 ;  /* 0x0000004000c47824 */ /* 0x000fe200078e0209 */
[----:B--2---:R-:W-:Y:S02]  /*0b70*/  R2UR UR4, R2 ;  /* 0x00000000020472ca */ /* 0x004fe400000e0000 */
[----:B------:R-:W-:-:S04]  /*0b80*/  LEA.HI R2, R3, R204, RZ, 0x4 ;  /* 0x000000cc03027211 */ /* 0x000fc800078f20ff */
[----:B------:R-:W-:Y:S02]  /*0b90*/  SHF.R.S32.HI R7, RZ, 0x4, R2 ;  /* 0x00000004ff077819 */ /* 0x000fe40000011402 */
[C---:B------:R-:W-:Y:S02]  /*0ba0*/  LOP3.LUT R5, R2.reuse, 0x3fffff0, RZ, 0xc0, !PT ;  /* 0x03fffff002057812 */ /* 0x040fe400078ec0ff */
[----:B------:R-:W-:-:S03]  /*0bb0*/  LEA.HI R2, R2, R7, RZ, 0x1 ;  /* 0x0000000702027211 */ /* 0x000fc600078f08ff */
[----:B------:R-:W-:Y:S01]  /*0bc0*/  IMAD.IADD R5, R204, 0x1, -R5 ;  /* 0x00000001cc057824 */ /* 0x000fe200078e0a05 */
[----:B------:R-:W-:Y:S01]  /*0bd0*/  LOP3.LUT R2, R2, 0x1ffffffe, RZ, 0xc0, !PT ;  /* 0x1ffffffe02027812 */ /* 0x000fe200078ec0ff */
[----:B------:R-:W-:Y:S02]  /*0be0*/  ULOP3.LUT UR7, UR4, 0x1, URZ, 0xfc, !UPT ;  /* 0x0000000104077892 */ /* 0x000fe4000f8efc3f */
[----:B------:R-:W-:Y:S01]  /*0bf0*/  IMAD R5, R5, 0x40, R4 ;  /* 0x0000004005057824 */ /* 0x000fe200078e0204 */
[-C--:B------:R-:W-:Y:S01]  /*0c00*/  LEA.HI R4, R3, R204.reuse, RZ, 0x2 ;  /* 0x000000cc03047211 */ /* 0x080fe200078f10ff */
[----:B------:R-:W-:Y:S01]  /*0c10*/  IMAD.IADD R2, R7, 0x1, -R2 ;  /* 0x0000000107027824 */ /* 0x000fe200078e0a02 */
[----:B------:R-:W-:Y:S01]  /*0c20*/  LEA.HI R3, R3, R204, RZ, 0x3 ;  /* 0x000000cc03037211 */ /* 0x000fe200078f18ff */
[----:B------:R-:W-:Y:S01]  /*0c30*/  UMOV UR4, URZ ;  /* 0x0000003f00047c82 */ /* 0x000fe20008000000 */
[----:B------:R-:W-:Y:S01]  /*0c40*/  LOP3.LUT R7, R6, 0x7ffffffc, RZ, 0xc0, !PT ;  /* 0x7ffffffc06077812 */ /* 0x000fe200078ec0ff */
[----:B------:R-:W-:Y:S01]  /*0c50*/  IMAD R199, R2, 0x8, R5 ;  /* 0x0000000802c77824 */ /* 0x000fe200078e0205 */
[----:B------:R-:W-:Y:S01]  /*0c60*/  LOP3.LUT R5, R4, 0xfffffffc, RZ, 0xc0, !PT ;  /* 0xfffffffc04057812 */ /* 0x000fe200078ec0ff */
[----:B------:R-:W-:Y:S01]  /*0c70*/  IMAD.MOV.U32 R4, RZ, RZ, -0x2 ;  /* 0xfffffffeff047424 */ /* 0x000fe200078e00ff */
[----:B------:R-:W-:Y:S01]  /*0c80*/  LOP3.LUT R19, R3, 0xfffffff8, RZ, 0xc0, !PT ;  /* 0xfffffff803137812 */ /* 0x000fe200078ec0ff */
[----:B------:R-:W-:Y:S01]  /*0c90*/  IMAD.IADD R7, R194, 0x1, -R7 ;  /* 0x00000001c2077824 */ /* 0x000fe200078e0a07 */
[----:B------:R-:W-:Y:S01]  /*0ca0*/  SHF.R.S32.HI R23, RZ, 0x3, R3 ;  /* 0x00000003ff177819 */ /* 0x000fe20000011403 */
[----:B------:R-:W-:-:S02]  /*0cb0*/  IMAD.IADD R5, R204, 0x1, -R5 ;  /* 0x00000001cc057824 */ /* 0x000fc400078e0a05 */
[----:B------:R-:W-:Y:S02]  /*0cc0*/  IMAD.IADD R19, R204, 0x1, -R19 ;  /* 0x00000001cc137824 */ /* 0x000fe400078e0a13 */
[----:B------:R-:W-:Y:S01]  /*0cd0*/  IMAD R197, R7, R4, 0x60 ;  /* 0x0000006007c57424 */ /* 0x000fe200078e0204 */
[----:B------:R-:W-:Y:S01]  /*0ce0*/  LEA.HI R2, R5, R5, RZ, 0x1 ;  /* 0x0000000505027211 */ /* 0x000fe200078f08ff */
[----:B------:R-:W-:Y:S02]  /*0cf0*/  IMAD.SHL.U32 R16, R19, 0x8, RZ ;  /* 0x0000000813107824 */ /* 0x000fe400078e00ff */
[----:B------:R-:W-:Y:S01]  /*0d00*/  IMAD.U32 R200, RZ, RZ, UR7 ;  /* 0x00000007ffc87e24 */ /* 0x000fe2000f8e00ff */
[----:B------:R-:W-:Y:S01]  /*0d10*/  LOP3.LUT R2, R2, 0x1ffffffe, RZ, 0xc0, !PT ;  /* 0x1ffffffe02027812 */ /* 0x000fe200078ec0ff */
[C---:B------:R-:W-:Y:S01]  /*0d20*/  VIADD R18, R16.reuse, 0x80 ;  /* 0x0000008010127836 */ /* 0x040fe20000000000 */
[----:B------:R-:W-:Y:S01]  /*0d30*/  IADD3 R17, R16, 0x40, RZ ;  /* 0x0000004010117810 */ /* 0x000fe20007ffe0ff */
[----:B------:R-:W-:Y:S01]  /*0d40*/  IMAD.U32 R193, RZ, RZ, UR4 ;  /* 0x00000004ffc17e24 */ /* 0x000fe2000f8e00ff */
[----:B------:R-:W-:Y:S01]  /*0d50*/  SHF.R.S32.HI R203, RZ, 0x1f, R16 ;  /* 0x0000001fffcb7819 */ /* 0x000fe20000011410 */
[----:B------:R-:W-:Y:S01]  /*0d60*/  IMAD.IADD R5, R5, 0x1, -R2 ;  /* 0x0000000105057824 */ /* 0x000fe200078e0a02 */
[----:B------:R-:W-:-:S02]  /*0d70*/  SHF.R.S32.HI R202, RZ, 0x1f, R17 ;  /* 0x0000001fffca7819 */ /* 0x000fc40000011411 */
[----:B------:R-:W-:Y:S01]  /*0d80*/  SHF.R.S32.HI R201, RZ, 0x1f, R18 ;  /* 0x0000001fffc97819 */ /* 0x000fe20000011412 */
[----:B------:R-:W-:-:S07]  /*0d90*/  IMAD R198, R5, 0x8, R196 ;  /* 0x0000000805c67824 */ /* 0x000fce00078e02c4 */
.L_x_234:
[----:B012---:R-:W0:Y:S01]  /*0da0*/  LDC.64 R2, c[0x0][0xc88] ;  /* 0x00032200ff027b82 */ /* 0x007e220000000a00 */
[----:B------:R-:W-:Y:S01]  /*0db0*/  ULDC.64 UR8, c[0x0][0xa28] ;  /* 0x00028a0000087ab9 */ /* 0x000fe20000000a00 */
[----:B------:R-:W-:Y:S01]  /*0dc0*/  ULDC.64 UR10, c[0x0][0xa20] ;  /* 0x00028800000a7ab9 */ /* 0x000fe20000000a00 */
[----:B------:R-:W-:Y:S01]  /*0dd0*/  MOV R22, UR5 ;  /* 0x0000000500167c02 */ /* 0x000fe20008000f00 */
[----:B------:R-:W-:Y:S01]  /*0de0*/  ULDC UR7, c[0x0][0x2f0] ;  /* 0x0000bc0000077ab9 */ /* 0x000fe20000000800 */
[----:B0-----:R-:W-:Y:S01]  /*0df0*/  IMAD.WIDE R2, R39, 0x4, R2 ;  /* 0x0000000427027825 */ /* 0x001fe200078e0202 */
[----:B------:R-:W-:Y:S02]  /*0e00*/  UISETP.NE.U32.AND UP0, UPT, UR8, URZ, UPT ;  /* 0x0000003f0800728c */ /* 0x000fe4000bf05070 */
[----:B------:R-:W-:Y:S01]  /*0e10*/  UISETP.NE.U32.AND UP1, UPT, UR10, URZ, UPT ;  /* 0x0000003f0a00728c */ /* 0x000fe2000bf25070 */
[----:B------:R-:W-:Y:S02]  /*0e20*/  ULDC UR5, c[0x0][0x424] ;  /* 0x0001090000057ab9 */ /* 0x000fe40000000800 */
[----:B------:R-:W2:Y:S01]  /*0e30*/  LDG.E R2, desc[UR36][R2.64] ;  /* 0x0000002402027981 */ /* 0x000ea2000c1e1900 */
[----:B------:R-:W-:-:S02]  /*0e40*/  UISETP.NE.AND.EX UP0, UPT, UR9, URZ, UPT, UP0 ;  /* 0x0000003f0900728c */ /* 0x000fc4000bf05300 */
[----:B------:R-:W-:-:S04]  /*0e50*/  UISETP.NE.AND.EX UP1, UPT, UR11, URZ, UPT, UP1 ;  /* 0x0000003f0b00728c */ /* 0x000fc8000bf25310 */
[----:B------:R-:W-:Y:S02]  /*0e60*/  PLOP3.LUT P0, PT, PT, PT, UP0, 0x80, 0x0 ;  /* 0x000000000000781c */ /* 0x000fe40003f0f008 */
[----:B------:R-:W-:Y:S02]  /*0e70*/  PLOP3.LUT P1, PT, PT, PT, UP1, 0x80, 0x0 ;  /* 0x000000000000781c */ /* 0x000fe40003f2f018 */
[----:B--2---:R-:W-:-:S13]  /*0e80*/  R2UR UR60, R2 ;  /* 0x00000000023c72ca */ /* 0x004fda00000e0000 */
[----:B------:R-:W-:Y:S02]  /*0e90*/  USHF.R.S32.HI UR4, URZ, 0x1f, UR60 ;  /* 0x0000001f3f047899 */ /* 0x000fe4000801143c */
[----:B------:R-:W-:Y:S02]  /*0ea0*/  @UP0 ULEA UR8, UP2, UR60, UR8, 0x2 ;  /* 0x000000083c080291 */ /* 0x000fe4000f84103f */
[----:B------:R-:W-:Y:S02]  /*0eb0*/  @UP1 ULEA UR10, UP3, UR60, UR10, 0x2 ;  /* 0x0000000a3c0a1291 */ /* 0x000fe4000f86103f */
[----:B------:R-:W-:Y:S02]  /*0ec0*/  @UP0 ULEA.HI.X UR9, UR60, UR9, UR4, 0x2, UP2 ;  /* 0x000000093c090291 */ /* 0x000fe400090f1404 */
[----:B------:R-:W-:Y:S01]  /*0ed0*/  MOV R192, UR4 ;  /* 0x0000000400c07c02 */ /* 0x000fe20008000f00 */
[----:B------:R-:W-:Y:S01]  /*0ee0*/  @UP1 ULEA.HI.X UR11, UR60, UR11, UR4, 0x2, UP3 ;  /* 0x0000000b3c0b1291 */ /* 0x000fe200098f1404 */
[----:B------:R-:W-:-:S02]  /*0ef0*/  IMAD.U32 R2, RZ, RZ, UR8 ;  /* 0x00000008ff027e24 */ /* 0x000fc4000f8e00ff */
[----:B------:R-:W-:Y:S02]  /*0f00*/  IMAD.U32 R4, RZ, RZ, UR10 ;  /* 0x0000000aff047e24 */ /* 0x000fe4000f8e00ff */
[----:B------:R-:W-:Y:S01]  /*0f10*/  IMAD.U32 R3, RZ, RZ, UR9 ;  /* 0x00000009ff037e24 */ /* 0x000fe2000f8e00ff */
[----:B------:R-:W-:Y:S01]  /*0f20*/  ULDC.64 UR8, c[0x0][0x418] ;  /* 0x0001060000087ab9 */ /* 0x000fe20000000a00 */
[----:B------:R-:W-:-:S03]  /*0f30*/  IMAD.U32 R5, RZ, RZ, UR11 ;  /* 0x0000000bff057e24 */ /* 0x000fc6000f8e00ff */
[----:B------:R-:W2:Y:S04]  /*0f40*/  @P0 LDG.E R2, desc[UR36][R2.64] ;  /* 0x0000002402020981 */ /* 0x000ea8000c1e1900 */
[----:B---3--:R-:W3:Y:S01]  /*0f50*/  @P1 LDG.E R4, desc[UR36][R4.64] ;  /* 0x0000002404041981 */ /* 0x008ee2000c1e1900 */
[----:B------:R-:W-:Y:S01]  /*0f60*/  UISETP.NE.U32.AND UP0, UPT, UR8, URZ, UPT ;  /* 0x0000003f0800728c */ /* 0x000fe2000bf05070 */
[----:B------:R-:W-:Y:S01]  /*0f70*/  IMAD.MOV.U32 R0, RZ, RZ, RZ ;  /* 0x000000ffff007224 */ /* 0x000fe200078e00ff */
[----:B------:R-:W-:Y:S01]  /*0f80*/  UMOV UR4, URZ ;  /* 0x0000003f00047c82 */ /* 0x000fe20008000000 */
[----:B------:R-:W-:Y:S01]  /*0f90*/  UMOV UR61, UR6 ;  /* 0x00000006003d7c82 */ /* 0x000fe20008000000 */
[----:B------:R-:W-:Y:S01]  /*0fa0*/  UISETP.NE.AND.EX UP0, UPT, UR9, URZ, UPT, UP0 ;  /* 0x0000003f0900728c */ /* 0x000fe2000bf05300 */
[----:B------:R-:W-:-:S02]  /*0fb0*/  CS2R R118, SRZ ;  /* 0x0000000000767805 */ /* 0x000fc4000001ff00 */
[----:B------:R-:W-:Y:S02]  /*0fc0*/  CS2R R116, SRZ ;  /* 0x0000000000747805 */ /* 0x000fe4000001ff00 */
[----:B------:R-:W-:Y:S01]  /*0fd0*/  CS2R R114, SRZ ;  /* 0x0000000000727805 */ /* 0x000fe2000001ff00 */
[----:B------:R-:W-:Y:S01]  /*0fe0*/  USEL UR5, UR5, 0x1, UP0 ;  /* 0x0000000105057887 */ /* 0x000fe20008000000 */
[----:B------:R-:W-:Y:S02]  /*0ff0*/  CS2R R112, SRZ ;  /* 0x0000000000707805 */ /* 0x000fe4000001ff00 */
[----:B------:R-:W-:Y:S02]  /*1000*/  CS2R R110, SRZ ;  /* 0x00000000006e7805 */ /* 0x000fe4000001ff00 */
[----:B------:R-:W-:Y:S01]  /*1010*/  CS2R R108, SRZ ;  /* 0x00000000006c7805 */ /* 0x000fe2000001ff00 */
[----:B------:R-:W-:Y:S01]  /*1020*/  UIMAD UR5, UR5, UR7, URZ ;  /* 0x00000007050572a4 */ /* 0x000fe2000f8e023f */
[----:B------:R-:W-:-:S02]  /*1030*/  CS2R R106, SRZ ;  /* 0x00000000006a7805 */ /* 0x000fc4000001ff00 */
[----:B------:R-:W-:Y:S01]  /*1040*/  CS2R R104, SRZ ;  /* 0x0000000000687805 */ /* 0x000fe2000001ff00 */
[----:B------:R-:W-:Y:S01]  /*1050*/  IMAD.MOV.U32 R46, RZ, RZ, RZ ;  /* 0x000000ffff2e7224 */ /* 0x000fe200078e00ff */
[----:B------:R-:W-:Y:S02]  /*1060*/  CS2R R98, SRZ ;  /* 0x0000000000627805 */ /* 0x000fe4000001ff00 */
[----:B------:R-:W-:Y:S01]  /*1070*/  CS2R R100, SRZ ;  /* 0x0000000000647805 */ /* 0x000fe2000001ff00 */
[----:B------:R-:W-:Y:S01]  /*1080*/  IMAD.MOV.U32 R43, RZ, RZ, RZ ;  /* 0x000000ffff2b7224 */ /* 0x000fe200078e00ff */
        /* <DEDUP_REMOVED lines=25> */
[----:B------:R-:W-:Y:S01]  /*1220*/  MOV R130, RZ ;  /* 0x000000ff00827202 */ /* 0x000fe20000000f00 */
[----:B------:R-:W-:Y:S01]  /*1230*/  IMAD.MOV.U32 R125, RZ, RZ, RZ ;  /* 0x000000ffff7d7224 */ /* 0x000fe200078e00ff */
[----:B------:R-:W-:Y:S01]  /*1240*/  CS2R R44, SRZ ;  /* 0x00000000002c7805 */ /* 0x000fe2000001ff00 */
[----:B------:R-:W-:-:S02]  /*1250*/  IMAD.MOV.U32 R128, RZ, RZ, RZ ;  /* 0x000000ffff807224 */ /* 0x000fc400078e00ff */
[----:B------:R-:W-:Y:S02]  /*1260*/  IMAD.MOV.U32 R127, RZ, RZ, RZ ;  /* 0x000000ffff7f7224 */ /* 0x000fe400078e00ff */
[----:B------:R-:W-:Y:S01]  /*1270*/  IMAD.MOV.U32 R41, RZ, RZ, RZ ;  /* 0x000000ffff297224 */ /* 0x000fe200078e00ff */
[----:B--2---:R-:W-:Y:S01]  /*1280*/  @P0 R2UR UR4, R2 ;  /* 0x00000000020402ca */ /* 0x004fe200000e0000 */
[----:B------:R-:W-:Y:S01]  /*1290*/  IMAD.MOV.U32 R2, RZ, RZ, RZ ;  /* 0x000000ffff027224 */ /* 0x000fe200078e00ff */
[----:B------:R-:W-:Y:S02]  /*12a0*/  PLOP3.LUT P0, PT, PT, PT, PT, 0x80, 0x0 ;  /* 0x000000000000781c */ /* 0x000fe40003f0f070 */
[----:B---3--:R-:W-:Y:S01]  /*12b0*/  @P1 R2UR UR5, R4 ;  /* 0x00000000040512ca */ /* 0x008fe200000e0000 */
[----:B----4-:R-:W-:-:S14]  /*12c0*/  @P1 BRA `(.L_x_189) ;  /* 0x0000000000341947 */ /* 0x010fdc0003800000 */
[----:B------:R-:W-:Y:S02]  /*12d0*/  ULDC.64 UR6, c[0x0][0xa08] ;  /* 0x0002820000067ab9 */ /* 0x000fe40000000a00 */
[----:B------:R-:W-:-:S04]  /*12e0*/  ISETP.NE.U32.AND P1, PT, RZ, UR6, PT ;  /* 0x00000006ff007c0c */ /* 0x000fc8000bf25070 */
[----:B------:R-:W-:-:S13]  /*12f0*/  ISETP.NE.AND.EX P1, PT, RZ, UR7, PT, P1 ;  /* 0x00000007ff007c0c */ /* 0x000fda000bf25310 */
[----:B------:R-:W-:Y:S05]  /*1300*/  @!P1 BRA `(.L_x_189) ;  /* 0x0000000000249947 */ /* 0x000fea0003800000 */
[----:B------:R-:W-:Y:S02]  /*1310*/  ULDC.64 UR6, c[0x0][0xa08] ;  /* 0x0002820000067ab9 */ /* 0x000fe40000000a00 */
[----:B------:R-:W-:-:S06]  /*1320*/  UIMAD.WIDE UR6, UR60, 0x4, UR6 ;  /* 0x000000043c0678a5 */ /* 0x000fcc000f8e0206 */
[----:B------:R-:W-:Y:S01]  /*1330*/  MOV R4, UR6 ;  /* 0x0000000600047c02 */ /* 0x000fe20008000f00 */
[----:B------:R-:W-:-:S05]  /*1340*/  IMAD.U32 R5, RZ, RZ, UR7 ;  /* 0x00000007ff057e24 */ /* 0x000fca000f8e00ff */
[----:B------:R-:W2:Y:S04]  /*1350*/  LDG.E R6, desc[UR36][R4.64] ;  /* 0x0000002404067981 */ /* 0x000ea8000c1e1900 */
[----:B------:R-:W3:Y:S01]  /*1360*/  LDG.E R3, desc[UR36][R4.64+0x4] ;  /* 0x0000042404037981 */ /* 0x000ee2000c1e1900 */
[----:B--2---:R-:W-:Y:S02]  /*1370*/  R2UR UR5, R6 ;  /* 0x00000000060572ca */ /* 0x004fe400000e0000 */
[----:B---3--:R-:W-:-:S13]  /*1380*/  R2UR UR6, R3 ;  /* 0x00000000030672ca */ /* 0x008fda00000e0000 */
[----:B------:R-:W-:-:S12]  /*1390*/  UIADD3 UR5, -UR5, UR6, URZ ;  /* 0x0000000605057290 */ /* 0x000fd8000fffe13f */
.L_x_189:
[----:B------:R-:W-:Y:S01]  /*13a0*/  UIADD3 UR6, -UR4, UR5, URZ ;  /* 0x0000000504067290 */ /* 0x000fe2000fffe13f */
[----:B------:R-:W-:Y:S01]  /*13b0*/  IMAD.MOV.U32 R40, RZ, RZ, RZ ;  /* 0x000000ffff287224 */ /* 0x000fe200078e00ff */
[----:B------:R-:W-:Y:S01]  /*13c0*/  CS2R R134, SRZ ;  /* 0x0000000000867805 */ /* 0x000fe2000001ff00 */
[----:B------:R-:W-:Y:S01]  /*13d0*/  IMAD.MOV.U32 R129, RZ, RZ, RZ ;  /* 0x000000ffff817224 */ /* 0x000fe200078e00ff */
[----:B------:R-:W-:Y:S01]  /*13e0*/  UIADD3 UR4, UR6, 0x5f, URZ ;  /* 0x0000005f06047890 */ /* 0x000fe2000fffe03f */
[----:B------:R-:W-:Y:S01]  /*13f0*/  CS2R R122, SRZ ;  /* 0x00000000007a7805 */ /* 0x000fe2000001ff00 */
[----:B------:R-:W-:Y:S02]  /*1400*/  UISETP.GE.AND UP0, UPT, UR6, 0x1, UPT ;  /* 0x000000010600788c */ /* 0x000fe4000bf06270 */
[----:B------:R-:W-:Y:S01]  /*1410*/  IMAD.U32 R102, RZ, RZ, UR6 ;  /* 0x00000006ff667e24 */ /* 0x000fe2000f8e00ff */
[----:B------:R-:W-:Y:S01]  /*1420*/  UIMAD.WIDE UR4, UR4, 0x2aaaaaab, URZ ;  /* 0x2aaaaaab040478a5 */ /* 0x000fe2000f8e023f */
[----:B------:R-:W-:-:S02]  /*1430*/  MOV R3, RZ ;  /* 0x000000ff00037202 */ /* 0x000fc40000000f00 */
[----:B------:R-:W-:Y:S01]  /*1440*/  CS2R R132, SRZ ;  /* 0x0000000000847805 */ /* 0x000fe2000001ff00 */
[----:B------:R-:W-:Y:S01]  /*1450*/  IMAD.MOV.U32 R131, RZ, RZ, RZ ;  /* 0x000000ffff837224 */ /* 0x000fe200078e00ff */
[----:B------:R-:W-:Y:S01]  /*1460*/  PLOP3.LUT P1, PT, PT, PT, UP0, 0x80, 0x0 ;  /* 0x000000000000781c */ /* 0x000fe20003f2f008 */
[----:B------:R-:W-:Y:S01]  /*1470*/  USHF.R.U32.HI UR4, URZ, 0x1f, UR5 ;  /* 0x0000001f3f047899 */ /* 0x000fe20008011605 */
[----:B------:R-:W-:Y:S01]  /*1480*/  IMAD.MOV.U32 R124, RZ, RZ, RZ ;  /* 0x000000ffff7c7224 */ /* 0x000fe200078e00ff */
[----:B------:R-:W-:Y:S01]  /*1490*/  CS2R R6, SRZ ;  /* 0x0000000000067805 */ /* 0x000fe2000001ff00 */
[----:B------:R-:W-:Y:S01]  /*14a0*/  IMAD.MOV.U32 R121, RZ, RZ, RZ ;  /* 0x000000ffff797224 */ /* 0x000fe200078e00ff */
[----:B------:R-:W-:Y:S01]  /*14b0*/  ULEA.HI.SX32 UR4, UR5, UR4, 0x1c ;  /* 0x0000000405047291 */ /* 0x000fe2000f8fe23f */
[----:B------:R-:W-:Y:S01]  /*14c0*/  IMAD.MOV.U32 R28, RZ, RZ, RZ ;  /* 0x000000ffff1c7224 */ /* 0x000fe200078e00ff */
[----:B------:R-:W-:Y:S01]  /*14d0*/  MOV R136, RZ ;  /* 0x000000ff00887202 */ /* 0x000fe20000000f00 */
[----:B------:R-:W-:-:S03]  /*14e0*/  IMAD.MOV.U32 R126, RZ, RZ, RZ ;  /* 0x000000ffff7e7224 */ /* 0x000fc600078e00ff */
[----:B------:R-:W-:Y:S02]  /*14f0*/  IMAD.U32 R120, RZ, RZ, UR4 ;  /* 0x00000004ff787e24 */ /* 0x000fe4000f8e00ff */
[----:B------:R-:W-:Y:S05]  /*1500*/  @!P1 BRA `(.L_x_190) ;  /* 0x0000006000cc9947 */ /* 0x000fea0003800000 */
[----:B------:R-:W0:Y:S01]  /*1510*/  SHFL.IDX PT, R0, R195, RZ, 0x1f ;  /* 0x00001fffc3007589 */ /* 0x000e2200000e0000 */
[----:B------:R-:W1:Y:S01]  /*1520*/  S2UR UR6, SR_CgaCtaId ;  /* 0x00000000000679c3 */ /* 0x000e620000008800 */
[----:B------:R-:W-:Y:S01]  /*1530*/  UMOV UR40, 0x400 ;  /* 0x0000040000287882 */ /* 0x000fe20000000000 */
[----:B0-----:R-:W-:Y:S01]  /*1540*/  R2UR UR4, R0 ;  /* 0x00000000000472ca */ /* 0x001fe200000e0000 */
[----:B-1----:R-:W-:-:S04]  /*1550*/  ULEA UR40, UR6, UR40, 0x18 ;  /* 0x0000002806287291 */ /* 0x002fc8000f8ec03f */
[----:B------:R-:W-:-:S04]  /*1560*/  UIADD3 UR6, UR40, 0x12400, URZ ;  /* 0x0001240028067890 */ /* 0x000fc8000fffe03f */
[----:B------:R-:W-:-:S04]  /*1570*/  ULOP3.LUT UP0, URZ, UR6, 0x1bf, URZ, 0xc0, !UPT ;  /* 0x000001bf063f7892 */ /* 0x000fc8000f80c03f */
[----:B------:R-:W-:Y:S02]  /*1580*/  ULEA.HI UR5, UR4, UR4, URZ, 0x1 ;  /* 0x0000000404057291 */ /* 0x000fe4000f8f083f */
[----:B------:R-:W-:Y:S02]  /*1590*/  PLOP3.LUT P0, PT, PT, PT, UP0, 0x80, 0x0 ;  /* 0x000000000000781c */ /* 0x000fe40003f0f008 */
[----:B------:R-:W-:-:S04]  /*15a0*/  ULOP3.LUT UR5, UR5, 0x1e, URZ, 0xc0, !UPT ;  /* 0x0000001e05057892 */ /* 0x000fc8000f8ec03f */
[----:B------:R-:W-:-:S04]  /*15b0*/  UIADD3 UR5, UR4, -UR5, URZ ;  /* 0x8000000504057290 */ /* 0x000fc8000fffe03f */
[----:B------:R-:W-:-:S04]  /*15c0*/  ULEA UR5, UR5, UR6, 0xd ;  /* 0x0000000605057291 */ /* 0x000fc8000f8e683f */
[----:B------:R-:W-:-:S04]  /*15d0*/  USHF.R.U32.HI UR5, URZ, 0x4, UR5 ;  /* 0x000000043f057899 */ /* 0x000fc80008011605 */
[----:B------:R-:W-:Y:S01]  /*15e0*/  ULOP3.LUT UR41, UR5, 0x3fff, URZ, 0xc0, !UPT ;  /* 0x00003fff05297892 */ /* 0x000fe2000f8ec03f */
[----:B------:R-:W-:Y:S11]  /*15f0*/  @!P0 BRA `(.L_x_191) ;  /* 0x0000000000408947 */ /* 0x000ff60003800000 */
        /* <DEDUP_REMOVED lines=16> */
.L_x_191:
[----:B------:R-:W-:Y:S02]  /*1700*/  R2UR UR6, R193 ;  /* 0x00000000c10672ca */ /* 0x000fe400000e0000 */
[----:B------:R-:W-:-:S11]  /*1710*/  R2UR UR5, R200 ;  /* 0x00000000c80572ca */ /* 0x000fd600000e0000 */
[----:B------:R-:W-:Y:S02]  /*1720*/  ULEA.HI UR4, UR6, UR6, URZ, 0x1 ;  /* 0x0000000606047291 */ /* 0x000fe4000f8f083f */
[----:B------:R-:W-:Y:S02]  /*1730*/  IMAD.U32 R2, RZ, RZ, UR5 ;  /* 0x00000005ff027e24 */ /* 0x000fe4000f8e00ff */
[----:B------:R-:W-:-:S03]  /*1740*/  ULOP3.LUT UR4, UR4, 0xfffffffe, URZ, 0xc0, !UPT ;  /* 0xfffffffe04047892 */ /* 0x000fc6000f8ec03f */
[----:B------:R-:W-:Y:S01]  /*1750*/  ISETP.NE.AND P0, PT, R2, 0x3, PT ;  /* 0x000000030200780c */ /* 0x000fe20003f05270 */
[----:B------:R-:W-:-:S06]  /*1760*/  UIADD3 UR4, UR6, -UR4, URZ ;  /* 0x8000000406047290 */ /* 0x000fcc000fffe03f */
[----:B------:R-:W-:-:S05]  /*1770*/  IMAD.U32 R0, RZ, RZ, UR4 ;  /* 0x00000004ff007e24 */ /* 0x000fca000f8e00ff */
[----:B------:R-:W-:-:S04]  /*1780*/  SHF.L.U32 R0, R0, 0x1f, RZ ;  /* 0x0000001f00007819 */ /* 0x000fc800000006ff */
[----:B------:R-:W0:Y:S02]  /*1790*/  SYNCS.PHASECHK.TRANS64.TRYWAIT P1, [UR40+0x30800], R0 ;  /* 0x03080000ff0075a7 */ /* 0x000e240008020168 */
[----:B0-----:R-:W-:Y:S05]  /*17a0*/  @!P1 BRA `(.L_x_192) ;  /* 0x000000dc00449947 */ /* 0x001fea0003800000 */
.L_x_321:
[----:B------:R-:W-:Y:S05]  /*17b0*/  @!P0 BRA `(.L_x_193) ;  /* 0x0000000000048947 */ /* 0x000fea0003800000 */
[----:B------:R-:W-:Y:S01]  /*17c0*/  BPT.TRAP 0x1 ;  /* 0x000000040000795c */ /* 0x000fe20000300000 */
.L_x_193:
[----:B0-----:R-:W-:Y:S01]  /*17d0*/  IMAD.U32 R0, RZ, RZ, UR38 ;  /* 0x00000026ff007e24 */ /* 0x001fe2000f8e00ff */
[----:B------:R-:W-:-:S04]  /*17e0*/  MOV R3, UR39 ;  /* 0x0000002700037c02 */ /* 0x000fc80008000f00 */
[----:B------:R-:W-:Y:S02]  /*17f0*/  LEA R0, R0, UR40, 0x3 ;  /* 0x0000002800007c11 */ /* 0x000fe4000f8e18ff */
[----:B------:R-:W-:-:S04]  /*1800*/  SHF.L.U32 R3, R3, 0x1f, RZ ;  /* 0x0000001f03037819 */ /* 0x000fc800000006ff */
[----:B------:R0:W1:Y:S01]  /*1810*/  SYNCS.PHASECHK.TRANS64.TRYWAIT P1, [R0+URZ+0x30830], R3 ;  /* 0x03083003000075a7 */ /* 0x000062000802017f */
[----:B------:R-:W-:Y:S05]  /*1820*/  @!P0 BRA `(.L_x_194) ;  /* 0x0000000000048947 */ /* 0x000fea0003800000 */
[----:B------:R-:W-:Y:S01]  /*1830*/  BPT.TRAP 0x1 ;  /* 0x000000040000795c */ /* 0x000fe20000300000 */
.L_x_194:
[----:B------:R-:W-:Y:S01]  /*1840*/  IMAD.MOV.U32 R119, RZ, RZ, RZ ;  /* 0x000000ffff777224 */ /* 0x000fe200078e00ff */
[----:B-1----:R-:W-:Y:S06]  /*1850*/  @P1 BRA `(.L_x_195) ;  /* 0x0000000000081947 */ /* 0x002fec0003800000 */
[----:B------:R-:W1:Y:S02]  /*1860*/  SYNCS.PHASECHK.TRANS64.TRYWAIT P1, [R0+URZ+0x30830], R3 ;  /* 0x03083003000075a7 */ /* 0x000e64000802017f */
[----:B-1----:R-:W-:Y:S05]  /*1870*/  @!P1 BRA `(.L_x_196) ;  /* 0x000000dc00289947 */ /* 0x002fea0003800000 */
.L_x_195:
        /* <DEDUP_REMOVED lines=8> */
[----:B------:R-:W-:Y:S01]  /*1900*/  IMAD.U32 R9, RZ, RZ, UR13 ;  /* 0x0000000dff097e24 */ /* 0x000fe2000f8e00ff */
        /* <DEDUP_REMOVED lines=22> */
[----:B------:R-:W-:Y:S01]  /*1a70*/  MOV R7, UR13 ;  /* 0x0000000d00077c02 */ /* 0x000fe20008000f00 */
        /* <DEDUP_REMOVED lines=67> */
.L_x_197:
[----:B------:R-:W-:Y:S01]  /*1eb0*/  R2UR UR5, R120 ;  /* 0x00000000780572ca */ /* 0x000fe200000e0000 */
[----:B------:R-:W-:Y:S01]  /*1ec0*/  ULDC UR4, c[0x0][0x9d8] ;  /* 0x0002760000047ab9 */ /* 0x000fe20000000800 */
[----:B------:R-:W-:Y:S01]  /*1ed0*/  R2UR UR6, R102 ;  /* 0x00000000660672ca */ /* 0x000fe200000e0000 */
        /* <DEDUP_REMOVED lines=10> */
[----:B------:R-:W-:-:S02]  /*1f80*/  IMAD.U32 R4, RZ, RZ, UR5 ;  /* 0x00000005ff047e24 */ /* 0x000fc4000f8e00ff */
[----:B------:R-:W-:Y:S01]  /*1f90*/  FMUL.FTZ R36, R36, UR4 ;  /* 0x0000000424247c20 */ /* 0x000fe20008410000 */
[----:B01----:R-:W-:Y:S02]  /*1fa0*/  VIADD R3, R197, UR6 ;  /* 0x00000006c5037c36 */ /* 0x003fe40008000000 */
[----:B------:R-:W-:Y:S01]  /*1fb0*/  FMUL.FTZ R39, R39, UR4 ;  /* 0x0000000427277c20 */ /* 0x000fe20008410000 */
[----:B------:R-:W0:Y:S01]  /*1fc0*/  MUFU.TANH R25, R25 ;  /* 0x0000001900197308 */ /* 0x000e220000002400 */
[----:B------:R-:W-:Y:S01]  /*1fd0*/  FMUL.FTZ R37, R37, UR4 ;  /* 0x0000000425257c20 */ /* 0x000fe20008410000 */
[----:B------:R-:W-:Y:S02]  /*1fe0*/  IMAD R3, R4, -0x60, R3 ;  /* 0xffffffa004037824 */ /* 0x000fe400078e0203 */
[----:B------:R-:W-:Y:S01]  /*1ff0*/  FMUL.FTZ R30, R30, UR4 ;  /* 0x000000041e1e7c20 */ /* 0x000fe20008410000 */
[----:B------:R-:W-:Y:S01]  /*2000*/  FMUL.FTZ R40, R40, UR4 ;  /* 0x0000000428287c20 */ /* 0x000fe20008410000 */
[----:B------:R-:W-:Y:S01]  /*2010*/  FMUL.FTZ R31, R31, UR4 ;  /* 0x000000041f1f7c20 */ /* 0x000fe20008410000 */
[----:B------:R-:W-:Y:S01]  /*2020*/  FMUL.FTZ R41, R41, UR4 ;  /* 0x0000000429297c20 */ /* 0x000fe20008410000 */
[C---:B------:R-:W-:Y:S01]  /*2030*/  ISETP.GT.AND P6, PT, R3.reuse, RZ, PT ;  /* 0x000000ff0300720c */ /* 0x040fe20003fc4270 */
[----:B------:R-:W-:Y:S01]  /*2040*/  MUFU.TANH R28, R28 ;  /* 0x0000001c001c7308 */ /* 0x000fe20000002400 */
[C---:B------:R-:W-:Y:S01]  /*2050*/  ISETP.GT.AND P5, PT, R3.reuse, 0x1, PT ;  /* 0x000000010300780c */ /* 0x040fe20003fa4270 */
[----:B------:R-:W-:Y:S01]  /*2060*/  FMUL.FTZ R34, R34, UR4 ;  /* 0x0000000422227c20 */ /* 0x000fe20008410000 */
[C---:B------:R-:W-:Y:S01]  /*2070*/  ISETP.GT.AND P4, PT, R3.reuse, 0x8, PT ;  /* 0x000000080300780c */ /* 0x040fe20003f84270 */
[----:B------:R-:W-:Y:S01]  /*2080*/  FMUL.FTZ R44, R44, UR4 ;  /* 0x000000042c2c7c20 */ /* 0x000fe20008410000 */
[C---:B------:R-:W-:Y:S01]  /*2090*/  ISETP.GT.AND P3, PT, R3.reuse, 0x9, PT ;  /* 0x000000090300780c */ /* 0x040fe20003f64270 */
        /* <DEDUP_REMOVED lines=18> */
[----:B------:R-:W2:Y:S01]  /*21c0*/  MUFU.TANH R5, R26 ;  /* 0x0000001a00057308 */ /* 0x000ea20000002400 */
[----:B-1----:R-:W-:Y:S01]  /*21d0*/  FSEL R73, R29, -INF , P3 ;  /* 0xff8000001d497808 */ /* 0x002fe20001800000 */
[----:B------:R-:W-:Y:S01]  /*21e0*/  FMUL.FTZ R51, R51, UR4 ;  /* 0x0000000433337c20 */ /* 0x000fe20008410000 */
[----:B------:R-:W-:Y:S01]  /*21f0*/  FMUL.FTZ R60, R60, UR4 ;  /* 0x000000043c3c7c20 */ /* 0x000fe20008410000 */
[----:B------:R-:W-:Y:S01]  /*2200*/  FMUL.FTZ R54, R54, UR4 ;  /* 0x0000000436367c20 */ /* 0x000fe20008410000 */
[----:B------:R-:W-:Y:S01]  /*2210*/  FMUL.FTZ R61, R61, UR4 ;  /* 0x000000043d3d7c20 */ /* 0x000fe20008410000 */
[----:B------:R-:W-:Y:S01]  /*2220*/  FMUL.FTZ R55, R55, UR4 ;  /* 0x0000000437377c20 */ /* 0x000fe20008410000 */
[----:B------:R-:W-:Y:S01]  /*2230*/  FMUL.FTZ R64, R64, UR4 ;  /* 0x0000000440407c20 */ /* 0x000fe20008410000 */
[----:B------:R-:W1:Y:S01]  /*2240*/  MUFU.TANH R33, R33 ;  /* 0x0000002100217308 */ /* 0x000e620000002400 */
[----:B0-----:R-:W-:Y:S01]  /*2250*/  FSEL R75, R32, -INF , P2 ;  /* 0xff800000204b7808 */ /* 0x001fe20001000000 */
[----:B------:R-:W-:Y:S01]  /*2260*/  FMUL.FTZ R65, R65, UR4 ;  /* 0x0000000441417c20 */ /* 0x000fe20008410000 */
[----:B------:R-:W-:Y:S01]  /*2270*/  FMUL.FTZ R58, R58, UR4 ;  /* 0x000000043a3a7c20 */ /* 0x000fe20008410000 */
[----:B------:R-:W-:Y:S01]  /*2280*/  FMUL.FTZ R59, R59, UR4 ;  /* 0x000000043b3b7c20 */ /* 0x000fe20008410000 */
[----:B------:R-:W-:Y:S01]  /*2290*/  FMUL.FTZ R68, R68, UR4 ;  /* 0x0000000444447c20 */ /* 0x000fe20008410000 */
[----:B------:R-:W-:Y:S01]  /*22a0*/  FMUL.FTZ R69, R69, UR4 ;  /* 0x0000000445457c20 */ /* 0x000fe20008410000 */
[----:B------:R-:W-:Y:S01]  /*22b0*/  ULDC UR5, c[0x0][0x988] ;  /* 0x0002620000057ab9 */ /* 0x000fe20000000800 */
[----:B------:R0:W3:Y:S01]  /*22c0*/  MUFU.TANH R21, R35 ;  /* 0x0000002300157308 */ /* 0x0000e20000002400 */
[----:B--2---:R-:W-:Y:S01]  /*22d0*/  FSEL R5, R5, -INF , P6 ;  /* 0xff80000005057808 */ /* 0x004fe20003000000 */
[----:B------:R-:W-:Y:S01]  /*22e0*/  FMUL.FTZ R62, R62, UR4 ;  /* 0x000000043e3e7c20 */ /* 0x000fe20008410000 */
[----:B------:R-:W-:Y:S01]  /*22f0*/  P2R R12, PR, RZ, 0x1 ;  /* 0x00000001ff0c7803 */ /* 0x000fe20000000000 */
[----:B------:R-:W-:Y:S01]  /*2300*/  FMUL.FTZ R63, R63, UR4 ;  /* 0x000000043f3f7c20 */ /* 0x000fe20008410000 */
[----:B------:R-:W-:Y:S01]  /*2310*/  FMUL.FTZ R66, R66, UR4 ;  /* 0x0000000442427c20 */ /* 0x000fe20008410000 */
[----:B------:R-:W-:Y:S01]  /*2320*/  FMUL.FTZ R67, R67, UR4 ;  /* 0x0000000443437c20 */ /* 0x000fe20008410000 */
[----:B------:R-:W-:Y:S01]  /*2330*/  FMUL.FTZ R70, R70, UR4 ;  /* 0x0000000446467c20 */ /* 0x000fe20008410000 */
[----:B------:R-:W2:Y:S01]  /*2340*/  MUFU.TANH R2, R27 ;  /* 0x0000001b00027308 */ /* 0x000ea20000002400 */
[----:B0-----:R-:W-:Y:S01]  /*2350*/  FSEL R35, R24, -INF , P6 ;  /* 0xff80000018237808 */ /* 0x001fe20003000000 */
[----:B------:R-:W-:Y:S01]  /*2360*/  FMUL.FTZ R71, R71, UR4 ;  /* 0x0000000447477c20 */ /* 0x000fe20008410000 */
[----:B------:R-:W-:Y:S01]  /*2370*/  ISETP.GT.AND P6, PT, R3, 0x18, PT ;  /* 0x000000180300780c */ /* 0x000fe20003fc4270 */
[----:B------:R-:W-:Y:S01]  /*2380*/  UISETP.GE.AND UP0, UPT, UR6, 0x61, UPT ;  /* 0x000000610600788c */ /* 0x000fe2000bf06270 */
[----:B------:R-:W-:Y:S01]  /*2390*/  FMNMX.FTZ R4, R35, R10, !PT ;  /* 0x0000000a23047209 */ /* 0x000fe20007810000 */
[--C-:B------:R-:W-:Y:S01]  /*23a0*/  IMAD.MOV.U32 R118, RZ, RZ, R119.reuse ;  /* 0x000000ffff767224 */ /* 0x100fe200078e0077 */
[----:B-1----:R-:W-:Y:S01]  /*23b0*/  FSEL R33, R33, -INF , P1 ;  /* 0xff80000021217808 */ /* 0x002fe20000800000 */
[----:B------:R-:W0:Y:S01]  /*23c0*/  MUFU.TANH R36, R36 ;  /* 0x0000002400247308 */ /* 0x000e220000002400 */
[----:B---3--:R-:W-:Y:S01]  /*23d0*/  FSEL R21, R21, -INF , P1 ;  /* 0xff80000015157808 */ /* 0x008fe20000800000 */
[--C-:B------:R-:W-:Y:S01]  /*23e0*/  IMAD.MOV.U32 R117, RZ, RZ, R119.reuse ;  /* 0x000000ffff757224 */ /* 0x100fe200078e0077 */
[C---:B------:R-:W-:Y:S01]  /*23f0*/  ISETP.GT.AND P1, PT, R3.reuse, 0x29, PT ;  /* 0x000000290300780c */ /* 0x040fe20003f24270 */
[--C-:B------:R-:W-:Y:S01]  /*2400*/  IMAD.MOV.U32 R116, RZ, RZ, R119.reuse ;  /* 0x000000ffff747224 */ /* 0x100fe200078e0077 */
[----:B------:R-:W-:Y:S01]  /*2410*/  R2UR UR4, R0 ;  /* 0x00000000000472ca */ /* 0x000fe200000e0000 */
[--C-:B------:R-:W-:Y:S01]  /*2420*/  IMAD.MOV.U32 R115, RZ, RZ, R119.reuse ;  /* 0x000000ffff737224 */ /* 0x100fe200078e0077 */
[-C--:B------:R-:W-:Y:S01]  /*2430*/  MOV R114, R119.reuse ;  /* 0x0000007700727202 */ /* 0x080fe20000000f00 */
[----:B------:R1:W3:Y:S01]  /*2440*/  MUFU.TANH R27, R39 ;  /* 0x00000027001b7308 */ /* 0x0002e20000002400 */
[----:B--2---:R-:W-:Y:S01]  /*2450*/  FSEL R2, R2, -INF , P5 ;  /* 0xff80000002027808 */ /* 0x004fe20002800000 */
[--C-:B------:R-:W-:Y:S01]  /*2460*/  IMAD.MOV.U32 R113, RZ, RZ, R119.reuse ;  /* 0x000000ffff717224 */ /* 0x100fe200078e0077 */
[----:B------:R-:W-:Y:S01]  /*2470*/  ISETP.GT.AND P5, PT, R3, 0x19, PT ;  /* 0x000000190300780c */ /* 0x000fe20003fa4270 */
[--C-:B------:R-:W-:Y:S01]  /*2480*/  IMAD.MOV.U32 R112, RZ, RZ, R119.reuse ;  /* 0x000000ffff707224 */ /* 0x100fe200078e0077 */
[-C--:B------:R-:W-:Y:S01]  /*2490*/  MOV R109, R119.reuse ;  /* 0x00000077006d7202 */ /* 0x080fe20000000f00 */
[--C-:B------:R-:W-:Y:S01]  /*24a0*/  IMAD.MOV.U32 R111, RZ, RZ, R119.reuse ;  /* 0x000000ffff6f7224 */ /* 0x100fe200078e0077 */
[-C--:B------:R-:W-:Y:S01]  /*24b0*/  MOV R104, R119.reuse ;  /* 0x0000007700687202 */ /* 0x080fe20000000f00 */
[----:B------:R-:W2:Y:S01]  /*24c0*/  MUFU.TANH R11, R30 ;  /* 0x0000001e000b7308 */ /* 0x000ea20000002400 */
[----:B-1----:R-:W-:Y:S01]  /*24d0*/  FSEL R39, R28, -INF , P4 ;  /* 0xff8000001c277808 */ /* 0x002fe20002000000 */
[----:B------:R-:W-:Y:S01]  /*24e0*/  UIADD3 UR4, UR4, 0x30840, URZ ;  /* 0x0003084004047890 */ /* 0x000fe2000fffe03f */
[----:B0-----:R-:W-:Y:S01]  /*24f0*/  FSEL R77, R36, -INF , P6 ;  /* 0xff800000244d7808 */ /* 0x001fe20003000000 */
[--C-:B------:R-:W-:Y:S01]  /*2500*/  IMAD.MOV.U32 R110, RZ, RZ, R119.reuse ;  /* 0x000000ffff6e7224 */ /* 0x100fe200078e0077 */
[----:B------:R-:W-:Y:S01]  /*2510*/  FMNMX.FTZ R4, R39, R4, !PT ;  /* 0x0000000427047209 */ /* 0x000fe20007810000 */
[--C-:B------:R-:W-:Y:S01]  /*2520*/  IMAD.MOV.U32 R108, RZ, RZ, R119.reuse ;  /* 0x000000ffff6c7224 */ /* 0x100fe200078e0077 */
[-C--:B------:R-:W-:Y:S01]  /*2530*/  MOV R94, R119.reuse ;  /* 0x00000077005e7202 */ /* 0x080fe20000000f00 */
[----:B------:R-:W0:Y:S01]  /*2540*/  MUFU.TANH R37, R37 ;  /* 0x0000002500257308 */ /* 0x000e220000002400 */
[----:B------:R-:W-:Y:S01]  /*2550*/  FMNMX.FTZ R4, R73, R4, !PT ;  /* 0x0000000449047209 */ /* 0x000fe20007810000 */
[--C-:B------:R-:W-:Y:S01]  /*2560*/  IMAD.MOV.U32 R107, RZ, RZ, R119.reuse ;  /* 0x000000ffff6b7224 */ /* 0x100fe200078e0077 */
[----:B---3--:R-:W-:Y:S01]  /*2570*/  FSEL R27, R27, -INF , P5 ;  /* 0xff8000001b1b7808 */ /* 0x008fe20002800000 */
[--C-:B------:R-:W-:Y:S01]  /*2580*/  IMAD.MOV.U32 R106, RZ, RZ, R119.reuse ;  /* 0x000000ffff6a7224 */ /* 0x100fe200078e0077 */
[----:B------:R-:W-:Y:S01]  /*2590*/  FMNMX.FTZ R4, R75, R4, !PT ;  /* 0x000000044b047209 */ /* 0x000fe20007810000 */
[--C-:B------:R-:W-:Y:S01]  /*25a0*/  IMAD.MOV.U32 R105, RZ, RZ, R119.reuse ;  /* 0x000000ffff697224 */ /* 0x100fe200078e0077 */
[-C--:B------:R-:W-:Y:S01]  /*25b0*/  MOV R84, R119.reuse ;  /* 0x0000007700547202 */ /* 0x080fe20000000f00 */
[----:B------:R-:W1:Y:S01]  /*25c0*/  MUFU.TANH R13, R31 ;  /* 0x0000001f000d7308 */ /* 0x000e620000002400 */
[----:B------:R-:W-:Y:S01]  /*25d0*/  FMNMX.FTZ R4, R33, R4, !PT ;  /* 0x0000000421047209 */ /* 0x000fe20007810000 */
[--C-:B------:R-:W-:Y:S01]  /*25e0*/  IMAD.MOV.U32 R103, RZ, RZ, R119.reuse ;  /* 0x000000ffff677224 */ /* 0x100fe200078e0077 */
[----:B--2---:R-:W-:Y:S01]  /*25f0*/  FSEL R11, R11, -INF , P4 ;  /* 0xff8000000b0b7808 */ /* 0x004fe20002000000 */
[--C-:B------:R-:W-:Y:S01]  /*2600*/  IMAD.MOV.U32 R102, RZ, RZ, R119.reuse ;  /* 0x000000ffff667224 */ /* 0x100fe200078e0077 */
[----:B------:R-:W-:Y:S01]  /*2610*/  ISETP.GT.AND P4, PT, R3, 0x20, PT ;  /* 0x000000200300780c */ /* 0x000fe20003f84270 */
[--C-:B------:R-:W-:Y:S01]  /*2620*/  IMAD.MOV.U32 R100, RZ, RZ, R119.reuse ;  /* 0x000000ffff647224 */ /* 0x100fe200078e0077 */
[----:B------:R-:W-:Y:S01]  /*2630*/  FMNMX.FTZ R4, R77, R4, !PT ;  /* 0x000000044d047209 */ /* 0x000fe20007810000 */
[----:B------:R-:W2:Y:S01]  /*2640*/  MUFU.TANH R40, R40 ;  /* 0x0000002800287308 */ /* 0x000ea20000002400 */
[----:B0-----:R-:W-:Y:S01]  /*2650*/  FSEL R37, R37, -INF , P5 ;  /* 0xff80000025257808 */ /* 0x001fe20002800000 */
[--C-:B------:R-:W-:Y:S01]  /*2660*/  IMAD.MOV.U32 R98, RZ, RZ, R119.reuse ;  /* 0x000000ffff627224 */ /* 0x100fe200078e0077 */
[----:B------:R-:W-:Y:S01]  /*2670*/  ISETP.GT.AND P5, PT, R3, 0x31, PT ;  /* 0x000000310300780c */ /* 0x000fe20003fa4270 */
[--C-:B------:R-:W-:Y:S01]  /*2680*/  IMAD.MOV.U32 R96, RZ, RZ, R119.reuse ;  /* 0x000000ffff607224 */ /* 0x100fe200078e0077 */
[----:B------:R-:W-:Y:S01]  /*2690*/  FMNMX.FTZ R4, R37, R4, !PT ;  /* 0x0000000425047209 */ /* 0x000fe20007810000 */
[--C-:B------:R-:W-:Y:S01]  /*26a0*/  IMAD.MOV.U32 R92, RZ, RZ, R119.reuse ;  /* 0x000000ffff5c7224 */ /* 0x100fe200078e0077 */
[----:B------:R-:W-:Y:S01]  /*26b0*/  MOV R74, R119 ;  /* 0x00000077004a7202 */ /* 0x000fe20000000f00 */
[----:B------:R-:W0:Y:S01]  /*26c0*/  MUFU.TANH R15, R34 ;  /* 0x00000022000f7308 */ /* 0x000e220000002400 */
[----:B-1----:R-:W-:Y:S01]  /*26d0*/  FSEL R13, R13, -INF , P3 ;  /* 0xff8000000d0d7808 */ /* 0x002fe20001800000 */
[--C-:B------:R-:W-:Y:S01]  /*26e0*/  IMAD.MOV.U32 R90, RZ, RZ, R119.reuse ;  /* 0x000000ffff5a7224 */ /* 0x100fe200078e0077 */
[----:B------:R-:W-:Y:S01]  /*26f0*/  ISETP.GT.AND P3, PT, R3, 0x21, PT ;  /* 0x000000210300780c */ /* 0x000fe20003f64270 */
[----:B------:R-:W-:-:S02]  /*2700*/  IMAD.MOV.U32 R88, RZ, RZ, R119 ;  /* 0x000000ffff587224 */ /* 0x000fc400078e0077 */
[--C-:B------:R-:W-:Y:S02]  /*2710*/  IMAD.MOV.U32 R86, RZ, RZ, R119.reuse ;  /* 0x000000ffff567224 */ /* 0x100fe400078e0077 */
[----:B------:R-:W1:Y:S01]  /*2720*/  MUFU.TANH R41, R41 ;  /* 0x0000002900297308 */ /* 0x000e620000002400 */
[----:B--2---:R-:W-:Y:S01]  /*2730*/  FSEL R79, R40, -INF , P4 ;  /* 0xff800000284f7808 */ /* 0x004fe20002000000 */
[--C-:B------:R-:W-:Y:S02]  /*2740*/  IMAD.MOV.U32 R82, RZ, RZ, R119.reuse ;  /* 0x000000ffff527224 */ /* 0x100fe400078e0077 */
[--C-:B------:R-:W-:Y:S01]  /*2750*/  IMAD.MOV.U32 R80, RZ, RZ, R119.reuse ;  /* 0x000000ffff507224 */ /* 0x100fe200078e0077 */
[----:B------:R-:W-:Y:S01]  /*2760*/  FMNMX.FTZ R4, R79, R4, !PT ;  /* 0x000000044f047209 */ /* 0x000fe20007810000 */
[--C-:B------:R-:W-:Y:S02]  /*2770*/  IMAD.MOV.U32 R78, RZ, RZ, R119.reuse ;  /* 0x000000ffff4e7224 */ /* 0x100fe400078e0077 */
[----:B------:R-:W2:Y:S01]  /*2780*/  MUFU.TANH R44, R44 ;  /* 0x0000002c002c7308 */ /* 0x000ea20000002400 */
[----:B0-----:R-:W-:Y:S01]  /*2790*/  FSEL R15, R15, -INF , P2 ;  /* 0xff8000000f0f7808 */ /* 0x001fe20001000000 */
[--C-:B------:R-:W-:Y:S01]  /*27a0*/  IMAD.MOV.U32 R76, RZ, RZ, R119.reuse ;  /* 0x000000ffff4c7224 */ /* 0x100fe200078e0077 */
[----:B------:R-:W-:Y:S01]  /*27b0*/  ISETP.GT.AND P2, PT, R3, 0x28, PT ;  /* 0x000000280300780c */ /* 0x000fe20003f44270 */
[----:B------:R-:W-:-:S04]  /*27c0*/  IMAD.MOV.U32 R72, RZ, RZ, R119 ;  /* 0x000000ffff487224 */ /* 0x000fc800078e0077 */
[----:B------:R-:W0:Y:S01]  /*27d0*/  MUFU.TANH R38, R38 ;  /* 0x0000002600267308 */ /* 0x000e220000002400 */
[----:B-1----:R-:W-:-:S04]  /*27e0*/  FSEL R81, R41, -INF , P3 ;  /* 0xff80000029517808 */ /* 0x002fc80001800000 */
[----:B------:R-:W-:-:S03]  /*27f0*/  FMNMX.FTZ R4, R81, R4, !PT ;  /* 0x0000000451047209 */ /* 0x000fc60007810000 */
[----:B------:R-:W1:Y:S01]  /*2800*/  MUFU.TANH R45, R45 ;  /* 0x0000002d002d7308 */ /* 0x000e620000002400 */
[----:B--2---:R-:W-:Y:S02]  /*2810*/  FSEL R83, R44, -INF , P2 ;  /* 0xff8000002c537808 */ /* 0x004fe40001000000 */
[----:B------:R-:W-:Y:S02]  /*2820*/  MOV R44, R119 ;  /* 0x00000077002c7202 */ /* 0x000fe40000000f00 */
[----:B------:R-:W-:-:S03]  /*2830*/  FMNMX.FTZ R4, R83, R4, !PT ;  /* 0x0000000453047209 */ /* 0x000fc60007810000 */
[----:B------:R-:W2:Y:S01]  /*2840*/  MUFU.TANH R48, R48 ;  /* 0x0000003000307308 */ /* 0x000ea20000002400 */
[----:B0-----:R-:W-:Y:S02]  /*2850*/  FSEL R25, R38, -INF , P6 ;  /* 0xff80000026197808 */ /* 0x001fe40003000000 */
[----:B------:R-:W-:-:S05]  /*2860*/  ISETP.GT.AND P6, PT, R3, 0x30, PT ;  /* 0x000000300300780c */ /* 0x000fca0003fc4270 */
[----:B------:R-:W0:Y:S01]  /*2870*/  MUFU.TANH R42, R42 ;  /* 0x0000002a002a7308 */ /* 0x000e220000002400 */
[----:B-1----:R-:W-:-:S04]  /*2880*/  FSEL R85, R45, -INF , P1 ;  /* 0xff8000002d557808 */ /* 0x002fc80000800000 */
[----:B------:R-:W-:-:S03]  /*2890*/  FMNMX.FTZ R4, R85, R4, !PT ;  /* 0x0000000455047209 */ /* 0x000fc60007810000 */
[----:B------:R-:W1:Y:S01]  /*28a0*/  MUFU.TANH R49, R49 ;  /* 0x0000003100317308 */ /* 0x000e620000002400 */
[----:B--2---:R-:W-:Y:S01]  /*28b0*/  FSEL R87, R48, -INF , P6 ;  /* 0xff80000030577808 */ /* 0x004fe20003000000 */
[----:B------:R-:W-:-:S03]  /*28c0*/  IMAD.MOV.U32 R48, RZ, RZ, R119 ;  /* 0x000000ffff307224 */ /* 0x000fc600078e0077 */
        /* <DEDUP_REMOVED lines=11> */
[----:B0-----:R-:W-:Y:S01]  /*2980*/  FSEL R91, R52, -INF , P4 ;  /* 0xff800000345b7808 */ /* 0x001fe20002000000 */
[----:B------:R-:W-:-:S03]  /*2990*/  IMAD.MOV.U32 R52, RZ, RZ, R119 ;  /* 0x000000ffff347224 */ /* 0x000fc600078e0077 */
[----:B------:R-:W-:-:S03]  /*29a0*/  FMNMX.FTZ R4, R91, R4, !PT ;  /* 0x000000045b047209 */ /* 0x000fc60007810000 */
[----:B------:R-:W0:Y:S01]  /*29b0*/  MUFU.TANH R47, R47 ;  /* 0x0000002f002f7308 */ /* 0x000e220000002400 */
[----:B-1----:R-:W-:Y:S01]  /*29c0*/  FSEL R45, R46, -INF , P2 ;  /* 0xff8000002e2d7808 */ /* 0x002fe20001000000 */
[----:B------:R-:W-:Y:S01]  /*29d0*/  IMAD.MOV.U32 R46, RZ, RZ, R119 ;  /* 0x000000ffff2e7224 */ /* 0x000fe200078e0077 */
        /* <DEDUP_REMOVED lines=26> */
[----:B0-----:R-:W-:Y:S02]  /*2b80*/  FSEL R53, R54, -INF , P4 ;  /* 0xff80000036357808 */ /* 0x001fe40002000000 */
[----:B------:R-:W-:Y:S02]  /*2b90*/  ISETP.GT.AND P4, PT, R3, 0x50, PT ;  /* 0x000000500300780c */ /* 0x000fe40003f84270 */
[----:B------:R-:W-:-:S03]  /*2ba0*/  MOV R54, R119 ;  /* 0x0000007700367202 */ /* 0x000fc60000000f00 */
[----:B------:R-:W0:Y:S01]  /*2bb0*/  MUFU.TANH R64, R64 ;  /* 0x0000004000407308 */ /* 0x000e220000002400 */
[----:B-1----:R-:W-:-:S04]  /*2bc0*/  FSEL R61, R61, -INF , P5 ;  /* 0xff8000003d3d7808 */ /* 0x002fc80002800000 */
[----:B------:R-:W-:-:S03]  /*2bd0*/  FMNMX.FTZ R4, R61, R4, !PT ;  /* 0x000000043d047209 */ /* 0x000fc60007810000 */
[----:B------:R1:W3:Y:S01]  /*2be0*/  MUFU.TANH R31, R58 ;  /* 0x0000003a001f7308 */ /* 0x0002e20000002400 */
[----:B--2---:R-:W-:Y:S02]  /*2bf0*/  FSEL R55, R55, -INF , P3 ;  /* 0xff80000037377808 */ /* 0x004fe40001800000 */
[----:B------:R-:W-:-:S05]  /*2c00*/  ISETP.GT.AND P3, PT, R3, 0x51, PT ;  /* 0x000000510300780c */ /* 0x000fca0003f64270 */
[----:B------:R-:W2:Y:S01]  /*2c10*/  MUFU.TANH R65, R65 ;  /* 0x0000004100417308 */ /* 0x000ea20000002400 */
[----:B0-----:R-:W-:Y:S01]  /*2c20*/  FSEL R99, R64, -INF , P4 ;  /* 0xff80000040637808 */ /* 0x001fe20002000000 */
[----:B-1----:R-:W-:Y:S01]  /*2c30*/  IMAD.MOV.U32 R58, RZ, RZ, R119 ;  /* 0x000000ffff3a7224 */ /* 0x002fe200078e0077 */
[----:B------:R-:W-:Y:S02]  /*2c40*/  MOV R64, R119 ;  /* 0x0000007700407202 */ /* 0x000fe40000000f00 */
[----:B------:R-:W-:-:S03]  /*2c50*/  FMNMX.FTZ R4, R99, R4, !PT ;  /* 0x0000000463047209 */ /* 0x000fc60007810000 */
[----:B------:R-:W0:Y:S01]  /*2c60*/  MUFU.TANH R59, R59 ;  /* 0x0000003b003b7308 */ /* 0x000e220000002400 */
[----:B---3--:R-:W-:Y:S02]  /*2c70*/  FSEL R31, R31, -INF , P2 ;  /* 0xff8000001f1f7808 */ /* 0x008fe40001000000 */
[----:B------:R-:W-:-:S05]  /*2c80*/  ISETP.GT.AND P2, PT, R3, 0x58, PT ;  /* 0x000000580300780c */ /* 0x000fca0003f44270 */
[----:B------:R-:W1:Y:S01]  /*2c90*/  MUFU.TANH R68, R68 ;  /* 0x0000004400447308 */ /* 0x000e620000002400 */
[----:B--2---:R-:W-:-:S04]  /*2ca0*/  FSEL R65, R65, -INF , P3 ;  /* 0xff80000041417808 */ /* 0x004fc80001800000 */
[----:B------:R-:W-:-:S03]  /*2cb0*/  FMNMX.FTZ R4, R65, R4, !PT ;  /* 0x0000000441047209 */ /* 0x000fc60007810000 */
[----:B------:R-:W2:Y:S01]  /*2cc0*/  MUFU.TANH R69, R69 ;  /* 0x0000004500457308 */ /* 0x000ea20000002400 */
[----:B0-----:R-:W-:Y:S02]  /*2cd0*/  FSEL R29, R59, -INF , P1 ;  /* 0xff8000003b1d7808 */ /* 0x001fe40000800000 */
[----:B------:R-:W-:-:S05]  /*2ce0*/  ISETP.GT.AND P1, PT, R3, 0x59, PT ;  /* 0x000000590300780c */ /* 0x000fca0003f24270 */
[----:B------:R-:W-:Y:S01]  /*2cf0*/  MUFU.TANH R62, R62 ;  /* 0x0000003e003e7308 */ /* 0x000fe20000002400 */
[----:B-1----:R-:W-:Y:S01]  /*2d00*/  FSEL R59, R68, -INF , P2 ;  /* 0xff800000443b7808 */ /* 0x002fe20001000000 */
[----:B------:R-:W-:-:S03]  /*2d10*/  IMAD.MOV.U32 R68, RZ, RZ, R119 ;  /* 0x000000ffff447224 */ /* 0x000fc600078e0077 */
[----:B------:R-:W-:-:S03]  /*2d20*/  FMNMX.FTZ R4, R59, R4, !PT ;  /* 0x000000043b047209 */ /* 0x000fc60007810000 */
[----:B------:R-:W0:Y:S01]  /*2d30*/  MUFU.TANH R63, R63 ;  /* 0x0000003f003f7308 */ /* 0x000e220000002400 */
[----:B--2---:R-:W-:-:S04]  /*2d40*/  FSEL R69, R69, -INF , P1 ;  /* 0xff80000045457808 */ /* 0x004fc80000800000 */
[----:B------:R-:W-:Y:S01]  /*2d50*/  FMNMX.FTZ R14, R69, R4, !PT ;  /* 0x00000004450e7209 */ /* 0x000fe20007810000 */
[----:B------:R-:W-:Y:S01]  /*2d60*/  IMAD.U32 R4, RZ, RZ, UR5 ;  /* 0x00000005ff047e24 */ /* 0x000fe2000f8e00ff */
[----:B------:R-:W1:Y:S01]  /*2d70*/  S2UR UR5, SR_CgaCtaId ;  /* 0x00000000000579c3 */ /* 0x000e620000008800 */
[----:B------:R-:W-:Y:S02]  /*2d80*/  MUFU.TANH R66, R66 ;  /* 0x0000004200427308 */ /* 0x000fe40000002400 */
[----:B------:R-:W2:Y:S06]  /*2d90*/  SHFL.BFLY PT, R3, R14, 0x2, 0x1f ;  /* 0x0c401f000e037f89 */ /* 0x000eac00000e0000 */
[----:B------:R-:W3:Y:S01]  /*2da0*/  MUFU.TANH R67, R67 ;  /* 0x0000004300437308 */ /* 0x000ee20000002400 */
[----:B0-----:R-:W-:-:S07]  /*2db0*/  FSEL R63, R63, -INF , P5 ;  /* 0xff8000003f3f7808 */ /* 0x001fce0002800000 */
[----:B------:R-:W-:Y:S01]  /*2dc0*/  MUFU.TANH R70, R70 ;  /* 0x0000004600467308 */ /* 0x000fe20000002400 */
[----:B-1----:R-:W-:-:S07]  /*2dd0*/  UPRMT UR4, UR5, 0x654, UR4 ;  /* 0x0000065405047896 */ /* 0x002fce0008000004 */
[----:B------:R-:W0:Y:S01]  /*2de0*/  MUFU.TANH R71, R71 ;  /* 0x0000004700477308 */ /* 0x000e220000002400 */
[----:B---3--:R-:W-:Y:S02]  /*2df0*/  FSEL R67, R67, -INF , P3 ;  /* 0xff80000043437808 */ /* 0x008fe40001800000 */
[----:B--2---:R-:W-:-:S05]  /*2e00*/  FMNMX.FTZ R20, R14, R3, !PT ;  /* 0x000000030e147209 */ /* 0x004fca0007810000 */
[----:B------:R-:W1:Y:S01]  /*2e10*/  SHFL.BFLY PT, R3, R20, 0x1, 0x1f ;  /* 0x0c201f0014037f89 */ /* 0x000e6200000e0000 */
[----:B------:R-:W-:Y:S01]  /*2e20*/  SYNCS.ARRIVE.TRANS64.RED.A1T0 RZ, [UR4], RZ ;  /* 0x000000ffffff79a7 */ /* 0x000fe20008100404 */
[----:B0-----:R-:W-:Y:S02]  /*2e30*/  FSEL R71, R71, -INF , P1 ;  /* 0xff80000047477808 */ /* 0x001fe40000800000 */
[----:B-1----:R-:W-:-:S04]  /*2e40*/  FMNMX.FTZ R3, R20, R3, !PT ;  /* 0x0000000314037209 */ /* 0x002fc80007810000 */
[C---:B------:R-:W-:Y:S01]  /*2e50*/  FSETP.NEU.FTZ.AND P0, PT, R3.reuse, -INF , PT ;  /* 0xff8000000300780b */ /* 0x040fe20003f1d000 */
[----:B------:R-:W-:-:S05]  /*2e60*/  FMUL.FTZ R24, R3, R4 ;  /* 0x0000000403187220 */ /* 0x000fca0000410000 */
[----:B------:R-:W-:Y:S02]  /*2e70*/  FSEL R24, R24, RZ, P0 ;  /* 0x000000ff18187208 */ /* 0x000fe40000000000 */
[----:B------:R-:W-:Y:S02]  /*2e80*/  ISETP.NE.AND P0, PT, R12, RZ, PT ;  /* 0x000000ff0c00720c */ /* 0x000fe40003f05270 */
[----:B------:R-:W-:Y:S01]  /*2e90*/  FMNMX.FTZ R12, R5, R2, !PT ;  /* 0x00000002050c7209 */ /* 0x000fe20007810000 */
[-CC-:B------:R-:W-:Y:S01]  /*2ea0*/  FFMA.FTZ R10, R10, R4.reuse, -R24.reuse ;  /* 0x000000040a0a7223 */ /* 0x180fe20000010818 */
[-CC-:B------:R-:W-:Y:S01]  /*2eb0*/  FFMA.FTZ R35, R35, R4.reuse, -R24.reuse ;  /* 0x0000000423237223 */ /* 0x180fe20000010818 */
[--C-:B------:R-:W-:Y:S01]  /*2ec0*/  FFMA.FTZ R14, R37, R4, -R24.reuse ;  /* 0x00000004250e7223 */ /* 0x100fe20000010818 */
[----:B------:R-:W-:Y:S01]  /*2ed0*/  FMNMX.FTZ R12, R11, R12, !PT ;  /* 0x0000000c0b0c7209 */ /* 0x000fe20007810000 */
[----:B------:R0:W-:Y:S01]  /*2ee0*/  MUFU.EX2 R101, R10 ;  /* 0x0000000a00657308 */ /* 0x0001e20000000800 */
[----:B------:R-:W-:Y:S01]  /*2ef0*/  FSEL R37, R70, -INF , P2 ;  /* 0xff80000046257808 */ /* 0x000fe20001000000 */
[--C-:B------:R-:W-:Y:S01]  /*2f00*/  FFMA.FTZ R39, R39, R4, -R24.reuse ;  /* 0x0000000427277223 */ /* 0x100fe20000010818 */
[----:B------:R-:W-:Y:S01]  /*2f10*/  FMNMX.FTZ R12, R13, R12, !PT ;  /* 0x0000000c0d0c7209 */ /* 0x000fe20007810000 */
[-CC-:B------:R-:W-:Y:S01]  /*2f20*/  FFMA.FTZ R73, R73, R4.reuse, -R24.reuse ;  /* 0x0000000449497223 */ /* 0x180fe20000010818 */
[-CC-:B------:R-:W-:Y:S01]  /*2f30*/  FFMA.FTZ R75, R75, R4.reuse, -R24.reuse ;  /* 0x000000044b4b7223 */ /* 0x180fe20000010818 */
[--C-:B------:R-:W-:Y:S01]  /*2f40*/  FFMA.FTZ R77, R77, R4, -R24.reuse ;  /* 0x000000044d4d7223 */ /* 0x100fe20000010818 */
[----:B------:R-:W-:Y:S01]  /*2f50*/  FMNMX.FTZ R12, R15, R12, !PT ;  /* 0x0000000c0f0c7209 */ /* 0x000fe20007810000 */
[----:B------:R1:W-:Y:S01]  /*2f60*/  MUFU.EX2 R188, R35 ;  /* 0x0000002300bc7308 */ /* 0x0003e20000000800 */
[-CC-:B0-----:R-:W-:Y:S01]  /*2f70*/  FFMA.FTZ R10, R33, R4.reuse, -R24.reuse ;  /* 0x00000004210a7223 */ /* 0x181fe20000010818 */
[----:B------:R-:W-:Y:S01]  /*2f80*/  FSEL R33, R62, -INF , P6 ;  /* 0xff8000003e217808 */ /* 0x000fe20003000000 */
[--C-:B------:R-:W-:Y:S01]  /*2f90*/  FFMA.FTZ R79, R79, R4, -R24.reuse ;  /* 0x000000044f4f7223 */ /* 0x100fe20000010818 */
[----:B------:R-:W-:Y:S01]  /*2fa0*/  FMNMX.FTZ R12, R21, R12, !PT ;  /* 0x0000000c150c7209 */ /* 0x000fe20007810000 */
[-CC-:B------:R-:W-:Y:S01]  /*2fb0*/  FFMA.FTZ R81, R81, R4.reuse, -R24.reuse ;  /* 0x0000000451517223 */ /* 0x180fe20000010818 */
[-CC-:B------:R-:W-:Y:S01]  /*2fc0*/  FFMA.FTZ R83, R83, R4.reuse, -R24.reuse ;  /* 0x0000000453537223 */ /* 0x180fe20000010818 */
[--C-:B------:R-:W-:Y:S01]  /*2fd0*/  FFMA.FTZ R85, R85, R4, -R24.reuse ;  /* 0x0000000455557223 */ /* 0x100fe20000010818 */
[----:B------:R-:W-:Y:S01]  /*2fe0*/  FMNMX.FTZ R12, R25, R12, !PT ;  /* 0x0000000c190c7209 */ /* 0x000fe20007810000 */
[----:B------:R-:W-:Y:S01]  /*2ff0*/  MUFU.EX2 R190, R39 ;  /* 0x0000002700be7308 */ /* 0x000fe20000000800 */
[----:B-1----:R-:W-:Y:S01]  /*3000*/  FSEL R35, R66, -INF , P4 ;  /* 0xff80000042237808 */ /* 0x002fe20002000000 */
[--C-:B------:R-:W-:Y:S01]  /*3010*/  FFMA.FTZ R87, R87, R4, -R24.reuse ;  /* 0x0000000457577223 */ /* 0x100fe20000010818 */
[----:B------:R-:W-:Y:S01]  /*3020*/  FMNMX.FTZ R12, R27, R12, !PT ;  /* 0x0000000c1b0c7209 */ /* 0x000fe20007810000 */
[-CC-:B------:R-:W-:Y:S01]  /*3030*/  FFMA.FTZ R89, R89, R4.reuse, -R24.reuse ;  /* 0x0000000459597223 */ /* 0x180fe20000010818 */
[-CC-:B------:R-:W-:Y:S01]  /*3040*/  FFMA.FTZ R91, R91, R4.reuse, -R24.reuse ;  /* 0x000000045b5b7223 */ /* 0x180fe20000010818 */
[--C-:B------:R-:W-:Y:S01]  /*3050*/  FFMA.FTZ R93, R93, R4, -R24.reuse ;  /* 0x000000045d5d7223 */ /* 0x100fe20000010818 */
[----:B------:R-:W-:Y:S01]  /*3060*/  FMNMX.FTZ R12, R41, R12, !PT ;  /* 0x0000000c290c7209 */ /* 0x000fe20007810000 */
[----:B------:R-:W-:Y:S01]  /*3070*/  MUFU.EX2 R184, R10 ;  /* 0x0000000a00b87308 */ /* 0x000fe20000000800 */
[-CC-:B------:R-:W-:Y:S01]  /*3080*/  FFMA.FTZ R95, R95, R4.reuse, -R24.reuse ;  /* 0x000000045f5f7223 */ /* 0x180fe20000010818 */
        /* <DEDUP_REMOVED lines=10> */
[----:B------:R-:W-:Y:S01]  /*3130*/  FFMA.FTZ R24, R69, R4, -R24 ;  /* 0x0000000445187223 */ /* 0x000fe20000010818 */
[--C-:B------:R-:W-:Y:S01]  /*3140*/  IMAD.MOV.U32 R70, RZ, RZ, R119.reuse ;  /* 0x000000ffff467224 */ /* 0x100fe200078e0077 */
[----:B------:R-:W-:Y:S01]  /*3150*/  MOV R69, R119 ;  /* 0x0000007700457202 */ /* 0x000fe20000000f00 */
[--C-:B------:R-:W-:Y:S01]  /*3160*/  IMAD.MOV.U32 R66, RZ, RZ, R119.reuse ;  /* 0x000000ffff427224 */ /* 0x100fe200078e0077 */
[----:B------:R-:W-:Y:S01]  /*3170*/  FMNMX.FTZ R12, R49, R12, !PT ;  /* 0x0000000c310c7209 */ /* 0x000fe20007810000 */
[----:B------:R-:W-:Y:S01]  /*3180*/  MUFU.EX2 R75, R75 ;  /* 0x0000004b004b7308 */ /* 0x000fe20000000800 */
[----:B------:R-:W-:-:S02]  /*3190*/  IMAD.MOV.U32 R62, RZ, RZ, R119 ;  /* 0x000000ffff3e7224 */ /* 0x000fc400078e0077 */
[----:B------:R-:W-:-:S04]  /*31a0*/  FMNMX.FTZ R12, R51, R12, !PT ;  /* 0x0000000c330c7209 */ /* 0x000fc80007810000 */
[----:B------:R-:W-:Y:S01]  /*31b0*/  FMNMX.FTZ R12, R53, R12, !PT ;  /* 0x0000000c350c7209 */ /* 0x000fe20007810000 */
[----:B------:R-:W-:Y:S03]  /*31c0*/  MUFU.EX2 R77, R77 ;  /* 0x0000004d004d7308 */ /* 0x000fe60000000800 */
[----:B------:R-:W-:-:S04]  /*31d0*/  FMNMX.FTZ R12, R55, R12, !PT ;  /* 0x0000000c370c7209 */ /* 0x000fc80007810000 */
[----:B------:R-:W-:Y:S01]  /*31e0*/  FMNMX.FTZ R12, R31, R12, !PT ;  /* 0x0000000c1f0c7209 */ /* 0x000fe20007810000 */
[----:B------:R-:W0:Y:S03]  /*31f0*/  MUFU.EX2 R14, R14 ;  /* 0x0000000e000e7308 */ /* 0x000e260000000800 */
[----:B------:R-:W-:-:S04]  /*3200*/  FMNMX.FTZ R12, R29, R12, !PT ;  /* 0x0000000c1d0c7209 */ /* 0x000fc80007810000 */
[----:B------:R-:W-:Y:S01]  /*3210*/  FMNMX.FTZ R12, R33, R12, !PT ;  /* 0x0000000c210c7209 */ /* 0x000fe20007810000 */
[----:B------:R-:W-:Y:S03]  /*3220*/  MUFU.EX2 R79, R79 ;  /* 0x0000004f004f7308 */ /* 0x000fe60000000800 */
[----:B------:R-:W-:-:S04]  /*3230*/  FMNMX.FTZ R12, R63, R12, !PT ;  /* 0x0000000c3f0c7209 */ /* 0x000fc80007810000 */
[----:B------:R-:W-:Y:S01]  /*3240*/  FMNMX.FTZ R12, R35, R12, !PT ;  /* 0x0000000c230c7209 */ /* 0x000fe20007810000 */
[----:B------:R1:W-:Y:S01]  /*3250*/  MUFU.EX2 R180, R81 ;  /* 0x0000005100b47308 */ /* 0x0003e20000000800 */
[----:B0-----:R-:W-:Y:S02]  /*3260*/  F2FP.BF16.F32.PACK_AB R186, R14, R77 ;  /* 0x0000004d0eba723e */ /* 0x001fe400000010ff */
[----:B------:R-:W-:-:S04]  /*3270*/  FMNMX.FTZ R12, R67, R12, !PT ;  /* 0x0000000c430c7209 */ /* 0x000fc80007810000 */
[----:B------:R-:W-:Y:S01]  /*3280*/  FMNMX.FTZ R12, R37, R12, !PT ;  /* 0x0000000c250c7209 */ /* 0x000fe20007810000 */
[----:B------:R-:W-:Y:S01]  /*3290*/  MUFU.EX2 R83, R83 ;  /* 0x0000005300537308 */ /* 0x000fe20000000800 */
[----:B-1----:R-:W-:Y:S02]  /*32a0*/  IMAD.MOV.U32 R81, RZ, RZ, R119 ;  /* 0x000000ffff517224 */ /* 0x002fe400078e0077 */
[----:B------:R-:W-:-:S05]  /*32b0*/  FMNMX.FTZ R12, R71, R12, !PT ;  /* 0x0000000c470c7209 */ /* 0x000fca0007810000 */
[----:B------:R-:W0:Y:S01]  /*32c0*/  SHFL.BFLY PT, R39, R12, 0x2, 0x1f ;  /* 0x0c401f000c277f89 */ /* 0x000e2200000e0000 */
[----:B------:R1:W-:Y:S08]  /*32d0*/  MUFU.EX2 R182, R85 ;  /* 0x0000005500b67308 */ /* 0x0003f00000000800 */
[----:B------:R-:W-:Y:S01]  /*32e0*/  MUFU.EX2 R87, R87 ;  /* 0x0000005700577308 */ /* 0x000fe20000000800 */
[----:B-1----:R-:W-:-:S07]  /*32f0*/  IMAD.MOV.U32 R85, RZ, RZ, R119 ;  /* 0x000000ffff557224 */ /* 0x002fce00078e0077 */
[----:B------:R1:W-:Y:S01]  /*3300*/  MUFU.EX2 R176, R89 ;  /* 0x0000005900b07308 */ /* 0x0003e20000000800 */
[----:B0-----:R-:W-:-:S07]  /*3310*/  FMNMX.FTZ R39, R12, R39, !PT ;  /* 0x000000270c277209 */ /* 0x001fce0007810000 */
[----:B------:R-:W-:Y:S01]  /*3320*/  MUFU.EX2 R91, R91 ;  /* 0x0000005b005b7308 */ /* 0x000fe20000000800 */
[----:B-1----:R-:W-:Y:S01]  /*3330*/  MOV R89, R119 ;  /* 0x0000007700597202 */ /* 0x002fe20000000f00 */
[----:B------:R-:W0:Y:S06]  /*3340*/  SHFL.BFLY PT, R10, R39, 0x1, 0x1f ;  /* 0x0c201f00270a7f89 */ /* 0x000e2c00000e0000 */
[----:B------:R1:W-:Y:S08]  /*3350*/  MUFU.EX2 R178, R93 ;  /* 0x0000005d00b27308 */ /* 0x0003f00000000800 */
[----:B------:R-:W-:Y:S01]  /*3360*/  MUFU.EX2 R95, R95 ;  /* 0x0000005f005f7308 */ /* 0x000fe20000000800 */
[----:B-1----:R-:W-:-:S07]  /*3370*/  IMAD.MOV.U32 R93, RZ, RZ, R119 ;  /* 0x000000ffff5d7224 */ /* 0x002fce00078e0077 */
[----:B------:R1:W-:Y:S01]  /*3380*/  MUFU.EX2 R172, R57 ;  /* 0x0000003900ac7308 */ /* 0x0003e20000000800 */
[----:B0-----:R-:W-:Y:S02]  /*3390*/  FMNMX.FTZ R10, R39, R10, !PT ;  /* 0x0000000a270a7209 */ /* 0x001fe40007810000 */
[----:B------:R-:W-:Y:S02]  /*33a0*/  MOV R39, R119 ;  /* 0x0000007700277202 */ /* 0x000fe40000000f00 */
[C---:B------:R-:W-:Y:S01]  /*33b0*/  FSETP.NEU.FTZ.AND P1, PT, R10.reuse, -INF , PT ;  /* 0xff8000000a00780b */ /* 0x040fe20003f3d000 */
[----:B------:R-:W-:Y:S02]  /*33c0*/  FMUL.FTZ R12, R10, R4 ;  /* 0x000000040a0c7220 */ /* 0x000fe40000410000 */
[----:B------:R-:W-:Y:S01]  /*33d0*/  MUFU.EX2 R97, R97 ;  /* 0x0000006100617308 */ /* 0x000fe20000000800 */
[----:B-1----:R-:W-:Y:S02]  /*33e0*/  IMAD.MOV.U32 R57, RZ, RZ, R119 ;  /* 0x000000ffff397224 */ /* 0x002fe400078e0077 */
[----:B------:R-:W-:-:S02]  /*33f0*/  FSEL R12, R12, RZ, P1 ;  /* 0x000000ff0c0c7208 */ /* 0x000fc40000800000 */
[----:B------:R-:W-:-:S03]  /*3400*/  PLOP3.LUT P1, PT, PT, PT, UP0, 0x80, 0x0 ;  /* 0x000000000000781c */ /* 0x000fc60003f2f008 */
        /* <DEDUP_REMOVED lines=29> */
[----:B------:R-:W-:Y:S01]  /*35e0*/  FADD.FTZ R5, R75, R36 ;  /* 0x000000244b057221 */ /* 0x000fe20000010000 */
[-CC-:B------:R-:W-:Y:S01]  /*35f0*/  FFMA.FTZ R37, R37, R4.reuse, -R12.reuse ;  /* 0x0000000425257223 */ /* 0x180fe2000001080c */
[----:B------:R-:W-:Y:S01]  /*3600*/  FFMA.FTZ R71, R71, R4, -R12 ;  /* 0x0000000447477223 */ /* 0x000fe2000001080c */
[----:B------:R2:W3:Y:S01]  /*3610*/  MUFU.EX2 R20, R13 ;  /* 0x0000000d00147308 */ /* 0x0004e20000000800 */
[----:B-1----:R-:W-:Y:S01]  /*3620*/  FADD.FTZ R36, R189, R2 ;  /* 0x00000002bd247221 */ /* 0x002fe20000010000 */
[----:B------:R-:W-:Y:S01]  /*3630*/  FADD.FTZ R38, R184, R5 ;  /* 0x00000005b8267221 */ /* 0x000fe20000010000 */
[----:B------:R-:W-:Y:S01]  /*3640*/  F2FP.BF16.F32.PACK_AB R189, R2, R189 ;  /* 0x000000bd02bd723e */ /* 0x000fe200000010ff */
[--C-:B------:R-:W-:Y:S01]  /*3650*/  IMAD.MOV.U32 R61, RZ, RZ, R119.reuse ;  /* 0x000000ffff3d7224 */ /* 0x100fe200078e0077 */
[----:B------:R-:W-:Y:S01]  /*3660*/  F2FP.BF16.F32.PACK_AB R188, R101, R188 ;  /* 0x000000bc65bc723e */ /* 0x000fe200000010ff */
[--C-:B------:R-:W-:Y:S01]  /*3670*/  IMAD.MOV.U32 R101, RZ, RZ, R119.reuse ;  /* 0x000000ffff657224 */ /* 0x100fe200078e0077 */
[----:B------:R-:W-:Y:S01]  /*3680*/  F2FP.BF16.F32.PACK_AB R190, R73, R190 ;  /* 0x000000be49be723e */ /* 0x000fe200000010ff */
[----:B------:R-:W1:Y:S01]  /*3690*/  MUFU.EX2 R15, R15 ;  /* 0x0000000f000f7308 */ /* 0x000e620000000800 */
[----:B0-----:R-:W-:Y:S01]  /*36a0*/  FADD.FTZ R5, R11, R36 ;  /* 0x000000240b057221 */ /* 0x001fe20000010000 */
[----:B--2---:R-:W-:Y:S01]  /*36b0*/  FADD.FTZ R13, R77, R38 ;  /* 0x000000264d0d7221 */ /* 0x004fe20000010000 */
[----:B------:R-:W-:Y:S01]  /*36c0*/  F2FP.BF16.F32.PACK_AB R184, R184, R75 ;  /* 0x0000004bb8b8723e */ /* 0x000fe200000010ff */
[----:B------:R-:W-:-:S02]  /*36d0*/  IMAD.MOV.U32 R77, RZ, RZ, R119 ;  /* 0x000000ffff4d7224 */ /* 0x000fc400078e0077 */
[----:B------:R-:W-:Y:S01]  /*36e0*/  FADD.FTZ R40, R14, R13 ;  /* 0x0000000d0e287221 */ /* 0x000fe20000010000 */
[----:B------:R-:W-:Y:S01]  /*36f0*/  IMAD.MOV.U32 R75, RZ, RZ, R119 ;  /* 0x000000ffff4b7224 */ /* 0x000fe200078e0077 */
[----:B------:R-:W0:Y:S01]  /*3700*/  MUFU.EX2 R26, R21 ;  /* 0x00000015001a7308 */ /* 0x000e220000000800 */
[C---:B---3--:R-:W-:Y:S01]  /*3710*/  FADD.FTZ R38, R20.reuse, R5 ;  /* 0x0000000514267221 */ /* 0x048fe20000010000 */
[----:B------:R-:W-:Y:S01]  /*3720*/  FADD.FTZ R13, R79, R40 ;  /* 0x000000284f0d7221 */ /* 0x000fe20000010000 */
[----:B------:R-:W-:Y:S01]  /*3730*/  F2FP.BF16.F32.PACK_AB R191, R20, R11 ;  /* 0x0000000b14bf723e */ /* 0x000fe200000010ff */
[----:B------:R-:W-:Y:S02]  /*3740*/  IMAD.MOV.U32 R73, RZ, RZ, R119 ;  /* 0x000000ffff497224 */ /* 0x000fe400078e0077 */
        /* <DEDUP_REMOVED lines=12> */
[--C-:B------:R-:W-:Y:S02]  /*3810*/  IMAD.MOV.U32 R83, RZ, RZ, R119.reuse ;  /* 0x000000ffff537224 */ /* 0x100fe400078e0077 */
[--C-:B------:R-:W-:Y:S02]  /*3820*/  IMAD.MOV.U32 R26, RZ, RZ, R119.reuse ;  /* 0x000000ffff1a7224 */ /* 0x100fe400078e0077 */
[----:B------:R-:W0:Y:S01]  /*3830*/  MUFU.EX2 R41, R41 ;  /* 0x0000002900297308 */ /* 0x000e220000000800 */
[----:B--2---:R-:W-:Y:S01]  /*3840*/  FADD.FTZ R5, R25, R38 ;  /* 0x0000002619057221 */ /* 0x004fe20000010000 */
[----:B-1----:R-:W-:-:S06]  /*3850*/  IMAD.MOV.U32 R27, RZ, RZ, R119 ;  /* 0x000000ffff1b7224 */ /* 0x002fcc00078e0077 */
[----:B------:R1:W2:Y:S01]  /*3860*/  MUFU.EX2 R30, R43 ;  /* 0x0000002b001e7308 */ /* 0x0002a20000000800 */
[C---:B---3--:R-:W-:Y:S01]  /*3870*/  FADD.FTZ R40, R28.reuse, R5 ;  /* 0x000000051c287221 */ /* 0x048fe20000010000 */
[----:B------:R-:W-:Y:S01]  /*3880*/  F2FP.BF16.F32.PACK_AB R187, R28, R25 ;  /* 0x000000191cbb723e */ /* 0x000fe200000010ff */
[--C-:B------:R-:W-:Y:S02]  /*3890*/  IMAD.MOV.U32 R28, RZ, RZ, R119.reuse ;  /* 0x000000ffff1c7224 */ /* 0x100fe400078e0077 */
[----:B------:R-:W-:-:S03]  /*38a0*/  IMAD.MOV.U32 R25, RZ, RZ, R119 ;  /* 0x000000ffff197224 */ /* 0x000fc600078e0077 */
        /* <DEDUP_REMOVED lines=8> */
[----:B--2---:R-:W-:Y:S01]  /*3930*/  FADD.FTZ R0, R30, R5 ;  /* 0x000000051e007221 */ /* 0x004fe20000010000 */
[C---:B------:R-:W-:Y:S01]  /*3940*/  FADD.FTZ R42, R178.reuse, R13 ;  /* 0x0000000db22a7221 */ /* 0x040fe20000010000 */
[----:B------:R-:W-:Y:S01]  /*3950*/  F2FP.BF16.F32.PACK_AB R178, R178, R91 ;  /* 0x0000005bb2b2723e */ /* 0x000fe200000010ff */
[--C-:B------:R-:W-:Y:S01]  /*3960*/  IMAD.MOV.U32 R91, RZ, RZ, R119.reuse ;  /* 0x000000ffff5b7224 */ /* 0x100fe200078e0077 */
[----:B------:R-:W-:Y:S01]  /*3970*/  F2FP.BF16.F32.PACK_AB R181, R30, R41 ;  /* 0x000000291eb5723e */ /* 0x000fe200000010ff */
[----:B------:R-:W-:Y:S01]  /*3980*/  FADD.FTZ R13, R95, R42 ;  /* 0x0000002a5f0d7221 */ /* 0x000fe20000010000 */
[--C-:B------:R-:W-:Y:S01]  /*3990*/  IMAD.MOV.U32 R42, RZ, RZ, R119.reuse ;  /* 0x000000ffff2a7224 */ /* 0x100fe200078e0077 */
[----:B------:R-:W2:Y:S01]  /*39a0*/  MUFU.EX2 R49, R49 ;  /* 0x0000003100317308 */ /* 0x000ea20000000800 */
[----:B---3--:R-:W-:Y:S01]  /*39b0*/  FADD.FTZ R5, R45, R0 ;  /* 0x000000002d057221 */ /* 0x008fe20000010000 */
[----:B0-----:R-:W-:-:S02]  /*39c0*/  IMAD.MOV.U32 R47, RZ, RZ, R119 ;  /* 0x000000ffff2f7224 */ /* 0x001fc400078e0077 */
[--C-:B------:R-:W-:Y:S02]  /*39d0*/  IMAD.MOV.U32 R41, RZ, RZ, R119.reuse ;  /* 0x000000ffff297224 */ /* 0x100fe400078e0077 */
[----:B------:R-:W-:Y:S02]  /*39e0*/  IMAD.MOV.U32 R30, RZ, RZ, R119 ;  /* 0x000000ffff1e7224 */ /* 0x000fe400078e0077 */
[----:B------:R0:W3:Y:S01]  /*39f0*/  MUFU.EX2 R34, R51 ;  /* 0x0000003300227308 */ /* 0x0000e20000000800 */
[C---:B-1----:R-:W-:Y:S01]  /*3a00*/  FADD.FTZ R40, R32.reuse, R5 ;  /* 0x0000000520287221 */ /* 0x042fe20000010000 */
[----:B------:R-:W-:Y:S01]  /*3a10*/  F2FP.BF16.F32.PACK_AB R183, R32, R45 ;  /* 0x0000002d20b7723e */ /* 0x000fe200000010ff */
[--C-:B------:R-:W-:Y:S02]  /*3a20*/  IMAD.MOV.U32 R45, RZ, RZ, R119.reuse ;  /* 0x000000ffff2d7224 */ /* 0x100fe400078e0077 */
[----:B------:R-:W-:-:S03]  /*3a30*/  IMAD.MOV.U32 R32, RZ, RZ, R119 ;  /* 0x000000ffff207224 */ /* 0x000fc600078e0077 */
[----:B------:R-:W1:Y:S01]  /*3a40*/  MUFU.EX2 R53, R53 ;  /* 0x0000003500357308 */ /* 0x000e620000000800 */
[----:B--2---:R-:W-:Y:S01]  /*3a50*/  FADD.FTZ R5, R49, R40 ;  /* 0x0000002831057221 */ /* 0x004fe20000010000 */
[C---:B------:R-:W-:Y:S01]  /*3a60*/  FADD.FTZ R40, R172.reuse, R13 ;  /* 0x0000000dac287221 */ /* 0x040fe20000010000 */
[----:B------:R-:W-:Y:S01]  /*3a70*/  F2FP.BF16.F32.PACK_AB R172, R172, R95 ;  /* 0x0000005facac723e */ /* 0x000fe200000010ff */
[--C-:B------:R-:W-:Y:S02]  /*3a80*/  IMAD.MOV.U32 R95, RZ, RZ, R119.reuse ;  /* 0x000000ffff5f7224 */ /* 0x100fe400078e0077 */
[----:B------:R-:W-:Y:S01]  /*3a90*/  FADD.FTZ R13, R97, R40 ;  /* 0x00000028610d7221 */ /* 0x000fe20000010000 */
[----:B0-----:R-:W-:Y:S01]  /*3aa0*/  IMAD.MOV.U32 R51, RZ, RZ, R119 ;  /* 0x000000ffff337224 */ /* 0x001fe200078e0077 */
[----:B------:R0:W2:Y:S01]  /*3ab0*/  MUFU.EX2 R36, R55 ;  /* 0x0000003700247308 */ /* 0x0000a20000000800 */
[----:B---3--:R-:W-:Y:S01]  /*3ac0*/  FADD.FTZ R12, R34, R5 ;  /* 0x00000005220c7221 */ /* 0x008fe20000010000 */
[C---:B------:R-:W-:Y:S01]  /*3ad0*/  FADD.FTZ R40, R174.reuse, R13 ;  /* 0x0000000dae287221 */ /* 0x040fe20000010000 */
[----:B------:R-:W-:Y:S01]  /*3ae0*/  F2FP.BF16.F32.PACK_AB R174, R174, R97 ;  /* 0x00000061aeae723e */ /* 0x000fe200000010ff */
[----:B------:R-:W-:Y:S01]  /*3af0*/  IMAD.MOV.U32 R97, RZ, RZ, R119 ;  /* 0x000000ffff617224 */ /* 0x000fe200078e0077 */
[----:B------:R-:W-:-:S02]  /*3b00*/  F2FP.BF16.F32.PACK_AB R177, R34, R49 ;  /* 0x0000003122b1723e */ /* 0x000fc400000010ff */
[-C--:B------:R-:W-:Y:S01]  /*3b10*/  MOV R49, R119.reuse ;  /* 0x0000007700317202 */ /* 0x080fe20000000f00 */
[----:B------:R-:W3:Y:S01]  /*3b20*/  MUFU.EX2 R31, R31 ;  /* 0x0000001f001f7308 */ /* 0x000ee20000000800 */
[----:B-1----:R-:W-:Y:S01]  /*3b30*/  FADD.FTZ R5, R53, R12 ;  /* 0x0000000c35057221 */ /* 0x002fe20000010000 */
[----:B0-----:R-:W-:Y:S01]  /*3b40*/  IMAD.MOV.U32 R55, RZ, RZ, R119 ;  /* 0x000000ffff377224 */ /* 0x001fe200078e0077 */
[----:B------:R-:W-:-:S05]  /*3b50*/  MOV R34, R119 ;  /* 0x0000007700227202 */ /* 0x000fca0000000f00 */
[----:B------:R-:W0:Y:S01]  /*3b60*/  MUFU.EX2 R99, R99 ;  /* 0x0000006300637308 */ /* 0x000e220000000800 */
[C---:B--2---:R-:W-:Y:S01]  /*3b70*/  FADD.FTZ R14, R36.reuse, R5 ;  /* 0x00000005240e7221 */ /* 0x044fe20000010000 */
[----:B------:R-:W-:Y:S01]  /*3b80*/  F2FP.BF16.F32.PACK_AB R179, R36, R53 ;  /* 0x0000003524b3723e */ /* 0x000fe200000010ff */
[--C-:B------:R-:W-:Y:S02]  /*3b90*/  IMAD.MOV.U32 R53, RZ, RZ, R119.reuse ;  /* 0x000000ffff357224 */ /* 0x100fe400078e0077 */
[----:B------:R-:W-:-:S03]  /*3ba0*/  IMAD.MOV.U32 R36, RZ, RZ, R119 ;  /* 0x000000ffff247224 */ /* 0x000fc600078e0077 */
[----:B------:R1:W2:Y:S01]  /*3bb0*/  MUFU.EX2 R38, R29 ;  /* 0x0000001d00267308 */ /* 0x0002a20000000800 */
[----:B---3--:R-:W-:-:S07]  /*3bc0*/  FADD.FTZ R5, R31, R14 ;  /* 0x0000000e1f057221 */ /* 0x008fce0000010000 */
[----:B------:R3:W4:Y:S01]  /*3bd0*/  MUFU.EX2 R168, R65 ;  /* 0x0000004100a87308 */ /* 0x0007220000000800 */
[----:B0-----:R-:W-:Y:S01]  /*3be0*/  FADD.FTZ R13, R99, R40 ;  /* 0x00000028630d7221 */ /* 0x001fe20000010000 */
[----:B-1----:R-:W-:-:S06]  /*3bf0*/  MOV R29, R119 ;  /* 0x00000077001d7202 */ /* 0x002fcc0000000f00 */
[----:B------:R-:W0:Y:S01]  /*3c00*/  MUFU.EX2 R33, R33 ;  /* 0x0000002100217308 */ /* 0x000e220000000800 */
[C---:B--2---:R-:W-:Y:S01]  /*3c10*/  FADD.FTZ R14, R38.reuse, R5 ;  /* 0x00000005260e7221 */ /* 0x044fe20000010000 */
[----:B------:R-:W-:Y:S01]  /*3c20*/  F2FP.BF16.F32.PACK_AB R173, R38, R31 ;  /* 0x0000001f26ad723e */ /* 0x000fe200000010ff */
[--C-:B---3--:R-:W-:Y:S02]  /*3c30*/  IMAD.MOV.U32 R65, RZ, RZ, R119.reuse ;  /* 0x000000ffff417224 */ /* 0x108fe400078e0077 */
        /* <DEDUP_REMOVED lines=8> */
[----:B------:R-:W0:Y:S01]  /*3cc0*/  MUFU.EX2 R35, R35 ;  /* 0x0000002300237308 */ /* 0x000e220000000800 */
[----:B-1----:R-:W-:Y:S01]  /*3cd0*/  FADD.FTZ R13, R59, R40 ;  /* 0x000000283b0d7221 */ /* 0x002fe20000010000 */
[----:B--2---:R-:W-:-:S06]  /*3ce0*/  IMAD.MOV.U32 R63, RZ, RZ, R119 ;  /* 0x000000ffff3f7224 */ /* 0x004fcc00078e0077 */
[----:B------:R1:W2:Y:S01]  /*3cf0*/  MUFU.EX2 R12, R67 ;  /* 0x00000043000c7308 */ /* 0x0002a20000000800 */
[C---:B---3--:R-:W-:Y:S01]  /*3d00*/  FADD.FTZ R40, R0.reuse, R5 ;  /* 0x0000000500287221 */ /* 0x048fe20000010000 */
[----:B------:R-:W-:Y:S01]  /*3d10*/  F2FP.BF16.F32.PACK_AB R175, R0, R33 ;  /* 0x0000002100af723e */ /* 0x000fe200000010ff */
[----:B------:R-:W-:Y:S02]  /*3d20*/  IMAD.MOV.U32 R0, RZ, RZ, 0x3f800000 ;  /* 0x3f800000ff007424 */ /* 0x000fe400078e00ff */
[----:B------:R-:W-:-:S03]  /*3d30*/  IMAD.MOV.U32 R33, RZ, RZ, R119 ;  /* 0x000000ffff217224 */ /* 0x000fc600078e0077 */
[----:B------:R-:W3:Y:S01]  /*3d40*/  MUFU.EX2 R37, R37 ;  /* 0x0000002500257308 */ /* 0x000ee20000000800 */
[----:B0-----:R-:W-:Y:S01]  /*3d50*/  FADD.FTZ R11, R35, R40 ;  /* 0x00000028230b7221 */ /* 0x001fe20000010000 */
[--C-:B-1----:R-:W-:Y:S02]  /*3d60*/  IMAD.MOV.U32 R67, RZ, RZ, R119.reuse ;  /* 0x000000ffff437224 */ /* 0x102fe400078e0077 */
[----:B------:R-:W-:-:S04]  /*3d70*/  IMAD.MOV.U32 R40, RZ, RZ, R119 ;  /* 0x000000ffff287224 */ /* 0x000fc800078e0077 */
[----:B------:R-:W0:Y:S01]  /*3d80*/  MUFU.EX2 R24, R24 ;  /* 0x0000001800187308 */ /* 0x000e220000000800 */
[C---:B--2---:R-:W-:Y:S01]  /*3d90*/  FADD.FTZ R2, R12.reuse, R11 ;  /* 0x0000000b0c027221 */ /* 0x044fe20000010000 */
[----:B------:R-:W-:Y:S01]  /*3da0*/  F2FP.BF16.F32.PACK_AB R169, R12, R35 ;  /* 0x000000230ca9723e */ /* 0x000fe200000010ff */
[----:B------:R-:W-:-:S05]  /*3db0*/  IMAD.MOV.U32 R35, RZ, RZ, R119 ;  /* 0x000000ffff237224 */ /* 0x000fca00078e0077 */
[----:B------:R1:W2:Y:S01]  /*3dc0*/  MUFU.EX2 R14, R71 ;  /* 0x00000047000e7308 */ /* 0x0002a20000000800 */
[----:B---3--:R-:W-:Y:S01]  /*3dd0*/  FADD.FTZ R11, R37, R2 ;  /* 0x00000002250b7221 */ /* 0x008fe20000010000 */
[C---:B0-----:R-:W-:Y:S01]  /*3de0*/  FADD.FTZ R5, R24.reuse, R13 ;  /* 0x0000000d18057221 */ /* 0x041fe20000010000 */
[----:B------:R-:W-:Y:S01]  /*3df0*/  F2FP.BF16.F32.PACK_AB R170, R24, R59 ;  /* 0x0000003b18aa723e */ /* 0x000fe200000010ff */
[----:B-1----:R-:W-:Y:S01]  /*3e00*/  IMAD.MOV.U32 R71, RZ, RZ, R119 ;  /* 0x000000ffff477224 */ /* 0x002fe200078e0077 */
[-C--:B------:R-:W-:Y:S02]  /*3e10*/  MOV R59, R119.reuse ;  /* 0x00000077003b7202 */ /* 0x080fe40000000f00 */
[----:B------:R-:W-:Y:S01]  /*3e20*/  MOV R24, R119 ;  /* 0x0000007700187202 */ /* 0x000fe20000000f00 */
[C---:B--2---:R-:W-:Y:S01]  /*3e30*/  FADD.FTZ R2, R14.reuse, R11 ;  /* 0x0000000b0e027221 */ /* 0x044fe20000010000 */
[----:B------:R-:W-:Y:S01]  /*3e40*/  F2FP.BF16.F32.PACK_AB R171, R14, R37 ;  /* 0x000000250eab723e */ /* 0x000fe200000010ff */
[----:B------:R-:W-:Y:S01]  /*3e50*/  IMAD.MOV.U32 R37, RZ, RZ, R119 ;  /* 0x000000ffff257224 */ /* 0x000fe200078e0077 */
[----:B------:R-:W-:Y:S01]  /*3e60*/  MOV R11, 0x3f800000 ;  /* 0x3f800000000b7802 */ /* 0x000fe20000000f00 */
[----:B------:R-:W-:Y:S06]  /*3e70*/  @!P1 BRA `(.L_x_198) ;  /* 0x0000002400fc9947 */ /* 0x000fec0003800000 */
[----:B------:R-:W-:Y:S01]  /*3e80*/  R2UR UR4, R120 ;  /* 0x00000000780472ca */ /* 0x000fe200000e0000 */
[----:B------:R-:W-:Y:S01]  /*3e90*/  IMAD.MOV.U32 R13, RZ, RZ, R10 ;  /* 0x000000ffff0d7224 */ /* 0x000fe200078e000a */
[----:B------:R-:W-:Y:S01]  /*3ea0*/  CS2R R118, SRZ ;  /* 0x0000000000767805 */ /* 0x000fe2000001ff00 */
[----:B------:R-:W-:Y:S01]  /*3eb0*/  IMAD.MOV.U32 R12, RZ, RZ, R3 ;  /* 0x000000ffff0c7224 */ /* 0x000fe200078e0003 */
[----:B------:R-:W-:Y:S01]  /*3ec0*/  CS2R R114, SRZ ;  /* 0x0000000000727805 */ /* 0x000fe2000001ff00 */
[----:B------:R-:W-:Y:S01]  /*3ed0*/  IMAD.MOV.U32 R0, RZ, RZ, 0x3f800000 ;  /* 0x3f800000ff007424 */ /* 0x000fe200078e00ff */
        /* <DEDUP_REMOVED lines=45> */
[----:B------:R-:W-:Y:S01]  /*41b0*/  CS2R R24, SRZ ;  /* 0x0000000000187805 */ /* 0x000fe2000001ff00 */
[----:B------:R-:W-:Y:S01]  /*41c0*/  UIADD3 UR4, UR4, -0x2, URZ ;  /* 0xfffffffe04047890 */ /* 0x000fe2000fffe03f */
[----:B------:R-:W-:Y:S01]  /*41d0*/  UMOV UR5, UR39 ;  /* 0x0000002700057c82 */ /* 0x000fe20008000000 */
[----:B------:R-:W-:Y:S01]  /*41e0*/  UMOV UR6, UR38 ;  /* 0x0000002600067c82 */ /* 0x000fe20008000000 */
[----:B------:R-:W-:-:S09]  /*41f0*/  ULDC UR7, c[0x0][0x9d8] ;  /* 0x0002760000077ab9 */ /* 0x000fd20000000800 */
.L_x_209:
[----:B------:R-:W-:-:S04]  /*4200*/  UISETP.NE.AND UP0, UPT, UR6, 0x1, UPT ;  /* 0x000000010600788c */ /* 0x000fc8000bf05270 */
[----:B------:R-:W-:-:S04]  /*4210*/  USEL UR39, URZ, 0x1, UP0 ;  /* 0x000000013f277887 */ /* 0x000fc80008000000 */
[----:B------:R-:W-:Y:S01]  /*4220*/  ULOP3.LUT UR39, UR5, UR39, URZ, 0x3c, !UPT ;  /* 0x0000002705277292 */ /* 0x000fe2000f8e3c3f */
[----:B------:R-:W-:Y:S11]  /*4230*/  @!P0 BRA `(.L_x_199) ;  /* 0x0000000000048947 */ /* 0x000ff60003800000 */
[----:B------:R-:W-:Y:S01]  /*4240*/  BPT.TRAP 0x1 ;  /* 0x000000040000795c */ /* 0x000fe20000300000 */
.L_x_199:
[----:B------:R-:W0:Y:S01]  /*4250*/  S2UR UR42, SR_CgaCtaId ;  /* 0x00000000002a79c3 */ /* 0x000e220000008800 */
[----:B------:R-:W-:Y:S01]  /*4260*/  UIADD3 UR38, UR6, 0x1, URZ ;  /* 0x0000000106267890 */ /* 0x000fe2000fffe03f */
[----:B------:R-:W-:Y:S01]  /*4270*/  IMAD.U32 R3, RZ, RZ, UR39 ;  /* 0x00000027ff037e24 */ /* 0x000fe2000f8e00ff */
[----:B------:R-:W-:Y:S02]  /*4280*/  UMOV UR8, 0x400 ;  /* 0x0000040000087882 */ /* 0x000fe40000000000 */
[----:B------:R-:W-:Y:S02]  /*4290*/  UISETP.NE.AND UP0, UPT, UR38, 0x2, UPT ;  /* 0x000000022600788c */ /* 0x000fe4000bf05270 */
[----:B------:R-:W-:Y:S02]  /*42a0*/  SHF.L.U32 R3, R3, 0x1f, RZ ;  /* 0x0000001f03037819 */ /* 0x000fe400000006ff */
[----:B------:R-:W-:Y:S02]  /*42b0*/  USEL UR38, UR38, URZ, UP0 ;  /* 0x0000003f26267287 */ /* 0x000fe40008000000 */
[----:B0-----:R-:W-:-:S04]  /*42c0*/  ULEA UR8, UR42, UR8, 0x18 ;  /* 0x000000082a087291 */ /* 0x001fc8000f8ec03f */
[----:B------:R-:W-:-:S09]  /*42d0*/  ULEA UR9, UR38, UR8, 0x3 ;  /* 0x0000000826097291 */ /* 0x000fd2000f8e183f */
[----:B------:R0:W1:Y:S01]  /*42e0*/  SYNCS.PHASECHK.TRANS64.TRYWAIT P1, [UR9+0x30830], R3 ;  /* 0x03083003ff0075a7 */ /* 0x0000620008020149 */
[----:B------:R-:W-:Y:S05]  /*42f0*/  @!P0 BRA `(.L_x_200) ;  /* 0x0000000000048947 */ /* 0x000fea0003800000 */
[----:B------:R-:W-:Y:S01]  /*4300*/  BPT.TRAP 0x1 ;  /* 0x000000040000795c */ /* 0x000fe20000300000 */
.L_x_200:
[----:B-1----:R-:W-:Y:S05]  /*4310*/  @P1 BRA `(.L_x_201) ;  /* 0x0000000000081947 */ /* 0x002fea0003800000 */
[----:B------:R-:W1:Y:S02]  /*4320*/  SYNCS.PHASECHK.TRANS64.TRYWAIT P1, [UR9+0x30830], R3 ;  /* 0x03083003ff0075a7 */ /* 0x000e640008020149 */
[----:B-1----:R-:W-:Y:S05]  /*4330*/  @!P1 BRA `(.L_x_202) ;  /* 0x000000b0008c9947 */ /* 0x002fea0003800000 */
.L_x_201:
        /* <DEDUP_REMOVED lines=173> */
.L_x_203:
[----:B------:R-:W-:Y:S01]  /*4e10*/  ULEA UR10, UR6, UR8, 0x3 ;  /* 0x00000008060a7291 */ /* 0x000fe2000f8e183f */
[----:B------:R-:W-:-:S04]  /*4e20*/  MOV R0, UR5 ;  /* 0x0000000500007c02 */ /* 0x000fc80008000f00 */
[----:B------:R-:W-:-:S04]  /*4e30*/  SHF.L.U32 R0, R0, 0x1f, RZ ;  /* 0x0000001f00007819 */ /* 0x000fc800000006ff */
[----:B------:R2:W3:Y:S01]  /*4e40*/  SYNCS.PHASECHK.TRANS64.TRYWAIT P1, [UR10+0x30850], R0 ;  /* 0x03085000ff0075a7 */ /* 0x0004e2000802014a */
[----:B------:R-:W-:Y:S05]  /*4e50*/  @!P0 BRA `(.L_x_204) ;  /* 0x0000000000048947 */ /* 0x000fea0003800000 */
[----:B------:R-:W-:Y:S01]  /*4e60*/  BPT.TRAP 0x1 ;  /* 0x000000040000795c */ /* 0x000fe20000300000 */
.L_x_204:
[----:B---3--:R-:W-:Y:S05]  /*4e70*/  @P1 BRA `(.L_x_205) ;  /* 0x0000000000081947 */ /* 0x008fea0003800000 */
[----:B------:R-:W3:Y:S02]  /*4e80*/  SYNCS.PHASECHK.TRANS64.TRYWAIT P1, [UR10+0x30850], R0 ;  /* 0x03085000ff0075a7 */ /* 0x000ee4000802014a */
[----:B---3--:R-:W-:Y:S05]  /*4e90*/  @!P1 BRA `(.L_x_206) ;  /* 0x000000a400cc9947 */ /* 0x008fea0003800000 */
.L_x_205:
        /* <DEDUP_REMOVED lines=37> */
.L_x_207:
        /* <DEDUP_REMOVED lines=209> */
[----:B------:R-:W-:Y:S01]  /*5e00*/  FFMA.FTZ R163, R163, R4, -R12 ;  /* 0x00000004a3a37223 */ /* 0x000fe2000001080c */
[----:B------:R-:W0:Y:S08]  /*5e10*/  MUFU.EX2 R13, R13 ;  /* 0x0000000d000d7308 */ /* 0x000e300000000800 */
        /* <DEDUP_REMOVED lines=26> */
[----:B------:R-:W-:-:S06]  /*5fc0*/  FFMA.FTZ R123, R151, R4, -R12 ;  /* 0x00000004977b7223 */ /* 0x000fcc000001080c */
        /* <DEDUP_REMOVED lines=72> */
.L_x_208:
        /* <DEDUP_REMOVED lines=15> */
[----:B------:R-:W-:Y:S01]  /*6540*/  F2FP.BF16.F32.PACK_AB R171, R12, R140 ;  /* 0x0000008c0cab723e */ /* 0x000fe200000010ff */
[----:B------:R-:W-:Y:S01]  /*6550*/  IMAD.MOV.U32 R12, RZ, RZ, R3 ;  /* 0x000000ffff0c7224 */ /* 0x000fe200078e0003 */
        /* <DEDUP_REMOVED lines=15> */
[----:B------:R-:W-:Y:S01]  /*6650*/  F2FP.BF16.F32.PACK_AB R170, R161, R170 ;  /* 0x000000aaa1aa723e */ /* 0x000fe200000010ff */
[----:B------:R-:W-:Y:S06]  /*6660*/  @P1 BRA `(.L_x_209) ;  /* 0xffffffd800e41947 */ /* 0x000fec000383ffff */
.L_x_198:
        /* <DEDUP_REMOVED lines=99> */
.L_x_210:
        /* <DEDUP_REMOVED lines=9> */
.L_x_211:
[----:B-1----:R-:W-:Y:S05]  /*6d30*/  @P1 BRA `(.L_x_212) ;  /* 0x0000000000081947 */ /* 0x002fea0003800000 */
[----:B------:R-:W1:Y:S02]  /*6d40*/  SYNCS.PHASECHK.TRANS64.TRYWAIT P1, [UR5+0x30850], R0 ;  /* 0x03085000ff0075a7 */ /* 0x000e640008020145 */
[----:B-1----:R-:W-:Y:S05]  /*6d50*/  @!P1 BRA `(.L_x_213) ;  /* 0x0000008800349947 */ /* 0x002fea0003800000 */
.L_x_212:
[----:B------:R-:W-:Y:S01]  /*6d60*/  UIADD3 UR4, UR4, 0x400, URZ ;  /* 0x0000040004047890 */ /* 0x000fe2000fffe03f */
[----:B------:R-:W-:Y:S01]  /*6d70*/  WARPGROUP.ARRIVE ;  /* 0x00000000000079c5 */ /* 0x000fe20000000000 */
[----:B------:R-:W-:Y:S01]  /*6d80*/  UMOV UR11, 0x40000040 ;  /* 0x40000040000b7882 */ /* 0x000fe20000000000 */
[----:B01----:R-:W0:Y:S01]  /*6d90*/  SHFL.BFLY PT, R0, R5, 0x2, 0x1f ;  /* 0x0c401f0005007f89 */ /* 0x003e2200000e0000 */
[----:B------:R-:W-:Y:S01]  /*6da0*/  USHF.R.U32.HI UR4, URZ, 0x4, UR4 ;  /* 0x000000043f047899 */ /* 0x000fe20008011604 */
[----:B------:R-:W-:Y:S02]  /*6db0*/  MOV R8, RZ ;  /* 0x000000ff00087202 */ /* 0x000fe40000000f00 */
[----:B------:R-:W1:Y:S01]  /*6dc0*/  SHFL.BFLY PT, R7, R2, 0x2, 0x1f ;  /* 0x0c401f0002077f89 */ /* 0x000e6200000e0000 */
[----:B------:R-:W-:-:S04]  /*6dd0*/  ULOP3.LUT UR4, UR4, 0x3fff, URZ, 0xc0, !UPT ;  /* 0x00003fff04047892 */ /* 0x000fc8000f8ec03f */
[----:B------:R-:W-:-:S04]  /*6de0*/  ULOP3.LUT UR4, UR4, 0x3000000, URZ, 0xfc, !UPT ;  /* 0x0300000004047892 */ /* 0x000fc8000f8efc3f */
[----:B------:R-:W-:-:S04]  /*6df0*/  UIMAD UR4, UR38, 0x900, UR4 ;  /* 0x00000900260478a4 */ /* 0x000fc8000f8e0204 */
[----:B------:R-:W-:-:S03]  /*6e00*/  UIADD3 UR6, UR4, 0x80, URZ ;  /* 0x0000008004067890 */ /* 0x000fc6000fffe03f */
[----:B------:R-:W-:Y:S02]  /*6e10*/  UMOV UR10, UR4 ;  /* 0x00000004000a7c82 */ /* 0x000fe40008000000 */
[----:B------:R-:W-:Y:S01]  /*6e20*/  HGMMA.64x192x16.F32.BF16 R24, R188, gdesc[UR8].tnspB, R24, gsb0 ;  /* 0x42e00008bc187df0 */ /* 0x000fe20008001818 */
[----:B------:R-:W-:Y:S01]  /*6e30*/  UMOV UR11, 0x40000040 ;  /* 0x40000040000b7882 */ /* 0x000fe20000000000 */
[----:B------:R-:W-:Y:S01]  /*6e40*/  UMOV UR10, UR6 ;  /* 0x00000006000a7c82 */ /* 0x000fe20008000000 */
[----:B------:R-:W-:Y:S01]  /*6e50*/  UIADD3 UR6, UR4, 0x100, URZ ;  /* 0x0000010004067890 */ /* 0x000fe2000fffe03f */
[----:B0-----:R-:W-:Y:S01]  /*6e60*/  FADD.FTZ R0, R0, R5 ;  /* 0x0000000500007221 */ /* 0x001fe20000010000 */
[----:B------:R-:W-:Y:S02]  /*6e70*/  IMAD.MOV.U32 R5, RZ, RZ, RZ ;  /* 0x000000ffff057224 */ /* 0x000fe400078e00ff */
[----:B-1----:R-:W-:Y:S01]  /*6e80*/  FADD.FTZ R6, R7, R2 ;  /* 0x0000000207067221 */ /* 0x002fe20000010000 */
[----:B------:R-:W-:Y:S01]  /*6e90*/  IMAD.MOV.U32 R2, RZ, RZ, -0x800000 ;  /* 0xff800000ff027424 */ /* 0x000fe200078e00ff */
[----:B------:R-:W0:Y:S04]  /*6ea0*/  SHFL.BFLY PT, R7, R0, 0x1, 0x1f ;  /* 0x0c201f0000077f89 */ /* 0x000e2800000e0000 */
[----:B------:R-:W1:Y:S01]  /*6eb0*/  SHFL.BFLY PT, R9, R6, 0x1, 0x1f ;  /* 0x0c201f0006097f89 */ /* 0x000e6200000e0000 */
[----:B0-----:R-:W-:Y:S01]  /*6ec0*/  FADD.FTZ R11, R0, R7 ;  /* 0x00000007000b7221 */ /* 0x001fe20000010000 */
[----:B------:R-:W-:-:S02]  /*6ed0*/  IMAD.MOV.U32 R0, RZ, RZ, -0x800000 ;  /* 0xff800000ff007424 */ /* 0x000fc400078e00ff */
[----:B-1----:R-:W-:Y:S02]  /*6ee0*/  FADD.FTZ R12, R6, R9 ;  /* 0x00000009060c7221 */ /* 0x002fe40000010000 */
[----:B------:R-:W-:-:S03]  /*6ef0*/  FSETP.NE.FTZ.AND P1, PT, R11, RZ, PT ;  /* 0x000000ff0b00720b */ /* 0x000fc60003f35000 */
[----:B------:R-:W-:-:S10]  /*6f00*/  FSETP.NE.FTZ.AND P2, PT, R12, RZ, PT ;  /* 0x000000ff0c00720b */ /* 0x000fd40003f55000 */
[----:B------:R-:W0:Y:S01]  /*6f10*/  @P1 MUFU.LG2 R7, R11 ;  /* 0x0000000b00071308 */ /* 0x000e220000000c00 */
[C---:B------:R-:W-:Y:S02]  /*6f20*/  @P1 FMUL.FTZ R6, R4.reuse, 0.69314718246459960938 ;  /* 0x3f31721804061820 */ /* 0x040fe40000410000 */
[----:B------:R-:W-:-:S05]  /*6f30*/  @P2 FMUL.FTZ R4, R4, 0.69314718246459960938 ;  /* 0x3f31721804042820 */ /* 0x000fca0000410000 */
        /* <DEDUP_REMOVED lines=27> */
[----:B------:R-:W-:Y:S01]  /*70f0*/  HGMMA.64x192x16.F32.BF16 R24, R172, gdesc[UR8].tnspB, R24, gsb0 ;  /* 0x42e00008ac187df0 */ /* 0x000fe20008001818 */
[----:B------:R-:W-:Y:S01]  /*7100*/  UMOV UR10, UR4 ;  /* 0x00000004000a7c82 */ /* 0x000fe20008000000 */
[----:B------:R-:W-:Y:S01]  /*7110*/  UMOV UR11, 0x40000040 ;  /* 0x40000040000b7882 */ /* 0x000fe20000000000 */
[----:B------:R-:W-:Y:S02]  /*7120*/  WARPGROUP.DEPBAR.LE gsb0, 0x0 ;  /* 0x00008000000079c5 */ /* 0x000fe40000010000 */
[----:B------:R-:W-:-:S15]  /*7130*/  WARPGROUP.ARRIVE ;  /* 0x00000000000079c5 */ /* 0x000fde0000000000 */
[----:B------:R-:W-:Y:S03]  /*7140*/  HGMMA.64x192x16.F32.BF16 R24, R168, gdesc[UR8].tnspB, R24, gsb0 ;  /* 0x42e00008a8187df0 */ /* 0x000fe60008001818 */
[----:B------:R-:W-:Y:S02]  /*7150*/  WARPGROUP.DEPBAR.LE gsb0, 0x0 ;  /* 0x00008000000079c5 */ /* 0x000fe40000010000 */
[----:B0-23--:R-:W-:Y:S05]  /*7160*/  @!P0 BRA `(.L_x_214) ;  /* 0x0000000000048947 */ /* 0x00dfea0003800000 */
[----:B------:R-:W-:Y:S01]  /*7170*/  BPT.TRAP 0x1 ;  /* 0x000000040000795c */ /* 0x000fe20000300000 */
.L_x_214:
[----:B------:R-:W-:Y:S01]  /*7180*/  R2UR UR6, R193 ;  /* 0x00000000c10672ca */ /* 0x000fe200000e0000 */
[----:B------:R-:W-:Y:S01]  /*7190*/  UIADD3 UR4, UR5, 0x30860, URZ ;  /* 0x0003086005047890 */ /* 0x000fe2000fffe03f */
[-C--:B------:R-:W-:Y:S01]  /*71a0*/  FMUL.FTZ R128, R43, R8.reuse ;  /* 0x000000082b807220 */ /* 0x080fe20000410000 */
[----:B------:R-:W-:Y:S01]  /*71b0*/  UIADD3 UR38, UR38, 0x1, URZ ;  /* 0x0000000126267890 */ /* 0x000fe2000fffe03f */
[-C--:B------:R-:W-:Y:S01]  /*71c0*/  FMUL.FTZ R6, R28, R5.reuse ;  /* 0x000000051c067220 */ /* 0x080fe20000410000 */
[----:B------:R-:W-:Y:S01]  /*71d0*/  UPRMT UR4, UR7, 0x654, UR4 ;  /* 0x0000065407047896 */ /* 0x000fe20008000004 */
[-C--:B------:R-:W-:Y:S01]  /*71e0*/  FMUL.FTZ R125, R46, R8.reuse ;  /* 0x000000082e7d7220 */ /* 0x080fe20000410000 */
[----:B------:R-:W-:Y:S01]  /*71f0*/  UISETP.NE.AND UP0, UPT, UR38, 0x2, UPT ;  /* 0x000000022600788c */ /* 0x000fe2000bf05270 */
[-C--:B------:R-:W-:Y:S01]  /*7200*/  FMUL.FTZ R43, R99, R8.reuse ;  /* 0x00000008632b7220 */ /* 0x080fe20000410000 */
[-C--:B------:R-:W-:Y:S01]  /*7210*/  FMUL.FTZ R7, R24, R5.reuse ;  /* 0x0000000518077220 */ /* 0x080fe20000410000 */
[-C--:B------:R-:W-:Y:S01]  /*7220*/  FMUL.FTZ R126, R25, R5.reuse ;  /* 0x00000005197e7220 */ /* 0x080fe20000410000 */
[-C--:B------:R-:W-:Y:S01]  /*7230*/  FMUL.FTZ R123, R29, R5.reuse ;  /* 0x000000051d7b7220 */ /* 0x080fe20000410000 */
[-C--:B------:R-:W-:Y:S01]  /*7240*/  FMUL.FTZ R121, R32, R5.reuse ;  /* 0x0000000520797220 */ /* 0x080fe20000410000 */
[----:B------:R-:W-:Y:S01]  /*7250*/  UIADD3 UR6, UR6, 0x1, URZ ;  /* 0x0000000106067890 */ /* 0x000fe2000fffe03f */
[----:B------:R-:W-:Y:S01]  /*7260*/  SYNCS.ARRIVE.TRANS64.RED.A1T0 RZ, [UR4], RZ ;  /* 0x000000ffffff79a7 */ /* 0x000fe20008100404 */
[----:B------:R-:W-:Y:S01]  /*7270*/  USEL UR4, URZ, 0x1, UP0 ;  /* 0x000000013f047887 */ /* 0x000fe20008000000 */
        /* <DEDUP_REMOVED lines=83> */
[----:B------:R-:W-:Y:S01]  /*77b0*/  IMAD.U32 R193, RZ, RZ, UR6 ;  /* 0x00000006ffc17e24 */ /* 0x000fe2000f8e00ff */
[----:B------:R-:W-:Y:S01]  /*77c0*/  PLOP3.LUT P0, PT, PT, PT, PT, 0x8, 0x0 ;  /* 0x000000000000781c */ /* 0x000fe20003f0e170 */
[-C--:B------:R-:W-:Y:S01]  /*77d0*/  FMUL.FTZ R111, R111, R8.reuse ;  /* 0x000000086f6f7220 */ /* 0x080fe20000410000 */
[-C--:B------:R-:W-:Y:S01]  /*77e0*/  FMUL.FTZ R114, R114, R8.reuse ;  /* 0x0000000872727220 */ /* 0x080fe20000410000 */
[-C--:B------:R-:W-:Y:S01]  /*77f0*/  FMUL.FTZ R115, R115, R8.reuse ;  /* 0x0000000873737220 */ /* 0x080fe20000410000 */
[-C--:B------:R-:W-:Y:S01]  /*7800*/  FMUL.FTZ R118, R118, R8.reuse ;  /* 0x0000000876767220 */ /* 0x080fe20000410000 */
[----:B------:R-:W-:Y:S01]  /*7810*/  FMUL.FTZ R119, R119, R8 ;  /* 0x0000000877777220 */ /* 0x000fe20000410000 */
[----:B------:R-:W-:-:S02]  /*7820*/  USEL UR38, UR38, URZ, UP0 ;  /* 0x0000003f26267287 */ /* 0x000fc40008000000 */
[----:B------:R-:W-:-:S12]  /*7830*/  ULOP3.LUT UR39, UR39, UR4, URZ, 0x3c, !UPT ;  /* 0x0000000427277292 */ /* 0x000fd8000f8e3c3f */
.L_x_190:
[----:B------:R-:W0:Y:S01]  /*7840*/  S2R R5, SR_CgaCtaId ;  /* 0x0000000000057919 */ /* 0x000e220000008800 */
[----:B------:R-:W-:Y:S01]  /*7850*/  MOV R42, 0x400 ;  /* 0x00000400002a7802 */ /* 0x000fe20000000f00 */
[----:B------:R-:W-:Y:S01]  /*7860*/  BSSY B0, `(.L_x_215) ;  /* 0x000027e000007945 */ /* 0x000fe20003800000 */
[----:B------:R-:W-:Y:S02]  /*7870*/  BAR.SYNC.DEFER_BLOCKING 0x5, 0x180 ;  /* 0x0146000000007b1d */ /* 0x000fe40000010000 */
[----:B0-----:R-:W-:-:S05]  /*7880*/  LEA R42, R5, R42, 0x18 ;  /* 0x0000002a052a7211 */ /* 0x001fca00078ec0ff */
[----:B------:R-:W0:Y:S02]  /*7890*/  LDS.128 R36, [R42+0x308d0] ;  /* 0x0308d0002a247984 */ /* 0x000e240000000c00 */
[----:B0-----:R-:W-:Y:S02]  /*78a0*/  R2UR UR5, R37 ;  /* 0x00000000250572ca */ /* 0x001fe400000e0000 */
[----:B------:R-:W-:Y:S01]  /*78b0*/  R2UR UR6, R38 ;  /* 0x00000000260672ca */ /* 0x000fe200000e0000 */
[----:B------:R-:W-:Y:S06]  /*78c0*/  BAR.ARV 0x4, 0x180 ;  /* 0x0106000000007b1d */ /* 0x000fec0000002000 */
[----:B------:R-:W-:Y:S08]  /*78d0*/  @P0 BRA `(.L_x_216) ;  /* 0x0000001800a40947 */ /* 0x000ff00003800000 */
[----:B------:R-:W0:Y:S01]  /*78e0*/  S2R R5, SR_SWINHI ;  /* 0x0000000000057919 */ /* 0x000e220000002f00 */
[----:B------:R-:W-:Y:S01]  /*78f0*/  F2FP.BF16.F32.PACK_AB R6, R123, R6 ;  /* 0x000000067b06723e */ /* 0x000fe200000010ff */
[----:B------:R-:W-:Y:S01]  /*7900*/  ULDC.64 UR8, c[0x0][0xc00] ;  /* 0x0003000000087ab9 */ /* 0x000fe20000000a00 */
[----:B------:R-:W-:Y:S01]  /*7910*/  F2FP.BF16.F32.PACK_AB R96, R97, R96 ;  /* 0x000000606160723e */ /* 0x000fe200000010ff */
[----:B------:R-:W-:Y:S01]  /*7920*/  UISETP.NE.U32.AND UP0, UPT, UR8, URZ, UPT ;  /* 0x0000003f0800728c */ /* 0x000fe2000bf05070 */
[----:B------:R-:W-:Y:S01]  /*7930*/  F2FP.BF16.F32.PACK_AB R97, R43, R98 ;  /* 0x000000622b61723e */ /* 0x000fe200000010ff */
[----:B------:R-:W-:Y:S01]  /*7940*/  USHF.L.U32 UR10, UR60, 0x2, URZ ;  /* 0x000000023c0a7899 */ /* 0x000fe2000800063f */
[----:B------:R-:W-:Y:S01]  /*7950*/  F2FP.BF16.F32.PACK_AB R104, R105, R104 ;  /* 0x000000686968723e */ /* 0x000fe200000010ff */
[----:B------:R-:W-:Y:S01]  /*7960*/  UISETP.NE.AND.EX UP0, UPT, UR9, URZ, UPT, UP0 ;  /* 0x0000003f0900728c */ /* 0x000fe2000bf05300 */
        /* <DEDUP_REMOVED lines=9> */
[----:B------:R-:W-:Y:S02]  /*7a00*/  R2UR UR4, R192 ;  /* 0x00000000c00472ca */ /* 0x000fe400000e0000 */
[----:B------:R-:W-:Y:S02]  /*7a10*/  R2UR UR12, R22 ;  /* 0x00000000160c72ca */ /* 0x000fe400000e0000 */
[----:B------:R-:W-:Y:S02]  /*7a20*/  MOV R20, R42 ;  /* 0x0000002a00147202 */ /* 0x000fe40000000f00 */
[----:B0-----:R-:W-:-:S03]  /*7a30*/  MOV R21, R5 ;  /* 0x0000000500157202 */ /* 0x001fc60000000f00 */
[----:B------:R-:W-:-:S04]  /*7a40*/  IMAD.WIDE R4, R199, 0x2, R20 ;  /* 0x00000002c7047825 */ /* 0x000fc800078e0214 */
[----:B------:R-:W-:Y:S01]  /*7a50*/  USHF.L.U64.HI UR11, UR60, 0x2, UR4 ;  /* 0x000000023c0b7899 */ /* 0x000fe20008010204 */
[C---:B------:R-:W-:Y:S01]  /*7a60*/  IADD3 R137, P6, R4.reuse, 0x60, RZ ;  /* 0x0000006004897810 */ /* 0x040fe20007fde0ff */
[----:B------:R-:W-:Y:S01]  /*7a70*/  UIADD3 UR4, UP1, UR10, UR8, URZ ;  /* 0x000000080a047290 */ /* 0x000fe2000ff3e03f */
[C---:B------:R-:W-:Y:S02]  /*7a80*/  LOP3.LUT R29, R4.reuse, 0x380, RZ, 0xc0, !PT ;  /* 0x00000380041d7812 */ /* 0x040fe400078ec0ff */
[C---:B------:R-:W-:Y:S01]  /*7a90*/  IADD3 R47, P2, R4.reuse, 0x20, RZ ;  /* 0x00000020042f7810 */ /* 0x040fe20007f5e0ff */
[--C-:B------:R-:W-:Y:S01]  /*7aa0*/  IMAD.X R13, RZ, RZ, R5.reuse, P6 ;  /* 0x000000ffff0d7224 */ /* 0x100fe200030e0605 */
[C---:B------:R-:W-:Y:S01]  /*7ab0*/  IADD3 R139, P5, R4.reuse, 0x4000, RZ ;  /* 0x00004000048b7810 */ /* 0x040fe20007fbe0ff */
[----:B------:R-:W-:Y:S01]  /*7ac0*/  UIADD3.X UR7, UR11, UR9, URZ, UP1, !UPT ;  /* 0x000000090b077290 */ /* 0x000fe20008ffe43f */
[C---:B------:R-:W-:Y:S01]  /*7ad0*/  IADD3 R103, P1, R4.reuse, 0x40, RZ ;  /* 0x0000004004677810 */ /* 0x040fe20007f3e0ff */
[--C-:B------:R-:W-:Y:S01]  /*7ae0*/  IMAD.X R9, RZ, RZ, R5.reuse, P2 ;  /* 0x000000ffff097224 */ /* 0x100fe200010e0605 */
[----:B------:R-:W-:Y:S01]  /*7af0*/  LOP3.LUT R12, R137, 0x380, RZ, 0xc0, !PT ;  /* 0x00000380890c7812 */ /* 0x000fe200078ec0ff */
[----:B------:R-:W-:Y:S01]  /*7b00*/  IMAD.X R15, RZ, RZ, R5, P5 ;  /* 0x000000ffff0f7224 */ /* 0x000fe200028e0605 */
[----:B------:R-:W-:Y:S01]  /*7b10*/  SHF.R.U64 R29, R29, 0x3, RZ ;  /* 0x000000031d1d7819 */ /* 0x000fe200000012ff */
[----:B------:R-:W-:Y:S01]  /*7b20*/  ULDC.64 UR8, c[0x0][0xc08] ;  /* 0x0003020000087ab9 */ /* 0x000fe20000000a00 */
[----:B------:R-:W-:-:S02]  /*7b30*/  IADD3 R141, P0, R4, 0x4020, RZ ;  /* 0x00004020048d7810 */ /* 0x000fc40007f1e0ff */
[C---:B------:R-:W-:Y:S02]  /*7b40*/  IADD3 R143, P4, R4.reuse, 0x4040, RZ ;  /* 0x00004040048f7810 */ /* 0x040fe40007f9e0ff */
[----:B------:R-:W-:Y:S01]  /*7b50*/  IADD3.X R11, RZ, R5, RZ, P1, !PT ;  /* 0x00000005ff0b7210 */ /* 0x000fe20000ffe4ff */
[--C-:B------:R-:W-:Y:S01]  /*7b60*/  IMAD.X R25, RZ, RZ, R5.reuse, P0 ;  /* 0x000000ffff197224 */ /* 0x100fe200000e0605 */
[C---:B------:R-:W-:Y:S01]  /*7b70*/  IADD3 R151, P6, R4.reuse, 0x8040, RZ ;  /* 0x0000804004977810 */ /* 0x040fe20007fde0ff */
[--C-:B------:R-:W-:Y:S01]  /*7b80*/  IMAD.X R27, RZ, RZ, R5.reuse, P4 ;  /* 0x000000ffff1b7224 */ /* 0x100fe200020e0605 */
[C---:B------:R-:W-:Y:S02]  /*7b90*/  IADD3 R145, P3, R4.reuse, 0x4060, RZ ;  /* 0x0000406004917810 */ /* 0x040fe40007f7e0ff */
[C---:B------:R-:W-:Y:S01]  /*7ba0*/  IADD3 R147, P2, R4.reuse, 0x8000, RZ ;  /* 0x0000800004937810 */ /* 0x040fe20007f5e0ff */
[----:B------:R-:W-:Y:S01]  /*7bb0*/  IMAD.X R37, RZ, RZ, R5, P6 ;  /* 0x000000ffff257224 */ /* 0x000fe200030e0605 */
[----:B------:R-:W-:-:S02]  /*7bc0*/  IADD3 R149, P1, R4, 0x8020, RZ ;  /* 0x0000802004957810 */ /* 0x000fc40007f3e0ff */
[----:B------:R-:W-:Y:S01]  /*7bd0*/  IADD3 R153, P5, R4, 0x8060, RZ ;  /* 0x0000806004997810 */ /* 0x000fe20007fbe0ff */
[--C-:B------:R-:W-:Y:S01]  /*7be0*/  IMAD.X R33, RZ, RZ, R5.reuse, P2 ;  /* 0x000000ffff217224 */ /* 0x100fe200010e0605 */
[----:B------:R-:W-:Y:S01]  /*7bf0*/  SHF.R.U64 R12, R12, 0x3, RZ ;  /* 0x000000030c0c7819 */ /* 0x000fe200000012ff */
[--C-:B------:R-:W-:Y:S01]  /*7c00*/  IMAD.X R35, RZ, RZ, R5.reuse, P1 ;  /* 0x000000ffff237224 */ /* 0x100fe200008e0605 */
[----:B------:R-:W-:Y:S01]  /*7c10*/  LOP3.LUT R4, R29, R4, RZ, 0x3c, !PT ;  /* 0x000000041d047212 */ /* 0x000fe200078e3cff */
[----:B------:R-:W-:Y:S01]  /*7c20*/  IMAD.X R29, RZ, RZ, R5, P5 ;  /* 0x000000ffff1d7224 */ /* 0x000fe200028e0605 */
[----:B------:R-:W-:Y:S02]  /*7c30*/  LOP3.LUT R8, R47, 0x380, RZ, 0xc0, !PT ;  /* 0x000003802f087812 */ /* 0x000fe400078ec0ff */
[----:B------:R-:W-:Y:S02]  /*7c40*/  LOP3.LUT R10, R103, 0x380, RZ, 0xc0, !PT ;  /* 0x00000380670a7812 */ /* 0x000fe400078ec0ff */
[----:B------:R-:W-:-:S02]  /*7c50*/  LOP3.LUT R14, R139, 0x380, RZ, 0xc0, !PT ;  /* 0x000003808b0e7812 */ /* 0x000fc400078ec0ff */
[----:B------:R-:W-:Y:S02]  /*7c60*/  LOP3.LUT R24, R141, 0x380, RZ, 0xc0, !PT ;  /* 0x000003808d187812 */ /* 0x000fe400078ec0ff */
[----:B------:R-:W-:Y:S02]  /*7c70*/  LOP3.LUT R26, R143, 0x380, RZ, 0xc0, !PT ;  /* 0x000003808f1a7812 */ /* 0x000fe400078ec0ff */
[----:B------:R-:W-:Y:S02]  /*7c80*/  LOP3.LUT R36, R151, 0x380, RZ, 0xc0, !PT ;  /* 0x0000038097247812 */ /* 0x000fe400078ec0ff */
[----:B------:R-:W-:Y:S02]  /*7c90*/  LOP3.LUT R12, R12, R137, RZ, 0x3c, !PT ;  /* 0x000000890c0c7212 */ /* 0x000fe400078e3cff */
[----:B------:R-:W-:Y:S02]  /*7ca0*/  LOP3.LUT R30, R145, 0x380, RZ, 0xc0, !PT ;  /* 0x00000380911e7812 */ /* 0x000fe400078ec0ff */
[----:B------:R-:W-:-:S02]  /*7cb0*/  LOP3.LUT R38, R153, 0x380, RZ, 0xc0, !PT ;  /* 0x0000038099267812 */ /* 0x000fc400078ec0ff */
[----:B------:R-:W-:Y:S02]  /*7cc0*/  SHF.R.U64 R8, R8, 0x3, RZ ;  /* 0x0000000308087819 */ /* 0x000fe400000012ff */
[----:B------:R-:W-:Y:S02]  /*7cd0*/  SHF.R.U64 R10, R10, 0x3, RZ ;  /* 0x000000030a0a7819 */ /* 0x000fe400000012ff */
[----:B------:R-:W-:Y:S02]  /*7ce0*/  LOP3.LUT R32, R147, 0x380, RZ, 0xc0, !PT ;  /* 0x0000038093207812 */ /* 0x000fe400078ec0ff */
[----:B------:R-:W-:Y:S02]  /*7cf0*/  MOV R137, R4 ;  /* 0x0000000400897202 */ /* 0x000fe40000000f00 */
[----:B------:R-:W-:Y:S02]  /*7d00*/  LOP3.LUT R34, R149, 0x380, RZ, 0xc0, !PT ;  /* 0x0000038095227812 */ /* 0x000fe400078ec0ff */
[----:B------:R-:W-:-:S02]  /*7d10*/  IADD3.X R31, RZ, R5, RZ, P3, !PT ;  /* 0x00000005ff1f7210 */ /* 0x000fc40001ffe4ff */
[----:B------:R-:W-:Y:S02]  /*7d20*/  SHF.R.U64 R14, R14, 0x3, RZ ;  /* 0x000000030e0e7819 */ /* 0x000fe400000012ff */
[----:B------:R-:W-:Y:S02]  /*7d30*/  F2FP.BF16.F32.PACK_AB R4, R126, R7 ;  /* 0x000000077e04723e */ /* 0x000fe400000010ff */
[----:B------:R-:W-:Y:S02]  /*7d40*/  SHF.R.U64 R24, R24, 0x3, RZ ;  /* 0x0000000318187819 */ /* 0x000fe400000012ff */
[----:B------:R-:W-:Y:S02]  /*7d50*/  SHF.R.U64 R26, R26, 0x3, RZ ;  /* 0x000000031a1a7819 */ /* 0x000fe400000012ff */
[----:B------:R-:W-:Y:S02]  /*7d60*/  F2FP.BF16.F32.PACK_AB R5, R136, R133 ;  /* 0x000000858805723e */ /* 0x000fe400000010ff */
[----:B------:R-:W-:-:S02]  /*7d70*/  SHF.R.U64 R36, R36, 0x3, RZ ;  /* 0x0000000324247819 */ /* 0x000fc400000012ff */
[----:B------:R-:W-:Y:S01]  /*7d80*/  F2FP.BF16.F32.PACK_AB R7, R135, R28 ;  /* 0x0000001c8707723e */ /* 0x000fe200000010ff */
[----:B------:R-:W-:Y:S01]  /*7d90*/  BAR.SYNC.DEFER_BLOCKING 0x1, 0x100 ;  /* 0x0044000000007b1d */ /* 0x000fe20000010000 */
[----:B------:R-:W-:Y:S02]  /*7da0*/  SHF.R.U64 R30, R30, 0x3, RZ ;  /* 0x000000031e1e7819 */ /* 0x000fe400000012ff */
[----:B------:R-:W-:Y:S02]  /*7db0*/  SHF.R.U64 R38, R38, 0x3, RZ ;  /* 0x0000000326267819 */ /* 0x000fe400000012ff */
[----:B------:R-:W-:Y:S02]  /*7dc0*/  LOP3.LUT R8, R8, R47, RZ, 0x3c, !PT ;  /* 0x0000002f08087212 */ /* 0x000fe400078e3cff */
[----:B------:R-:W-:Y:S02]  /*7dd0*/  LOP3.LUT R10, R10, R103, RZ, 0x3c, !PT ;  /* 0x000000670a0a7212 */ /* 0x000fe400078e3cff */
[----:B------:R-:W-:-:S02]  /*7de0*/  SHF.R.U64 R32, R32, 0x3, RZ ;  /* 0x0000000320207819 */ /* 0x000fc400000012ff */
[----:B------:R-:W-:Y:S02]  /*7df0*/  SHF.R.U64 R34, R34, 0x3, RZ ;  /* 0x0000000322227819 */ /* 0x000fe400000012ff */
[----:B------:R-:W-:Y:S02]  /*7e00*/  LOP3.LUT R14, R14, R139, RZ, 0x3c, !PT ;  /* 0x0000008b0e0e7212 */ /* 0x000fe400078e3cff */
[----:B------:R-:W-:Y:S02]  /*7e10*/  LOP3.LUT R24, R24, R141, RZ, 0x3c, !PT ;  /* 0x0000008d18187212 */ /* 0x000fe400078e3cff */
[----:B------:R-:W-:Y:S02]  /*7e20*/  LOP3.LUT R26, R26, R143, RZ, 0x3c, !PT ;  /* 0x0000008f1a1a7212 */ /* 0x000fe400078e3cff */
[----:B------:R-:W-:Y:S02]  /*7e30*/  LOP3.LUT R36, R36, R151, RZ, 0x3c, !PT ;  /* 0x0000009724247212 */ /* 0x000fe400078e3cff */
[----:B------:R-:W-:-:S02]  /*7e40*/  LOP3.LUT R30, R30, R145, RZ, 0x3c, !PT ;  /* 0x000000911e1e7212 */ /* 0x000fc400078e3cff */
[----:B------:R-:W-:Y:S01]  /*7e50*/  LOP3.LUT R28, R38, R153, RZ, 0x3c, !PT ;  /* 0x00000099261c7212 */ /* 0x000fe200078e3cff */
[----:B------:R0:W-:Y:S01]  /*7e60*/  STSM.16.M88.4 [R137], R4 ;  /* 0x0000000489007844 */ /* 0x0001e20000000200 */
[----:B------:R-:W-:Y:S02]  /*7e70*/  LOP3.LUT R32, R32, R147, RZ, 0x3c, !PT ;  /* 0x0000009320207212 */ /* 0x000fe400078e3cff */
[----:B------:R-:W-:Y:S02]  /*7e80*/  LOP3.LUT R34, R34, R149, RZ, 0x3c, !PT ;  /* 0x0000009522227212 */ /* 0x000fe400078e3cff */
[----:B------:R-:W-:Y:S02]  /*7e90*/  MOV R135, R8 ;  /* 0x0000000800877202 */ /* 0x000fe40000000f00 */
[----:B------:R-:W-:Y:S02]  /*7ea0*/  MOV R133, R10 ;  /* 0x0000000a00857202 */ /* 0x000fe40000000f00 */
[----:B------:R-:W-:-:S02]  /*7eb0*/  MOV R126, R12 ;  /* 0x0000000c007e7202 */ /* 0x000fc40000000f00 */
[----:B------:R-:W-:Y:S02]  /*7ec0*/  MOV R123, R14 ;  /* 0x0000000e007b7202 */ /* 0x000fe40000000f00 */
[----:B------:R-:W-:Y:S02]  /*7ed0*/  F2FP.BF16.F32.PACK_AB R8, R41, R40 ;  /* 0x000000282908723e */ /* 0x000fe400000010ff */
[----:B------:R-:W-:Y:S02]  /*7ee0*/  F2FP.BF16.F32.PACK_AB R9, R128, R127 ;  /* 0x0000007f8009723e */ /* 0x000fe400000010ff */
[----:B0-----:R-:W-:Y:S02]  /*7ef0*/  F2FP.BF16.F32.PACK_AB R4, R124, R121 ;  /* 0x000000797c04723e */ /* 0x001fe400000010ff */
[----:B------:R-:W-:Y:S02]  /*7f00*/  F2FP.BF16.F32.PACK_AB R5, R132, R131 ;  /* 0x000000838405723e */ /* 0x000fe400000010ff */
[----:B------:R-:W-:-:S02]  /*7f10*/  F2FP.BF16.F32.PACK_AB R6, R122, R3 ;  /* 0x000000037a06723e */ /* 0x000fc400000010ff */
[----:B------:R-:W-:Y:S02]  /*7f20*/  F2FP.BF16.F32.PACK_AB R7, R134, R129 ;  /* 0x000000818607723e */ /* 0x000fe400000010ff */
[----:B------:R-:W-:Y:S02]  /*7f30*/  F2FP.BF16.F32.PACK_AB R10, R45, R44 ;  /* 0x0000002c2d0a723e */ /* 0x000fe400000010ff */
[----:B------:R-:W-:Y:S01]  /*7f40*/  F2FP.BF16.F32.PACK_AB R11, R130, R125 ;  /* 0x0000007d820b723e */ /* 0x000fe200000010ff */
[----:B------:R0:W-:Y:S01]  /*7f50*/  STSM.16.M88.4 [R135], R4 ;  /* 0x0000000487007844 */ /* 0x0001e20000000200 */
[----:B------:R-:W-:Y:S02]  /*7f60*/  MOV R120, R24 ;  /* 0x0000001800787202 */ /* 0x000fe40000000f00 */
[----:B------:R-:W-:Y:S01]  /*7f70*/  MOV R103, R26 ;  /* 0x0000001a00677202 */ /* 0x000fe20000000f00 */
[----:B------:R1:W-:Y:S01]  /*7f80*/  STSM.16.M88.4 [R133], R8 ;  /* 0x0000000885007844 */ /* 0x0003e20000000200 */
[----:B------:R-:W-:-:S02]  /*7f90*/  MOV R37, R36 ;  /* 0x0000002400257202 */ /* 0x000fc40000000f00 */
[----:B------:R-:W-:Y:S02]  /*7fa0*/  F2FP.BF16.F32.PACK_AB R12, R49, R48 ;  /* 0x00000030310c723e */ /* 0x000fe400000010ff */
[----:B------:R-:W-:Y:S02]  /*7fb0*/  F2FP.BF16.F32.PACK_AB R13, R51, R50 ;  /* 0x00000032330d723e */ /* 0x000fe400000010ff */
[----:B------:R-:W-:Y:S02]  /*7fc0*/  F2FP.BF16.F32.PACK_AB R14, R53, R52 ;  /* 0x00000034350e723e */ /* 0x000fe400000010ff */
[----:B------:R-:W-:Y:S02]  /*7fd0*/  F2FP.BF16.F32.PACK_AB R15, R55, R54 ;  /* 0x00000036370f723e */ /* 0x000fe400000010ff */
[----:B------:R-:W-:Y:S02]  /*7fe0*/  MOV R102, R30 ;  /* 0x0000001e00667202 */ /* 0x000fe40000000f00 */
[----:B------:R-:W-:Y:S01]  /*7ff0*/  F2FP.BF16.F32.PACK_AB R24, R57, R56 ;  /* 0x000000383918723e */ /* 0x000fe200000010ff */
[----:B------:R-:W-:Y:S01]  /*8000*/  STSM.16.M88.4 [R126], R12 ;  /* 0x0000000c7e007844 */ /* 0x000fe20000000200 */
[----:B------:R-:W-:-:S02]  /*8010*/  F2FP.BF16.F32.PACK_AB R25, R59, R58 ;  /* 0x0000003a3b19723e */ /* 0x000fc400000010ff */
[----:B------:R-:W-:Y:S02]  /*8020*/  F2FP.BF16.F32.PACK_AB R26, R61, R60 ;  /* 0x0000003c3d1a723e */ /* 0x000fe400000010ff */
[----:B------:R-:W-:Y:S02]  /*8030*/  F2FP.BF16.F32.PACK_AB R27, R63, R62 ;  /* 0x0000003e3f1b723e */ /* 0x000fe400000010ff */
[----:B------:R-:W-:Y:S02]  /*8040*/  MOV R36, R28 ;  /* 0x0000001c00247202 */ /* 0x000fe40000000f00 */
[----:B------:R-:W-:Y:S01]  /*8050*/  MOV R47, R32 ;  /* 0x00000020002f7202 */ /* 0x000fe20000000f00 */
[----:B------:R-:W-:Y:S01]  /*8060*/  STSM.16.M88.4 [R123], R24 ;  /* 0x000000187b007844 */ /* 0x000fe20000000200 */
[----:B------:R-:W-:Y:S02]  /*8070*/  MOV R38, R34 ;  /* 0x0000002200267202 */ /* 0x000fe40000000f00 */
[----:B------:R-:W-:-:S02]  /*8080*/  F2FP.BF16.F32.PACK_AB R28, R65, R64 ;  /* 0x00000040411c723e */ /* 0x000fc400000010ff */
[----:B------:R-:W-:Y:S02]  /*8090*/  F2FP.BF16.F32.PACK_AB R29, R67, R66 ;  /* 0x00000042431d723e */ /* 0x000fe400000010ff */
[----:B------:R-:W-:Y:S02]  /*80a0*/  F2FP.BF16.F32.PACK_AB R30, R69, R68 ;  /* 0x00000044451e723e */ /* 0x000fe400000010ff */
[----:B------:R-:W-:Y:S01]  /*80b0*/  F2FP.BF16.F32.PACK_AB R31, R71, R70 ;  /* 0x00000046471f723e */ /* 0x000fe200000010ff */
[----:B------:R-:W-:Y:S01]  /*80c0*/  UISETP.NE.U32.AND UP1, UPT, UR8, URZ, UPT ;  /* 0x0000003f0800728c */ /* 0x000fe2000bf25070 */
[----:B------:R-:W-:Y:S01]  /*80d0*/  F2FP.BF16.F32.PACK_AB R32, R73, R72 ;  /* 0x000000484920723e */ /* 0x000fe200000010ff */
[----:B------:R-:W2:Y:S01]  /*80e0*/  LDC R68, c[0x0][0xbe8] ;  /* 0x0002fa00ff447b82 */ /* 0x000ea20000000800 */
[----:B------:R-:W-:Y:S01]  /*80f0*/  F2FP.BF16.F32.PACK_AB R33, R75, R74 ;  /* 0x0000004a4b21723e */ /* 0x000fe200000010ff */
[----:B------:R-:W-:Y:S01]  /*8100*/  STSM.16.M88.4 [R120], R28 ;  /* 0x0000001c78007844 */ /* 0x000fe20000000200 */
[----:B------:R-:W-:-:S02]  /*8110*/  F2FP.BF16.F32.PACK_AB R34, R77, R76 ;  /* 0x0000004c4d22723e */ /* 0x000fc400000010ff */
[----:B------:R-:W-:Y:S02]  /*8120*/  F2FP.BF16.F32.PACK_AB R35, R79, R78 ;  /* 0x0000004e4f23723e */ /* 0x000fe400000010ff */
[----:B0-----:R-:W-:Y:S02]  /*8130*/  F2FP.BF16.F32.PACK_AB R4, R81, R80 ;  /* 0x000000505104723e */ /* 0x001fe400000010ff */
[----:B------:R-:W-:Y:S01]  /*8140*/  F2FP.BF16.F32.PACK_AB R5, R83, R82 ;  /* 0x000000525305723e */ /* 0x000fe200000010ff */
[----:B------:R-:W-:Y:S01]  /*8150*/  STSM.16.M88.4 [R103], R32 ;  /* 0x0000002067007844 */ /* 0x000fe20000000200 */
[----:B------:R-:W-:Y:S02]  /*8160*/  F2FP.BF16.F32.PACK_AB R6, R85, R84 ;  /* 0x000000545506723e */ /* 0x000fe400000010ff */
[----:B------:R-:W-:Y:S02]  /*8170*/  F2FP.BF16.F32.PACK_AB R7, R87, R86 ;  /* 0x000000565707723e */ /* 0x000fe400000010ff */
[----:B-1----:R-:W-:-:S02]  /*8180*/  F2FP.BF16.F32.PACK_AB R8, R89, R88 ;  /* 0x000000585908723e */ /* 0x002fc400000010ff */
[----:B------:R-:W-:Y:S01]  /*8190*/  F2FP.BF16.F32.PACK_AB R9, R91, R90 ;  /* 0x0000005a5b09723e */ /* 0x000fe200000010ff */
[----:B------:R0:W-:Y:S01]  /*81a0*/  STSM.16.M88.4 [R102], R4 ;  /* 0x0000000466007844 */ /* 0x0001e20000000200 */
[----:B------:R-:W-:Y:S02]  /*81b0*/  F2FP.BF16.F32.PACK_AB R10, R93, R92 ;  /* 0x0000005c5d0a723e */ /* 0x000fe400000010ff */
[----:B------:R-:W-:Y:S02]  /*81c0*/  F2FP.BF16.F32.PACK_AB R11, R95, R94 ;  /* 0x0000005e5f0b723e */ /* 0x000fe400000010ff */
[----:B------:R-:W-:-:S03]  /*81d0*/  PLOP3.LUT P0, PT, PT, PT, UP0, 0x80, 0x0 ;  /* 0x000000000000781c */ /* 0x000fc60003f0f008 */
[----:B------:R1:W-:Y:S04]  /*81e0*/  STSM.16.M88.4 [R47], R8 ;  /* 0x000000082f007844 */ /* 0x0003e80000000200 */
[----:B------:R3:W-:Y:S04]  /*81f0*/  STSM.16.M88.4 [R38], R96 ;  /* 0x0000006026007844 */ /* 0x0007e80000000200 */
[----:B------:R3:W-:Y:S01]  /*8200*/  STSM.16.M88.4 [R37], R104 ;  /* 0x0000006825007844 */ /* 0x0007e20000000200 */
[----:B0-----:R-:W-:Y:S01]  /*8210*/  MOV R4, UR4 ;  /* 0x0000000400047c02 */ /* 0x001fe20008000f00 */
[----:B------:R-:W-:-:S02]  /*8220*/  IMAD.U32 R5, RZ, RZ, UR7 ;  /* 0x00000007ff057e24 */ /* 0x000fc4000f8e00ff */
[----:B------:R3:W-:Y:S01]  /*8230*/  STSM.16.M88.4 [R36], R112 ;  /* 0x0000007024007844 */ /* 0x0007e20000000200 */
[----:B------:R-:W-:Y:S06]  /*8240*/  BAR.SYNC.DEFER_BLOCKING 0x1, 0x100 ;  /* 0x0044000000007b1d */ /* 0x000fec0000010000 */
[----:B------:R-:W4:Y:S01]  /*8250*/  @P0 LDG.E R3, desc[UR36][R4.64] ;  /* 0x0000002404030981 */ /* 0x000f22000c1e1900 */
[----:B------:R-:W-:Y:S01]  /*8260*/  UISETP.NE.AND.EX UP1, UPT, UR9, URZ, UPT, UP1 ;  /* 0x0000003f0900728c */ /* 0x000fe2000bf25310 */
[----:B--2---:R-:W-:Y:S01]  /*8270*/  ISETP.NE.AND P1, PT, R68, 0x1, PT ;  /* 0x000000014400780c */ /* 0x004fe20003f25270 */
[----:B------:R-:W-:Y:S01]  /*8280*/  ULDC UR7, c[0x0][0xa88] ;  /* 0x0002a20000077ab9 */ /* 0x000fe20000000800 */
[----:B------:R-:W-:Y:S01]  /*8290*/  UMOV UR4, URZ ;  /* 0x0000003f00047c82 */ /* 0x000fe20008000000 */
[----:B-1----:R-:W-:-:S02]  /*82a0*/  MOV R9, UR12 ;  /* 0x0000000c00097c02 */ /* 0x002fc40008000f00 */
[----:B------:R-:W-:-:S05]  /*82b0*/  PLOP3.LUT P2, PT, PT, PT, UP1, 0x80, 0x0 ;  /* 0x000000000000781c */ /* 0x000fca0003f4f018 */
[----:B------:R-:W-:-:S03]  /*82c0*/  @UP1 UIADD3 UR8, UP2, UR10, UR8, URZ ;  /* 0x000000080a081290 */ /* 0x000fc6000ff5e03f */
[----:B------:R-:W0:Y:S01]  /*82d0*/  @P1 LDC R6, c[0x0][0xbec] ;  /* 0x0002fb00ff061b82 */ /* 0x000e220000000800 */
[----:B------:R-:W-:Y:S02]  /*82e0*/  @UP1 UIADD3.X UR9, UR11, UR9, URZ, UP2, !UPT ;  /* 0x000000090b091290 */ /* 0x000fe400097fe43f */
[----:B------:R-:W-:-:S04]  /*82f0*/  IMAD.U32 R10, RZ, RZ, UR8 ;  /* 0x00000008ff0a7e24 */ /* 0x000fc8000f8e00ff */
[----:B------:R-:W-:Y:S01]  /*8300*/  IMAD.U32 R11, RZ, RZ, UR9 ;  /* 0x00000009ff0b7e24 */ /* 0x000fe2000f8e00ff */
[----:B------:R-:W1:Y:S01]  /*8310*/  @P1 LDC R8, c[0x0][0xbf0] ;  /* 0x0002fc00ff081b82 */ /* 0x000e620000000800 */
[----:B----4-:R-:W-:Y:S01]  /*8320*/  @P0 R2UR UR4, R3 ;  /* 0x00000000030402ca */ /* 0x010fe200000e0000 */
[----:B------:R-:W-:-:S06]  /*8330*/  IMAD.U32 R3, RZ, RZ, UR7 ;  /* 0x00000007ff037e24 */ /* 0x000fcc000f8e00ff */
[----:B------:R3:W5:Y:S01]  /*8340*/  @P2 LDG.E R3, desc[UR36][R10.64] ;  /* 0x000000240a032981 */ /* 0x000762000c1e1900 */
[----:B01----:R-:W-:Y:S07]  /*8350*/  @P2 BRA `(.L_x_217) ;  /* 0x0000000000102947 */ /* 0x003fee0003800000 */
[----:B------:R-:W-:Y:S05]  /*8360*/  @!P0 BRA `(.L_x_217) ;  /* 0x00000000000c8947 */ /* 0x000fea0003800000 */
[----:B---3--:R-:W2:Y:S04]  /*8370*/  LDG.E R10, desc[UR36][R4.64] ;  /* 0x00000024040a7981 */ /* 0x008ea8000c1e1900 */
[----:B-----5:R-:W2:Y:S02]  /*8380*/  LDG.E R3, desc[UR36][R4.64+0x4] ;  /* 0x0000042404037981 */ /* 0x020ea4000c1e1900 */
[----:B--2---:R-:W-:-:S07]  /*8390*/  IMAD.IADD R3, R3, 0x1, -R10 ;  /* 0x0000000103037824 */ /* 0x004fce00078e0a0a */
.L_x_217:
[----:B------:R-:W-:Y:S01]  /*83a0*/  R2UR UR15, R192 ;  /* 0x00000000c00f72ca */ /* 0x000fe200000e0000 */
[----:B------:R-:W-:Y:S01]  /*83b0*/  USHF.R.S32.HI UR14, URZ, 0x1f, UR61 ;  /* 0x0000001f3f0e7899 */ /* 0x000fe2000801143d */
[----:B------:R-:W-:Y:S01]  /*83c0*/  IMAD R9, R9, 0x80, R198 ;  /* 0x0000008009097824 */ /* 0x000fe200078e02c6 */
[----:B------:R-:W-:Y:S01]  /*83d0*/  ULDC.64 UR12, c[0x0][0xb90] ;  /* 0x0002e400000c7ab9 */ /* 0x000fe20000000a00 */
[----:B------:R-:W-:Y:S01]  /*83e0*/  USHF.R.S32.HI UR11, URZ, 0x1f, UR4 ;  /* 0x0000001f3f0b7899 */ /* 0x000fe20008011404 */
[----:B------:R-:W-:Y:S01]  /*83f0*/  R2UR UR16, R22 ;  /* 0x00000000161072ca */ /* 0x000fe200000e0000 */
[----:B------:R-:W-:Y:S01]  /*8400*/  UIMAD UR7, UR14, UR12, URZ ;  /* 0x0000000c0e0772a4 */ /* 0x000fe2000f8e023f */
[----:B------:R-:W-:Y:S01]  /*8410*/  @P1 IMAD.HI.U32 R5, R9, R6, RZ ;  /* 0x0000000609051227 */ /* 0x000fe200078e00ff */
[----:B------:R-:W-:Y:S01]  /*8420*/  UMOV UR10, UR4 ;  /* 0x00000004000a7c82 */ /* 0x000fe20008000000 */
[----:B------:R-:W-:Y:S02]  /*8430*/  USEL UR60, UR60, URZ, !UP0 ;  /* 0x0000003f3c3c7287 */ /* 0x000fe4000c000000 */
[----:B------:R-:W-:Y:S01]  /*8440*/  UIMAD.WIDE.U32 UR8, UR61, UR12, UR10 ;  /* 0x0000000c3d0872a5 */ /* 0x000fe2000f8e000a */
[----:B------:R-:W-:Y:S01]  /*8450*/  IMAD.MOV.U32 R4, RZ, RZ, R9 ;  /* 0x000000ffff047224 */ /* 0x000fe200078e0009 */
[----:B------:R-:W-:Y:S01]  /*8460*/  UIMAD UR7, UR61, UR13, UR7 ;  /* 0x0000000d3d0772a4 */ /* 0x000fe2000f8e0207 */
[----:B------:R-:W-:Y:S01]  /*8470*/  @P1 SHF.R.U32.HI R4, RZ, R8, R5 ;  /* 0x00000008ff041219 */ /* 0x000fe20000011605 */
[----:B------:R-:W-:Y:S01]  /*8480*/  USEL UR15, UR15, URZ, !UP0 ;  /* 0x0000003f0f0f7287 */ /* 0x000fe2000c000000 */
[----:B------:R-:W-:Y:S01]  /*8490*/  IMAD R5, R23, 0x40, R16 ;  /* 0x0000004017057824 */ /* 0x000fe200078e0210 */
[----:B------:R-:W-:Y:S01]  /*84a0*/  ULDC.64 UR12, c[0x0][0xb98] ;  /* 0x0002e600000c7ab9 */ /* 0x000fe20000000a00 */
[----:B------:R-:W-:Y:S01]  /*84b0*/  UIADD3 UR9, UR9, UR7, URZ ;  /* 0x0000000709097290 */ /* 0x000fe2000fffe03f */
[----:B------:R-:W-:Y:S01]  /*84c0*/  IADD3 R7, -R4, RZ, RZ ;  /* 0x000000ff04077210 */ /* 0x000fe20007ffe1ff */
[----:B------:R-:W-:Y:S01]  /*84d0*/  UIMAD UR7, UR15, UR12, URZ ;  /* 0x0000000c0f0772a4 */ /* 0x000fe2000f8e023f */
[----:B------:R-:W-:Y:S01]  /*84e0*/  IMAD.WIDE R20, R5, 0x2, R20 ;  /* 0x0000000205147825 */ /* 0x000fe200078e0214 */
[----:B------:R-:W-:Y:S01]  /*84f0*/  UIMAD.WIDE.U32 UR8, UR60, UR12, UR8 ;  /* 0x0000000c3c0872a5 */ /* 0x000fe2000f8e0008 */
[----:B------:R-:W-:Y:S01]  /*8500*/  SHF.R.S32.HI R5, RZ, 0x1f, R4 ;  /* 0x0000001fff057819 */ /* 0x000fe20000011404 */
[----:B------:R-:W-:Y:S01]  /*8510*/  UIMAD UR7, UR60, UR13, UR7 ;  /* 0x0000000d3c0772a4 */ /* 0x000fe2000f8e0207 */
[----:B------:R-:W-:Y:S01]  /*8520*/  IMAD R7, R68, R7, R9 ;  /* 0x0000000744077224 */ /* 0x000fe200078e0209 */
[----:B---3--:R-:W-:Y:S01]  /*8530*/  IADD3 R11, P6, R20, 0x2000, RZ ;  /* 0x00002000140b7810 */ /* 0x008fe20007fde0ff */
[----:B-----5:R-:W-:Y:S01]  /*8540*/  IMAD R43, R3, R68, RZ ;  /* 0x00000044032b7224 */ /* 0x020fe200078e02ff */
[----:B------:R-:W-:Y:S01]  /*8550*/  IADD3 R4, P0, R4, UR8, RZ ;  /* 0x0000000804047c10 */ /* 0x000fe2000ff1e0ff */
[----:B------:R-:W-:Y:S01]  /*8560*/  ULDC.64 UR12, c[0x0][0xaa0] ;  /* 0x0002a800000c7ab9 */ /* 0x000fe20000000a00 */
[----:B------:R-:W-:Y:S01]  /*8570*/  IMAD.U32 R6, RZ, RZ, UR7 ;  /* 0x00000007ff067e24 */ /* 0x000fe2000f8e00ff */
[----:B------:R-:W-:-:S02]  /*8580*/  LOP3.LUT R8, R11, 0x380, RZ, 0xc0, !PT ;  /* 0x000003800b087812 */ /* 0x000fc400078ec0ff */
[----:B------:R-:W-:Y:S02]  /*8590*/  IADD3 R13, P2, R20, 0x1000, RZ ;  /* 0x00001000140d7810 */ /* 0x000fe40007f5e0ff */
[----:B------:R-:W-:Y:S01]  /*85a0*/  IADD3.X R5, R5, UR9, R6, P0, !PT ;  /* 0x0000000905057c10 */ /* 0x000fe200087fe406 */
[----:B------:R-:W-:Y:S01]  /*85b0*/  ULDC.64 UR8, c[0x0][0xb88] ;  /* 0x0002e20000087ab9 */ /* 0x000fe20000000a00 */
[----:B------:R-:W-:Y:S02]  /*85c0*/  SHF.R.S32.HI R6, RZ, 0x1f, R7 ;  /* 0x0000001fff067819 */ /* 0x000fe40000011407 */
[----:B------:R-:W-:Y:S01]  /*85d0*/  SHF.R.U64 R8, R8, 0x3, RZ ;  /* 0x0000000308087819 */ /* 0x000fe200000012ff */
[----:B------:R-:W-:Y:S01]  /*85e0*/  IMAD.WIDE.U32 R4, R7, UR8, R4 ;  /* 0x0000000807047c25 */ /* 0x000fe2000f8e0004 */
[----:B------:R-:W-:Y:S02]  /*85f0*/  LOP3.LUT R12, R13, 0x380, RZ, 0xc0, !PT ;  /* 0x000003800d0c7812 */ /* 0x000fe400078ec0ff */
[----:B------:R-:W-:Y:S01]  /*8600*/  LOP3.LUT R8, R8, R11, RZ, 0x3c, !PT ;  /* 0x0000000b08087212 */ /* 0x000fe200078e3cff */
[----:B------:R-:W-:Y:S01]  /*8610*/  IMAD R10, R6, UR8, RZ ;  /* 0x00000008060a7c24 */ /* 0x000fe2000f8e02ff */
[----:B------:R-:W-:-:S02]  /*8620*/  SHF.R.U64 R12, R12, 0x3, RZ ;  /* 0x000000030c0c7819 */ /* 0x000fc400000012ff */
[----:B------:R-:W-:Y:S01]  /*8630*/  IADD3 R45, P0, R20, 0x5000, RZ ;  /* 0x00005000142d7810 */ /* 0x000fe20007f1e0ff */
[----:B------:R-:W-:Y:S01]  /*8640*/  IMAD R11, R7, UR9, R10 ;  /* 0x00000009070b7c24 */ /* 0x000fe2000f8e020a */
[----:B------:R-:W-:Y:S01]  /*8650*/  ULDC.64 UR8, c[0x0][0xb50] ;  /* 0x0002d40000087ab9 */ /* 0x000fe20000000a00 */
[----:B------:R-:W-:Y:S01]  /*8660*/  LOP3.LUT R12, R12, R13, RZ, 0x3c, !PT ;  /* 0x0000000d0c0c7212 */ /* 0x000fe200078e3cff */
[----:B------:R-:W-:Y:S01]  /*8670*/  IMAD.X R13, RZ, RZ, R21, P2 ;  /* 0x000000ffff0d7224 */ /* 0x000fe200010e0615 */
[----:B------:R-:W-:Y:S01]  /*8680*/  LOP3.LUT R44, R45, 0x380, RZ, 0xc0, !PT ;  /* 0x000003802d2c7812 */ /* 0x000fe200078ec0ff */
[----:B------:R-:W-:Y:S01]  /*8690*/  IMAD.IADD R5, R5, 0x1, R11 ;  /* 0x0000000105057824 */ /* 0x000fe200078e020b */
[----:B------:R-:W-:Y:S02]  /*86a0*/  LEA R11, P3, R4, UR8, 0x2 ;  /* 0x00000008040b7c11 */ /* 0x000fe4000f8610ff */
[----:B------:R-:W-:Y:S02]  /*86b0*/  IADD3 R25, P2, R20, 0x7000, RZ ;  /* 0x0000700014197810 */ /* 0x000fe40007f5e0ff */
[----:B------:R-:W-:Y:S01]  /*86c0*/  LEA.HI.X R14, R4, UR9, R5, 0x2, P3 ;  /* 0x00000009040e7c11 */ /* 0x000fe200098f1405 */
[----:B------:R-:W-:Y:S01]  /*86d0*/  SHFL.IDX PT, R36, R11, RZ, 0x1c1f ;  /* 0x001c1fff0b247589 */ /* 0x000fe200000e0000 */
[----:B------:R-:W-:Y:S01]  /*86e0*/  IADD3 R33, P3, R20, 0x6000, RZ ;  /* 0x0000600014217810 */ /* 0x000fe20007f7e0ff */
[----:B------:R-:W-:Y:S01]  /*86f0*/  IMAD.U32 R5, RZ, RZ, UR16 ;  /* 0x00000010ff057e24 */ /* 0x000fe2000f8e00ff */
[----:B------:R-:W-:Y:S01]  /*8700*/  SHF.R.U64 R44, R44, 0x3, RZ ;  /* 0x000000032c2c7819 */ /* 0x000fe200000012ff */
[----:B------:R-:W0:Y:S01]  /*8710*/  SHFL.IDX PT, R37, R14, RZ, 0x1c1f ;  /* 0x001c1fff0e257589 */ /* 0x000e2200000e0000 */
[----:B------:R-:W-:Y:S01]  /*8720*/  LOP3.LUT R32, R33, 0x380, RZ, 0xc0, !PT ;  /* 0x0000038021207812 */ /* 0x000fe200078ec0ff */
[----:B------:R-:W-:Y:S01]  /*8730*/  IMAD R22, R5, 0x80, R196 ;  /* 0x0000008005167824 */ /* 0x000fe200078e02c4 */
[----:B------:R-:W-:Y:S01]  /*8740*/  LOP3.LUT R24, R25, 0x380, RZ, 0xc0, !PT ;  /* 0x0000038019187812 */ /* 0x000fe200078ec0ff */
[----:B------:R-:W-:Y:S01]  /*8750*/  SHFL.IDX PT, R40, R11, 0x1, 0x1c1f ;  /* 0x003c1f000b287f89 */ /* 0x000fe200000e0000 */
[----:B------:R-:W-:-:S02]  /*8760*/  SHF.R.U64 R32, R32, 0x3, RZ ;  /* 0x0000000320207819 */ /* 0x000fc400000012ff */
[----:B------:R-:W-:Y:S01]  /*8770*/  LOP3.LUT R44, R44, R45, RZ, 0x3c, !PT ;  /* 0x0000002d2c2c7212 */ /* 0x000fe200078e3cff */
[--C-:B------:R-:W-:Y:S01]  /*8780*/  IMAD.X R45, RZ, RZ, R21.reuse, P0 ;  /* 0x000000ffff2d7224 */ /* 0x100fe200000e0615 */
[----:B------:R-:W-:Y:S01]  /*8790*/  LOP3.LUT R32, R32, R33, RZ, 0x3c, !PT ;  /* 0x0000002120207212 */ /* 0x000fe200078e3cff */
[----:B------:R-:W-:Y:S01]  /*87a0*/  IMAD.X R33, RZ, RZ, R21, P3 ;  /* 0x000000ffff217224 */ /* 0x000fe200018e0615 */
[----:B------:R-:W-:Y:S01]  /*87b0*/  SHF.R.U64 R24, R24, 0x3, RZ ;  /* 0x0000000318187819 */ /* 0x000fe200000012ff */
[----:B------:R-:W1:Y:S01]  /*87c0*/  SHFL.IDX PT, R41, R14, 0x1, 0x1c1f ;  /* 0x003c1f000e297f89 */ /* 0x000e6200000e0000 */
[----:B------:R-:W-:Y:S02]  /*87d0*/  IADD3 R10, P3, R20, 0xb000, RZ ;  /* 0x0000b000140a7810 */ /* 0x000fe40007f7e0ff */
[----:B------:R-:W-:Y:S02]  /*87e0*/  LOP3.LUT P0, RZ, R194, 0x3, RZ, 0xc0, !PT ;  /* 0x00000003c2ff7812 */ /* 0x000fe4000780c0ff */
[----:B------:R-:W-:-:S02]  /*87f0*/  IADD3 R9, P5, R20, 0x3000, RZ ;  /* 0x0000300014097810 */ /* 0x000fc40007fbe0ff */
[----:B------:R-:W-:Y:S01]  /*8800*/  IADD3 R53, P4, R20, 0x4000, RZ ;  /* 0x0000400014357810 */ /* 0x000fe20007f9e0ff */
[----:B------:R-:W-:Y:S01]  /*8810*/  UIMAD UR7, UR11, UR12, URZ ;  /* 0x0000000c0b0772a4 */ /* 0x000fe2000f8e023f */
[----:B------:R-:W-:Y:S01]  /*8820*/  LOP3.LUT R24, R24, R25, RZ, 0x3c, !PT ;  /* 0x0000001918187212 */ /* 0x000fe200078e3cff */
[--C-:B------:R-:W-:Y:S01]  /*8830*/  IMAD.X R25, RZ, RZ, R21.reuse, P2 ;  /* 0x000000ffff197224 */ /* 0x100fe200010e0615 */
[----:B------:R-:W-:Y:S01]  /*8840*/  LOP3.LUT R3, R10, 0x380, RZ, 0xc0, !PT ;  /* 0x000003800a037812 */ /* 0x000fe200078ec0ff */
[----:B------:R-:W-:Y:S01]  /*8850*/  UIMAD.WIDE.U32 UR8, UR4, UR12, URZ ;  /* 0x0000000c040872a5 */ /* 0x000fe2000f8e003f */
[----:B------:R-:W-:Y:S01]  /*8860*/  ISETP.GE.OR P2, PT, R22, R43, P0 ;  /* 0x0000002b1600720c */ /* 0x000fe20000746670 */
[----:B------:R-:W-:Y:S01]  /*8870*/  IMAD.X R49, RZ, RZ, R21, P3 ;  /* 0x000000ffff317224 */ /* 0x000fe200018e0615 */
[----:B------:R-:W-:Y:S01]  /*8880*/  LOP3.LUT R6, R9, 0x380, RZ, 0xc0, !PT ;  /* 0x0000038009067812 */ /* 0x000fe200078ec0ff */
[----:B------:R-:W-:Y:S01]  /*8890*/  ULDC.64 UR10, c[0x0][0xae8] ;  /* 0x0002ba00000a7ab9 */ /* 0x000fe20000000a00 */
[----:B------:R-:W-:-:S02]  /*88a0*/  LOP3.LUT R52, R53, 0x380, RZ, 0xc0, !PT ;  /* 0x0000038035347812 */ /* 0x000fc400078ec0ff */
[----:B------:R-:W-:Y:S02]  /*88b0*/  SHF.R.U64 R3, R3, 0x3, RZ ;  /* 0x0000000303037819 */ /* 0x000fe400000012ff */
[----:B------:R-:W-:Y:S02]  /*88c0*/  SHF.R.U64 R6, R6, 0x3, RZ ;  /* 0x0000000306067819 */ /* 0x000fe400000012ff */
[----:B------:R-:W-:Y:S02]  /*88d0*/  SHF.R.U64 R52, R52, 0x3, RZ ;  /* 0x0000000334347819 */ /* 0x000fe400000012ff */
[----:B------:R-:W-:Y:S01]  /*88e0*/  IADD3 R4, R22, 0x8, RZ ;  /* 0x0000000816047810 */ /* 0x000fe20007ffe0ff */
[----:B0-----:R0:W-:Y:S01]  /*88f0*/  @!P2 ST.E desc[UR36][R36.64], R0 ;  /* 0x000000002400a985 */ /* 0x0011e2000c101924 */
[----:B------:R-:W-:Y:S02]  /*8900*/  LOP3.LUT R48, R3, R10, RZ, 0x3c, !PT ;  /* 0x0000000a03307212 */ /* 0x000fe400078e3cff */
[----:B------:R-:W-:Y:S01]  /*8910*/  LOP3.LUT R6, R6, R9, RZ, 0x3c, !PT ;  /* 0x0000000906067212 */ /* 0x000fe200078e3cff */
[----:B------:R-:W2:Y:S01]  /*8920*/  @P1 LDC R3, c[0x0][0xbec] ;  /* 0x0002fb00ff031b82 */ /* 0x000ea20000000800 */
[----:B------:R-:W-:Y:S01]  /*8930*/  LOP3.LUT R52, R52, R53, RZ, 0x3c, !PT ;  /* 0x0000003534347212 */ /* 0x000fe200078e3cff */
[--C-:B------:R-:W-:Y:S01]  /*8940*/  IMAD.X R9, RZ, RZ, R21.reuse, P6 ;  /* 0x000000ffff097224 */ /* 0x100fe200030e0615 */
[----:B------:R-:W-:Y:S01]  /*8950*/  IADD3.X R7, RZ, R21, RZ, P5, !PT ;  /* 0x00000015ff077210 */ /* 0x000fe20002ffe4ff */
[----:B------:R-:W-:Y:S01]  /*8960*/  IMAD.X R53, RZ, RZ, R21, P4 ;  /* 0x000000ffff357224 */ /* 0x000fe200020e0615 */
[----:B------:R-:W-:-:S02]  /*8970*/  ISETP.GE.OR P0, PT, R4, R43, P0 ;  /* 0x0000002b0400720c */ /* 0x000fc40000706670 */
[C---:B------:R-:W-:Y:S01]  /*8980*/  IADD3 R65, P6, R20.reuse, 0x8000, RZ ;  /* 0x0000800014417810 */ /* 0x040fe20007fde0ff */
[----:B0-----:R-:W0:Y:S01]  /*8990*/  @P1 LDC R37, c[0x0][0xbf0] ;  /* 0x0002fc00ff251b82 */ /* 0x001e220000000800 */
[C---:B------:R-:W-:Y:S02]  /*89a0*/  IADD3 R61, P5, R20.reuse, 0x9000, RZ ;  /* 0x00009000143d7810 */ /* 0x040fe40007fbe0ff */
[C---:B------:R-:W-:Y:S02]  /*89b0*/  IADD3 R57, P4, R20.reuse, 0xa000, RZ ;  /* 0x0000a00014397810 */ /* 0x040fe40007f9e0ff */
[----:B------:R-:W-:Y:S02]  /*89c0*/  LOP3.LUT R5, R20, 0x380, RZ, 0xc0, !PT ;  /* 0x0000038014057812 */ /* 0x000fe400078ec0ff */
[----:B------:R-:W-:Y:S02]  /*89d0*/  LOP3.LUT R64, R65, 0x380, RZ, 0xc0, !PT ;  /* 0x0000038041407812 */ /* 0x000fe400078ec0ff */
[----:B------:R-:W-:Y:S01]  /*89e0*/  LOP3.LUT R60, R61, 0x380, RZ, 0xc0, !PT ;  /* 0x000003803d3c7812 */ /* 0x000fe200078ec0ff */
[----:B------:R-:W-:Y:S01]  /*89f0*/  UIMAD UR7, UR4, UR13, UR7 ;  /* 0x0000000d040772a4 */ /* 0x000fe2000f8e0207 */
[----:B------:R-:W-:Y:S01]  /*8a00*/  LOP3.LUT R56, R57, 0x380, RZ, 0xc0, !PT ;  /* 0x0000038039387812 */ /* 0x000fe200078ec0ff */
[----:B-1----:R1:W-:Y:S01]  /*8a10*/  @!P0 ST.E desc[UR36][R40.64], R2 ;  /* 0x0000000228008985 */ /* 0x0023e2000c101924 */
[----:B------:R-:W-:-:S02]  /*8a20*/  SHF.R.U64 R5, R5, 0x3, RZ ;  /* 0x0000000305057819 */ /* 0x000fc400000012ff */
[----:B------:R-:W-:Y:S02]  /*8a30*/  SHF.R.U64 R64, R64, 0x3, RZ ;  /* 0x0000000340407819 */ /* 0x000fe400000012ff */
[----:B------:R-:W-:Y:S01]  /*8a40*/  SHF.R.U64 R60, R60, 0x3, RZ ;  /* 0x000000033c3c7819 */ /* 0x000fe200000012ff */
[----:B------:R-:W-:Y:S01]  /*8a50*/  IMAD R0, R19, 0x20, R23 ;  /* 0x0000002013007824 */ /* 0x000fe200078e0217 */
[----:B------:R-:W-:Y:S01]  /*8a60*/  SHF.R.U64 R56, R56, 0x3, RZ ;  /* 0x0000000338387819 */ /* 0x000fe200000012ff */
[----:B------:R-:W-:Y:S01]  /*8a70*/  UIADD3 UR9, UR9, UR7, URZ ;  /* 0x0000000709097290 */ /* 0x000fe2000fffe03f */
[----:B------:R-:W-:Y:S01]  /*8a80*/  LOP3.LUT R20, R5, R20, RZ, 0x3c, !PT ;  /* 0x0000001405147212 */ /* 0x000fe200078e3cff */
[----:B------:R-:W-:Y:S01]  /*8a90*/  UIMAD UR4, UR14, UR10, URZ ;  /* 0x0000000a0e0472a4 */ /* 0x000fe2000f8e023f */
[----:B------:R-:W-:Y:S01]  /*8aa0*/  LOP3.LUT R64, R64, R65, RZ, 0x3c, !PT ;  /* 0x0000004140407212 */ /* 0x000fe200078e3cff */
[--C-:B------:R-:W-:Y:S01]  /*8ab0*/  IMAD.X R65, RZ, RZ, R21.reuse, P6 ;  /* 0x000000ffff417224 */ /* 0x100fe200030e0615 */
[----:B------:R-:W-:Y:S01]  /*8ac0*/  LOP3.LUT R60, R60, R61, RZ, 0x3c, !PT ;  /* 0x0000003d3c3c7212 */ /* 0x000fe200078e3cff */
[----:B------:R-:W-:Y:S01]  /*8ad0*/  IMAD.X R61, RZ, RZ, R21, P5 ;  /* 0x000000ffff3d7224 */ /* 0x000fe200028e0615 */
[----:B------:R-:W-:Y:S01]  /*8ae0*/  LOP3.LUT R56, R56, R57, RZ, 0x3c, !PT ;  /* 0x0000003938387212 */ /* 0x000fe200078e3cff */
[----:B------:R3:W5:Y:S01]  /*8af0*/  LD.E.128 R28, desc[UR36][R20.64] ;  /* 0x00000024141c7980 */ /* 0x000762000c101d00 */
[----:B------:R-:W-:Y:S01]  /*8b00*/  IADD3.X R57, RZ, R21, RZ, P4, !PT ;  /* 0x00000015ff397210 */ /* 0x000fe200027fe4ff */
[----:B------:R-:W-:-:S02]  /*8b10*/  UIMAD UR4, UR61, UR11, UR4 ;  /* 0x0000000b3d0472a4 */ /* 0x000fc4000f8e0204 */
[----:B------:R-:W-:Y:S01]  /*8b20*/  UIMAD.WIDE.U32 UR8, UR61, UR10, UR8 ;  /* 0x0000000a3d0872a5 */ /* 0x000fe2000f8e0008 */
[----:B------:R-:W5:Y:S02]  /*8b30*/  LD.E.128 R12, desc[UR36][R12.64] ;  /* 0x000000240c0c7980 */ /* 0x000f64000c101d00 */
[----:B------:R-:W-:Y:S02]  /*8b40*/  ULDC.64 UR10, c[0x0][0xaf0] ;  /* 0x0002bc00000a7ab9 */ /* 0x000fe40000000a00 */
[----:B------:R-:W5:Y:S01]  /*8b50*/  LD.E.128 R8, desc[UR36][R8.64] ;  /* 0x0000002408087980 */ /* 0x000f62000c101d00 */
[----:B---3--:R-:W-:-:S03]  /*8b60*/  IMAD.U32 R21, RZ, RZ, UR16 ;  /* 0x00000010ff157e24 */ /* 0x008fc6000f8e00ff */
[----:B------:R-:W5:Y:S01]  /*8b70*/  LD.E.128 R4, desc[UR36][R6.64] ;  /* 0x0000002406047980 */ /* 0x000f62000c101d00 */
[----:B------:R-:W-:Y:S01]  /*8b80*/  IMAD R20, R21, 0x80, R0 ;  /* 0x0000008015147824 */ /* 0x000fe200078e0200 */
[----:B------:R-:W-:Y:S02]  /*8b90*/  UIADD3 UR9, UR9, UR4, URZ ;  /* 0x0000000409097290 */ /* 0x000fe4000fffe03f */
[----:B------:R-:W5:Y:S01]  /*8ba0*/  LD.E.128 R52, desc[UR36][R52.64] ;  /* 0x0000002434347980 */ /* 0x000f62000c101d00 */
[----:B--2---:R-:W-:Y:S01]  /*8bb0*/  @P1 IMAD.HI.U32 R0, R20, R3, RZ ;  /* 0x0000000314001227 */ /* 0x004fe200078e00ff */
[----:B------:R-:W-:Y:S01]  /*8bc0*/  UIMAD UR4, UR15, UR10, URZ ;  /* 0x0000000a0f0472a4 */ /* 0x000fe2000f8e023f */
[----:B------:R-:W-:Y:S01]  /*8bd0*/  MOV R21, R20 ;  /* 0x0000001400157202 */ /* 0x000fe20000000f00 */
[----:B------:R-:W-:Y:S01]  /*8be0*/  UIMAD.WIDE.U32 UR8, UR60, UR10, UR8 ;  /* 0x0000000a3c0872a5 */ /* 0x000fe2000f8e0008 */
[----:B------:R-:W5:Y:S01]  /*8bf0*/  LD.E.128 R44, desc[UR36][R44.64] ;  /* 0x000000242c2c7980 */ /* 0x000f62000c101d00 */
[----:B0-----:R-:W-:Y:S01]  /*8c00*/  @P1 SHF.R.U32.HI R21, RZ, R37, R0 ;  /* 0x00000025ff151219 */ /* 0x001fe20000011600 */
[----:B------:R-:W-:-:S02]  /*8c10*/  UIMAD UR4, UR60, UR11, UR4 ;  /* 0x0000000b3c0472a4 */ /* 0x000fc4000f8e0204 */
[----:B------:R-:W5:Y:S01]  /*8c20*/  LD.E.128 R32, desc[UR36][R32.64] ;  /* 0x0000002420207980 */ /* 0x000f62000c101d00 */
[--C-:B------:R-:W-:Y:S01]  /*8c30*/  SHF.R.S32.HI R0, RZ, 0x1f, R21.reuse ;  /* 0x0000001fff007819 */ /* 0x100fe20000011415 */
[----:B------:R-:W-:Y:S01]  /*8c40*/  UIADD3 UR4, UR9, UR4, URZ ;  /* 0x0000000409047290 */ /* 0x000fe2000fffe03f */
[----:B------:R-:W-:Y:S01]  /*8c50*/  IMAD.MOV R37, RZ, RZ, -R21 ;  /* 0x000000ffff257224 */ /* 0x000fe200078e0a15 */
[----:B------:R-:W5:Y:S01]  /*8c60*/  LD.E.128 R24, desc[UR36][R24.64] ;  /* 0x0000002418187980 */ /* 0x000f62000c101d00 */
[----:B-1----:R-:W-:Y:S02]  /*8c70*/  IMAD.U32 R2, RZ, RZ, UR8 ;  /* 0x00000008ff027e24 */ /* 0x002fe4000f8e00ff */
[----:B------:R-:W-:Y:S01]  /*8c80*/  IMAD.U32 R3, RZ, RZ, UR9 ;  /* 0x00000009ff037e24 */ /* 0x000fe2000f8e00ff */
[----:B------:R-:W-:Y:S01]  /*8c90*/  ULDC.64 UR8, c[0x0][0xae0] ;  /* 0x0002b80000087ab9 */ /* 0x000fe20000000a00 */
[----:B------:R-:W-:Y:S01]  /*8ca0*/  IMAD R37, R68, R37, R20 ;  /* 0x0000002544257224 */ /* 0x000fe200078e0214 */
[----:B------:R-:W5:Y:S01]  /*8cb0*/  LD.E.128 R64, desc[UR36][R64.64] ;  /* 0x0000002440407980 */ /* 0x000f62000c101d00 */
[----:B------:R-:W-:-:S02]  /*8cc0*/  IMAD R0, R0, UR8, RZ ;  /* 0x0000000800007c24 */ /* 0x000fc4000f8e02ff */
[----:B------:R-:W-:Y:S01]  /*8cd0*/  IMAD.U32 R3, RZ, RZ, UR4 ;  /* 0x00000004ff037e24 */ /* 0x000fe2000f8e00ff */
[----:B------:R-:W5:Y:S01]  /*8ce0*/  LD.E.128 R60, desc[UR36][R60.64] ;  /* 0x000000243c3c7980 */ /* 0x000f62000c101d00 */
[----:B------:R-:W-:Y:S01]  /*8cf0*/  IMAD R41, R21, UR9, R0 ;  /* 0x0000000915297c24 */ /* 0x000fe2000f8e0200 */
[----:B------:R-:W-:Y:S02]  /*8d00*/  SHF.R.S32.HI R0, RZ, 0x1f, R37 ;  /* 0x0000001fff007819 */ /* 0x000fe40000011425 */
[----:B------:R-:W5:Y:S01]  /*8d10*/  LD.E.128 R56, desc[UR36][R56.64] ;  /* 0x0000002438387980 */ /* 0x000f62000c101d00 */
[----:B------:R-:W-:-:S03]  /*8d20*/  MOV R40, UR16 ;  /* 0x0000001000287c02 */ /* 0x000fc60008000f00 */
[----:B------:R-:W5:Y:S01]  /*8d30*/  LD.E.128 R48, desc[UR36][R48.64] ;  /* 0x0000002430307980 */ /* 0x000f62000c101d00 */
[----:B------:R-:W-:Y:S01]  /*8d40*/  IMAD.WIDE.U32 R2, R21, UR8, R2 ;  /* 0x0000000815027c25 */ /* 0x000fe2000f8e0002 */
[----:B------:R-:W-:Y:S01]  /*8d50*/  ULDC.64 UR8, c[0x0][0xad8] ;  /* 0x0002b60000087ab9 */ /* 0x000fe20000000a00 */
[----:B------:R-:W-:Y:S01]  /*8d60*/  @!PT LDS RZ, [RZ] ;  /* 0x00000000fffff984 */ /* 0x000fe20000000800 */
[----:B------:R-:W-:Y:S01]  /*8d70*/  @!PT LDS RZ, [RZ] ;  /* 0x00000000fffff984 */ /* 0x000fe20000000800 */
[----:B------:R-:W-:Y:S01]  /*8d80*/  @!PT LDS RZ, [RZ] ;  /* 0x00000000fffff984 */ /* 0x000fe20000000800 */
[----:B------:R-:W-:Y:S01]  /*8d90*/  @!PT LDS RZ, [RZ] ;  /* 0x00000000fffff984 */ /* 0x000fe20000000800 */
[----:B------:R0:W-:Y:S06]  /*8da0*/  MEMBAR.ALL.CTA ;  /* 0x0000000000007992 */ /* 0x0001ec0000008000 */
[----:B0-----:R-:W0:Y:S01]  /*8db0*/  FENCE.VIEW.ASYNC.S ;  /* 0x00000000000073c6 */ /* 0x001e220000000000 */
[----:B------:R-:W-:-:S02]  /*8dc0*/  IMAD.IADD R3, R3, 0x1, R41 ;  /* 0x0000000103037824 */ /* 0x000fc400078e0229 */
[----:B------:R-:W-:Y:S02]  /*8dd0*/  IMAD R20, R0, UR8, RZ ;  /* 0x0000000800147c24 */ /* 0x000fe4000f8e02ff */
[----:B------:R-:W-:Y:S02]  /*8de0*/  IMAD R40, R40, 0x80, R23 ;  /* 0x0000008028287824 */ /* 0x000fe400078e0217 */
[C---:B------:R-:W-:Y:S02]  /*8df0*/  IMAD R21, R37.reuse, UR9, R20 ;  /* 0x0000000925157c24 */ /* 0x040fe4000f8e0214 */
[----:B------:R-:W-:Y:S01]  /*8e00*/  IMAD.WIDE.U32 R2, R37, UR8, R2 ;  /* 0x0000000825027c25 */ /* 0x000fe2000f8e0002 */
[C---:B------:R-:W-:Y:S01]  /*8e10*/  ISETP.GE.AND P2, PT, R40.reuse, R43, PT ;  /* 0x0000002b2800720c */ /* 0x040fe20003f46270 */
[----:B------:R-:W-:Y:S02]  /*8e20*/  ULDC.64 UR8, c[0x0][0xa80] ;  /* 0x0002a00000087ab9 */ /* 0x000fe40000000a00 */
[----:B------:R-:W-:Y:S01]  /*8e30*/  VIADD R0, R40, 0x20 ;  /* 0x0000002028007836 */ /* 0x000fe20000000000 */
[----:B------:R-:W-:Y:S01]  /*8e40*/  LEA R22, P3, R2, UR8, 0x1 ;  /* 0x0000000802167c11 */ /* 0x000fe2000f8608ff */
[----:B------:R-:W-:-:S02]  /*8e50*/  IMAD.IADD R3, R3, 0x1, R21 ;  /* 0x0000000103037824 */ /* 0x000fc400078e0215 */
[----:B------:R-:W-:Y:S01]  /*8e60*/  VIADD R42, R42, 0x30820 ;  /* 0x000308202a2a7836 */ /* 0x000fe20000000000 */
[-C--:B------:R-:W-:Y:S02]  /*8e70*/  ISETP.GE.AND P1, PT, R0, R43.reuse, PT ;  /* 0x0000002b0000720c */ /* 0x080fe40003f26270 */
[----:B------:R-:W-:Y:S02]  /*8e80*/  IADD3 R0, R40, 0x40, RZ ;  /* 0x0000004028007810 */ /* 0x000fe40007ffe0ff */
[----:B------:R-:W-:Y:S02]  /*8e90*/  LEA.HI.X R38, R2, UR9, R3, 0x1, P3 ;  /* 0x0000000902267c11 */ /* 0x000fe400098f0c03 */
[----:B------:R-:W-:Y:S01]  /*8ea0*/  PRMT R42, RZ, 0x654, R42 ;  /* 0x00000654ff2a7816 */ /* 0x000fe2000000002a */
[----:B0-----:R0:W1:Y:S01]  /*8eb0*/  SHFL.IDX PT, R37, R22, RZ, 0x181f ;  /* 0x00181fff16257589 */ /* 0x00106200000e0000 */
[----:B------:R-:W-:Y:S01]  /*8ec0*/  ISETP.GE.AND P0, PT, R0, R43, PT ;  /* 0x0000002b0000720c */ /* 0x000fe20003f06270 */
[----:B------:R-:W-:Y:S01]  /*8ed0*/  BSSY B1, `(.L_x_218) ;  /* 0x0000011000017945 */ /* 0x000fe20003800000 */
[----:B------:R0:W-:Y:S01]  /*8ee0*/  SYNCS.ARRIVE.TRANS64.RED.A1T0 RZ, [R42+URZ], RZ ;  /* 0x000000ff2aff79a7 */ /* 0x0001e2000810043f */
[----:B------:R0:W2:Y:S02]  /*8ef0*/  SHFL.IDX PT, R0, R38, RZ, 0x181f ;  /* 0x00181fff26007589 */ /* 0x0000a400000e0000 */
[----:B------:R-:W-:Y:S08]  /*8f00*/  @P2 BRA `(.L_x_219) ;  /* 0x0000000000342947 */ /* 0x000ff00003800000 */
[----:B------:R-:W-:Y:S02]  /*8f10*/  ULDC UR4, c[0x0][0xac8] ;  /* 0x0002b20000047ab9 */ /* 0x000fe40000000800 */
[----:B------:R-:W-:Y:S02]  /*8f20*/  ISETP.GE.AND P4, PT, R16, UR4, PT ;  /* 0x0000000410007c0c */ /* 0x000fe4000bf86270 */
[----:B------:R-:W-:Y:S02]  /*8f30*/  ISETP.GE.AND P3, PT, R17, UR4, PT ;  /* 0x0000000411007c0c */ /* 0x000fe4000bf66270 */
[----:B------:R-:W-:-:S09]  /*8f40*/  ISETP.GE.AND P2, PT, R18, UR4, PT ;  /* 0x0000000412007c0c */ /* 0x000fd2000bf46270 */
[CC--:B-1----:R-:W-:Y:S02]  /*8f50*/  @!P4 LEA R2, P6, R16.reuse, R37.reuse, 0x1 ;  /* 0x000000251002c211 */ /* 0x0c2fe400078c08ff */
[CC--:B------:R-:W-:Y:S02]  /*8f60*/  @!P3 LEA R20, P5, R17.reuse, R37.reuse, 0x1 ;  /* 0x000000251114b211 */ /* 0x0c0fe400078a08ff */
[-C--:B--2---:R-:W-:Y:S02]  /*8f70*/  @!P4 LEA.HI.X R3, R16, R0.reuse, R203, 0x1, P6 ;  /* 0x000000001003c211 */ /* 0x084fe400030f0ccb */
[C---:B------:R-:W-:Y:S02]  /*8f80*/  @!P2 LEA R36, P6, R18.reuse, R37, 0x1 ;  /* 0x000000251224a211 */ /* 0x040fe400078c08ff */
[-C--:B------:R-:W-:Y:S01]  /*8f90*/  @!P3 LEA.HI.X R21, R17, R0.reuse, R202, 0x1, P5 ;  /* 0x000000001115b211 */ /* 0x080fe200028f0cca */
[----:B-----5:R3:W-:Y:S01]  /*8fa0*/  @!P4 ST.E.128 desc[UR36][R2.64], R28 ;  /* 0x0000001c0200c985 */ /* 0x0207e2000c101d24 */
[----:B------:R-:W-:-:S03]  /*8fb0*/  @!P2 LEA.HI.X R37, R18, R0, R201, 0x1, P6 ;  /* 0x000000001225a211 */ /* 0x000fc600030f0cc9 */
[----:B------:R3:W-:Y:S04]  /*8fc0*/  @!P3 ST.E.128 desc[UR36][R20.64], R52 ;  /* 0x000000341400b985 */ /* 0x0007e8000c101d24 */
[----:B------:R3:W-:Y:S02]  /*8fd0*/  @!P2 ST.E.128 desc[UR36][R36.64], R64 ;  /* 0x000000402400a985 */ /* 0x0007e4000c101d24 */
.L_x_219:
[----:B------:R-:W-:Y:S05]  /*8fe0*/  BSYNC B1 ;  /* 0x0000000000017941 */ /* 0x000fea0003800000 */
.L_x_218:
[----:B--2---:R2:W4:Y:S01]  /*8ff0*/  SHFL.IDX PT, R0, R38, 0x1, 0x181f ;  /* 0x00381f0026007f89 */ /* 0x00452200000e0000 */
[----:B------:R-:W-:Y:S03]  /*9000*/  BSSY B1, `(.L_x_220) ;  /* 0x0000010000017945 */ /* 0x000fe60003800000 */
[----:B---3-5:R2:W3:Y:S01]  /*9010*/  SHFL.IDX PT, R29, R22, 0x1, 0x181f ;  /* 0x00381f00161d7f89 */ /* 0x0284e200000e0000 */
[----:B------:R-:W-:Y:S05]  /*9020*/  @P1 BRA `(.L_x_221) ;  /* 0x0000000000341947 */ /* 0x000fea0003800000 */
[----:B------:R-:W-:Y:S02]  /*9030*/  ULDC UR4, c[0x0][0xac8] ;  /* 0x0002b20000047ab9 */ /* 0x000fe40000000800 */
[----:B------:R-:W-:Y:S02]  /*9040*/  ISETP.GE.AND P4, PT, R16, UR4, PT ;  /* 0x0000000410007c0c */ /* 0x000fe4000bf86270 */
[----:B------:R-:W-:Y:S02]  /*9050*/  ISETP.GE.AND P5, PT, R17, UR4, PT ;  /* 0x0000000411007c0c */ /* 0x000fe4000bfa6270 */
[----:B------:R-:W-:-:S09]  /*9060*/  ISETP.GE.AND P6, PT, R18, UR4, PT ;  /* 0x0000000412007c0c */ /* 0x000fd2000bfc6270 */
[-C--:B---3--:R-:W-:Y:S02]  /*9070*/  @!P4 LEA R2, P1, R16, R29.reuse, 0x1 ;  /* 0x0000001d1002c211 */ /* 0x088fe400078208ff */
[CC--:B------:R-:W-:Y:S02]  /*9080*/  @!P5 LEA R20, P2, R17.reuse, R29.reuse, 0x1 ;  /* 0x0000001d1114d211 */ /* 0x0c0fe400078408ff */
[----:B------:R-:W-:Y:S02]  /*9090*/  @!P6 LEA R28, P3, R18, R29, 0x1 ;  /* 0x0000001d121ce211 */ /* 0x000fe400078608ff */
[-C--:B----4-:R-:W-:Y:S02]  /*90a0*/  @!P4 LEA.HI.X R3, R16, R0.reuse, R203, 0x1, P1 ;  /* 0x000000001003c211 */ /* 0x090fe400008f0ccb */
[-C--:B------:R-:W-:Y:S02]  /*90b0*/  @!P5 LEA.HI.X R21, R17, R0.reuse, R202, 0x1, P2 ;  /* 0x000000001115d211 */ /* 0x080fe400010f0cca */
[----:B------:R-:W-:Y:S01]  /*90c0*/  @!P6 LEA.HI.X R29, R18, R0, R201, 0x1, P3 ;  /* 0x00000000121de211 */ /* 0x000fe200018f0cc9 */
[----:B------:R3:W-:Y:S04]  /*90d0*/  @!P4 ST.E.128 desc[UR36][R2.64], R12 ;  /* 0x0000000c0200c985 */ /* 0x0007e8000c101d24 */
[----:B------:R3:W-:Y:S04]  /*90e0*/  @!P5 ST.E.128 desc[UR36][R20.64], R44 ;  /* 0x0000002c1400d985 */ /* 0x0007e8000c101d24 */
[----:B------:R3:W-:Y:S02]  /*90f0*/  @!P6 ST.E.128 desc[UR36][R28.64], R60 ;  /* 0x0000003c1c00e985 */ /* 0x0007e4000c101d24 */
.L_x_221:
[----:B------:R-:W-:Y:S05]  /*9100*/  BSYNC B1 ;  /* 0x0000000000017941 */ /* 0x000fea0003800000 */
.L_x_220:
[----:B----4-:R4:W0:Y:S01]  /*9110*/  SHFL.IDX PT, R0, R38, 0x2, 0x181f ;  /* 0x00581f0026007f89 */ /* 0x01082200000e0000 */
[----:B------:R-:W-:Y:S03]  /*9120*/  BSSY B1, `(.L_x_222) ;  /* 0x0000010000017945 */ /* 0x000fe60003800000 */
[----:B---3--:R4:W3:Y:S01]  /*9130*/  SHFL.IDX PT, R15, R22, 0x2, 0x181f ;  /* 0x00581f00160f7f89 */ /* 0x0088e200000e0000 */
        /* <DEDUP_REMOVED lines=8> */
[-C--:B0-----:R-:W-:Y:S02]  /*91c0*/  @!P3 LEA.HI.X R3, R16, R0.reuse, R203, 0x1, P0 ;  /* 0x000000001003b211 */ /* 0x081fe400000f0ccb */
[-C--:B------:R-:W-:Y:S02]  /*91d0*/  @!P4 LEA.HI.X R13, R17, R0.reuse, R202, 0x1, P1 ;  /* 0x00000000110dc211 */ /* 0x080fe400008f0cca */
[----:B------:R-:W-:Y:S01]  /*91e0*/  @!P5 LEA.HI.X R15, R18, R0, R201, 0x1, P2 ;  /* 0x00000000120fd211 */ /* 0x000fe200010f0cc9 */
[----:B------:R0:W-:Y:S04]  /*91f0*/  @!P3 ST.E.128 desc[UR36][R2.64], R8 ;  /* 0x000000080200b985 */ /* 0x0001e8000c101d24 */
[----:B------:R0:W-:Y:S04]  /*9200*/  @!P4 ST.E.128 desc[UR36][R12.64], R32 ;  /* 0x000000200c00c985 */ /* 0x0001e8000c101d24 */
[----:B------:R0:W-:Y:S02]  /*9210*/  @!P5 ST.E.128 desc[UR36][R14.64], R56 ;  /* 0x000000380e00d985 */ /* 0x0001e4000c101d24 */
.L_x_223:
[----:B------:R-:W-:Y:S05]  /*9220*/  BSYNC B1 ;  /* 0x0000000000017941 */ /* 0x000fea0003800000 */
.L_x_222:
[----:B0-----:R-:W-:Y:S01]  /*9230*/  VIADD R0, R40, 0x60 ;  /* 0x0000006028007836 */ /* 0x001fe20000000000 */
[----:B--2-4-:R-:W4:Y:S04]  /*9240*/  SHFL.IDX PT, R38, R38, 0x3, 0x181f ;  /* 0x00781f0026267f89 */ /* 0x014f2800000e0000 */
[----:B------:R-:W-:Y:S01]  /*9250*/  ISETP.GE.AND P0, PT, R0, R43, PT ;  /* 0x0000002b0000720c */ /* 0x000fe20003f06270 */
[----:B------:R0:W2:-:S12]  /*9260*/  SHFL.IDX PT, R11, R22, 0x3, 0x181f ;  /* 0x00781f00160b7f89 */ /* 0x00009800000e0000 */
[----:B0-----:R-:W-:Y:S05]  /*9270*/  @P0 BRA `(.L_x_224) ;  /* 0x0000000c00700947 */ /* 0x001fea0003800000 */
[----:B------:R-:W-:Y:S02]  /*9280*/  ULDC UR4, c[0x0][0xac8] ;  /* 0x0002b20000047ab9 */ /* 0x000fe40000000800 */
[----:B------:R-:W-:Y:S02]  /*9290*/  ISETP.GE.AND P2, PT, R16, UR4, PT ;  /* 0x0000000410007c0c */ /* 0x000fe4000bf46270 */
[----:B------:R-:W-:-:S11]  /*92a0*/  ISETP.GE.AND P3, PT, R17, UR4, PT ;  /* 0x0000000411007c0c */ /* 0x000fd6000bf66270 */
[CC--:B--2---:R-:W-:Y:S02]  /*92b0*/  @!P2 LEA R2, P0, R16.reuse, R11.reuse, 0x1 ;  /* 0x0000000b1002a211 */ /* 0x0c4fe400078008ff */
[C---:B------:R-:W-:Y:S02]  /*92c0*/  @!P3 LEA R8, P1, R17.reuse, R11, 0x1 ;  /* 0x0000000b1108b211 */ /* 0x040fe400078208ff */
[-C--:B----4-:R-:W-:Y:S02]  /*92d0*/  @!P2 LEA.HI.X R3, R16, R38.reuse, R203, 0x1, P0 ;  /* 0x000000261003a211 */ /* 0x090fe400000f0ccb */
[----:B------:R-:W-:Y:S02]  /*92e0*/  @!P3 LEA.HI.X R9, R17, R38, R202, 0x1, P1 ;  /* 0x000000261109b211 */ /* 0x000fe400008f0cca */
[----:B------:R-:W-:Y:S01]  /*92f0*/  ISETP.GE.AND P0, PT, R18, UR4, PT ;  /* 0x0000000412007c0c */ /* 0x000fe2000bf06270 */
[----:B------:R0:W-:Y:S04]  /*9300*/  @!P2 ST.E.128 desc[UR36][R2.64], R4 ;  /* 0x000000040200a985 */ /* 0x0001e8000c101d24 */
[----:B------:R0:W-:Y:S08]  /*9310*/  @!P3 ST.E.128 desc[UR36][R8.64], R24 ;  /* 0x000000180800b985 */ /* 0x0001f0000c101d24 */
[----:B------:R-:W-:Y:S05]  /*9320*/  @P0 BRA `(.L_x_224) ;  /* 0x0000000c00440947 */ /* 0x000fea0003800000 */
[----:B0-----:R-:W-:-:S04]  /*9330*/  LEA R2, P0, R18, R11, 0x1 ;  /* 0x0000000b12027211 */ /* 0x001fc800078008ff */
[----:B------:R-:W-:-:S05]  /*9340*/  LEA.HI.X R3, R18, R38, R201, 0x1, P0 ;  /* 0x0000002612037211 */ /* 0x000fca00000f0cc9 */
[----:B------:R0:W-:Y:S01]  /*9350*/  ST.E.128 desc[UR36][R2.64], R48 ;  /* 0x0000003002007985 */ /* 0x0001e2000c101d24 */
[----:B------:R-:W-:Y:S05]  /*9360*/  BRA `(.L_x_224) ;  /* 0x0000000c00347947 */ /* 0x000fea0003800000 */
.L_x_216:
[----:B------:R-:W-:Y:S01]  /*9370*/  ULDC.64 UR8, c[0x0][0xc00] ;  /* 0x0003000000087ab9 */ /* 0x000fe20000000a00 */
[----:B------:R-:W-:Y:S01]  /*9380*/  ULDC UR4, c[0x0][0xa88] ;  /* 0x0002a20000047ab9 */ /* 0x000fe20000000800 */
[----:B------:R-:W-:Y:S01]  /*9390*/  UISETP.NE.U32.AND UP0, UPT, UR8, URZ, UPT ;  /* 0x0000003f0800728c */ /* 0x000fe2000bf05070 */
[----:B------:R-:W0:Y:S03]  /*93a0*/  LDC R11, c[0x0][0xbe8] ;  /* 0x0002fa00ff0b7b82 */ /* 0x000e260000000800 */
[----:B------:R-:W-:-:S03]  /*93b0*/  UISETP.NE.AND.EX UP0, UPT, UR9, URZ, UPT, UP0 ;  /* 0x0000003f0900728c */ /* 0x000fc6000bf05300 */
[----:B------:R-:W-:Y:S02]  /*93c0*/  ULDC.64 UR8, c[0x0][0xc00] ;  /* 0x0003000000087ab9 */ /* 0x000fe40000000a00 */
[----:B------:R-:W-:Y:S01]  /*93d0*/  UIMAD.WIDE UR8, UR60, 0x4, UR8 ;  /* 0x000000043c0878a5 */ /* 0x000fe2000f8e0208 */
[----:B------:R-:W-:-:S05]  /*93e0*/  PLOP3.LUT P2, PT, PT, PT, UP0, 0x80, 0x0 ;  /* 0x000000000000781c */ /* 0x000fca0003f4f008 */
[----:B------:R-:W-:Y:S02]  /*93f0*/  IMAD.U32 R2, RZ, RZ, UR8 ;  /* 0x00000008ff027e24 */ /* 0x000fe4000f8e00ff */
[----:B------:R-:W-:Y:S01]  /*9400*/  IMAD.U32 R3, RZ, RZ, UR9 ;  /* 0x00000009ff037e24 */ /* 0x000fe2000f8e00ff */
[----:B------:R-:W-:Y:S02]  /*9410*/  ULDC.64 UR8, c[0x0][0xc08] ;  /* 0x0003020000087ab9 */ /* 0x000fe40000000a00 */
[----:B------:R-:W-:-:S03]  /*9420*/  UISETP.NE.U32.AND UP1, UPT, UR8, URZ, UPT ;  /* 0x0000003f0800728c */ /* 0x000fc6000bf25070 */
[----:B------:R-:W2:Y:S01]  /*9430*/  @P2 LDG.E R6, desc[UR36][R2.64] ;  /* 0x0000002402062981 */ /* 0x000ea2000c1e1900 */
[----:B------:R-:W-:Y:S01]  /*9440*/  UISETP.NE.AND.EX UP1, UPT, UR9, URZ, UPT, UP1 ;  /* 0x0000003f0900728c */ /* 0x000fe2000bf25310 */
[----:B------:R-:W-:-:S05]  /*9450*/  MOV R0, UR4 ;  /* 0x0000000400007c02 */ /* 0x000fca0008000f00 */
[----:B------:R-:W-:-:S05]  /*9460*/  PLOP3.LUT P3, PT, PT, PT, UP1, 0x80, 0x0 ;  /* 0x000000000000781c */ /* 0x000fca0003f6f018 */
[----:B------:R-:W-:Y:S02]  /*9470*/  @UP1 ULDC.64 UR8, c[0x0][0xc08] ;  /* 0x0003020000081ab9 */ /* 0x000fe40000000a00 */
[----:B------:R-:W-:-:S06]  /*9480*/  @UP1 UIMAD.WIDE UR8, UR60, 0x4, UR8 ;  /* 0x000000043c0818a5 */ /* 0x000fcc000f8e0208 */
[----:B------:R-:W-:Y:S02]  /*9490*/  IMAD.U32 R4, RZ, RZ, UR8 ;  /* 0x00000008ff047e24 */ /* 0x000fe4000f8e00ff */
[----:B------:R-:W-:-:S05]  /*94a0*/  IMAD.U32 R5, RZ, RZ, UR9 ;  /* 0x00000009ff057e24 */ /* 0x000fca000f8e00ff */
[----:B------:R1:W5:Y:S01]  /*94b0*/  @P3 LDG.E R0, desc[UR36][R4.64] ;  /* 0x0000002404003981 */ /* 0x000362000c1e1900 */
[----:B0-----:R-:W-:Y:S01]  /*94c0*/  ISETP.NE.AND P0, PT, R11, 0x1, PT ;  /* 0x000000010b00780c */ /* 0x001fe20003f05270 */
[----:B------:R-:W-:Y:S01]  /*94d0*/  UMOV UR4, URZ ;  /* 0x0000003f00047c82 */ /* 0x000fe20008000000 */
[----:B------:R-:W-:Y:S01]  /*94e0*/  USHF.R.S32.HI UR11, URZ, 0x1f, UR61 ;  /* 0x0000001f3f0b7899 */ /* 0x000fe2000801143d */
[----:B------:R-:W-:-:S10]  /*94f0*/  ISETP.GE.AND P1, PT, R204, 0x80, PT ;  /* 0x00000080cc00780c */ /* 0x000fd40003f26270 */
[----:B------:R-:W0:Y:S01]  /*9500*/  @P0 LDC R9, c[0x0][0xbec] ;  /* 0x0002fb00ff090b82 */ /* 0x000e220000000800 */
[----:B--2---:R-:W-:-:S13]  /*9510*/  @P2 R2UR UR4, R6 ;  /* 0x00000000060422ca */ /* 0x004fda00000e0000 */
[----:B------:R-:W-:Y:S01]  /*9520*/  USHF.R.S32.HI UR10, URZ, 0x1f, UR4 ;  /* 0x0000001f3f0a7899 */ /* 0x000fe20008011404 */
[----:B01----:R-:W-:Y:S11]  /*9530*/  @P3 BRA `(.L_x_225) ;  /* 0x0000000000103947 */ /* 0x003ff60003800000 */
[----:B------:R-:W-:Y:S05]  /*9540*/  @!P2 BRA `(.L_x_225) ;  /* 0x00000000000ca947 */ /* 0x000fea0003800000 */
[----:B------:R-:W2:Y:S04]  /*9550*/  LDG.E R5, desc[UR36][R2.64] ;  /* 0x0000002402057981 */ /* 0x000ea8000c1e1900 */
[----:B-----5:R-:W2:Y:S02]  /*9560*/  LDG.E R0, desc[UR36][R2.64+0x4] ;  /* 0x0000042402007981 */ /* 0x020ea4000c1e1900 */
[----:B--2---:R-:W-:-:S07]  /*9570*/  IMAD.IADD R0, R0, 0x1, -R5 ;  /* 0x0000000100007824 */ /* 0x004fce00078e0a05 */
.L_x_225:
[----:B------:R-:W-:Y:S01]  /*9580*/  R2UR UR7, R192 ;  /* 0x00000000c00772ca */ /* 0x000fe200000e0000 */
[----:B------:R-:W-:Y:S01]  /*9590*/  USEL UR60, UR60, URZ, !UP0 ;  /* 0x0000003f3c3c7287 */ /* 0x000fe2000c000000 */
[----:B------:R-:W-:Y:S11]  /*95a0*/  BSSY B1, `(.L_x_226) ;  /* 0x000002e000017945 */ /* 0x000ff60003800000 */
[----:B------:R-:W-:Y:S01]  /*95b0*/  USEL UR12, UR7, URZ, !UP0 ;  /* 0x0000003f070c7287 */ /* 0x000fe2000c000000 */
[----:B------:R-:W-:Y:S11]  /*95c0*/  @P1 BRA `(.L_x_227) ;  /* 0x0000000000ac1947 */ /* 0x000ff60003800000 */
[----:B------:R-:W0:Y:S01]  /*95d0*/  S2R R3, SR_TID.X ;  /* 0x0000000000037919 */ /* 0x000e220000002100 */
[----:B------:R-:W1:Y:S01]  /*95e0*/  LDC R7, c[0x0][0xbe8] ;  /* 0x0002fa00ff077b82 */ /* 0x000e620000000800 */
[----:B------:R-:W-:-:S13]  /*95f0*/  R2UR UR7, R22 ;  /* 0x00000000160772ca */ /* 0x000fda00000e0000 */
[----:B------:R-:W-:-:S05]  /*9600*/  IMAD.U32 R2, RZ, RZ, UR7 ;  /* 0x00000007ff027e24 */ /* 0x000fca000f8e00ff */
[----:B0-----:R-:W-:Y:S01]  /*9610*/  LEA R2, R2, R3, 0x7 ;  /* 0x0000000302027211 */ /* 0x001fe200078e38ff */
[----:B-1---5:R-:W-:-:S04]  /*9620*/  IMAD R3, R0, R7, RZ ;  /* 0x0000000700037224 */ /* 0x022fc800078e02ff */
[----:B------:R-:W-:-:S05]  /*9630*/  VIADD R4, R2, 0xffffff80 ;  /* 0xffffff8002047836 */ /* 0x000fca0000000000 */
[----:B------:R-:W-:-:S13]  /*9640*/  ISETP.GE.AND P1, PT, R4, R3, PT ;  /* 0x000000030400720c */ /* 0x000fda0003f26270 */
[----:B------:R-:W-:Y:S05]  /*9650*/  @P1 BRA `(.L_x_227) ;  /* 0x0000000000881947 */ /* 0x000fea0003800000 */
[----:B------:R-:W-:Y:S01]  /*9660*/  ISETP.NE.AND P1, PT, R7, 0x1, PT ;  /* 0x000000010700780c */ /* 0x000fe20003f25270 */
[----:B------:R-:W-:Y:S01]  /*9670*/  ULDC.64 UR14, c[0x0][0xb90] ;  /* 0x0002e400000e7ab9 */ /* 0x000fe20000000a00 */
[----:B------:R-:W-:Y:S01]  /*9680*/  UMOV UR8, UR4 ;  /* 0x0000000400087c82 */ /* 0x000fe20008000000 */
[----:B------:R-:W-:Y:S01]  /*9690*/  UIMAD UR7, UR11, UR14, URZ ;  /* 0x0000000e0b0772a4 */ /* 0x000fe2000f8e023f */
[----:B------:R-:W-:Y:S01]  /*96a0*/  IMAD.MOV.U32 R2, RZ, RZ, R4 ;  /* 0x000000ffff027224 */ /* 0x000fe200078e0004 */
[----:B------:R-:W-:Y:S02]  /*96b0*/  UMOV UR9, UR10 ;  /* 0x0000000a00097c82 */ /* 0x000fe40008000000 */
[----:B------:R-:W-:Y:S02]  /*96c0*/  UIMAD.WIDE.U32 UR8, UR61, UR14, UR8 ;  /* 0x0000000e3d0872a5 */ /* 0x000fe4000f8e0008 */
[----:B------:R-:W-:-:S03]  /*96d0*/  UIMAD UR7, UR61, UR15, UR7 ;  /* 0x0000000f3d0772a4 */ /* 0x000fc6000f8e0207 */
[----:B------:R-:W-:Y:S01]  /*96e0*/  ULDC.64 UR14, c[0x0][0xb98] ;  /* 0x0002e600000e7ab9 */ /* 0x000fe20000000a00 */
[----:B------:R-:W0:Y:S01]  /*96f0*/  @P1 LDC R3, c[0x0][0xbec] ;  /* 0x0002fb00ff031b82 */ /* 0x000e220000000800 */
[----:B------:R-:W-:Y:S02]  /*9700*/  UIADD3 UR9, UR9, UR7, URZ ;  /* 0x0000000709097290 */ /* 0x000fe4000fffe03f */
[----:B------:R-:W-:Y:S02]  /*9710*/  UIMAD UR7, UR12, UR14, URZ ;  /* 0x0000000e0c0772a4 */ /* 0x000fe4000f8e023f */
[----:B------:R-:W-:Y:S02]  /*9720*/  UIMAD.WIDE.U32 UR8, UR60, UR14, UR8 ;  /* 0x0000000e3c0872a5 */ /* 0x000fe4000f8e0008 */
[----:B------:R-:W-:Y:S01]  /*9730*/  UIMAD UR7, UR60, UR15, UR7 ;  /* 0x0000000f3c0772a4 */ /* 0x000fe2000f8e0207 */
[----:B------:R-:W1:Y:S02]  /*9740*/  @P1 LDC R6, c[0x0][0xbf0] ;  /* 0x0002fc00ff061b82 */ /* 0x000e640000000800 */
[----:B------:R-:W-:Y:S01]  /*9750*/  ULDC.64 UR14, c[0x0][0xb88] ;  /* 0x0002e200000e7ab9 */ /* 0x000fe20000000a00 */
[----:B0-----:R-:W-:-:S05]  /*9760*/  @P1 IMAD.HI.U32 R3, R4, R3, RZ ;  /* 0x0000000304031227 */ /* 0x001fca00078e00ff */
[----:B-1----:R-:W-:Y:S01]  /*9770*/  @P1 SHF.R.U32.HI R2, RZ, R6, R3 ;  /* 0x00000006ff021219 */ /* 0x002fe20000011603 */
[----:B------:R-:W-:-:S03]  /*9780*/  IMAD.U32 R6, RZ, RZ, UR7 ;  /* 0x00000007ff067e24 */ /* 0x000fc6000f8e00ff */
[--C-:B------:R-:W-:Y:S01]  /*9790*/  SHF.R.S32.HI R3, RZ, 0x1f, R2.reuse ;  /* 0x0000001fff037819 */ /* 0x100fe20000011402 */
[----:B------:R-:W-:Y:S01]  /*97a0*/  IMAD.MOV R5, RZ, RZ, -R2 ;  /* 0x000000ffff057224 */ /* 0x000fe200078e0a02 */
[----:B------:R-:W-:-:S03]  /*97b0*/  IADD3 R2, P1, R2, UR8, RZ ;  /* 0x0000000802027c10 */ /* 0x000fc6000ff3e0ff */
[----:B------:R-:W-:Y:S01]  /*97c0*/  IMAD R5, R7, R5, R4 ;  /* 0x0000000507057224 */ /* 0x000fe200078e0204 */
[----:B------:R-:W-:Y:S01]  /*97d0*/  IADD3.X R3, R3, UR9, R6, P1, !PT ;  /* 0x0000000903037c10 */ /* 0x000fe20008ffe406 */
[----:B------:R-:W-:-:S03]  /*97e0*/  ULDC.64 UR8, c[0x0][0xb50] ;  /* 0x0002d40000087ab9 */ /* 0x000fc60000000a00 */
[----:B------:R-:W-:Y:S01]  /*97f0*/  SHF.R.S32.HI R4, RZ, 0x1f, R5 ;  /* 0x0000001fff047819 */ /* 0x000fe20000011405 */
[----:B------:R-:W-:-:S04]  /*9800*/  IMAD.WIDE.U32 R2, R5, UR14, R2 ;  /* 0x0000000e05027c25 */ /* 0x000fc8000f8e0002 */
[----:B------:R-:W-:-:S04]  /*9810*/  IMAD R4, R4, UR14, RZ ;  /* 0x0000000e04047c24 */ /* 0x000fc8000f8e02ff */
[----:B------:R-:W-:Y:S01]  /*9820*/  IMAD R7, R5, UR15, R4 ;  /* 0x0000000f05077c24 */ /* 0x000fe2000f8e0204 */
[----:B------:R-:W-:-:S04]  /*9830*/  LEA R4, P1, R2, UR8, 0x2 ;  /* 0x0000000802047c11 */ /* 0x000fc8000f8210ff */
[----:B------:R-:W-:-:S04]  /*9840*/  IADD3 R3, R3, R7, RZ ;  /* 0x0000000703037210 */ /* 0x000fc80007ffe0ff */
[----:B------:R-:W-:Y:S01]  /*9850*/  LEA.HI.X R5, R2, UR9, R3, 0x2, P1 ;  /* 0x0000000902057c11 */ /* 0x000fe200088f1403 */
[----:B------:R-:W-:-:S05]  /*9860*/  IMAD.MOV.U32 R3, RZ, RZ, -0x800000 ;  /* 0xff800000ff037424 */ /* 0x000fca00078e00ff */
[----:B------:R0:W-:Y:S02]  /*9870*/  STG.E desc[UR36][R4.64], R3 ;  /* 0x0000000304007986 */ /* 0x0001e4000c101924 */
.L_x_227:
[----:B------:R-:W-:Y:S05]  /*9880*/  BSYNC B1 ;  /* 0x0000000000017941 */ /* 0x000fea0003800000 */
.L_x_226:
[----:B------:R-:W-:Y:S01]  /*9890*/  R2UR UR13, R22 ;  /* 0x00000000160d72ca */ /* 0x000fe200000e0000 */
[----:B0-----:R-:W0:Y:S01]  /*98a0*/  @P0 LDC R3, c[0x0][0xbf0] ;  /* 0x0002fc00ff030b82 */ /* 0x001e220000000800 */
[----:B------:R-:W-:Y:S01]  /*98b0*/  ULDC.64 UR14, c[0x0][0xaa0] ;  /* 0x0002a800000e7ab9 */ /* 0x000fe20000000a00 */
[----:B------:R-:W-:Y:S01]  /*98c0*/  IMAD R2, R19, 0x20, R23 ;  /* 0x0000002013027824 */ /* 0x000fe200078e0217 */
[----:B------:R-:W-:Y:S01]  /*98d0*/  UIMAD UR7, UR10, UR14, URZ ;  /* 0x0000000e0a0772a4 */ /* 0x000fe2000f8e023f */
[----:B------:R-:W-:Y:S01]  /*98e0*/  BSSY B1, `(.L_x_228) ;  /* 0x000003f000017945 */ /* 0x000fe20003800000 */
[----:B------:R-:W-:Y:S02]  /*98f0*/  UIMAD.WIDE.U32 UR8, UR4, UR14, URZ ;  /* 0x0000000e040872a5 */ /* 0x000fe4000f8e003f */
[----:B------:R-:W-:-:S03]  /*9900*/  UIMAD UR7, UR4, UR15, UR7 ;  /* 0x0000000f040772a4 */ /* 0x000fc6000f8e0207 */
[----:B------:R-:W-:Y:S01]  /*9910*/  ULDC.64 UR14, c[0x0][0xae8] ;  /* 0x0002ba00000e7ab9 */ /* 0x000fe20000000a00 */
[----:B------:R-:W-:Y:S01]  /*9920*/  UIADD3 UR9, UR9, UR7, URZ ;  /* 0x0000000709097290 */ /* 0x000fe2000fffe03f */
[----:B------:R-:W-:Y:S01]  /*9930*/  IMAD.U32 R5, RZ, RZ, UR13 ;  /* 0x0000000dff057e24 */ /* 0x000fe2000f8e00ff */
[----:B------:R-:W-:Y:S02]  /*9940*/  UIMAD UR4, UR11, UR14, URZ ;  /* 0x0000000e0b0472a4 */ /* 0x000fe4000f8e023f */
[----:B------:R-:W-:Y:S01]  /*9950*/  UIMAD.WIDE.U32 UR8, UR61, UR14, UR8 ;  /* 0x0000000e3d0872a5 */ /* 0x000fe2000f8e0008 */
[----:B------:R-:W-:Y:S01]  /*9960*/  IMAD R6, R5, 0x80, R2 ;  /* 0x0000008005067824 */ /* 0x000fe200078e0202 */
[----:B------:R-:W-:Y:S01]  /*9970*/  UIMAD UR4, UR61, UR15, UR4 ;  /* 0x0000000f3d0472a4 */ /* 0x000fe2000f8e0204 */
[----:B------:R-:W-:Y:S02]  /*9980*/  ULDC.64 UR10, c[0x0][0xaf0] ;  /* 0x0002bc00000a7ab9 */ /* 0x000fe40000000a00 */
[----:B------:R-:W-:Y:S01]  /*9990*/  @P0 IMAD.HI.U32 R2, R6, R9, RZ ;  /* 0x0000000906020227 */ /* 0x000fe200078e00ff */
[----:B------:R-:W-:Y:S01]  /*99a0*/  UIADD3 UR9, UR9, UR4, URZ ;  /* 0x0000000409097290 */ /* 0x000fe2000fffe03f */
[----:B------:R-:W-:Y:S01]  /*99b0*/  MOV R5, R6 ;  /* 0x0000000600057202 */ /* 0x000fe20000000f00 */
[----:B------:R-:W-:-:S02]  /*99c0*/  UIMAD UR4, UR12, UR10, URZ ;  /* 0x0000000a0c0472a4 */ /* 0x000fc4000f8e023f */
[----:B0-----:R-:W-:Y:S01]  /*99d0*/  @P0 SHF.R.U32.HI R5, RZ, R3, R2 ;  /* 0x00000003ff050219 */ /* 0x001fe20000011602 */
[----:B------:R-:W-:Y:S02]  /*99e0*/  UIMAD.WIDE.U32 UR8, UR60, UR10, UR8 ;  /* 0x0000000a3c0872a5 */ /* 0x000fe4000f8e0008 */
[----:B------:R-:W-:Y:S01]  /*99f0*/  UIMAD UR4, UR60, UR11, UR4 ;  /* 0x0000000b3c0472a4 */ /* 0x000fe2000f8e0204 */
[--C-:B------:R-:W-:Y:S01]  /*9a00*/  SHF.R.S32.HI R2, RZ, 0x1f, R5.reuse ;  /* 0x0000001fff027819 */ /* 0x100fe20000011405 */
[----:B------:R-:W-:Y:S01]  /*9a10*/  IMAD.MOV R7, RZ, RZ, -R5 ;  /* 0x000000ffff077224 */ /* 0x000fe200078e0a05 */
[----:B------:R-:W-:Y:S01]  /*9a20*/  ULDC.64 UR10, c[0x0][0xae0] ;  /* 0x0002b800000a7ab9 */ /* 0x000fe20000000a00 */
[----:B------:R-:W-:Y:S02]  /*9a30*/  UIADD3 UR4, UR9, UR4, URZ ;  /* 0x0000000409047290 */ /* 0x000fe4000fffe03f */
[----:B------:R-:W-:Y:S02]  /*9a40*/  IMAD.U32 R3, RZ, RZ, UR9 ;  /* 0x00000009ff037e24 */ /* 0x000fe4000f8e00ff */
[----:B------:R-:W-:-:S02]  /*9a50*/  IMAD R4, R2, UR10, RZ ;  /* 0x0000000a02047c24 */ /* 0x000fc4000f8e02ff */
[----:B------:R-:W-:Y:S01]  /*9a60*/  IMAD R7, R11, R7, R6 ;  /* 0x000000070b077224 */ /* 0x000fe200078e0206 */
[----:B------:R-:W-:Y:S01]  /*9a70*/  MOV R6, UR13 ;  /* 0x0000000d00067c02 */ /* 0x000fe20008000f00 */
[----:B------:R-:W-:Y:S01]  /*9a80*/  IMAD.U32 R2, RZ, RZ, UR8 ;  /* 0x00000008ff027e24 */ /* 0x000fe2000f8e00ff */
[----:B------:R-:W-:Y:S01]  /*9a90*/  ULDC.64 UR8, c[0x0][0xad8] ;  /* 0x0002b60000087ab9 */ /* 0x000fe20000000a00 */
[----:B------:R-:W-:Y:S02]  /*9aa0*/  IMAD.U32 R3, RZ, RZ, UR4 ;  /* 0x00000004ff037e24 */ /* 0x000fe4000f8e00ff */
[C---:B------:R-:W-:Y:S01]  /*9ab0*/  IMAD R9, R5.reuse, UR11, R4 ;  /* 0x0000000b05097c24 */ /* 0x040fe2000f8e0204 */
[----:B------:R-:W-:Y:S01]  /*9ac0*/  SHF.R.S32.HI R4, RZ, 0x1f, R7 ;  /* 0x0000001fff047819 */ /* 0x000fe20000011407 */
[----:B------:R-:W-:-:S04]  /*9ad0*/  IMAD.WIDE.U32 R2, R5, UR10, R2 ;  /* 0x0000000a05027c25 */ /* 0x000fc8000f8e0002 */
[----:B------:R-:W-:Y:S02]  /*9ae0*/  IMAD.IADD R3, R3, 0x1, R9 ;  /* 0x0000000103037824 */ /* 0x000fe400078e0209 */
[----:B------:R-:W-:Y:S02]  /*9af0*/  IMAD R4, R4, UR8, RZ ;  /* 0x0000000804047c24 */ /* 0x000fe4000f8e02ff */
[----:B------:R-:W-:Y:S02]  /*9b00*/  IMAD R6, R6, 0x80, R23 ;  /* 0x0000008006067824 */ /* 0x000fe400078e0217 */
[----:B-----5:R-:W-:Y:S02]  /*9b10*/  IMAD R11, R0, R11, RZ ;  /* 0x0000000b000b7224 */ /* 0x020fe400078e02ff */
[C---:B------:R-:W-:Y:S02]  /*9b20*/  IMAD R5, R7.reuse, UR9, R4 ;  /* 0x0000000907057c24 */ /* 0x040fe4000f8e0204 */
[----:B------:R-:W-:Y:S01]  /*9b30*/  IMAD.WIDE.U32 R2, R7, UR8, R2 ;  /* 0x0000000807027c25 */ /* 0x000fe2000f8e0002 */
[----:B------:R-:W-:Y:S01]  /*9b40*/  ISETP.GE.AND P2, PT, R6, R11, PT ;  /* 0x0000000b0600720c */ /* 0x000fe20003f46270 */
[----:B------:R-:W-:-:S02]  /*9b50*/  ULDC.64 UR8, c[0x0][0xa80] ;  /* 0x0002a00000087ab9 */ /* 0x000fc40000000a00 */
[----:B------:R-:W-:Y:S01]  /*9b60*/  VIADD R0, R6, 0x20 ;  /* 0x0000002006007836 */ /* 0x000fe20000000000 */
[----:B------:R-:W-:Y:S02]  /*9b70*/  IADD3 R3, R3, R5, RZ ;  /* 0x0000000503037210 */ /* 0x000fe40007ffe0ff */
[----:B------:R-:W-:Y:S02]  /*9b80*/  LEA R4, P3, R2, UR8, 0x1 ;  /* 0x0000000802047c11 */ /* 0x000fe4000f8608ff */
[-C--:B------:R-:W-:Y:S01]  /*9b90*/  ISETP.GE.AND P1, PT, R0, R11.reuse, PT ;  /* 0x0000000b0000720c */ /* 0x080fe20003f26270 */
[----:B------:R-:W-:Y:S01]  /*9ba0*/  VIADD R0, R6, 0x40 ;  /* 0x0000004006007836 */ /* 0x000fe20000000000 */
[----:B------:R-:W-:Y:S02]  /*9bb0*/  LEA.HI.X R5, R2, UR9, R3, 0x1, P3 ;  /* 0x0000000902057c11 */ /* 0x000fe400098f0c03 */
[----:B------:R0:W1:Y:S02]  /*9bc0*/  SHFL.IDX PT, R3, R4, RZ, 0x181f ;  /* 0x00181fff04037589 */ /* 0x00006400000e0000 */
[----:B------:R-:W-:-:S02]  /*9bd0*/  ISETP.GE.AND P0, PT, R0, R11, PT ;  /* 0x0000000b0000720c */ /* 0x000fc40003f06270 */
[----:B------:R0:W2:Y:S01]  /*9be0*/  SHFL.IDX PT, R0, R5, RZ, 0x181f ;  /* 0x00181fff05007589 */ /* 0x0000a200000e0000 */
[----:B------:R-:W-:Y:S10]  /*9bf0*/  @P2 BRA `(.L_x_229) ;  /* 0x0000000000342947 */ /* 0x000ff40003800000 */
        /* <DEDUP_REMOVED lines=9> */
[----:B------:R3:W-:Y:S01]  /*9c90*/  @!P4 ST.E.128 desc[UR36][R8.64], RZ ;  /* 0x000000ff0800c985 */ /* 0x0007e2000c101d24 */
[----:B------:R-:W-:-:S03]  /*9ca0*/  @!P2 LEA.HI.X R3, R18, R0, R201, 0x1, P6 ;  /* 0x000000001203a211 */ /* 0x000fc600030f0cc9 */
[----:B------:R3:W-:Y:S04]  /*9cb0*/  @!P3 ST.E.128 desc[UR36][R12.64], RZ ;  /* 0x000000ff0c00b985 */ /* 0x0007e8000c101d24 */
[----:B------:R3:W-:Y:S02]  /*9cc0*/  @!P2 ST.E.128 desc[UR36][R2.64], RZ ;  /* 0x000000ff0200a985 */ /* 0x0007e4000c101d24 */
.L_x_229:
[----:B------:R-:W-:Y:S05]  /*9cd0*/  BSYNC B1 ;  /* 0x0000000000017941 */ /* 0x000fea0003800000 */
.L_x_228:
[----:B--2---:R2:W4:Y:S01]  /*9ce0*/  SHFL.IDX PT, R0, R5, 0x1, 0x181f ;  /* 0x00381f0005007f89 */ /* 0x00452200000e0000 */
[----:B------:R-:W-:Y:S03]  /*9cf0*/  BSSY B1, `(.L_x_230) ;  /* 0x0000010000017945 */ /* 0x000fe60003800000 */
[----:B-1-3--:R2:W1:Y:S01]  /*9d00*/  SHFL.IDX PT, R3, R4, 0x1, 0x181f ;  /* 0x00381f0004037f89 */ /* 0x00a46200000e0000 */
[----:B------:R-:W-:Y:S05]  /*9d10*/  @P1 BRA `(.L_x_231) ;  /* 0x0000000000341947 */ /* 0x000fea0003800000 */
[----:B------:R-:W-:Y:S02]  /*9d20*/  ULDC UR4, c[0x0][0xac8] ;  /* 0x0002b20000047ab9 */ /* 0x000fe40000000800 */
[----:B------:R-:W-:Y:S02]  /*9d30*/  ISETP.GE.AND P4, PT, R16, UR4, PT ;  /* 0x0000000410007c0c */ /* 0x000fe4000bf86270 */
[----:B------:R-:W-:Y:S02]  /*9d40*/  ISETP.GE.AND P5, PT, R17, UR4, PT ;  /* 0x0000000411007c0c */ /* 0x000fe4000bfa6270 */
[----:B------:R-:W-:-:S09]  /*9d50*/  ISETP.GE.AND P6, PT, R18, UR4, PT ;  /* 0x0000000412007c0c */ /* 0x000fd2000bfc6270 */
[-C--:B-1----:R-:W-:Y:S02]  /*9d60*/  @!P4 LEA R8, P1, R16, R3.reuse, 0x1 ;  /* 0x000000031008c211 */ /* 0x082fe400078208ff */
[CC--:B------:R-:W-:Y:S02]  /*9d70*/  @!P5 LEA R12, P2, R17.reuse, R3.reuse, 0x1 ;  /* 0x00000003110cd211 */ /* 0x0c0fe400078408ff */
[----:B------:R-:W-:Y:S02]  /*9d80*/  @!P6 LEA R2, P3, R18, R3, 0x1 ;  /* 0x000000031202e211 */ /* 0x000fe400078608ff */
[-C--:B----4-:R-:W-:Y:S02]  /*9d90*/  @!P4 LEA.HI.X R9, R16, R0.reuse, R203, 0x1, P1 ;  /* 0x000000001009c211 */ /* 0x090fe400008f0ccb */
[-C--:B------:R-:W-:Y:S02]  /*9da0*/  @!P5 LEA.HI.X R13, R17, R0.reuse, R202, 0x1, P2 ;  /* 0x00000000110dd211 */ /* 0x080fe400010f0cca */
[----:B------:R-:W-:Y:S01]  /*9db0*/  @!P6 LEA.HI.X R3, R18, R0, R201, 0x1, P3 ;  /* 0x000000001203e211 */ /* 0x000fe200018f0cc9 */
[----:B------:R3:W-:Y:S04]  /*9dc0*/  @!P4 ST.E.128 desc[UR36][R8.64], RZ ;  /* 0x000000ff0800c985 */ /* 0x0007e8000c101d24 */
[----:B------:R3:W-:Y:S04]  /*9dd0*/  @!P5 ST.E.128 desc[UR36][R12.64], RZ ;  /* 0x000000ff0c00d985 */ /* 0x0007e8000c101d24 */
[----:B------:R3:W-:Y:S02]  /*9de0*/  @!P6 ST.E.128 desc[UR36][R2.64], RZ ;  /* 0x000000ff0200e985 */ /* 0x0007e4000c101d24 */
.L_x_231:
[----:B------:R-:W-:Y:S05]  /*9df0*/  BSYNC B1 ;  /* 0x0000000000017941 */ /* 0x000fea0003800000 */
.L_x_230:
[----:B----4-:R4:W0:Y:S01]  /*9e00*/  SHFL.IDX PT, R0, R5, 0x2, 0x181f ;  /* 0x00581f0005007f89 */ /* 0x01082200000e0000 */
        /* <DEDUP_REMOVED lines=10> */
[-C--:B0-----:R-:W-:Y:S02]  /*9eb0*/  @!P3 LEA.HI.X R9, R16, R0.reuse, R203, 0x1, P0 ;  /* 0x000000001009b211 */ /* 0x081fe400000f0ccb */
[-C--:B------:R-:W-:Y:S02]  /*9ec0*/  @!P4 LEA.HI.X R13, R17, R0.reuse, R202, 0x1, P1 ;  /* 0x00000000110dc211 */ /* 0x080fe400008f0cca */
[----:B------:R-:W-:Y:S01]  /*9ed0*/  @!P5 LEA.HI.X R3, R18, R0, R201, 0x1, P2 ;  /* 0x000000001203d211 */ /* 0x000fe200010f0cc9 */
[----:B------:R3:W-:Y:S04]  /*9ee0*/  @!P3 ST.E.128 desc[UR36][R8.64], RZ ;  /* 0x000000ff0800b985 */ /* 0x0007e8000c101d24 */
[----:B------:R3:W-:Y:S04]  /*9ef0*/  @!P4 ST.E.128 desc[UR36][R12.64], RZ ;  /* 0x000000ff0c00c985 */ /* 0x0007e8000c101d24 */
[----:B------:R3:W-:Y:S02]  /*9f00*/  @!P5 ST.E.128 desc[UR36][R2.64], RZ ;  /* 0x000000ff0200d985 */ /* 0x0007e4000c101d24 */
.L_x_233:
[----:B------:R-:W-:Y:S05]  /*9f10*/  BSYNC B1 ;  /* 0x0000000000017941 */ /* 0x000fea0003800000 */
.L_x_232:
[----:B0-----:R-:W-:Y:S01]  /*9f20*/  VIADD R0, R6, 0x60 ;  /* 0x0000006006007836 */ /* 0x001fe20000000000 */
[----:B--2-4-:R-:W0:Y:S04]  /*9f30*/  SHFL.IDX PT, R5, R5, 0x3, 0x181f ;  /* 0x00781f0005057f89 */ /* 0x014e2800000e0000 */
[----:B------:R-:W-:Y:S01]  /*9f40*/  ISETP.GE.AND P0, PT, R0, R11, PT ;  /* 0x0000000b0000720c */ /* 0x000fe20003f06270 */
[----:B-1-3--:R1:W2:-:S12]  /*9f50*/  SHFL.IDX PT, R3, R4, 0x3, 0x181f ;  /* 0x00781f0004037f89 */ /* 0x00a29800000e0000 */
[----:B-1----:R-:W-:Y:S05]  /*9f60*/  @P0 BRA `(.L_x_224) ;  /* 0x0000000000340947 */ /* 0x002fea0003800000 */
[----:B------:R-:W-:Y:S02]  /*9f70*/  ULDC UR4, c[0x0][0xac8] ;  /* 0x0002b20000047ab9 */ /* 0x000fe40000000800 */
[----:B------:R-:W-:Y:S02]  /*9f80*/  ISETP.GE.AND P3, PT, R16, UR4, PT ;  /* 0x0000000410007c0c */ /* 0x000fe4000bf66270 */
[----:B------:R-:W-:Y:S02]  /*9f90*/  ISETP.GE.AND P4, PT, R17, UR4, PT ;  /* 0x0000000411007c0c */ /* 0x000fe4000bf86270 */
[----:B------:R-:W-:-:S09]  /*9fa0*/  ISETP.GE.AND P5, PT, R18, UR4, PT ;  /* 0x0000000412007c0c */ /* 0x000fd2000bfa6270 */
[-C--:B--2---:R-:W-:Y:S02]  /*9fb0*/  @!P3 LEA R6, P0, R16, R3.reuse, 0x1 ;  /* 0x000000031006b211 */ /* 0x084fe400078008ff */
        /* <DEDUP_REMOVED lines=8> */
.L_x_224:
[----:B------:R-:W-:Y:S05]  /*a040*/  BSYNC B0 ;  /* 0x0000000000007941 */ /* 0x000fea0003800000 */
.L_x_215:
[----:B------:R-:W-:Y:S02]  /*a050*/  ULDC UR4, c[0x0][0xc3c] ;  /* 0x00030f0000047ab9 */ /* 0x000fe40000000800 */
[----:B------:R-:W-:-:S13]  /*a060*/  ISETP.GE.AND P0, PT, R39, UR4, PT ;  /* 0x0000000427007c0c */ /* 0x000fda000bf06270 */
[----:B------:R-:W-:Y:S05]  /*a070*/  @!P0 BRA `(.L_x_234) ;  /* 0xffffff6c00488947 */ /* 0x000fea000383ffff */
[----:B------:R-:W-:Y:S05]  /*a080*/  EXIT ;  /* 0x000000000000794d */ /* 0x000fea0003800000 */
.L_x_187:
[----:B------:R-:W-:-:S08]  /*a090*/  NOP ;  /* 0x0000000000007918 */ /* 0x000fd00000000000 */
[----:B0-----:R-:W0:-:S00]  /*a0a0*/  USETMAXREG.DEALLOC.CTAPOOL 0x28 ;  /* 0x00000028000079c8 */ /* 0x001e0000080e0500 */
[----:B0-----:R-:W-:Y:S02]  /*a0b0*/  LOP3.LUT R0, R0, 0x3, RZ, 0xc0, !PT ;  /* 0x0000000300007812 */ /* 0x001fe400078ec0ff */
[----:B------:R-:W-:-:S04]  /*a0c0*/  LOP3.LUT R23, R23, 0xffffff7f, RZ, 0xc0, !PT ;  /* 0xffffff7f17177812 */ /* 0x000fc800078ec0ff */
[----:B------:R-:W0:Y:S02]  /*a0d0*/  SHFL.IDX PT, R0, R0, RZ, 0x1f ;  /* 0x00001fff00007589 */ /* 0x000e2400000e0000 */
[----:B0-----:R-:W-:Y:S01]  /*a0e0*/  ISETP.NE.AND P0, PT, R0, RZ, PT ;  /* 0x000000ff0000720c */ /* 0x001fe20003f05270 */
[----:B------:R-:W-:-:S12]  /*a0f0*/  IMAD.MOV.U32 R0, RZ, RZ, RZ ;  /* 0x000000ffff007224 */ /* 0x000fd800078e00ff */
[----:B------:R-:W-:Y:S01]  /*a100*/  @P0 LOP3.LUT R23, R23, 0x80, RZ, 0xfc, !PT ;  /* 0x0000008017170812 */ /* 0x000fe200078efcff */
[----:B------:R-:W-:Y:S06]  /*a110*/  @!P0 BRA `(.L_x_235) ;  /* 0x00000000001c8947 */ /* 0x000fec0003800000 */
[----:B------:R-:W0:Y:S08]  /*a120*/  S2UR UR5, SR_CgaCtaId ;  /* 0x00000000000579c3 */ /* 0x000e300000008800 */
[----:B------:R-:W-:Y:S06]  /*a130*/  BAR.SYNC.DEFER_BLOCKING 0x5, 0x180 ;  /* 0x0146000000007b1d */ /* 0x000fec0000010000 */
[----:B------:R-:W-:-:S02]  /*a140*/  UMOV UR4, 0x400 ;  /* 0x0000040000047882 */ /* 0x000fc40000000000 */
[----:B0-----:R-:W-:-:S09]  /*a150*/  ULEA UR4, UR5, UR4, 0x18 ;  /* 0x0000000405047291 */ /* 0x001fd2000f8ec03f */
[----:B------:R-:W1:Y:S01]  /*a160*/  LDS.128 R16, [UR4+0x308d0] ;  /* 0x0308d004ff107984 */ /* 0x000e620008000c00 */
[----:B------:R-:W-:Y:S06]  /*a170*/  BAR.ARV 0x4, 0x180 ;  /* 0x0106000000007b1d */ /* 0x000fec0000002000 */
[----:B------:R-:W-:Y:S05]  /*a180*/  BRA `(.L_x_236) ;  /* 0x0000000800007947 */ /* 0x000fea0003800000 */
.L_x_235:
[----:B------:R-:W0:Y:S01]  /*a190*/  S2R R2, SR_TID.X ;  /* 0x0000000000027919 */ /* 0x000e220000002100 */
[----:B------:R-:W-:Y:S01]  /*a1a0*/  ULDC UR4, c[0x0][0xc3c] ;  /* 0x00030f0000047ab9 */ /* 0x000fe20000000800 */
[----:B------:R-:W1:Y:S01]  /*a1b0*/  S2UR UR6, SR_CTAID.X ;  /* 0x00000000000679c3 */ /* 0x000e620000002500 */
[----:B------:R-:W-:Y:S01]  /*a1c0*/  ULDC UR5, c[0x0][0xc38] ;  /* 0x00030e0000057ab9 */ /* 0x000fe20000000800 */
[----:B0-----:R-:W-:-:S04]  /*a1d0*/  LOP3.LUT R5, R2, 0x1f, RZ, 0xc0, !PT ;  /* 0x0000001f02057812 */ /* 0x001fc800078ec0ff */
[----:B------:R-:W-:-:S04]  /*a1e0*/  ISETP.NE.AND P0, PT, R5, 0x1f, PT ;  /* 0x0000001f0500780c */ /* 0x000fc80003f05270 */
[----:B------:R-:W-:-:S13]  /*a1f0*/  ISETP.GE.OR P1, PT, R5, UR4, !P0 ;  /* 0x0000000405007c0c */ /* 0x000fda000c726670 */
[----:B------:R-:W0:Y:S02]  /*a200*/  @!P1 LDC.64 R2, c[0x0][0xc80] ;  /* 0x00032000ff029b82 */ /* 0x000e240000000a00 */
[----:B0-----:R-:W-:-:S05]  /*a210*/  @!P1 IMAD.WIDE.U32 R2, R5, 0x4, R2 ;  /* 0x0000000405029825 */ /* 0x001fca00078e0002 */
[----:B------:R-:W2:Y:S01]  /*a220*/  @!P1 LDG.E R0, desc[UR36][R2.64] ;  /* 0x0000002402009981 */ /* 0x000ea2000c1e1900 */
[C---:B------:R-:W-:Y:S01]  /*a230*/  ISETP.NE.AND P1, PT, R5.reuse, RZ, PT ;  /* 0x000000ff0500720c */ /* 0x040fe20003f25270 */
[----:B------:R-:W-:Y:S01]  /*a240*/  UMOV UR4, URZ ;  /* 0x0000003f00047c82 */ /* 0x000fe20008000000 */
[C---:B------:R-:W-:Y:S01]  /*a250*/  ISETP.GE.U32.AND P2, PT, R5.reuse, 0x2, PT ;  /* 0x000000020500780c */ /* 0x040fe20003f46070 */
[----:B------:R-:W-:Y:S01]  /*a260*/  IMAD.MOV.U32 R16, RZ, RZ, RZ ;  /* 0x000000ffff107224 */ /* 0x000fe200078e00ff */
[C---:B------:R-:W-:Y:S02]  /*a270*/  ISETP.GE.U32.AND P3, PT, R5.reuse, 0x4, PT ;  /* 0x000000040500780c */ /* 0x040fe40003f66070 */
[C---:B------:R-:W-:Y:S02]  /*a280*/  ISETP.GE.U32.AND P4, PT, R5.reuse, 0x8, PT ;  /* 0x000000080500780c */ /* 0x040fe40003f86070 */
[----:B------:R-:W-:Y:S01]  /*a290*/  ISETP.GE.U32.AND P5, PT, R5, 0x10, PT ;  /* 0x000000100500780c */ /* 0x000fe20003fa6070 */
[----:B--2---:R-:W0:Y:S02]  /*a2a0*/  SHFL.UP PT, R4, R0, 0x1, RZ ;  /* 0x0420000000047989 */ /* 0x004e2400000e00ff */
[----:B0-----:R-:W-:-:S05]  /*a2b0*/  SEL R7, R4, RZ, P1 ;  /* 0x000000ff04077207 */ /* 0x001fca0000800000 */
[----:B------:R-:W-:-:S05]  /*a2c0*/  IMAD.IADD R7, R0, 0x1, R7 ;  /* 0x0000000100077824 */ /* 0x000fca00078e0207 */
[----:B------:R-:W0:Y:S02]  /*a2d0*/  SHFL.UP PT, R4, R7, 0x2, RZ ;  /* 0x0440000007047989 */ /* 0x000e2400000e00ff */
[----:B0-----:R-:W-:-:S05]  /*a2e0*/  SEL R4, R4, RZ, P2 ;  /* 0x000000ff04047207 */ /* 0x001fca0001000000 */
[----:B------:R-:W-:-:S05]  /*a2f0*/  IMAD.IADD R4, R7, 0x1, R4 ;  /* 0x0000000107047824 */ /* 0x000fca00078e0204 */
[----:B------:R-:W0:Y:S02]  /*a300*/  SHFL.UP PT, R6, R4, 0x4, RZ ;  /* 0x0480000004067989 */ /* 0x000e2400000e00ff */
[----:B0-----:R-:W-:-:S04]  /*a310*/  SEL R3, R6, RZ, P3 ;  /* 0x000000ff06037207 */ /* 0x001fc80001800000 */
[----:B------:R-:W-:-:S05]  /*a320*/  IADD3 R3, R4, R3, RZ ;  /* 0x0000000304037210 */ /* 0x000fca0007ffe0ff */
[----:B------:R-:W0:Y:S02]  /*a330*/  SHFL.UP PT, R2, R3, 0x8, RZ ;  /* 0x0500000003027989 */ /* 0x000e2400000e00ff */
[----:B0-----:R-:W-:-:S05]  /*a340*/  SEL R2, R2, RZ, P4 ;  /* 0x000000ff02027207 */ /* 0x001fca0002000000 */
[----:B------:R-:W-:-:S05]  /*a350*/  IMAD.IADD R2, R3, 0x1, R2 ;  /* 0x0000000103027824 */ /* 0x000fca00078e0202 */
[----:B------:R-:W0:Y:S02]  /*a360*/  SHFL.UP PT, R6, R2, 0x10, RZ ;  /* 0x0600000002067989 */ /* 0x000e2400000e00ff */
[----:B0-----:R-:W-:-:S05]  /*a370*/  SEL R7, R6, RZ, P5 ;  /* 0x000000ff06077207 */ /* 0x001fca0002800000 */
[----:B------:R-:W-:-:S05]  /*a380*/  IMAD.IADD R7, R2, 0x1, R7 ;  /* 0x0000000102077824 */ /* 0x000fca00078e0207 */
[----:B------:R-:W0:Y:S02]  /*a390*/  SHFL.IDX PT, R4, R7, 0x1f, 0x1f ;  /* 0x03e01f0007047f89 */ /* 0x000e2400000e0000 */
[----:B0-----:R-:W-:-:S04]  /*a3a0*/  IMAD R4, R4, UR5, RZ ;  /* 0x0000000504047c24 */ /* 0x001fc8000f8e02ff */
[----:B------:R-:W-:Y:S01]  /*a3b0*/  IMAD.MOV.U32 R3, RZ, RZ, R4 ;  /* 0x000000ffff037224 */ /* 0x000fe200078e0004 */
[----:B-1----:R-:W-:-:S13]  /*a3c0*/  ISETP.GT.AND P6, PT, R4, UR6, PT ;  /* 0x0000000604007c0c */ /* 0x002fda000bfc4270 */
[----:B------:R-:W-:Y:S05]  /*a3d0*/  @P6 BRA `(.L_x_237) ;  /* 0x0000000000946947 */ /* 0x000fea0003800000 */
[----:B------:R-:W-:Y:S01]  /*a3e0*/  MOV R4, R3 ;  /* 0x0000000300047202 */ /* 0x000fe20000000f00 */
[----:B------:R-:W-:Y:S01]  /*a3f0*/  UMOV UR4, URZ ;  /* 0x0000003f00047c82 */ /* 0x000fe20008000000 */
[----:B------:R-:W-:-:S05]  /*a400*/  ULDC UR5, c[0x0][0xc38] ;  /* 0x00030e0000057ab9 */ /* 0x000fca0000000800 */
.L_x_241:
[----:B------:R-:W0:Y:S01]  /*a410*/  LDC R2, c[0x0][0xc3c] ;  /* 0x00030f00ff027b82 */ /* 0x000e220000000800 */
[----:B------:R-:W-:-:S06]  /*a420*/  UIADD3 UR4, UR4, 0x1f, URZ ;  /* 0x0000001f04047890 */ /* 0x000fcc000fffe03f */
[----:B0-----:R-:W-:-:S13]  /*a430*/  ISETP.LE.AND P6, PT, R2, UR4, PT ;  /* 0x0000000402007c0c */ /* 0x001fda000bfc3270 */
[----:B------:R-:W-:Y:S05]  /*a440*/  @P6 BRA `(.L_x_238) ;  /* 0x0000000400246947 */ /* 0x000fea0003800000 */
[----:B------:R-:W-:Y:S01]  /*a450*/  VIADD R7, R5, UR4 ;  /* 0x0000000405077c36 */ /* 0x000fe20008000000 */
[----:B------:R-:W-:Y:S01]  /*a460*/  BSSY B0, `(.L_x_239) ;  /* 0x0000007000007945 */ /* 0x000fe20003800000 */
[----:B------:R-:W-:-:S03]  /*a470*/  IMAD.MOV.U32 R0, RZ, RZ, RZ ;  /* 0x000000ffff007224 */ /* 0x000fc600078e00ff */
[----:B------:R-:W-:-:S13]  /*a480*/  ISETP.GE.OR P6, PT, R7, R2, !P0 ;  /* 0x000000020700720c */ /* 0x000fda00047c6670 */
[----:B------:R-:W-:Y:S05]  /*a490*/  @P6 BRA `(.L_x_240) ;  /* 0x00000000000c6947 */ /* 0x000fea0003800000 */
[----:B------:R-:W0:Y:S02]  /*a4a0*/  LDC.64 R2, c[0x0][0xc80] ;  /* 0x00032000ff027b82 */ /* 0x000e240000000a00 */
[----:B0-----:R-:W-:-:S05]  /*a4b0*/  IMAD.WIDE R2, R7, 0x4, R2 ;  /* 0x0000000407027825 */ /* 0x001fca00078e0202 */
[----:B------:R0:W5:Y:S02]  /*a4c0*/  LDG.E R0, desc[UR36][R2.64] ;  /* 0x0000002402007981 */ /* 0x000164000c1e1900 */
.L_x_240:
[----:B------:R-:W-:Y:S05]  /*a4d0*/  BSYNC B0 ;  /* 0x0000000000007941 */ /* 0x000fea0003800000 */
.L_x_239:
[----:B0----5:R-:W0:Y:S02]  /*a4e0*/  SHFL.UP PT, R2, R0, 0x1, RZ ;  /* 0x0420000000027989 */ /* 0x021e2400000e00ff */
        /* <DEDUP_REMOVED lines=16> */
[----:B------:R-:W-:-:S05]  /*a5f0*/  IMAD.IADD R4, R3, 0x1, R4 ;  /* 0x0000000103047824 */ /* 0x000fca00078e0204 */
[----:B------:R-:W-:-:S13]  /*a600*/  ISETP.GT.AND P6, PT, R4, UR6, PT ;  /* 0x0000000604007c0c */ /* 0x000fda000bfc4270 */
[----:B------:R-:W-:Y:S05]  /*a610*/  @!P6 BRA `(.L_x_241) ;  /* 0xfffffffc007ce947 */ /* 0x000fea000383ffff */
[----:B------:R-:W-:-:S07]  /*a620*/  IMAD.MOV.U32 R7, RZ, RZ, R9 ;  /* 0x000000ffff077224 */ /* 0x000fce00078e0009 */
.L_x_237:
[----:B------:R-:W-:-:S05]  /*a630*/  IADD3 R8, -R3, R4, RZ ;  /* 0x0000000403087210 */ /* 0x000fca0007ffe1ff */
[----:B------:R-:W-:-:S05]  /*a640*/  IMAD R2, R7, UR5, R8 ;  /* 0x0000000507027c24 */ /* 0x000fca000f8e0208 */
[----:B------:R-:W-:-:S13]  /*a650*/  ISETP.GT.AND P0, PT, R2, UR6, PT ;  /* 0x0000000602007c0c */ /* 0x000fda000bf04270 */
[----:B------:R-:W-:-:S04]  /*a660*/  VOTE.ANY R4, PT, !P0 ;  /* 0x0000000000047806 */ /* 0x000fc800040e0100 */
[----:B------:R-:W0:Y:S01]  /*a670*/  POPC R19, R4 ;  /* 0x0000000400137309 */ /* 0x000e220000000000 */
[----:B------:R-:W-:Y:S01]  /*a680*/  ISETP.NE.AND P0, PT, R4, RZ, PT ;  /* 0x000000ff0400720c */ /* 0x000fe20003f05270 */
[----:B0-----:R-:W0:Y:S02]  /*a690*/  SHFL.IDX PT, R10, R0, R19, 0x1f ;  /* 0x00001f13000a7589 */ /* 0x001e2400000e0000 */
[----:B0-----:R-:W-:-:S04]  /*a6a0*/  IABS R9, R10 ;  /* 0x0000000a00097213 */ /* 0x001fc80000000000 */
[----:B------:R-:W0:Y:S08]  /*a6b0*/  I2F.RP R6, R9 ;  /* 0x0000000900067306 */ /* 0x000e300000209400 */
[----:B0-----:R-:W0:Y:S02]  /*a6c0*/  MUFU.RCP R6, R6 ;  /* 0x0000000600067308 */ /* 0x001e240000001000 */
[----:B0-----:R-:W-:-:S06]  /*a6d0*/  VIADD R2, R6, 0xffffffe ;  /* 0x0ffffffe06027836 */ /* 0x001fcc0000000000 */
[----:B------:R0:W1:Y:S01]  /*a6e0*/  F2I.FTZ.U32.TRUNC.NTZ R3, R2 ;  /* 0x0000000200037305 */ /* 0x000062000021f000 */
[----:B------:R-:W-:Y:S05]  /*a6f0*/  @!P0 BRA `(.L_x_242) ;  /* 0x0000000000088947 */ /* 0x000fea0003800000 */
[----:B------:R-:W-:-:S06]  /*a700*/  VIADD R16, R19, 0xffffffff ;  /* 0xffffffff13107836 */ /* 0x000fcc0000000000 */
[----:B------:R2:W3:Y:S02]  /*a710*/  SHFL.IDX PT, R16, R7, R16, 0x1f ;  /* 0x00001f1007107589 */ /* 0x0004e400000e0000 */
.L_x_242:
[----:B---3--:R-:W-:Y:S01]  /*a720*/  IMAD R16, R16, UR5, R8 ;  /* 0x0000000510107c24 */ /* 0x008fe2000f8e0208 */
[----:B0-----:R-:W-:Y:S01]  /*a730*/  IABS R2, R10 ;  /* 0x0000000a00027213 */ /* 0x001fe20000000000 */
[----:B-1----:R-:W-:Y:S02]  /*a740*/  IMAD.MOV R0, RZ, RZ, -R3 ;  /* 0x000000ffff007224 */ /* 0x002fe400078e0a03 */
[----:B------:R-:W-:Y:S01]  /*a750*/  VIADD R19, R19, UR4 ;  /* 0x0000000413137c36 */ /* 0x000fe20008000000 */
[----:B------:R-:W-:Y:S01]  /*a760*/  IADD3 R11, -R16, UR6, RZ ;  /* 0x00000006100b7c10 */ /* 0x000fe2000fffe1ff */
[----:B------:R-:W-:Y:S01]  /*a770*/  IMAD.MOV R4, RZ, RZ, -R2 ;  /* 0x000000ffff047224 */ /* 0x000fe200078e0a02 */
[----:B------:R-:W-:Y:S01]  /*a780*/  MOV R2, RZ ;  /* 0x000000ff00027202 */ /* 0x000fe20000000f00 */
[----:B--2---:R-:W-:Y:S01]  /*a790*/  IMAD R7, R0, R9, RZ ;  /* 0x0000000900077224 */ /* 0x004fe200078e02ff */
[----:B------:R-:W-:-:S03]  /*a7a0*/  IABS R0, R11 ;  /* 0x0000000b00007213 */ /* 0x000fc60000000000 */
[----:B------:R-:W-:-:S04]  /*a7b0*/  IMAD.HI.U32 R2, R3, R7, R2 ;  /* 0x0000000703027227 */ /* 0x000fc800078e0002 */
[----:B------:R-:W-:Y:S02]  /*a7c0*/  IMAD.MOV.U32 R3, RZ, RZ, R0 ;  /* 0x000000ffff037224 */ /* 0x000fe400078e0000 */
[----:B------:R-:W-:Y:S02]  /*a7d0*/  IMAD.MOV.U32 R0, RZ, RZ, R4 ;  /* 0x000000ffff007224 */ /* 0x000fe400078e0004 */
[----:B------:R-:W-:-:S04]  /*a7e0*/  IMAD.HI.U32 R2, R2, R3, RZ ;  /* 0x0000000302027227 */ /* 0x000fc800078e00ff */
[----:B------:R-:W-:-:S05]  /*a7f0*/  IMAD R0, R2, R0, R3 ;  /* 0x0000000002007224 */ /* 0x000fca00078e0203 */
[----:B------:R-:W-:-:S13]  /*a800*/  ISETP.GT.U32.AND P1, PT, R9, R0, PT ;  /* 0x000000000900720c */ /* 0x000fda0003f24070 */
[----:B------:R-:W-:Y:S02]  /*a810*/  @!P1 IMAD.IADD R0, R0, 0x1, -R9 ;  /* 0x0000000100009824 */ /* 0x000fe400078e0a09 */
[----:B------:R-:W-:Y:S01]  /*a820*/  @!P1 VIADD R2, R2, 0x1 ;  /* 0x0000000102029836 */ /* 0x000fe20000000000 */
[----:B------:R-:W-:Y:S02]  /*a830*/  ISETP.NE.AND P1, PT, R10, RZ, PT ;  /* 0x000000ff0a00720c */ /* 0x000fe40003f25270 */
[----:B------:R-:W-:Y:S02]  /*a840*/  ISETP.GE.U32.AND P0, PT, R0, R9, PT ;  /* 0x000000090000720c */ /* 0x000fe40003f06070 */
[----:B------:R-:W-:-:S04]  /*a850*/  LOP3.LUT R0, R11, R10, RZ, 0x3c, !PT ;  /* 0x0000000a0b007212 */ /* 0x000fc800078e3cff */
[----:B------:R-:W-:-:S07]  /*a860*/  ISETP.GE.AND P2, PT, R0, RZ, PT ;  /* 0x000000ff0000720c */ /* 0x000fce0003f46270 */
[----:B------:R-:W-:-:S06]  /*a870*/  @P0 IADD3 R2, R2, 0x1, RZ ;  /* 0x0000000102020810 */ /* 0x000fcc0007ffe0ff */
[----:B------:R-:W-:Y:S01]  /*a880*/  @!P2 IMAD.MOV R2, RZ, RZ, -R2 ;  /* 0x000000ffff02a224 */ /* 0x000fe200078e0a02 */
[----:B------:R-:W-:-:S05]  /*a890*/  @!P1 LOP3.LUT R2, RZ, R10, RZ, 0x33, !PT ;  /* 0x0000000aff029212 */ /* 0x000fca00078e33ff */
[--C-:B------:R-:W-:Y:S02]  /*a8a0*/  IMAD.MOV R17, RZ, RZ, -R2.reuse ;  /* 0x000000ffff117224 */ /* 0x100fe400078e0a02 */
[----:B------:R-:W-:Y:S02]  /*a8b0*/  IMAD.MOV.U32 R18, RZ, RZ, R2 ;  /* 0x000000ffff127224 */ /* 0x000fe400078e0002 */
[----:B------:R-:W-:Y:S01]  /*a8c0*/  IMAD R17, R10, R17, R11 ;  /* 0x000000110a117224 */ /* 0x000fe200078e020b */
[----:B------:R-:W-:Y:S06]  /*a8d0*/  BRA `(.L_x_243) ;  /* 0x0000000000147947 */ /* 0x000fec0003800000 */
.L_x_238:
[----:B------:R-:W-:Y:S01]  /*a8e0*/  ULDC UR4, c[0x0][0xc3c] ;  /* 0x00030f0000047ab9 */ /* 0x000fe20000000800 */
[----:B------:R-:W-:Y:S01]  /*a8f0*/  MOV R17, RZ ;  /* 0x000000ff00117202 */ /* 0x000fe20000000f00 */
[----:B------:R-:W-:Y:S02]  /*a900*/  IMAD.U32 R16, RZ, RZ, UR6 ;  /* 0x00000006ff107e24 */ /* 0x000fe4000f8e00ff */
[----:B------:R-:W-:Y:S02]  /*a910*/  IMAD.MOV.U32 R18, RZ, RZ, RZ ;  /* 0x000000ffff127224 */ /* 0x000fe400078e00ff */
[----:B------:R-:W-:-:S07]  /*a920*/  IMAD.U32 R19, RZ, RZ, UR4 ;  /* 0x00000004ff137e24 */ /* 0x000fce000f8e00ff */
.L_x_243:
[----:B------:R-:W-:-:S13]  /*a930*/  ISETP.NE.AND P0, PT, R5, RZ, PT ;  /* 0x000000ff0500720c */ /* 0x000fda0003f05270 */
[----:B------:R-:W0:Y:S01]  /*a940*/  @!P0 S2R R3, SR_CgaCtaId ;  /* 0x0000000000038919 */ /* 0x000e220000008800 */
[----:B------:R-:W-:-:S04]  /*a950*/  @!P0 MOV R0, 0x400 ;  /* 0x0000040000008802 */ /* 0x000fc80000000f00 */
[----:B0-----:R-:W-:-:S05]  /*a960*/  @!P0 LEA R0, R3, R0, 0x18 ;  /* 0x0000000003008211 */ /* 0x001fca00078ec0ff */
[----:B------:R0:W-:Y:S01]  /*a970*/  @!P0 STS.128 [R0+0x308d0], R16 ;  /* 0x0308d01000008388 */ /* 0x0001e20000000c00 */
[----:B------:R-:W-:Y:S06]  /*a980*/  BAR.ARV 0x5, 0x180 ;  /* 0x0146000000007b1d */ /* 0x000fec0000002000 */
.L_x_236:
[----:B------:R2:W-:Y:S01]  /*a990*/  STL [R1+0x1c], RZ ;  /* 0x00001cff01007387 */ /* 0x0005e20000100800 */
[----:B------:R-:W-:Y:S01]  /*a9a0*/  ULDC UR4, c[0x0][0xc3c] ;  /* 0x00030f0000047ab9 */ /* 0x000fe20000000800 */
[----:B------:R-:W-:Y:S01]  /*a9b0*/  IMAD.MOV.U32 R28, RZ, RZ, 0x1 ;  /* 0x00000001ff1c7424 */ /* 0x000fe200078e00ff */
[----:B-1----:R-:W-:Y:S02]  /*a9c0*/  ISETP.GE.AND P0, PT, R19, UR4, PT ;  /* 0x0000000413007c0c */ /* 0x002fe4000bf06270 */
[----:B------:R-:W-:-:S11]  /*a9d0*/  MOV R27, RZ ;  /* 0x000000ff001b7202 */ /* 0x000fd60000000f00 */
[----:B--2---:R-:W-:Y:S05]  /*a9e0*/  @P0 BRA `(.L_x_244) ;  /* 0x0000004400c40947 */ /* 0x004fea0003800000 */
[----:B0-----:R-:W2:Y:S01]  /*a9f0*/  LDL R0, [R1+0x28] ;  /* 0x0000280001007983 */ /* 0x001ea20000100800 */
[----:B------:R-:W0:Y:S01]  /*aa00*/  S2UR UR5, SR_CgaCtaId ;  /* 0x00000000000579c3 */ /* 0x000e220000008800 */
[----:B------:R-:W-:Y:S01]  /*aa10*/  BSSY B8, `(.L_x_244) ;  /* 0x000046e000087945 */ /* 0x000fe20003800000 */
[----:B------:R-:W-:Y:S01]  /*aa20*/  IMAD.MOV.U32 R28, RZ, RZ, 0x1 ;  /* 0x00000001ff1c7424 */ /* 0x000fe200078e00ff */
[----:B------:R-:W1:Y:S01]  /*aa30*/  S2R R4, SR_TID.X ;  /* 0x0000000000047919 */ /* 0x000e620000002100 */
[----:B------:R-:W-:Y:S01]  /*aa40*/  IMAD.MOV.U32 R27, RZ, RZ, RZ ;  /* 0x000000ffff1b7224 */ /* 0x000fe200078e00ff */
[----:B------:R-:W-:Y:S01]  /*aa50*/  ULDC UR39, c[0x0][0xc] ;  /* 0x0000030000277ab9 */ /* 0x000fe20000000800 */
[----:B------:R3:W-:Y:S01]  /*aa60*/  STL [R1+0x1c], RZ ;  /* 0x00001cff01007387 */ /* 0x0007e20000100800 */
[C---:B-1----:R-:W-:Y:S01]  /*aa70*/  IMAD.SHL.U32 R32, R4.reuse, 0x8, RZ ;  /* 0x0000000804207824 */ /* 0x042fe200078e00ff */
[----:B------:R-:W-:-:S04]  /*aa80*/  LOP3.LUT R2, R4, 0x7f, RZ, 0xc0, !PT ;  /* 0x0000007f04027812 */ /* 0x000fc800078ec0ff */
[----:B------:R-:W-:Y:S02]  /*aa90*/  SHF.R.U32.HI R2, RZ, 0x3, R2 ;  /* 0x00000003ff027819 */ /* 0x000fe40000011602 */
[----:B--2---:R-:W-:Y:S02]  /*aaa0*/  R2UR UR4, R0 ;  /* 0x00000000000472ca */ /* 0x004fe400000e0000 */
[----:B------:R-:W-:-:S04]  /*aab0*/  LOP3.LUT R0, R32, 0x1f8, RZ, 0xc0, !PT ;  /* 0x000001f820007812 */ /* 0x000fc800078ec0ff */
[----:B------:R-:W-:Y:S01]  /*aac0*/  LOP3.LUT R3, R0, 0x38, R4, 0x78, !PT ;  /* 0x0000003800037812 */ /* 0x000fe200078e7804 */
[----:B------:R-:W-:-:S03]  /*aad0*/  IMAD.SHL.U32 R0, R4, 0x10, RZ ;  /* 0x0000001004007824 */ /* 0x000fc600078e00ff */
[----:B------:R-:W-:Y:S02]  /*aae0*/  LOP3.LUT R36, R3, 0x200, R32, 0xf8, !PT ;  /* 0x0000020003247812 */ /* 0x000fe400078ef820 */
[----:B------:R-:W-:Y:S01]  /*aaf0*/  LOP3.LUT R32, R32, 0x38, RZ, 0xc0, !PT ;  /* 0x0000003820207812 */ /* 0x000fe200078ec0ff */
[----:B------:R-:W-:Y:S01]  /*ab00*/  ULOP3.LUT UR38, UR4, 0x2, URZ, 0xfc, !UPT ;  /* 0x0000000204267892 */ /* 0x000fe2000f8efc3f */
[----:B------:R-:W-:Y:S02]  /*ab10*/  LOP3.LUT R0, R2, 0x70, R0, 0xf8, !PT ;  /* 0x0000007002007812 */ /* 0x000fe400078ef800 */
[----:B------:R-:W-:Y:S01]  /*ab20*/  UMOV UR4, 0x400 ;  /* 0x0000040000047882 */ /* 0x000fe20000000000 */
[C---:B------:R-:W-:Y:S01]  /*ab30*/  LOP3.LUT R34, R32.reuse, 0x40, RZ, 0xfc, !PT ;  /* 0x0000004020227812 */ /* 0x040fe200078efcff */
[----:B0-----:R-:W-:Y:S01]  /*ab40*/  ULEA UR4, UR5, UR4, 0x18 ;  /* 0x0000000405047291 */ /* 0x001fe2000f8ec03f */
[----:B------:R-:W-:-:S05]  /*ab50*/  LOP3.LUT R33, R32, 0x80, RZ, 0xfc, !PT ;  /* 0x0000008020217812 */ /* 0x000fca00078efcff */
[----:B------:R-:W-:-:S05]  /*ab60*/  MOV R22, UR4 ;  /* 0x0000000400167c02 */ /* 0x000fca0008000f00 */
[----:B---3--:R-:W-:-:S07]  /*ab70*/  IMAD R37, R36, 0x2, R22 ;  /* 0x0000000224257824 */ /* 0x008fce00078e0216 */
.L_x_307:
[----:B0-----:R-:W0:Y:S02]  /*ab80*/  LDC.64 R2, c[0x0][0xc88] ;  /* 0x00032200ff027b82 */ /* 0x001e240000000a00 */
[----:B0-----:R-:W-:-:S05]  /*ab90*/  IMAD.WIDE R2, R19, 0x4, R2 ;  /* 0x0000000413027825 */ /* 0x001fca00078e0202 */
[----:B------:R-:W2:Y:S01]  /*aba0*/  LDG.E R29, desc[UR36][R2.64] ;  /* 0x00000024021d7981 */ /* 0x000ea2000c1e1900 */
[----:B------:R-:W-:Y:S05]  /*abb0*/  YIELD ;  /* 0x0000000000007946 */ /* 0x000fea0003800000 */
[----:B------:R-:W-:Y:S01]  /*abc0*/  ULDC.64 UR4, c[0x0][0xa28] ;  /* 0x00028a0000047ab9 */ /* 0x000fe20000000a00 */
[----:B------:R-:W-:Y:S01]  /*abd0*/  IMAD.MOV.U32 R30, RZ, RZ, RZ ;  /* 0x000000ffff1e7224 */ /* 0x000fe200078e00ff */
[----:B------:R-:W-:Y:S01]  /*abe0*/  ISETP.NE.U32.AND P0, PT, RZ, UR4, PT ;  /* 0x00000004ff007c0c */ /* 0x000fe2000bf05070 */
[----:B------:R-:W-:-:S03]  /*abf0*/  ULDC.64 UR6, c[0x0][0xa18] ;  /* 0x0002860000067ab9 */ /* 0x000fc60000000a00 */
[----:B------:R-:W-:Y:S01]  /*ac00*/  ISETP.NE.AND.EX P0, PT, RZ, UR5, PT, P0 ;  /* 0x00000005ff007c0c */ /* 0x000fe2000bf05300 */
[----:B------:R-:W-:Y:S01]  /*ac10*/  IMAD.MOV.U32 R35, RZ, RZ, RZ ;  /* 0x000000ffff237224 */ /* 0x000fe200078e00ff */
[----:B--2---:R-:W-:-:S11]  /*ac20*/  SHF.R.S32.HI R0, RZ, 0x1f, R29 ;  /* 0x0000001fff007819 */ /* 0x004fd6000001141d */
[C---:B------:R-:W-:Y:S01]  /*ac30*/  @P0 LEA R2, P1, R29.reuse, UR4, 0x2 ;  /* 0x000000041d020c11 */ /* 0x040fe2000f8210ff */
[C---:B------:R-:W-:Y:S01]  /*ac40*/  IMAD.SHL.U32 R24, R29.reuse, 0x4, RZ ;  /* 0x000000041d187824 */ /* 0x040fe200078e00ff */
[C-C-:B------:R-:W-:Y:S01]  /*ac50*/  SHF.L.U64.HI R25, R29.reuse, 0x2, R0.reuse ;  /* 0x000000021d197819 */ /* 0x140fe20000010200 */
[----:B------:R0:W-:Y:S01]  /*ac60*/  STL [R1+0x10], R0 ;  /* 0x0000100001007387 */ /* 0x0001e20000100800 */
[----:B------:R-:W-:Y:S01]  /*ac70*/  @P0 LEA.HI.X R3, R29, UR5, R0, 0x2, P1 ;  /* 0x000000051d030c11 */ /* 0x000fe200088f1400 */
[----:B------:R-:W-:-:S04]  /*ac80*/  ULDC.64 UR4, c[0x0][0xa00] ;  /* 0x0002800000047ab9 */ /* 0x000fc80000000a00 */
[----:B-1----:R1:W2:Y:S01]  /*ac90*/  @P0 LDG.E R30, desc[UR36][R2.64] ;  /* 0x00000024021e0981 */ /* 0x0022a2000c1e1900 */
[----:B------:R-:W-:Y:S02]  /*aca0*/  ISETP.NE.U32.AND P0, PT, RZ, UR4, PT ;  /* 0x00000004ff007c0c */ /* 0x000fe4000bf05070 */
[----:B------:R-:W-:Y:S02]  /*acb0*/  LOP3.LUT R23, R23, 0xffffffbf, RZ, 0xc0, !PT ;  /* 0xffffffbf17177812 */ /* 0x000fe400078ec0ff */
[----:B------:R-:W-:Y:S02]  /*acc0*/  ISETP.NE.AND.EX P2, PT, RZ, UR5, PT, P0 ;  /* 0x00000005ff007c0c */ /* 0x000fe4000bf45300 */
[----:B------:R-:W-:Y:S02]  /*acd0*/  ISETP.NE.U32.AND P0, PT, RZ, UR6, PT ;  /* 0x00000006ff007c0c */ /* 0x000fe4000bf05070 */
[----:B-1----:R-:W-:Y:S02]  /*ace0*/  IADD3 R2, P1, R24, UR4, RZ ;  /* 0x0000000418027c10 */ /* 0x002fe4000ff3e0ff */
[----:B------:R-:W-:-:S02]  /*acf0*/  ISETP.NE.AND.EX P0, PT, RZ, UR7, PT, P0 ;  /* 0x00000007ff007c0c */ /* 0x000fc4000bf05300 */
[----:B------:R-:W-:Y:S01]  /*ad00*/  IADD3.X R3, R25, UR5, RZ, P1, !PT ;  /* 0x0000000519037c10 */ /* 0x000fe20008ffe4ff */
[----:B------:R-:W-:-:S04]  /*ad10*/  ULDC.64 UR4, c[0x0][0x418] ;  /* 0x0001060000047ab9 */ /* 0x000fc80000000a00 */
[----:B------:R-:W-:Y:S01]  /*ad20*/  @P2 LOP3.LUT R23, R23, 0x40, RZ, 0xfc, !PT ;  /* 0x0000004017172812 */ /* 0x000fe200078efcff */
[----:B------:R1:W5:Y:S05]  /*ad30*/  @P2 LDG.E R35, desc[UR36][R2.64] ;  /* 0x0000002402232981 */ /* 0x00036a000c1e1900 */
[----:B------:R-:W-:-:S04]  /*ad40*/  @P0 IADD3 R4, P1, R24, UR6, RZ ;  /* 0x0000000618040c10 */ /* 0x000fc8000ff3e0ff */
[----:B------:R-:W-:-:S05]  /*ad50*/  @P0 IADD3.X R5, R25, UR7, RZ, P1, !PT ;  /* 0x0000000719050c10 */ /* 0x000fca0008ffe4ff */
[----:B---3--:R-:W3:Y:S01]  /*ad60*/  @P0 LDG.E R4, desc[UR36][R4.64] ;  /* 0x0000002404040981 */ /* 0x008ee2000c1e1900 */
[----:B------:R-:W-:-:S03]  /*ad70*/  UISETP.NE.U32.AND UP0, UPT, UR4, URZ, UPT ;  /* 0x0000003f0400728c */ /* 0x000fc6000bf05070 */
[----:B------:R-:W-:Y:S01]  /*ad80*/  ULDC UR4, c[0x0][0x424] ;  /* 0x0001090000047ab9 */ /* 0x000fe20000000800 */
[----:B------:R-:W-:-:S03]  /*ad90*/  UISETP.NE.AND.EX UP0, UPT, UR5, URZ, UPT, UP0 ;  /* 0x0000003f0500728c */ /* 0x000fc6000bf05300 */
[----:B------:R-:W-:Y:S01]  /*ada0*/  ULDC UR5, c[0x0][0x2f0] ;  /* 0x0000bc0000057ab9 */ /* 0x000fe20000000800 */
[----:B------:R-:W-:-:S04]  /*adb0*/  USEL UR4, UR4, 0x1, UP0 ;  /* 0x0000000104047887 */ /* 0x000fc80008000000 */
[----:B------:R-:W-:-:S06]  /*adc0*/  UIMAD UR4, UR4, UR5, URZ ;  /* 0x00000005040472a4 */ /* 0x000fcc000f8e023f */
[----:B0-----:R-:W-:Y:S01]  /*add0*/  MOV R0, UR4 ;  /* 0x0000000400007c02 */ /* 0x001fe20008000f00 */
[----:B--2---:R1:W-:Y:S04]  /*ade0*/  STL [R1+0x4], R30 ;  /* 0x0000041e01007387 */ /* 0x0043e80000100800 */
[----:B---3--:R1:W-:Y:S01]  /*adf0*/  @P0 STL [R1+0x18], R4 ;  /* 0x0000180401000387 */ /* 0x0083e20000100800 */
[----:B------:R-:W-:Y:S05]  /*ae00*/  @P0 BRA `(.L_x_245) ;  /* 0x0000000000200947 */ /* 0x000fea0003800000 */
[----:B------:R-:W-:Y:S02]  /*ae10*/  ULDC UR4, c[0x0][0x288] ;  /* 0x0000a20000047ab9 */ /* 0x000fe40000000800 */
[----:B-1----:R-:W-:-:S05]  /*ae20*/  IMAD.U32 R4, RZ, RZ, UR4 ;  /* 0x00000004ff047e24 */ /* 0x002fca000f8e00ff */
[----:B------:R0:W-:Y:S01]  /*ae30*/  STL [R1+0x18], R4 ;  /* 0x0000180401007387 */ /* 0x0001e20000100800 */
[----:B------:R-:W-:Y:S05]  /*ae40*/  @!P2 BRA `(.L_x_245) ;  /* 0x000000000010a947 */ /* 0x000fea0003800000 */
[----:B------:R-:W2:Y:S04]  /*ae50*/  LDG.E R5, desc[UR36][R2.64] ;  /* 0x0000002402057981 */ /* 0x000ea8000c1e1900 */
[----:B0-----:R-:W2:Y:S02]  /*ae60*/  LDG.E R4, desc[UR36][R2.64+0x4] ;  /* 0x0000042402047981 */ /* 0x001ea4000c1e1900 */
[----:B--2---:R-:W-:-:S05]  /*ae70*/  IMAD.IADD R2, R4, 0x1, -R5 ;  /* 0x0000000104027824 */ /* 0x004fca00078e0a05 */
[----:B------:R2:W-:Y:S02]  /*ae80*/  STL [R1+0x18], R2 ;  /* 0x0000180201007387 */ /* 0x0005e40000100800 */
.L_x_245:
[----:B------:R-:W-:Y:S01]  /*ae90*/  ULDC.64 UR4, c[0x0][0xa20] ;  /* 0x0002880000047ab9 */ /* 0x000fe20000000a00 */
[----:B------:R-:W-:Y:S01]  /*aea0*/  IMAD.MOV.U32 R31, RZ, RZ, R29 ;  /* 0x000000ffff1f7224 */ /* 0x000fe200078e001d */
[----:B------:R-:W-:-:S04]  /*aeb0*/  ISETP.NE.U32.AND P0, PT, RZ, UR4, PT ;  /* 0x00000004ff007c0c */ /* 0x000fc8000bf05070 */
[----:B------:R-:W-:-:S13]  /*aec0*/  ISETP.NE.AND.EX P0, PT, RZ, UR5, PT, P0 ;  /* 0x00000005ff007c0c */ /* 0x000fda000bf05300 */
[----:B------:R-:W-:Y:S05]  /*aed0*/  @!P0 BRA `(.L_x_246) ;  /* 0x0000000000108947 */ /* 0x000fea0003800000 */
[----:B-12---:R-:W-:-:S04]  /*aee0*/  IADD3 R2, P0, R24, UR4, RZ ;  /* 0x0000000418027c10 */ /* 0x006fc8000ff1e0ff */
[----:B------:R-:W-:-:S05]  /*aef0*/  IADD3.X R3, R25, UR5, RZ, P0, !PT ;  /* 0x0000000519037c10 */ /* 0x000fca00087fe4ff */
[----:B------:R3:W5:Y:S01]  /*af00*/  LDG.E R0, desc[UR36][R2.64] ;  /* 0x0000002402007981 */ /* 0x000762000c1e1900 */
[----:B------:R-:W-:Y:S05]  /*af10*/  BRA `(.L_x_247) ;  /* 0x0000000000247947 */ /* 0x000fea0003800000 */
.L_x_246:
[----:B------:R-:W-:Y:S02]  /*af20*/  ULDC.64 UR4, c[0x0][0xa08] ;  /* 0x0002820000047ab9 */ /* 0x000fe40000000a00 */
[----:B------:R-:W-:-:S04]  /*af30*/  ISETP.NE.U32.AND P0, PT, RZ, UR4, PT ;  /* 0x00000004ff007c0c */ /* 0x000fc8000bf05070 */
[----:B------:R-:W-:-:S13]  /*af40*/  ISETP.NE.AND.EX P0, PT, RZ, UR5, PT, P0 ;  /* 0x00000005ff007c0c */ /* 0x000fda000bf05300 */
[----:B------:R-:W-:Y:S05]  /*af50*/  @!P0 BRA `(.L_x_247) ;  /* 0x0000000000148947 */ /* 0x000fea0003800000 */
[----:B-12---:R-:W1:Y:S02]  /*af60*/  LDC.64 R2, c[0x0][0xa08] ;  /* 0x00028200ff027b82 */ /* 0x006e640000000a00 */
[----:B-1----:R-:W-:-:S05]  /*af70*/  IMAD.WIDE R2, R31, 0x4, R2 ;  /* 0x000000041f027825 */ /* 0x002fca00078e0202 */
[----:B------:R-:W2:Y:S04]  /*af80*/  LDG.E R0, desc[UR36][R2.64] ;  /* 0x0000002402007981 */ /* 0x000ea8000c1e1900 */
[----:B------:R-:W2:Y:S02]  /*af90*/  LDG.E R5, desc[UR36][R2.64+0x4] ;  /* 0x0000042402057981 */ /* 0x000ea4000c1e1900 */
[----:B--2---:R-:W-:-:S07]  /*afa0*/  IMAD.IADD R0, R5, 0x1, -R0 ;  /* 0x0000000105007824 */ /* 0x004fce00078e0a00 */
.L_x_247:
[----:B-123-5:R-:W-:Y:S01]  /*afb0*/  IADD3 R2, -R30, R0, RZ ;  /* 0x000000001e027210 */ /* 0x02efe20007ffe1ff */
[----:B------:R-:W-:Y:S03]  /*afc0*/  BSSY B7, `(.L_x_248) ;  /* 0x0000374000077945 */ /* 0x000fe60003800000 */
[C---:B------:R-:W-:Y:S01]  /*afd0*/  ISETP.GT.AND P0, PT, R2.reuse, RZ, PT ;  /* 0x000000ff0200720c */ /* 0x040fe20003f04270 */
[----:B------:R-:W-:Y:S01]  /*afe0*/  VIADD R0, R2, 0x5f ;  /* 0x0000005f02007836 */ /* 0x000fe20000000000 */
[----:B------:R1:W-:Y:S03]  /*aff0*/  STL [R1], R2 ;  /* 0x0000000201007387 */ /* 0x0003e60000100800 */
[----:B------:R-:W-:-:S05]  /*b000*/  IMAD.HI R0, R0, 0x2aaaaaab, RZ ;  /* 0x2aaaaaab00007827 */ /* 0x000fca00078e02ff */
[----:B------:R-:W-:-:S04]  /*b010*/  SHF.R.U32.HI R3, RZ, 0x1f, R0 ;  /* 0x0000001fff037819 */ /* 0x000fc80000011600 */
[----:B------:R-:W-:-:S05]  /*b020*/  LEA.HI.SX32 R0, R0, R3, 0x1c ;  /* 0x0000000300007211 */ /* 0x000fca00078fe2ff */
[----:B------:R1:W-:Y:S01]  /*b030*/  STL [R1+0x20], R0 ;  /* 0x0000200001007387 */ /* 0x0003e20000100800 */
[----:B------:R-:W-:Y:S05]  /*b040*/  @P0 BRA `(.L_x_249) ;  /* 0x0000000000440947 */ /* 0x000fea0003800000 */
[----:B-1----:R-:W1:Y:S02]  /*b050*/  S2R R2, SR_TID.X ;  /* 0x0000000000027919 */ /* 0x002e640000002100 */
[----:B-1----:R-:W-:-:S04]  /*b060*/  LOP3.LUT R2, R2, 0x7f, RZ, 0xc0, !PT ;  /* 0x0000007f02027812 */ /* 0x002fc800078ec0ff */
[----:B------:R-:W-:-:S13]  /*b070*/  ISETP.NE.AND P0, PT, R2, RZ, PT ;  /* 0x000000ff0200720c */ /* 0x000fda0003f05270 */
[----:B------:R-:W-:Y:S05]  /*b080*/  @P0 BRA `(.L_x_250) ;  /* 0x00000034009c0947 */ /* 0x000fea0003800000 */
[----:B------:R-:W1:Y:S01]  /*b090*/  S2R R7, SR_LANEID ;  /* 0x0000000000077919 */ /* 0x000e620000000000 */
[----:B------:R-:W-:Y:S01]  /*b0a0*/  VOTEU.ANY UR4, UPT, PT ;  /* 0x0000000000047886 */ /* 0x000fe200038e0100 */
[----:B------:R-:W2:Y:S01]  /*b0b0*/  LDC.64 R2, c[0x0][0xc60] ;  /* 0x00031800ff027b82 */ /* 0x000ea20000000a00 */
[----:B------:R-:W1:Y:S08]  /*b0c0*/  FLO.U32 R0, UR4 ;  /* 0x0000000400007d00 */ /* 0x000e7000080e0000 */
[----:B------:R-:W2:Y:S01]  /*b0d0*/  POPC R5, UR4 ;  /* 0x0000000400057d09 */ /* 0x000ea20008000000 */
[----:B-1----:R-:W-:-:S13]  /*b0e0*/  ISETP.EQ.U32.AND P0, PT, R0, R7, PT ;  /* 0x000000070000720c */ /* 0x002fda0003f02070 */
[----:B--2---:R-:W2:Y:S01]  /*b0f0*/  @P0 ATOMG.E.ADD.STRONG.GPU PT, R3, desc[UR36][R2.64], R5 ;  /* 0x00000005020309a8 */ /* 0x004ea200081ee1e4 */
[----:B0-----:R-:W0:Y:S02]  /*b100*/  S2R R4, SR_LTMASK ;  /* 0x0000000000047919 */ /* 0x001e240000003900 */
[----:B0-----:R-:W-:-:S04]  /*b110*/  LOP3.LUT R4, R4, UR4, RZ, 0xc0, !PT ;  /* 0x0000000404047c12 */ /* 0x001fc8000f8ec0ff */
[----:B------:R-:W0:Y:S01]  /*b120*/  POPC R7, R4 ;  /* 0x0000000400077309 */ /* 0x000e220000000000 */
[----:B--2---:R-:W0:Y:S02]  /*b130*/  SHFL.IDX PT, R0, R3, R0, 0x1f ;  /* 0x00001f0003007589 */ /* 0x004e2400000e0000 */
[----:B0-----:R-:W-:Y:S01]  /*b140*/  IADD3 R16, R0, UR39, R7 ;  /* 0x0000002700107c10 */ /* 0x001fe2000fffe007 */
[----:B------:R-:W-:Y:S06]  /*b150*/  BRA `(.L_x_250) ;  /* 0x0000003400687947 */ /* 0x000fec0003800000 */
.L_x_249:
[----:B-1----:R-:W-:Y:S01]  /*b160*/  VIADD R0, R22, 0x1e400 ;  /* 0x0001e40016007836 */ /* 0x002fe20000000000 */
[----:B------:R-:W-:Y:S04]  /*b170*/  BSSY B6, `(.L_x_251) ;  /* 0x0000013000067945 */ /* 0x000fe80003800000 */
[----:B------:R-:W-:-:S13]  /*b180*/  LOP3.LUT P0, RZ, R0, 0x3ff, RZ, 0xc0, !PT ;  /* 0x000003ff00ff7812 */ /* 0x000fda000780c0ff */
[----:B------:R-:W-:Y:S05]  /*b190*/  @!P0 BRA `(.L_x_252) ;  /* 0x0000000000408947 */ /* 0x000fea0003800000 */
[----:B------:R-:W-:Y:S01]  /*b1a0*/  MOV R2, 0x0 ;  /* 0x0000000000027802 */ /* 0x000fe20000000f00 */
[----:B------:R-:W-:Y:S01]  /*b1b0*/  ULDC.64 UR6, c[0x4][0x88] ;  /* 0x0100220000067ab9 */ /* 0x000fe20000000a00 */
[----:B------:R-:W-:Y:S01]  /*b1c0*/  ULDC.64 UR8, c[0x4][0x90] ;  /* 0x0100240000087ab9 */ /* 0x000fe20000000a00 */
[----:B------:R-:W-:Y:S01]  /*b1d0*/  ULDC.64 UR4, c[0x4][0x8] ;  /* 0x0100020000047ab9 */ /* 0x000fe20000000a00 */
[----:B0-----:R-:W-:Y:S01]  /*b1e0*/  IMAD.U32 R4, RZ, RZ, UR6 ;  /* 0x00000006ff047e24 */ /* 0x001fe2000f8e00ff */
[----:B------:R-:W-:Y:S01]  /*b1f0*/  MOV R6, UR8 ;  /* 0x0000000800067c02 */ /* 0x000fe20008000f00 */
[----:B------:R-:W0:Y:S01]  /*b200*/  LDC.64 R2, c[0x4][R2] ;  /* 0x0100000002027b82 */ /* 0x000e220000000a00 */
[----:B------:R-:W-:Y:S01]  /*b210*/  IMAD.U32 R5, RZ, RZ, UR7 ;  /* 0x00000007ff057e24 */ /* 0x000fe2000f8e00ff */
[----:B------:R-:W-:Y:S01]  /*b220*/  MOV R12, 0x1 ;  /* 0x00000001000c7802 */ /* 0x000fe20000000f00 */
[----:B------:R-:W-:Y:S02]  /*b230*/  IMAD.U32 R7, RZ, RZ, UR9 ;  /* 0x00000009ff077e24 */ /* 0x000fe4000f8e00ff */
[----:B------:R-:W-:-:S02]  /*b240*/  IMAD.U32 R10, RZ, RZ, UR4 ;  /* 0x00000004ff0a7e24 */ /* 0x000fc4000f8e00ff */
[----:B------:R-:W-:Y:S02]  /*b250*/  IMAD.U32 R11, RZ, RZ, UR5 ;  /* 0x00000005ff0b7e24 */ /* 0x000fe4000f8e00ff */
[----:B------:R-:W-:Y:S02]  /*b260*/  IMAD.MOV.U32 R8, RZ, RZ, 0x70 ;  /* 0x00000070ff087424 */ /* 0x000fe400078e00ff */
[----:B------:R-:W-:-:S07]  /*b270*/  IMAD.MOV.U32 R13, RZ, RZ, RZ ;  /* 0x000000ffff0d7224 */ /* 0x000fce00078e00ff */
[----:B------:R-:W-:-:S07]  /*b280*/  LEPC R20, `(.L_x_252) ;  /* 0x000000001014794e */ /* 0x000fce0000000000 */
[----:B0-----:R-:W-:Y:S05]  /*b290*/  CALL.ABS.NOINC R2 ;  /* 0x0000000002007343 */ /* 0x001fea0003c00000 */
.L_x_252:
[----:B------:R-:W-:Y:S05]  /*b2a0*/  BSYNC B6 ;  /* 0x0000000000067941 */ /* 0x000fea0003800000 */
.L_x_251:
[----:B------:R-:W-:Y:S01]  /*b2b0*/  VIADD R0, R22, 0x400 ;  /* 0x0000040016007836 */ /* 0x000fe20000000000 */
[----:B------:R-:W-:Y:S04]  /*b2c0*/  BSSY B6, `(.L_x_253) ;  /* 0x0000022000067945 */ /* 0x000fe80003800000 */
[----:B------:R-:W-:-:S13]  /*b2d0*/  LOP3.LUT P0, RZ, R0, 0x3ff, RZ, 0xc0, !PT ;  /* 0x000003ff00ff7812 */ /* 0x000fda000780c0ff */
[----:B------:R-:W-:Y:S05]  /*b2e0*/  @!P0 BRA `(.L_x_254) ;  /* 0x00000000007c8947 */ /* 0x000fea0003800000 */
[----:B------:R-:W-:Y:S01]  /*b2f0*/  MOV R26, 0x0 ;  /* 0x00000000001a7802 */ /* 0x000fe20000000f00 */
[----:B------:R-:W-:Y:S01]  /*b300*/  ULDC.64 UR6, c[0x4][0x88] ;  /* 0x0100220000067ab9 */ /* 0x000fe20000000a00 */
[----:B------:R-:W-:Y:S01]  /*b310*/  ULDC.64 UR8, c[0x4][0x90] ;  /* 0x0100240000087ab9 */ /* 0x000fe20000000a00 */
[----:B------:R-:W-:Y:S01]  /*b320*/  ULDC.64 UR4, c[0x4][0x10] ;  /* 0x0100040000047ab9 */ /* 0x000fe20000000a00 */
[----:B------:R1:W2:Y:S01]  /*b330*/  LDC.64 R2, c[0x4][R26] ;  /* 0x010000001a027b82 */ /* 0x0002a20000000a00 */
[----:B0-----:R-:W-:Y:S01]  /*b340*/  IMAD.U32 R4, RZ, RZ, UR6 ;  /* 0x00000006ff047e24 */ /* 0x001fe2000f8e00ff */
[----:B------:R-:W-:Y:S01]  /*b350*/  MOV R6, UR8 ;  /* 0x0000000800067c02 */ /* 0x000fe20008000f00 */
[----:B------:R-:W-:Y:S01]  /*b360*/  IMAD.U32 R5, RZ, RZ, UR7 ;  /* 0x00000007ff057e24 */ /* 0x000fe2000f8e00ff */
[----:B------:R-:W-:Y:S01]  /*b370*/  MOV R12, 0x1 ;  /* 0x00000001000c7802 */ /* 0x000fe20000000f00 */
[----:B------:R-:W-:Y:S02]  /*b380*/  IMAD.U32 R7, RZ, RZ, UR9 ;  /* 0x00000009ff077e24 */ /* 0x000fe4000f8e00ff */
[----:B------:R-:W-:-:S02]  /*b390*/  IMAD.U32 R10, RZ, RZ, UR4 ;  /* 0x00000004ff0a7e24 */ /* 0x000fc4000f8e00ff */
[----:B------:R-:W-:Y:S02]  /*b3a0*/  IMAD.U32 R11, RZ, RZ, UR5 ;  /* 0x00000005ff0b7e24 */ /* 0x000fe4000f8e00ff */
[----:B------:R-:W-:Y:S02]  /*b3b0*/  IMAD.MOV.U32 R8, RZ, RZ, 0x70 ;  /* 0x00000070ff087424 */ /* 0x000fe400078e00ff */
[----:B-1----:R-:W-:-:S07]  /*b3c0*/  IMAD.MOV.U32 R13, RZ, RZ, RZ ;  /* 0x000000ffff0d7224 */ /* 0x002fce00078e00ff */
[----:B------:R-:W-:-:S07]  /*b3d0*/  LEPC R20, `(.L_x_255) ;  /* 0x000000001014794e */ /* 0x000fce0000000000 */
[----:B--2---:R-:W-:Y:S05]  /*b3e0*/  CALL.ABS.NOINC R2 ;  /* 0x0000000002007343 */ /* 0x004fea0003c00000 */
.L_x_255:
[----:B------:R0:W1:Y:S01]  /*b3f0*/  LDC.64 R2, c[0x4][R26] ;  /* 0x010000001a027b82 */ /* 0x0000620000000a00 */
[----:B------:R-:W-:Y:S01]  /*b400*/  ULDC.64 UR6, c[0x4][0x88] ;  /* 0x0100220000067ab9 */ /* 0x000fe20000000a00 */
[----:B------:R-:W-:Y:S01]  /*b410*/  ULDC.64 UR8, c[0x4][0x90] ;  /* 0x0100240000087ab9 */ /* 0x000fe20000000a00 */
[----:B------:R-:W-:Y:S01]  /*b420*/  ULDC.64 UR4, c[0x4][0x18] ;  /* 0x0100060000047ab9 */ /* 0x000fe20000000a00 */
[----:B------:R-:W-:Y:S01]  /*b430*/  IMAD.U32 R4, RZ, RZ, UR6 ;  /* 0x00000006ff047e24 */ /* 0x000fe2000f8e00ff */
[----:B------:R-:W-:Y:S01]  /*b440*/  MOV R7, UR9 ;  /* 0x0000000900077c02 */ /* 0x000fe20008000f00 */
[----:B------:R-:W-:Y:S01]  /*b450*/  IMAD.U32 R5, RZ, RZ, UR7 ;  /* 0x00000007ff057e24 */ /* 0x000fe2000f8e00ff */
[----:B------:R-:W-:Y:S01]  /*b460*/  MOV R13, RZ ;  /* 0x000000ff000d7202 */ /* 0x000fe20000000f00 */
[----:B------:R-:W-:Y:S02]  /*b470*/  IMAD.U32 R6, RZ, RZ, UR8 ;  /* 0x00000008ff067e24 */ /* 0x000fe4000f8e00ff */
[----:B------:R-:W-:-:S02]  /*b480*/  IMAD.U32 R10, RZ, RZ, UR4 ;  /* 0x00000004ff0a7e24 */ /* 0x000fc4000f8e00ff */
[----:B------:R-:W-:Y:S02]  /*b490*/  IMAD.U32 R11, RZ, RZ, UR5 ;  /* 0x00000005ff0b7e24 */ /* 0x000fe4000f8e00ff */
[----:B------:R-:W-:Y:S02]  /*b4a0*/  IMAD.MOV.U32 R8, RZ, RZ, 0x70 ;  /* 0x00000070ff087424 */ /* 0x000fe400078e00ff */
[----:B0-----:R-:W-:-:S07]  /*b4b0*/  IMAD.MOV.U32 R12, RZ, RZ, 0x1 ;  /* 0x00000001ff0c7424 */ /* 0x001fce00078e00ff */
[----:B------:R-:W-:-:S07]  /*b4c0*/  LEPC R20, `(.L_x_254) ;  /* 0x000000001014794e */ /* 0x000fce0000000000 */
[----:B-1----:R-:W-:Y:S05]  /*b4d0*/  CALL.ABS.NOINC R2 ;  /* 0x0000000002007343 */ /* 0x002fea0003c00000 */
.L_x_254:
[----:B------:R-:W-:Y:S05]  /*b4e0*/  BSYNC B6 ;  /* 0x0000000000067941 */ /* 0x000fea0003800000 */
.L_x_253:
[----:B------:R-:W2:Y:S01]  /*b4f0*/  LDL R26, [R1+0x20] ;  /* 0x00002000011a7983 */ /* 0x000ea20000100800 */
[----:B------:R-:W-:Y:S01]  /*b500*/  ULDC.64 UR4, c[0x0][0x9f8] ;  /* 0x00027e0000047ab9 */ /* 0x000fe20000000a00 */
[----:B------:R-:W1:Y:S02]  /*b510*/  LDC R8, c[0x0][0x430] ;  /* 0x00010c00ff087b82 */ /* 0x000e640000000800 */
[----:B------:R-:W3:Y:S01]  /*b520*/  LDL R2, [R1] ;  /* 0x0000000001027983 */ /* 0x000ee20000100800 */
[----:B------:R-:W-:Y:S01]  /*b530*/  ISETP.NE.U32.AND P0, PT, RZ, UR4, PT ;  /* 0x00000004ff007c0c */ /* 0x000fe2000bf05070 */
[----:B------:R-:W4:Y:S03]  /*b540*/  S2R R20, SR_TID.X ;  /* 0x0000000000147919 */ /* 0x000f260000002100 */
[----:B------:R-:W-:-:S13]  /*b550*/  ISETP.NE.AND.EX P0, PT, RZ, UR5, PT, P0 ;  /* 0x00000005ff007c0c */ /* 0x000fda000bf05300 */
[----:B------:R-:W-:Y:S01]  /*b560*/  @P0 IADD3 R24, P1, R24, UR4, RZ ;  /* 0x0000000418180c10 */ /* 0x000fe2000ff3e0ff */
[----:B------:R-:W0:Y:S01]  /*b570*/  S2R R21, SR_TID.X ;  /* 0x0000000000157919 */ /* 0x000e220000002100 */
[----:B------:R-:W-:Y:S01]  /*b580*/  LOP3.LUT R23, R23, 0xffffffdf, RZ, 0xc0, !PT ;  /* 0xffffffdf17177812 */ /* 0x000fe200078ec0ff */
[----:B------:R-:W-:Y:S01]  /*b590*/  ULDC UR4, c[0x0][0x2f4] ;  /* 0x0000bd0000047ab9 */ /* 0x000fe20000000800 */
[----:B------:R-:W-:-:S05]  /*b5a0*/  @P0 IADD3.X R25, R25, UR5, RZ, P1, !PT ;  /* 0x0000000519190c10 */ /* 0x000fca0008ffe4ff */
[----:B------:R-:W3:Y:S01]  /*b5b0*/  @P0 LDG.E R31, desc[UR36][R24.64] ;  /* 0x00000024181f0981 */ /* 0x000ee2000c1e1900 */
[----:B-1----:R-:W-:Y:S02]  /*b5c0*/  ISETP.NE.AND P2, PT, R8, 0x1, PT ;  /* 0x000000010800780c */ /* 0x002fe40003f45270 */
[----:B----4-:R-:W-:-:S04]  /*b5d0*/  LOP3.LUT R20, R20, 0x7f, RZ, 0xc0, !PT ;  /* 0x0000007f14147812 */ /* 0x010fc800078ec0ff */
[----:B------:R-:W-:-:S07]  /*b5e0*/  SHF.R.U32.HI R0, RZ, 0x3, R20 ;  /* 0x00000003ff007819 */ /* 0x000fce0000011614 */
[----:B------:R-:W1:Y:S08]  /*b5f0*/  @P2 LDC R7, c[0x0][0x434] ;  /* 0x00010d00ff072b82 */ /* 0x000e700000000800 */
[----:B------:R-:W4:Y:S01]  /*b600*/  @P2 LDC R5, c[0x0][0x438] ;  /* 0x00010e00ff052b82 */ /* 0x000f220000000800 */
[----:B0-----:R-:W-:-:S05]  /*b610*/  IMAD.SHL.U32 R20, R21, 0x10, RZ ;  /* 0x0000001015147824 */ /* 0x001fca00078e00ff */
[----:B------:R-:W-:Y:S02]  /*b620*/  LOP3.LUT R20, R0, 0x70, R20, 0xf8, !PT ;  /* 0x0000007000147812 */ /* 0x000fe400078ef814 */
[----:B------:R-:W-:-:S04]  /*b630*/  @P2 LOP3.LUT R23, R23, 0x20, RZ, 0xfc, !PT ;  /* 0x0000002017172812 */ /* 0x000fc800078efcff */
[----:B------:R-:W-:Y:S01]  /*b640*/  LOP3.LUT R23, R23, 0xffffffef, RZ, 0xc0, !PT ;  /* 0xffffffef17177812 */ /* 0x000fe200078ec0ff */
[----:B------:R-:W-:Y:S01]  /*b650*/  UMOV UR5, 0xffffffff ;  /* 0xffffffff00057882 */ /* 0x000fe20000000000 */
[----:B--2---:R-:W-:-:S04]  /*b660*/  VIADD R26, R26, 0xffffffff ;  /* 0xffffffff1a1a7836 */ /* 0x004fc80000000000 */
[----:B------:R-:W-:-:S05]  /*b670*/  IMAD R0, R26, 0x60, R20 ;  /* 0x000000601a007824 */ /* 0x000fca00078e0214 */
[----:B---3--:R-:W-:-:S04]  /*b680*/  ISETP.GE.AND P0, PT, R0, R2, PT ;  /* 0x000000020000720c */ /* 0x008fc80003f06270 */
[----:B------:R-:W-:Y:S01]  /*b690*/  ISETP.GT.U32.OR P0, PT, R20, 0x5f, P0 ;  /* 0x0000005f1400780c */ /* 0x000fe20000704470 */
[----:B------:R-:W-:-:S04]  /*b6a0*/  IMAD.IADD R0, R0, 0x1, R30 ;  /* 0x0000000100007824 */ /* 0x000fc800078e021e */
[----:B-1----:R-:W-:-:S08]  /*b6b0*/  @P2 IMAD.HI.U32 R6, R0, R7, RZ ;  /* 0x0000000700062227 */ /* 0x002fd000078e00ff */
[----:B------:R-:W0:Y:S01]  /*b6c0*/  @!P0 LDC.64 R2, c[0x0][0x428] ;  /* 0x00010a00ff028b82 */ /* 0x000e220000000a00 */
[----:B------:R-:W-:Y:S01]  /*b6d0*/  IMAD.MOV.U32 R4, RZ, RZ, R0 ;  /* 0x000000ffff047224 */ /* 0x000fe200078e0000 */
[----:B----4-:R-:W-:Y:S02]  /*b6e0*/  @P2 SHF.R.U32.HI R4, RZ, R5, R6 ;  /* 0x00000005ff042219 */ /* 0x010fe40000011606 */
[----:B------:R-:W-:Y:S02]  /*b6f0*/  SHF.R.S32.HI R6, RZ, 0x1f, R31 ;  /* 0x0000001fff067819 */ /* 0x000fe4000001141f */
[----:B------:R-:W-:-:S03]  /*b700*/  IADD3 R5, -R4, RZ, RZ ;  /* 0x000000ff04057210 */ /* 0x000fc60007ffe1ff */
[----:B------:R0:W-:Y:S02]  /*b710*/  STL [R1+0x8], R6 ;  /* 0x0000080601007387 */ /* 0x0001e40000100800 */
[----:B------:R-:W-:Y:S01]  /*b720*/  IMAD R0, R8, R5, R0 ;  /* 0x0000000508007224 */ /* 0x000fe200078e0200 */
[--C-:B------:R-:W-:Y:S01]  /*b730*/  @!P0 SHF.R.S32.HI R5, RZ, 0x1f, R4.reuse ;  /* 0x0000001fff058819 */ /* 0x100fe20000011404 */
[-C--:B0-----:R-:W-:Y:S02]  /*b740*/  @!P0 IMAD R6, R6, R2.reuse, RZ ;  /* 0x0000000206068224 */ /* 0x081fe400078e02ff */
[----:B------:R-:W-:-:S04]  /*b750*/  @!P0 IMAD.WIDE.U32 R4, R31, R2, R4 ;  /* 0x000000021f048225 */ /* 0x000fc800078e0004 */
[----:B------:R-:W-:Y:S02]  /*b760*/  @!P0 IMAD R6, R31, R3, R6 ;  /* 0x000000031f068224 */ /* 0x000fe400078e0206 */
[----:B------:R-:W0:Y:S02]  /*b770*/  @!P0 LDC.64 R2, c[0x0][0x418] ;  /* 0x00010600ff028b82 */ /* 0x000e240000000a00 */
[----:B------:R-:W-:Y:S02]  /*b780*/  @!P0 IMAD.IADD R6, R5, 0x1, R6 ;  /* 0x0000000105068824 */ /* 0x000fe400078e0206 */
[----:B------:R-:W-:-:S05]  /*b790*/  IMAD.U32 R5, RZ, RZ, UR38 ;  /* 0x00000026ff057e24 */ /* 0x000fca000f8e00ff */
[----:B------:R-:W-:Y:S02]  /*b7a0*/  ISETP.NE.AND P2, PT, R5, 0x3, PT ;  /* 0x000000030500780c */ /* 0x000fe40003f45270 */
[----:B0-----:R-:W-:-:S04]  /*b7b0*/  @!P0 LEA R2, P1, R4, R2, 0x2 ;  /* 0x0000000204028211 */ /* 0x001fc800078210ff */
[----:B------:R-:W-:Y:S01]  /*b7c0*/  @!P0 LEA.HI.X R3, R4, R3, R6, 0x2, P1 ;  /* 0x0000000304038211 */ /* 0x000fe200008f1406 */
[----:B------:R-:W-:-:S06]  /*b7d0*/  IMAD.MOV.U32 R4, RZ, RZ, RZ ;  /* 0x000000ffff047224 */ /* 0x000fcc00078e00ff */
[----:B------:R0:W5:Y:S01]  /*b7e0*/  @!P0 LDG.E R4, desc[UR36][R2.64] ;  /* 0x0000002402048981 */ /* 0x000162000c1e1900 */
[----:B------:R-:W-:Y:S02]  /*b7f0*/  ISETP.GE.AND P0, PT, R32, UR4, PT ;  /* 0x0000000420007c0c */ /* 0x000fe4000bf06270 */
[----:B------:R-:W-:-:S04]  /*b800*/  @P2 LOP3.LUT R23, R23, 0x10, RZ, 0xfc, !PT ;  /* 0x0000001017172812 */ /* 0x000fc800078efcff */
[----:B------:R-:W-:Y:S02]  /*b810*/  LOP3.LUT R23, R23, 0xfffffffb, RZ, 0xc0, !PT ;  /* 0xfffffffb17177812 */ /* 0x000fe400078ec0ff */
[----:B------:R-:W-:-:S05]  /*b820*/  ISETP.GE.AND P1, PT, R34, UR4, PT ;  /* 0x0000000422007c0c */ /* 0x000fca000bf26270 */
[----:B------:R-:W-:Y:S02]  /*b830*/  @P0 LOP3.LUT R23, R23, 0x4, RZ, 0xfc, !PT ;  /* 0x0000000417170812 */ /* 0x000fe400078efcff */
[----:B------:R-:W-:Y:S02]  /*b840*/  ISETP.GE.AND P0, PT, R33, UR4, PT ;  /* 0x0000000421007c0c */ /* 0x000fe4000bf06270 */
[----:B------:R-:W-:-:S04]  /*b850*/  LOP3.LUT R23, R23, 0xfffffffe, RZ, 0xc0, !PT ;  /* 0xfffffffe17177812 */ /* 0x000fc800078ec0ff */
[----:B------:R-:W-:-:S04]  /*b860*/  LOP3.LUT R23, R23, 0xfffffffd, RZ, 0xc0, !PT ;  /* 0xfffffffd17177812 */ /* 0x000fc800078ec0ff */
[----:B------:R-:W-:-:S04]  /*b870*/  @P1 LOP3.LUT R23, R23, 0x2, RZ, 0xfc, !PT ;  /* 0x0000000217171812 */ /* 0x000fc800078efcff */
[----:B------:R-:W-:Y:S01]  /*b880*/  @P0 LOP3.LUT R23, R23, 0x1, RZ, 0xfc, !PT ;  /* 0x0000000117170812 */ /* 0x000fe200078efcff */
[----:B0-----:R-:W-:Y:S06]  /*b890*/  BRA.DIV UR5, `(.L_x_256) ;  /* 0x0000003e057c7947 */ /* 0x001fec000b800000 */
.L_x_324:
[----:B------:R-:W-:Y:S02]  /*b8a0*/  ISETP.GT.U32.AND P0, PT, R20, 0x5f, PT ;  /* 0x0000005f1400780c */ /* 0x000fe40003f04070 */
[----:B------:R-:W-:Y:S02]  /*b8b0*/  LOP3.LUT R23, R23, 0xfffffff7, RZ, 0xc0, !PT ;  /* 0xfffffff717177812 */ /* 0x000fe400078ec0ff */
[----:B------:R-:W-:-:S09]  /*b8c0*/  SHF.R.S32.HI R30, RZ, 0x1f, R18 ;  /* 0x0000001fff1e7819 */ /* 0x000fd20000011412 */
[----:B------:R-:W-:Y:S01]  /*b8d0*/  @P0 LOP3.LUT R23, R23, 0x8, RZ, 0xfc, !PT ;  /* 0x0000000817170812 */ /* 0x000fe200078efcff */
[----:B------:R-:W-:Y:S06]  /*b8e0*/  @!P2 BRA `(.L_x_257) ;  /* 0x000000000004a947 */ /* 0x000fec0003800000 */
[----:B------:R-:W-:Y:S01]  /*b8f0*/  BPT.TRAP 0x1 ;  /* 0x000000040000795c */ /* 0x000fe20000300000 */
.L_x_257:
[----:B------:R-:W-:Y:S01]  /*b900*/  SHF.R.S32.HI R5, RZ, 0x1f, R0 ;  /* 0x0000001fff057819 */ /* 0x000fe20000011400 */
[----:B------:R-:W-:Y:S01]  /*b910*/  ULDC.64 UR4, c[0x0][0x328] ;  /* 0x0000ca0000047ab9 */ /* 0x000fe20000000a00 */
[----:B------:R-:W-:Y:S03]  /*b920*/  BSSY B0, `(.L_x_258) ;  /* 0x0000017000007945 */ /* 0x000fe60003800000 */
[----:B------:R-:W-:-:S04]  /*b930*/  IMAD R3, R5, UR4, RZ ;  /* 0x0000000405037c24 */ /* 0x000fc8000f8e02ff */
[C---:B------:R-:W-:Y:S02]  /*b940*/  IMAD R6, R0.reuse, UR5, R3 ;  /* 0x0000000500067c24 */ /* 0x040fe4000f8e0203 */
[----:B------:R-:W-:Y:S01]  /*b950*/  IMAD.WIDE.U32 R2, R0, UR4, RZ ;  /* 0x0000000400027c25 */ /* 0x000fe2000f8e00ff */
[----:B------:R-:W-:-:S03]  /*b960*/  ULDC.64 UR4, c[0x0][0x338] ;  /* 0x0000ce0000047ab9 */ /* 0x000fc60000000a00 */
[----:B------:R-:W-:Y:S01]  /*b970*/  IMAD.IADD R3, R3, 0x1, R6 ;  /* 0x0000000103037824 */ /* 0x000fe200078e0206 */
[----:B-----5:R-:W-:Y:S01]  /*b980*/  SHF.R.S32.HI R6, RZ, 0x1f, R4 ;  /* 0x0000001fff067819 */ /* 0x020fe20000011404 */
[----:B------:R-:W-:-:S04]  /*b990*/  IMAD.WIDE.U32 R2, R4, UR4, R2 ;  /* 0x0000000404027c25 */ /* 0x000fc8000f8e0002 */
[----:B------:R-:W-:-:S04]  /*b9a0*/  IMAD R7, R6, UR4, RZ ;  /* 0x0000000406077c24 */ /* 0x000fc8000f8e02ff */
[----:B------:R-:W-:Y:S01]  /*b9b0*/  IMAD R7, R4, UR5, R7 ;  /* 0x0000000504077c24 */ /* 0x000fe2000f8e0207 */
[----:B------:R-:W-:-:S04]  /*b9c0*/  ULDC.64 UR4, c[0x0][0x330] ;  /* 0x0000cc0000047ab9 */ /* 0x000fc80000000a00 */
[----:B------:R-:W-:Y:S01]  /*b9d0*/  IADD3 R3, R3, R7, RZ ;  /* 0x0000000703037210 */ /* 0x000fe20007ffe0ff */
[----:B------:R-:W-:Y:S02]  /*b9e0*/  IMAD R7, R30, UR4, RZ ;  /* 0x000000041e077c24 */ /* 0x000fe4000f8e02ff */
[----:B------:R-:W-:-:S04]  /*b9f0*/  IMAD.WIDE.U32 R2, R18, UR4, R2 ;  /* 0x0000000412027c25 */ /* 0x000fc8000f8e0002 */
[----:B------:R-:W-:Y:S01]  /*ba00*/  IMAD R7, R18, UR5, R7 ;  /* 0x0000000512077c24 */ /* 0x000fe2000f8e0207 */
[----:B------:R-:W-:Y:S02]  /*ba10*/  ULDC.64 UR4, c[0x0][0x318] ;  /* 0x0000c60000047ab9 */ /* 0x000fe40000000a00 */
[----:B------:R-:W-:Y:S01]  /*ba20*/  LEA R24, P0, R2, UR4, 0x1 ;  /* 0x0000000402187c11 */ /* 0x000fe2000f8008ff */
[----:B------:R-:W-:-:S05]  /*ba30*/  IMAD.IADD R7, R3, 0x1, R7 ;  /* 0x0000000103077824 */ /* 0x000fca00078e0207 */
[----:B------:R-:W-:Y:S01]  /*ba40*/  LEA.HI.X R25, R2, UR5, R7, 0x1, P0 ;  /* 0x0000000502197c11 */ /* 0x000fe200080f0c07 */
[----:B------:R-:W-:Y:S01]  /*ba50*/  IMAD R7, R27, 0x8, R22 ;  /* 0x000000081b077824 */ /* 0x000fe200078e0216 */
[----:B------:R-:W-:-:S04]  /*ba60*/  SHF.L.U32 R2, R28, 0x1f, RZ ;  /* 0x0000001f1c027819 */ /* 0x000fc800000006ff */
[----:B------:R-:W0:Y:S02]  /*ba70*/  SYNCS.PHASECHK.TRANS64.TRYWAIT P0, [R7+URZ+0x30840], R2 ;  /* 0x03084002070075a7 */ /* 0x000e24000800017f */
[----:B0-----:R-:W-:Y:S05]  /*ba80*/  @!P0 BRA `(.L_x_259) ;  /* 0x0000003c00308947 */ /* 0x001fea0003800000 */
.L_x_325:
[----:B------:R-:W-:Y:S05]  /*ba90*/  BSYNC B0 ;  /* 0x0000000000007941 */ /* 0x000fea0003800000 */
.L_x_258:
[----:B------:R-:W2:Y:S01]  /*baa0*/  LDL R9, [R1] ;  /* 0x0000000001097983 */ /* 0x000ea20000100800 */
[----:B------:R-:W-:Y:S01]  /*bab0*/  ULDC.64 UR4, c[0x0][0x300] ;  /* 0x0000c00000047ab9 */ /* 0x000fe20000000a00 */
[----:B------:R-:W-:Y:S01]  /*bac0*/  LOP3.LUT P4, RZ, R23, 0x4, RZ, 0xc0, !PT ;  /* 0x0000000417ff7812 */ /* 0x000fe2000788c0ff */
[----:B------:R-:W-:Y:S01]  /*bad0*/  IMAD R5, R5, UR4, RZ ;  /* 0x0000000405057c24 */ /* 0x000fe2000f8e02ff */
[----:B------:R-:W1:Y:S01]  /*bae0*/  S2R R8, SR_TID.X ;  /* 0x0000000000087919 */ /* 0x000e620000002100 */
[C---:B0-----:R-:W-:Y:S01]  /*baf0*/  IMAD.WIDE.U32 R2, R0.reuse, UR4, RZ ;  /* 0x0000000400027c25 */ /* 0x041fe2000f8e00ff */
[C---:B------:R-:W-:Y:S02]  /*bb00*/  LOP3.LUT P3, RZ, R23.reuse, 0x2, RZ, 0xc0, !PT ;  /* 0x0000000217ff7812 */ /* 0x040fe4000786c0ff */
[----:B------:R-:W-:Y:S01]  /*bb10*/  LOP3.LUT P2, RZ, R23, 0x1, RZ, 0xc0, !PT ;  /* 0x0000000117ff7812 */ /* 0x000fe2000784c0ff */
[----:B------:R-:W-:Y:S01]  /*bb20*/  IMAD R5, R0, UR5, R5 ;  /* 0x0000000500057c24 */ /* 0x000fe2000f8e0205 */
[----:B------:R-:W-:-:S02]  /*bb30*/  ULDC.64 UR4, c[0x0][0x310] ;  /* 0x0000c40000047ab9 */ /* 0x000fc40000000a00 */
[----:B------:R-:W-:Y:S02]  /*bb40*/  IMAD R6, R6, UR4, RZ ;  /* 0x0000000406067c24 */ /* 0x000fe4000f8e02ff */
[----:B------:R-:W-:Y:S02]  /*bb50*/  IMAD.IADD R3, R3, 0x1, R5 ;  /* 0x0000000103037824 */ /* 0x000fe400078e0205 */
[C---:B------:R-:W-:Y:S02]  /*bb60*/  IMAD R6, R4.reuse, UR5, R6 ;  /* 0x0000000504067c24 */ /* 0x040fe4000f8e0206 */
[----:B------:R-:W-:Y:S01]  /*bb70*/  IMAD.WIDE.U32 R2, R4, UR4, R2 ;  /* 0x0000000404027c25 */ /* 0x000fe2000f8e0002 */
[----:B------:R-:W-:-:S03]  /*bb80*/  ULDC.64 UR4, c[0x0][0x308] ;  /* 0x0000c20000047ab9 */ /* 0x000fc60000000a00 */
[----:B------:R-:W-:Y:S02]  /*bb90*/  IMAD.IADD R3, R3, 0x1, R6 ;  /* 0x0000000103037824 */ /* 0x000fe400078e0206 */
[----:B------:R-:W-:Y:S02]  /*bba0*/  IMAD R0, R30, UR4, RZ ;  /* 0x000000041e007c24 */ /* 0x000fe4000f8e02ff */
[----:B------:R-:W-:-:S04]  /*bbb0*/  IMAD.WIDE.U32 R2, R18, UR4, R2 ;  /* 0x0000000412027c25 */ /* 0x000fc8000f8e0002 */
[----:B------:R-:W-:Y:S01]  /*bbc0*/  IMAD R0, R18, UR5, R0 ;  /* 0x0000000512007c24 */ /* 0x000fe2000f8e0200 */
[----:B------:R-:W-:Y:S01]  /*bbd0*/  ULDC.64 UR4, c[0x0][0x2e8] ;  /* 0x0000ba0000047ab9 */ /* 0x000fe20000000a00 */
[----:B------:R-:W-:Y:S01]  /*bbe0*/  IMAD R5, R27, 0x4800, R36 ;  /* 0x000048001b057824 */ /* 0x000fe200078e0224 */
[----:B------:R-:W-:Y:S01]  /*bbf0*/  LEA R4, P0, R2, UR4, 0x1 ;  /* 0x0000000402047c11 */ /* 0x000fe2000f8008ff */
[----:B------:R-:W-:Y:S01]  /*bc00*/  UMOV UR4, 0xffffffff ;  /* 0xffffffff00047882 */ /* 0x000fe20000000000 */
[----:B------:R-:W-:Y:S02]  /*bc10*/  IADD3 R0, R3, R0, RZ ;  /* 0x0000000003007210 */ /* 0x000fe40007ffe0ff */
[----:B-1----:R-:W-:Y:S02]  /*bc20*/  LOP3.LUT R8, R8, 0x7f, RZ, 0xc0, !PT ;  /* 0x0000007f08087812 */ /* 0x002fe400078ec0ff */
[----:B------:R-:W-:Y:S02]  /*bc30*/  LEA.HI.X R0, R2, UR5, R0, 0x1, P0 ;  /* 0x0000000502007c11 */ /* 0x000fe400080f0c00 */
[----:B------:R-:W-:Y:S01]  /*bc40*/  SHF.R.U32.HI R8, RZ, 0x3, R8 ;  /* 0x00000003ff087819 */ /* 0x000fe20000011608 */
[----:B--2---:R-:W-:-:S04]  /*bc50*/  IMAD R6, R26, -0x60, R9 ;  /* 0xffffffa01a067824 */ /* 0x004fc800078e0209 */
[----:B------:R-:W-:-:S05]  /*bc60*/  IMAD.IADD R6, R6, 0x1, -R8 ;  /* 0x0000000106067824 */ /* 0x000fca00078e0a08 */
[----:B------:R-:W-:Y:S01]  /*bc70*/  ISETP.GE.AND P0, PT, R6, 0x1, PT ;  /* 0x000000010600780c */ /* 0x000fe20003f06270 */
[----:B------:R-:W-:-:S12]  /*bc80*/  BRA.DIV UR4, `(.L_x_260) ;  /* 0x0000003a04c47947 */ /* 0x000fd8000b800000 */
[----:B------:R-:W0:Y:S01]  /*bc90*/  SHFL.IDX PT, R3, R4, RZ, 0x181f ;  /* 0x00181fff04037589 */ /* 0x000e2200000e0000 */
[----:B------:R-:W-:-:S03]  /*bca0*/  @P0 IMAD R8, R5, 0x2, R22 ;  /* 0x0000000205080824 */ /* 0x000fc600078e0216 */
[----:B------:R-:W1:Y:S01]  /*bcb0*/  SHFL.IDX PT, R2, R0, RZ, 0x181f ;  /* 0x00181fff00027589 */ /* 0x000e6200000e0000 */
[----:B0-----:R-:W-:-:S05]  /*bcc0*/  @P0 LEA R3, P1, R32, R3, 0x1 ;  /* 0x0000000320030211 */ /* 0x001fca00078208ff */
[----:B-1----:R-:W-:Y:S01]  /*bcd0*/  @P0 IMAD.X R2, RZ, RZ, R2, P1 ;  /* 0x000000ffff020224 */ /* 0x002fe200008e0602 */
[----:B------:R-:W-:-:S04]  /*bce0*/  ISETP.GE.AND P1, PT, R6, 0x11, PT ;  /* 0x000000110600780c */ /* 0x000fc80003f26270 */
[----:B------:R-:W-:-:S04]  /*bcf0*/  @P0 LOP3.LUT R3, R3, R2, RZ, 0x3c, !PT ;  /* 0x0000000203030212 */ /* 0x000fc800078e3cff */
[----:B------:R-:W-:-:S04]  /*bd00*/  @P0 LOP3.LUT R2, R3, R2, RZ, 0x3c, !PT ;  /* 0x0000000203020212 */ /* 0x000fc800078e3cff */
[----:B------:R-:W-:-:S05]  /*bd10*/  @P0 LOP3.LUT R3, R3, R2, RZ, 0x3c, !PT ;  /* 0x0000000203030212 */ /* 0x000fca00078e3cff */
[----:B------:R-:W-:Y:S01]  /*bd20*/  @!PT LDS RZ, [RZ] ;  /* 0x00000000fffff984 */ /* 0x000fe20000000800 */
[----:B------:R-:W-:Y:S04]  /*bd30*/  @P0 LDGSTS.E.BYPASS.LTC128B.128 [R8+0x1e400], desc[UR36][R2.64], !P4 ;  /* 0x1e40000002080fae */ /* 0x000fe8000e101d64 */
[----:B------:R-:W-:Y:S04]  /*bd40*/  @P0 LDGSTS.E.BYPASS.LTC128B.128 [R8+0x21400], desc[UR36][R2.64+0x80], !P3 ;  /* 0x2140008002080fae */ /* 0x000fe8000d901d64 */
[----:B------:R0:W-:Y:S04]  /*bd50*/  @P0 LDGSTS.E.BYPASS.LTC128B.128 [R8+0x24400], desc[UR36][R2.64+0x100], !P2 ;  /* 0x2440010002080fae */ /* 0x0001e8000d101d64 */
[----:B0-----:R-:W0:Y:S01]  /*bd60*/  SHFL.IDX PT, R3, R4, 0x1, 0x181f ;  /* 0x00381f0004037f89 */ /* 0x001e2200000e0000 */
[----:B------:R-:W-:-:S03]  /*bd70*/  @P1 LEA R8, R5, R22, 0x1 ;  /* 0x0000001605081211 */ /* 0x000fc600078e08ff */
[----:B------:R-:W1:Y:S01]  /*bd80*/  SHFL.IDX PT, R2, R0, 0x1, 0x181f ;  /* 0x00381f0000027f89 */ /* 0x000e6200000e0000 */
[----:B0-----:R-:W-:-:S05]  /*bd90*/  @P1 LEA R3, P0, R32, R3, 0x1 ;  /* 0x0000000320031211 */ /* 0x001fca00078008ff */
[----:B-1----:R-:W-:-:S05]  /*bda0*/  @P1 IMAD.X R2, RZ, RZ, R2, P0 ;  /* 0x000000ffff021224 */ /* 0x002fca00000e0602 */
[----:B------:R-:W-:-:S04]  /*bdb0*/  @P1 LOP3.LUT R3, R3, R2, RZ, 0x3c, !PT ;  /* 0x0000000203031212 */ /* 0x000fc800078e3cff */
[----:B------:R-:W-:-:S04]  /*bdc0*/  @P1 LOP3.LUT R2, R3, R2, RZ, 0x3c, !PT ;  /* 0x0000000203021212 */ /* 0x000fc800078e3cff */
[----:B------:R-:W-:-:S05]  /*bdd0*/  @P1 LOP3.LUT R3, R3, R2, RZ, 0x3c, !PT ;  /* 0x0000000203031212 */ /* 0x000fca00078e3cff */
[----:B------:R-:W-:Y:S04]  /*bde0*/  @P1 LDGSTS.E.BYPASS.LTC128B.128 [R8+0x1ec00], desc[UR36][R2.64], !P4 ;  /* 0x1ec0000002081fae */ /* 0x000fe8000e101d64 */
[----:B------:R-:W-:Y:S04]  /*bdf0*/  @P1 LDGSTS.E.BYPASS.LTC128B.128 [R8+0x21c00], desc[UR36][R2.64+0x80], !P3 ;  /* 0x21c0008002081fae */ /* 0x000fe8000d901d64 */
[----:B------:R0:W-:Y:S01]  /*be00*/  @P1 LDGSTS.E.BYPASS.LTC128B.128 [R8+0x24c00], desc[UR36][R2.64+0x100], !P2 ;  /* 0x24c0010002081fae */ /* 0x0001e2000d101d64 */
[----:B------:R-:W-:-:S03]  /*be10*/  ISETP.GE.AND P1, PT, R6, 0x21, PT ;  /* 0x000000210600780c */ /* 0x000fc60003f26270 */
[----:B0-----:R-:W0:Y:S10]  /*be20*/  SHFL.IDX PT, R3, R4, 0x2, 0x181f ;  /* 0x00581f0004037f89 */ /* 0x001e3400000e0000 */
[----:B------:R-:W-:Y:S01]  /*be30*/  @P1 IMAD R8, R5, 0x2, R22 ;  /* 0x0000000205081824 */ /* 0x000fe200078e0216 */
        /* <DEDUP_REMOVED lines=24> */
[----:B------:R-:W1:Y:S04]  /*bfc0*/  SHFL.IDX PT, R2, R0, 0x4, 0x181f ;  /* 0x00981f0000027f89 */ /* 0x000e6800000e0000 */
[----:B------:R-:W2:Y:S01]  /*bfd0*/  SHFL.IDX PT, R0, R0, 0x5, 0x181f ;  /* 0x00b81f0000007f89 */ /* 0x000ea200000e0000 */
[----:B0-----:R-:W-:-:S04]  /*bfe0*/  @P1 LEA R3, P0, R32, R3, 0x1 ;  /* 0x0000000320031211 */ /* 0x001fc800078008ff */
[----:B-1----:R-:W-:-:S04]  /*bff0*/  @P1 IADD3.X R2, RZ, R2, RZ, P0, !PT ;  /* 0x00000002ff021210 */ /* 0x002fc800007fe4ff */
[----:B------:R-:W-:-:S04]  /*c000*/  @P1 LOP3.LUT R3, R3, R2, RZ, 0x3c, !PT ;  /* 0x0000000203031212 */ /* 0x000fc800078e3cff */
[----:B------:R-:W-:-:S04]  /*c010*/  @P1 LOP3.LUT R2, R3, R2, RZ, 0x3c, !PT ;  /* 0x0000000203021212 */ /* 0x000fc800078e3cff */
[----:B------:R-:W-:-:S05]  /*c020*/  @P1 LOP3.LUT R3, R3, R2, RZ, 0x3c, !PT ;  /* 0x0000000203031212 */ /* 0x000fca00078e3cff */
[----:B------:R-:W-:Y:S04]  /*c030*/  @P1 LDGSTS.E.BYPASS.LTC128B.128 [R8+0x20400], desc[UR36][R2.64], !P4 ;  /* 0x2040000002081fae */ /* 0x000fe8000e101d64 */
[----:B------:R-:W-:Y:S04]  /*c040*/  @P1 LDGSTS.E.BYPASS.LTC128B.128 [R8+0x23400], desc[UR36][R2.64+0x80], !P3 ;  /* 0x2340008002081fae */ /* 0x000fe8000d901d64 */
[----:B------:R0:W-:Y:S04]  /*c050*/  @P1 LDGSTS.E.BYPASS.LTC128B.128 [R8+0x26400], desc[UR36][R2.64+0x100], !P2 ;  /* 0x2640010002081fae */ /* 0x0001e8000d101d64 */
[----:B0-2---:R0:W1:Y:S02]  /*c060*/  SHFL.IDX PT, R2, R4, 0x5, 0x181f ;  /* 0x00b81f0004027f89 */ /* 0x00506400000e0000 */
.L_x_339:
[----:B------:R-:W-:-:S13]  /*c070*/  ISETP.GE.AND P0, PT, R6, 0x51, PT ;  /* 0x000000510600780c */ /* 0x000fda0003f06270 */
[----:B-1----:R-:W-:Y:S01]  /*c080*/  @P0 LEA R2, P1, R32, R2, 0x1 ;  /* 0x0000000220020211 */ /* 0x002fe200078208ff */
[----:B------:R-:W-:-:S04]  /*c090*/  @P0 IMAD R5, R5, 0x2, R22 ;  /* 0x0000000205050824 */ /* 0x000fc800078e0216 */
[----:B------:R-:W-:-:S05]  /*c0a0*/  @P0 IMAD.X R3, RZ, RZ, R0, P1 ;  /* 0x000000ffff030224 */ /* 0x000fca00008e0600 */
        /* <DEDUP_REMOVED lines=8> */
.L_x_261:
        /* <DEDUP_REMOVED lines=10> */
.L_x_262:
[----:B------:R2:W5:Y:S01]  /*c1d0*/  LDL.LU R0, [R1+0x10] ;  /* 0x0000100001007983 */ /* 0x0005620000300800 */
[----:B------:R-:W-:Y:S01]  /*c1e0*/  LOP3.LUT P0, RZ, R23, 0x40, RZ, 0xc0, !PT ;  /* 0x0000004017ff7812 */ /* 0x000fe2000780c0ff */
[----:B------:R2:W-:-:S12]  /*c1f0*/  SYNCS.ARRIVE.TRANS64.A1T0 RZ, [R7+URZ+0x30830], RZ ;  /* 0x030830ff07ff79a7 */ /* 0x0005d8000810003f */
[----:B------:R-:W-:Y:S05]  /*c200*/  WARPSYNC.ALL ;  /* 0x0000000000007948 */ /* 0x000fea0003800000 */
[----:B------:R-:W-:Y:S01]  /*c210*/  ULDC.64 UR4, c[0x0][0x298] ;  /* 0x0000a60000047ab9 */ /* 0x000fe20000000a00 */
[----:B------:R-:W-:Y:S01]  /*c220*/  SEL R29, R29, RZ, !P0 ;  /* 0x000000ff1d1d7207 */ /* 0x000fe20004000000 */
[----:B01----:R-:W-:Y:S01]  /*c230*/  IMAD.WIDE.U32 R4, R35, UR4, RZ ;  /* 0x0000000423047c25 */ /* 0x003fe2000f8e00ff */
[----:B------:R-:W-:Y:S01]  /*c240*/  BSSY B6, `(.L_x_263) ;  /* 0x000001c000067945 */ /* 0x000fe20003800000 */
[----:B------:R-:W-:Y:S01]  /*c250*/  BAR.SYNC.DEFER_BLOCKING 0x8, 0x180 ;  /* 0x0206000000007b1d */ /* 0x000fe20000010000 */
[----:B-----5:R-:W-:-:S02]  /*c260*/  SEL R2, R0, RZ, !P0 ;  /* 0x000000ff00027207 */ /* 0x020fc40004000000 */
[----:B------:R-:W-:-:S03]  /*c270*/  SHF.R.S32.HI R0, RZ, 0x1f, R35 ;  /* 0x0000001fff007819 */ /* 0x000fc60000011423 */
[----:B------:R0:W-:Y:S02]  /*c280*/  STL [R1+0x24], R2 ;  /* 0x0000240201007387 */ /* 0x0001e40000100800 */
[----:B------:R-:W-:Y:S02]  /*c290*/  IMAD R0, R0, UR4, RZ ;  /* 0x0000000400007c24 */ /* 0x000fe4000f8e02ff */
[----:B------:R1:W-:Y:S02]  /*c2a0*/  STL.64 [R1+0x10], R4 ;  /* 0x0000100401007387 */ /* 0x0003e40000100a00 */
[----:B------:R-:W-:Y:S02]  /*c2b0*/  IMAD R0, R35, UR5, R0 ;  /* 0x0000000523007c24 */ /* 0x000fe4000f8e0200 */
[----:B0-----:R-:W-:-:S03]  /*c2c0*/  VIADD R2, R22, 0x12400 ;  /* 0x0001240016027836 */ /* 0x001fc60000000000 */
[----:B------:R-:W-:Y:S02]  /*c2d0*/  IADD3 R35, R5, R0, RZ ;  /* 0x0000000005237210 */ /* 0x000fe40007ffe0ff */
[----:B------:R-:W-:-:S13]  /*c2e0*/  LOP3.LUT P0, RZ, R2, 0x3ff, RZ, 0xc0, !PT ;  /* 0x000003ff02ff7812 */ /* 0x000fda000780c0ff */
[----:B-1----:R-:W-:Y:S05]  /*c2f0*/  @!P0 BRA `(.L_x_264) ;  /* 0x0000000000408947 */ /* 0x002fea0003800000 */
[----:B------:R-:W-:Y:S01]  /*c300*/  MOV R2, 0x0 ;  /* 0x0000000000027802 */ /* 0x000fe20000000f00 */
[----:B------:R-:W-:Y:S01]  /*c310*/  ULDC.64 UR6, c[0x4][0x88] ;  /* 0x0100220000067ab9 */ /* 0x000fe20000000a00 */
[----:B------:R-:W-:Y:S01]  /*c320*/  ULDC.64 UR8, c[0x4][0x90] ;  /* 0x0100240000087ab9 */ /* 0x000fe20000000a00 */
[----:B------:R-:W-:Y:S01]  /*c330*/  ULDC.64 UR4, c[0x4][0x20] ;  /* 0x0100080000047ab9 */ /* 0x000fe20000000a00 */
[----:B------:R-:W-:Y:S01]  /*c340*/  IMAD.U32 R4, RZ, RZ, UR6 ;  /* 0x00000006ff047e24 */ /* 0x000fe2000f8e00ff */
[----:B------:R-:W-:Y:S01]  /*c350*/  MOV R10, UR4 ;  /* 0x00000004000a7c02 */ /* 0x000fe20008000f00 */
[----:B------:R-:W0:Y:S01]  /*c360*/  LDC.64 R2, c[0x4][R2] ;  /* 0x0100000002027b82 */ /* 0x000e220000000a00 */
[----:B------:R-:W-:Y:S02]  /*c370*/  IMAD.U32 R5, RZ, RZ, UR7 ;  /* 0x00000007ff057e24 */ /* 0x000fe4000f8e00ff */
[----:B------:R-:W-:Y:S02]  /*c380*/  IMAD.U32 R6, RZ, RZ, UR8 ;  /* 0x00000008ff067e24 */ /* 0x000fe4000f8e00ff */
[----:B--2---:R-:W-:-:S02]  /*c390*/  IMAD.U32 R7, RZ, RZ, UR9 ;  /* 0x00000009ff077e24 */ /* 0x004fc4000f8e00ff */
[----:B------:R-:W-:Y:S02]  /*c3a0*/  IMAD.U32 R11, RZ, RZ, UR5 ;  /* 0x00000005ff0b7e24 */ /* 0x000fe4000f8e00ff */
[----:B------:R-:W-:Y:S02]  /*c3b0*/  IMAD.MOV.U32 R8, RZ, RZ, 0x70 ;  /* 0x00000070ff087424 */ /* 0x000fe400078e00ff */
[----:B------:R-:W-:Y:S02]  /*c3c0*/  IMAD.MOV.U32 R12, RZ, RZ, 0x1 ;  /* 0x00000001ff0c7424 */ /* 0x000fe400078e00ff */
[----:B------:R-:W-:-:S07]  /*c3d0*/  IMAD.MOV.U32 R13, RZ, RZ, RZ ;  /* 0x000000ffff0d7224 */ /* 0x000fce00078e00ff */
[----:B------:R-:W-:-:S07]  /*c3e0*/  LEPC R20, `(.L_x_264) ;  /* 0x000000001014794e */ /* 0x000fce0000000000 */
[----:B0-----:R-:W-:Y:S05]  /*c3f0*/  CALL.ABS.NOINC R2 ;  /* 0x0000000002007343 */ /* 0x001fea0003c00000 */
.L_x_264:
[----:B------:R-:W-:Y:S05]  /*c400*/  BSYNC B6 ;  /* 0x0000000000067941 */ /* 0x000fea0003800000 */
.L_x_263:
[----:B------:R-:W3:Y:S01]  /*c410*/  LDL.LU R20, [R1+0x24] ;  /* 0x0000240001147983 */ /* 0x000ee20000300800 */
[----:B------:R-:W0:Y:S01]  /*c420*/  LDC R6, c[0x0][0x448] ;  /* 0x00011200ff067b82 */ /* 0x000e220000000800 */
[----:B------:R-:W-:Y:S02]  /*c430*/  ULDC.64 UR4, c[0x0][0x2d8] ;  /* 0x0000b60000047ab9 */ /* 0x000fe40000000a00 */
[----:B------:R-:W4:Y:S01]  /*c440*/  LDL.LU.64 R2, [R1+0x10] ;  /* 0x0000100001027983 */ /* 0x000f220000300a00 */
[----:B------:R-:W-:Y:S02]  /*c450*/  IMAD.SHL.U32 R4, R17, 0x80, RZ ;  /* 0x0000008011047824 */ /* 0x000fe400078e00ff */
[----:B------:R-:W-:Y:S01]  /*c460*/  IMAD R0, R30, UR4, RZ ;  /* 0x000000041e007c24 */ /* 0x000fe2000f8e02ff */
[----:B------:R1:W5:Y:S03]  /*c470*/  LDL R17, [R1+0x18] ;  /* 0x0000180001117983 */ /* 0x0003660000100800 */
[----:B------:R-:W-:Y:S01]  /*c480*/  IMAD R5, R18, UR5, R0 ;  /* 0x0000000512057c24 */ /* 0x000fe2000f8e0200 */
[----:B0-----:R-:W-:-:S13]  /*c490*/  ISETP.NE.AND P0, PT, R6, 0x1, PT ;  /* 0x000000010600780c */ /* 0x001fda0003f05270 */
[----:B------:R-:W0:Y:S01]  /*c4a0*/  @P0 LDC R8, c[0x0][0x450] ;  /* 0x00011400ff080b82 */ /* 0x000e220000000800 */
[----:B---3--:R-:W-:Y:S02]  /*c4b0*/  MOV R21, R20 ;  /* 0x0000001400157202 */ /* 0x008fe40000000f00 */
[----:B------:R-:W3:Y:S01]  /*c4c0*/  S2R R20, SR_TID.X ;  /* 0x0000000000147919 */ /* 0x000ee20000002100 */
[----:B----4-:R-:W-:Y:S02]  /*c4d0*/  IMAD.MOV.U32 R3, RZ, RZ, R35 ;  /* 0x000000ffff037224 */ /* 0x010fe400078e0023 */
[----:B------:R-:W-:Y:S01]  /*c4e0*/  IMAD.WIDE.U32 R2, R18, UR4, R2 ;  /* 0x0000000412027c25 */ /* 0x000fe2000f8e0002 */
[----:B------:R-:W-:-:S03]  /*c4f0*/  ULDC.64 UR4, c[0x0][0x2e0] ;  /* 0x0000b80000047ab9 */ /* 0x000fc60000000a00 */
[----:B------:R-:W-:Y:S02]  /*c500*/  IMAD.IADD R3, R3, 0x1, R5 ;  /* 0x0000000103037824 */ /* 0x000fe400078e0205 */
[----:B------:R-:W4:Y:S01]  /*c510*/  @P0 LDC R5, c[0x0][0x44c] ;  /* 0x00011300ff050b82 */ /* 0x000f220000000800 */
[----:B------:R-:W-:Y:S02]  /*c520*/  IMAD R0, R21, UR4, RZ ;  /* 0x0000000415007c24 */ /* 0x000fe4000f8e02ff */
[----:B------:R-:W-:-:S04]  /*c530*/  IMAD.WIDE.U32 R2, R29, UR4, R2 ;  /* 0x000000041d027c25 */ /* 0x000fc8000f8e0002 */
[----:B------:R-:W-:Y:S01]  /*c540*/  IMAD R0, R29, UR5, R0 ;  /* 0x000000051d007c24 */ /* 0x000fe2000f8e0200 */
[----:B------:R-:W-:Y:S01]  /*c550*/  ULDC.64 UR4, c[0x0][0x2d0] ;  /* 0x0000b40000047ab9 */ /* 0x000fe20000000a00 */
[C---:B---3--:R-:W-:Y:S01]  /*c560*/  LOP3.LUT R21, R20.reuse, 0x7f, RZ, 0xc0, !PT ;  /* 0x0000007f14157812 */ /* 0x048fe200078ec0ff */
[----:B------:R-:W-:-:S03]  /*c570*/  IMAD.SHL.U32 R20, R20, 0x10, RZ ;  /* 0x0000001014147824 */ /* 0x000fc600078e00ff */
[----:B------:R-:W-:-:S04]  /*c580*/  SHF.R.U32.HI R21, RZ, 0x3, R21 ;  /* 0x00000003ff157819 */ /* 0x000fc80000011615 */
[----:B------:R-:W-:-:S04]  /*c590*/  LOP3.LUT R20, R21, 0x70, R20, 0xf8, !PT ;  /* 0x0000007015147812 */ /* 0x000fc800078ef814 */
[----:B--2---:R-:W-:-:S05]  /*c5a0*/  LOP3.LUT R7, R20, R4, RZ, 0xfc, !PT ;  /* 0x0000000414077212 */ /* 0x004fca00078efcff */
[----:B----4-:R-:W-:Y:S01]  /*c5b0*/  @P0 IMAD.HI.U32 R9, R7, R5, RZ ;  /* 0x0000000507090227 */ /* 0x010fe200078e00ff */
[----:B------:R-:W-:-:S04]  /*c5c0*/  MOV R5, R7 ;  /* 0x0000000700057202 */ /* 0x000fc80000000f00 */
[----:B0-----:R-:W-:Y:S01]  /*c5d0*/  @P0 SHF.R.U32.HI R5, RZ, R8, R9 ;  /* 0x00000008ff050219 */ /* 0x001fe20000011609 */
[----:B------:R-:W-:Y:S01]  /*c5e0*/  IMAD.IADD R3, R3, 0x1, R0 ;  /* 0x0000000103037824 */ /* 0x000fe200078e0200 */
[----:B------:R-:W0:Y:S03]  /*c5f0*/  S2R R20, SR_TID.X ;  /* 0x0000000000147919 */ /* 0x000e260000002100 */
[----:B------:R-:W-:-:S04]  /*c600*/  IMAD.MOV R0, RZ, RZ, -R5 ;  /* 0x000000ffff007224 */ /* 0x000fc800078e0a05 */
[----:B------:R-:W-:Y:S01]  /*c610*/  IMAD R0, R6, R0, R7 ;  /* 0x0000000006007224 */ /* 0x000fe200078e0207 */
[----:B------:R-:W-:Y:S01]  /*c620*/  SHF.R.S32.HI R7, RZ, 0x1f, R5 ;  /* 0x0000001fff077819 */ /* 0x000fe20000011405 */
[----:B------:R-:W-:-:S04]  /*c630*/  IMAD.WIDE.U32 R2, R5, UR4, R2 ;  /* 0x0000000405027c25 */ /* 0x000fc8000f8e0002 */
[----:B------:R-:W-:-:S04]  /*c640*/  IMAD R8, R7, UR4, RZ ;  /* 0x0000000407087c24 */ /* 0x000fc8000f8e02ff */
        /* <DEDUP_REMOVED lines=10> */
[----:B------:R-:W-:Y:S01]  /*c6f0*/  ULDC UR4, c[0x0][0x2b8] ;  /* 0x0000ae0000047ab9 */ /* 0x000fe20000000800 */
[----:B0-----:R-:W-:-:S03]  /*c700*/  LOP3.LUT R20, R20, 0x7f, RZ, 0xc0, !PT ;  /* 0x0000007f14147812 */ /* 0x001fc600078ec0ff */
[----:B------:R-:W-:Y:S01]  /*c710*/  LEA.HI.X R5, R2, UR5, R5, 0x1, P0 ;  /* 0x0000000502057c11 */ /* 0x000fe200080f0c05 */
[----:B------:R-:W-:Y:S01]  /*c720*/  UMOV UR5, 0xffffffff ;  /* 0xffffffff00057882 */ /* 0x000fe20000000000 */
[----:B------:R-:W-:Y:S02]  /*c730*/  ISETP.GE.AND P3, PT, R32, UR4, PT ;  /* 0x0000000420007c0c */ /* 0x000fe4000bf66270 */
[----:B------:R-:W-:Y:S02]  /*c740*/  ISETP.GE.AND P2, PT, R34, UR4, PT ;  /* 0x0000000422007c0c */ /* 0x000fe4000bf46270 */
[----:B------:R-:W-:Y:S02]  /*c750*/  ISETP.GE.AND P0, PT, R33, UR4, PT ;  /* 0x0000000421007c0c */ /* 0x000fe4000bf06270 */
[----:B------:R-:W-:Y:S01]  /*c760*/  SHF.R.U32.HI R10, RZ, 0x3, R20 ;  /* 0x00000003ff0a7819 */ /* 0x000fe20000011614 */
[----:B-1----:R-:W-:Y:S10]  /*c770*/  BRA.DIV UR5, `(.L_x_265) ;  /* 0x0000003a05307947 */ /* 0x002ff4000b800000 */
[----:B------:R-:W0:Y:S01]  /*c780*/  SHFL.IDX PT, R14, R0, RZ, 0x181f ;  /* 0x00181fff000e7589 */ /* 0x000e2200000e0000 */
[----:B-----5:R-:W-:Y:S01]  /*c790*/  IMAD R6, R17, R6, RZ ;  /* 0x0000000611067224 */ /* 0x020fe200078e02ff */
[----:B------:R-:W-:Y:S02]  /*c7a0*/  IADD3 R4, R10, R4, RZ ;  /* 0x000000040a047210 */ /* 0x000fe40007ffe0ff */
[----:B------:R-:W1:Y:S02]  /*c7b0*/  SHFL.IDX PT, R2, R5, RZ, 0x181f ;  /* 0x00181fff05027589 */ /* 0x000e6400000e0000 */
[C---:B------:R-:W-:Y:S01]  /*c7c0*/  ISETP.GE.AND P1, PT, R4.reuse, R6, PT ;  /* 0x000000060400720c */ /* 0x040fe20003f26270 */
[----:B------:R-:W-:-:S12]  /*c7d0*/  VIADD R7, R4, 0x10 ;  /* 0x0000001004077836 */ /* 0x000fd80000000000 */
[----:B0-----:R-:W-:-:S05]  /*c7e0*/  @!P1 LEA R14, P4, R32, R14, 0x1 ;  /* 0x0000000e200e9211 */ /* 0x001fca00078808ff */
[----:B-1----:R-:W-:Y:S02]  /*c7f0*/  @!P1 IMAD.X R3, RZ, RZ, R2, P4 ;  /* 0x000000ffff039224 */ /* 0x002fe400020e0602 */
[----:B------:R-:W-:Y:S02]  /*c800*/  @!P1 IMAD.MOV.U32 R2, RZ, RZ, R14 ;  /* 0x000000ffff029224 */ /* 0x000fe400078e000e */
[----:B------:R-:W0:Y:S04]  /*c810*/  SHFL.IDX PT, R14, R0, 0x1, 0x181f ;  /* 0x00381f00000e7f89 */ /* 0x000e2800000e0000 */
[----:B------:R-:W-:Y:S04]  /*c820*/  @!P1 LDGSTS.E.BYPASS.LTC128B.128 [R37+0x12400], desc[UR36][R2.64], !P3 ;  /* 0x1240000002259fae */ /* 0x000fe8000d901d64 */
[----:B------:R-:W-:Y:S04]  /*c830*/  @!P1 LDGSTS.E.BYPASS.LTC128B.128 [R37+0x16400], desc[UR36][R2.64+0x80], !P2 ;  /* 0x1640008002259fae */ /* 0x000fe8000d101d64 */
[----:B------:R1:W-:Y:S01]  /*c840*/  @!P1 LDGSTS.E.BYPASS.LTC128B.128 [R37+0x1a400], desc[UR36][R2.64+0x100], !P0 ;  /* 0x1a40010002259fae */ /* 0x0003e2000c101d64 */
[----:B------:R-:W-:-:S03]  /*c850*/  ISETP.GE.AND P1, PT, R7, R6, PT ;  /* 0x000000060700720c */ /* 0x000fc60003f26270 */
[----:B-1----:R-:W1:Y:S10]  /*c860*/  SHFL.IDX PT, R2, R5, 0x1, 0x181f ;  /* 0x00381f0005027f89 */ /* 0x002e7400000e0000 */
[----:B0-----:R-:W-:-:S05]  /*c870*/  @!P1 LEA R14, P4, R32, R14, 0x1 ;  /* 0x0000000e200e9211 */ /* 0x001fca00078808ff */
[----:B-1----:R-:W-:Y:S01]  /*c880*/  @!P1 IMAD.X R7, RZ, RZ, R2, P4 ;  /* 0x000000ffff079224 */ /* 0x002fe200020e0602 */
[----:B------:R-:W-:Y:S02]  /*c890*/  @!P1 MOV R2, R14 ;  /* 0x0000000e00029202 */ /* 0x000fe40000000f00 */
[----:B------:R-:W0:Y:S01]  /*c8a0*/  SHFL.IDX PT, R14, R0, 0x2, 0x181f ;  /* 0x00581f00000e7f89 */ /* 0x000e2200000e0000 */
[----:B------:R-:W-:Y:S02]  /*c8b0*/  @!P1 IMAD.MOV.U32 R3, RZ, RZ, R7 ;  /* 0x000000ffff039224 */ /* 0x000fe400078e0007 */
[----:B------:R-:W-:-:S03]  /*c8c0*/  VIADD R7, R4, 0x20 ;  /* 0x0000002004077836 */ /* 0x000fc60000000000 */
[----:B------:R-:W-:Y:S04]  /*c8d0*/  @!P1 LDGSTS.E.BYPASS.LTC128B.128 [R37+0x12c00], desc[UR36][R2.64], !P3 ;  /* 0x12c0000002259fae */ /* 0x000fe8000d901d64 */
[----:B------:R-:W-:Y:S04]  /*c8e0*/  @!P1 LDGSTS.E.BYPASS.LTC128B.128 [R37+0x16c00], desc[UR36][R2.64+0x80], !P2 ;  /* 0x16c0008002259fae */ /* 0x000fe8000d101d64 */
[----:B------:R1:W-:Y:S01]  /*c8f0*/  @!P1 LDGSTS.E.BYPASS.LTC128B.128 [R37+0x1ac00], desc[UR36][R2.64+0x100], !P0 ;  /* 0x1ac0010002259fae */ /* 0x0003e2000c101d64 */
[----:B------:R-:W-:-:S03]  /*c900*/  ISETP.GE.AND P1, PT, R7, R6, PT ;  /* 0x000000060700720c */ /* 0x000fc60003f26270 */
[----:B-1----:R-:W1:Y:S10]  /*c910*/  SHFL.IDX PT, R2, R5, 0x2, 0x181f ;  /* 0x00581f0005027f89 */ /* 0x002e7400000e0000 */
[----:B0-----:R-:W-:-:S05]  /*c920*/  @!P1 LEA R14, P4, R32, R14, 0x1 ;  /* 0x0000000e200e9211 */ /* 0x001fca00078808ff */
[----:B-1----:R-:W-:Y:S02]  /*c930*/  @!P1 IMAD.X R7, RZ, RZ, R2, P4 ;  /* 0x000000ffff079224 */ /* 0x002fe400020e0602 */
[----:B------:R-:W-:Y:S02]  /*c940*/  @!P1 IMAD.MOV.U32 R2, RZ, RZ, R14 ;  /* 0x000000ffff029224 */ /* 0x000fe400078e000e */
[----:B------:R-:W0:Y:S01]  /*c950*/  SHFL.IDX PT, R14, R0, 0x3, 0x181f ;  /* 0x00781f00000e7f89 */ /* 0x000e2200000e0000 */
[----:B------:R-:W-:Y:S01]  /*c960*/  @!P1 MOV R3, R7 ;  /* 0x0000000700039202 */ /* 0x000fe20000000f00 */
[----:B------:R-:W-:-:S04]  /*c970*/  VIADD R7, R4, 0x30 ;  /* 0x0000003004077836 */ /* 0x000fc80000000000 */
        /* <DEDUP_REMOVED lines=8> */
[----:B------:R-:W-:Y:S01]  /*ca00*/  @!P1 IMAD.MOV.U32 R3, RZ, RZ, R7 ;  /* 0x000000ffff039224 */ /* 0x000fe200078e0007 */
[----:B------:R-:W0:Y:S01]  /*ca10*/  SHFL.IDX PT, R14, R0, 0x4, 0x181f ;  /* 0x00981f00000e7f89 */ /* 0x000e2200000e0000 */
[----:B------:R-:W-:-:S03]  /*ca20*/  IADD3 R7, R4, 0x40, RZ ;  /* 0x0000004004077810 */ /* 0x000fc60007ffe0ff */
        /* <DEDUP_REMOVED lines=10> */
[----:B------:R-:W-:-:S03]  /*cad0*/  VIADD R7, R4, 0x50 ;  /* 0x0000005004077836 */ /* 0x000fc60000000000 */
[----:B------:R-:W-:Y:S04]  /*cae0*/  @!P1 LDGSTS.E.BYPASS.LTC128B.128 [R37+0x14400], desc[UR36][R2.64], !P3 ;  /* 0x1440000002259fae */ /* 0x000fe8000d901d64 */
[----:B------:R-:W-:Y:S04]  /*caf0*/  @!P1 LDGSTS.E.BYPASS.LTC128B.128 [R37+0x18400], desc[UR36][R2.64+0x80], !P2 ;  /* 0x1840008002259fae */ /* 0x000fe8000d101d64 */
[----:B------:R1:W-:Y:S01]  /*cb00*/  @!P1 LDGSTS.E.BYPASS.LTC128B.128 [R37+0x1c400], desc[UR36][R2.64+0x100], !P0 ;  /* 0x1c40010002259fae */ /* 0x0003e2000c101d64 */
[----:B------:R-:W-:-:S03]  /*cb10*/  ISETP.GE.AND P1, PT, R7, R6, PT ;  /* 0x000000060700720c */ /* 0x000fc60003f26270 */
[----:B-1----:R-:W1:Y:S10]  /*cb20*/  SHFL.IDX PT, R2, R5, 0x5, 0x181f ;  /* 0x00b81f0005027f89 */ /* 0x002e7400000e0000 */
[----:B0-----:R-:W-:-:S04]  /*cb30*/  @!P1 LEA R14, P4, R32, R14, 0x1 ;  /* 0x0000000e200e9211 */ /* 0x001fc800078808ff */
[----:B-1----:R-:W-:Y:S01]  /*cb40*/  @!P1 IADD3.X R7, RZ, R2, RZ, P4, !PT ;  /* 0x00000002ff079210 */ /* 0x002fe200027fe4ff */
[----:B------:R-:W-:Y:S02]  /*cb50*/  @!P1 IMAD.MOV.U32 R2, RZ, RZ, R14 ;  /* 0x000000ffff029224 */ /* 0x000fe400078e000e */
[----:B------:R-:W0:Y:S02]  /*cb60*/  SHFL.IDX PT, R14, R0, 0x6, 0x181f ;  /* 0x00d81f00000e7f89 */ /* 0x000e2400000e0000 */
[----:B------:R-:W-:Y:S02]  /*cb70*/  @!P1 IMAD.MOV.U32 R3, RZ, RZ, R7 ;  /* 0x000000ffff039224 */ /* 0x000fe400078e0007 */
[----:B------:R-:W-:-:S03]  /*cb80*/  VIADD R7, R4, 0x60 ;  /* 0x0000006004077836 */ /* 0x000fc60000000000 */
[----:B------:R-:W-:Y:S04]  /*cb90*/  @!P1 LDGSTS.E.BYPASS.LTC128B.128 [R37+0x14c00], desc[UR36][R2.64], !P3 ;  /* 0x14c0000002259fae */ /* 0x000fe8000d901d64 */
[----:B------:R-:W-:Y:S04]  /*cba0*/  @!P1 LDGSTS.E.BYPASS.LTC128B.128 [R37+0x18c00], desc[UR36][R2.64+0x80], !P2 ;  /* 0x18c0008002259fae */ /* 0x000fe8000d101d64 */
[----:B------:R1:W-:Y:S01]  /*cbb0*/  @!P1 LDGSTS.E.BYPASS.LTC128B.128 [R37+0x1cc00], desc[UR36][R2.64+0x100], !P0 ;  /* 0x1cc0010002259fae */ /* 0x0003e2000c101d64 */
[----:B------:R-:W-:-:S03]  /*cbc0*/  ISETP.GE.AND P1, PT, R7, R6, PT ;  /* 0x000000060700720c */ /* 0x000fc60003f26270 */
[----:B-1----:R-:W1:Y:S10]  /*cbd0*/  SHFL.IDX PT, R2, R5, 0x6, 0x181f ;  /* 0x00d81f0005027f89 */ /* 0x002e7400000e0000 */
[----:B0-----:R-:W-:Y:S01]  /*cbe0*/  @!P1 LEA R14, P4, R32, R14, 0x1 ;  /* 0x0000000e200e9211 */ /* 0x001fe200078808ff */
[----:B------:R-:W0:Y:S04]  /*cbf0*/  SHFL.IDX PT, R5, R5, 0x7, 0x181f ;  /* 0x00f81f0005057f89 */ /* 0x000e2800000e0000 */
[----:B-1----:R-:W-:Y:S01]  /*cc00*/  @!P1 IMAD.X R7, RZ, RZ, R2, P4 ;  /* 0x000000ffff079224 */ /* 0x002fe200020e0602 */
[----:B------:R-:W-:-:S02]  /*cc10*/  @!P1 MOV R2, R14 ;  /* 0x0000000e00029202 */ /* 0x000fc40000000f00 */
[----:B------:R1:W2:Y:S01]  /*cc20*/  SHFL.IDX PT, R14, R0, 0x7, 0x181f ;  /* 0x00f81f00000e7f89 */ /* 0x0002a200000e0000 */
[----:B------:R-:W-:-:S05]  /*cc30*/  @!P1 IMAD.MOV.U32 R3, RZ, RZ, R7 ;  /* 0x000000ffff039224 */ /* 0x000fca00078e0007 */
[----:B------:R1:W-:Y:S04]  /*cc40*/  @!P1 LDGSTS.E.BYPASS.LTC128B.128 [R37+0x15400], desc[UR36][R2.64], !P3 ;  /* 0x1540000002259fae */ /* 0x0003e8000d901d64 */
[----:B------:R1:W-:Y:S04]  /*cc50*/  @!P1 LDGSTS.E.BYPASS.LTC128B.128 [R37+0x19400], desc[UR36][R2.64+0x80], !P2 ;  /* 0x1940008002259fae */ /* 0x0003e8000d101d64 */
[----:B0-----:R1:W-:Y:S02]  /*cc60*/  @!P1 LDGSTS.E.BYPASS.LTC128B.128 [R37+0x1d400], desc[UR36][R2.64+0x100], !P0 ;  /* 0x1d40010002259fae */ /* 0x0013e4000c101d64 */
.L_x_356:
[----:B-1----:R-:W-:Y:S01]  /*cc70*/  VIADD R3, R4, 0x70 ;  /* 0x0000007004037836 */ /* 0x002fe20000000000 */
[----:B------:R-:W-:Y:S04]  /*cc80*/  BSSY B0, `(.L_x_266) ;  /* 0x000000b000007945 */ /* 0x000fe80003800000 */
[----:B------:R-:W-:-:S13]  /*cc90*/  ISETP.GE.AND P1, PT, R3, R6, PT ;  /* 0x000000060300720c */ /* 0x000fda0003f26270 */
[----:B------:R-:W-:Y:S05]  /*cca0*/  @P1 BRA `(.L_x_267) ;  /* 0x0000000000201947 */ /* 0x000fea0003800000 */
[----:B--2---:R-:W-:-:S05]  /*ccb0*/  LEA R2, P1, R32, R14, 0x1 ;  /* 0x0000000e20027211 */ /* 0x004fca00078208ff */
[----:B------:R-:W-:-:S05]  /*ccc0*/  IMAD.X R3, RZ, RZ, R5, P1 ;  /* 0x000000ffff037224 */ /* 0x000fca00008e0605 */
[----:B------:R-:W-:Y:S01]  /*ccd0*/  @!PT LDS RZ, [RZ] ;  /* 0x00000000fffff984 */ /* 0x000fe20000000800 */
[----:B------:R-:W-:Y:S01]  /*cce0*/  @!PT LDS RZ, [RZ] ;  /* 0x00000000fffff984 */ /* 0x000fe20000000800 */
[----:B------:R-:W-:Y:S01]  /*ccf0*/  @!PT LDS RZ, [RZ] ;  /* 0x00000000fffff984 */ /* 0x000fe20000000800 */
[----:B------:R0:W-:Y:S04]  /*cd00*/  LDGSTS.E.BYPASS.LTC128B.128 [R37+0x15c00], desc[UR36][R2.64], !P3 ;  /* 0x15c0000002257fae */ /* 0x0001e8000d901d64 */
[----:B------:R0:W-:Y:S04]  /*cd10*/  LDGSTS.E.BYPASS.LTC128B.128 [R37+0x19c00], desc[UR36][R2.64+0x80], !P2 ;  /* 0x19c0008002257fae */ /* 0x0001e8000d101d64 */
[----:B------:R0:W-:Y:S02]  /*cd20*/  LDGSTS.E.BYPASS.LTC128B.128 [R37+0x1dc00], desc[UR36][R2.64+0x100], !P0 ;  /* 0x1dc0010002257fae */ /* 0x0001e4000c101d64 */
.L_x_267:
[----:B------:R-:W-:Y:S05]  /*cd30*/  BSYNC B0 ;  /* 0x0000000000007941 */ /* 0x000fea0003800000 */
.L_x_266:
[----:B------:R-:W-:Y:S01]  /*cd40*/  NOP ;  /* 0x0000000000007918 */ /* 0x000fe20000000000 */
[----:B------:R-:W-:-:S13]  /*cd50*/  PLOP3.LUT P0, PT, PT, PT, PT, 0x80, 0x0 ;  /* 0x000000000000781c */ /* 0x000fda0003f0f070 */
.L_x_268:
[----:B------:R-:W-:Y:S02]  /*cd60*/  PLOP3.LUT P1, PT, P1, P0, PT, 0xa2, 0x0 ;  /* 0x000000000000781c */ /* 0x000fe40000f21472 */
[----:B------:R-:W-:-:S08]  /*cd70*/  @P0 R2UR P1, UR4, R22 ;  /* 0x00000000160402ca */ /* 0x000fd00000020000 */
[----:B------:R-:W-:-:S05]  /*cd80*/  @P0 PLOP3.LUT P0, PT, P1, PT, PT, 0x80, 0x0 ;  /* 0x000000000000081c */ /* 0x000fca0000f0f070 */
[----:B------:R-:W-:Y:S01]  /*cd90*/  @!P1 SYNCS.ARRIVE.TRANS64.RED.A0T1 RZ, [UR4+0x30800], RZ ;  /* 0x030800ffffff99a7 */ /* 0x000fe20008200404 */
[----:B------:R-:W-:Y:S07]  /*cda0*/  @!P1 ARRIVES.LDGSTSBAR.64.TRANSCNT [UR4+0x30800] ;  /* 0x03080000ff0099b0 */ /* 0x000fee0008000a84 */
[----:B------:R-:W-:Y:S05]  /*cdb0*/  @P0 BRA.U.ANY `(.L_x_268) ;  /* 0xfffffffd00e80947 */ /* 0x000fea000393ffff */
[----:B0-----:R-:W3:Y:S02]  /*cdc0*/  LDL.LU R2, [R1+0x1c] ;  /* 0x00001c0001027983 */ /* 0x001ee40000300800 */
[----:B---3--:R-:W-:-:S05]  /*cdd0*/  VIADD R2, R2, 0x1 ;  /* 0x0000000102027836 */ /* 0x008fca0000000000 */
[----:B------:R0:W-:Y:S01]  /*cde0*/  STL [R1+0x1c], R2 ;  /* 0x00001c0201007387 */ /* 0x0001e20000100800 */
[----:B------:R-:W-:-:S04]  /*cdf0*/  LEA.HI R0, R2, R2, RZ, 0x1 ;  /* 0x0000000202007211 */ /* 0x000fc800078f08ff */
[----:B------:R-:W-:-:S04]  /*ce00*/  LOP3.LUT R0, R0, 0xfffffffe, RZ, 0xc0, !PT ;  /* 0xfffffffe00007812 */ /* 0x000fc800078ec0ff */
[----:B------:R-:W-:-:S04]  /*ce10*/  IADD3 R0, R2, -R0, RZ ;  /* 0x8000000002007210 */ /* 0x000fc80007ffe0ff */
[----:B------:R-:W-:Y:S01]  /*ce20*/  SHF.L.U32 R3, R0, 0x1f, RZ ;  /* 0x0000001f00037819 */ /* 0x000fe200000006ff */
[----:B------:R-:W-:Y:S01]  /*ce30*/  NOP ;  /* 0x0000000000007918 */ /* 0x000fe20000000000 */
[----:B------:R0:W-:Y:S01]  /*ce40*/  SYNCS.ARRIVE.TRANS64.A1T0 RZ, [R22+URZ+0x30800], RZ ;  /* 0x030800ff16ff79a7 */ /* 0x0001e2000810003f */
[----:B------:R-:W-:Y:S01]  /*ce50*/  BSSY B0, `(.L_x_269) ;  /* 0x0000003000007945 */ /* 0x000fe20003800000 */
[----:B------:R-:W1:Y:S03]  /*ce60*/  SYNCS.PHASECHK.TRANS64.TRYWAIT P0, [R22+URZ+0x30820], R3 ;  /* 0x03082003160075a7 */ /* 0x000e66000800017f */
[----:B01----:R-:W-:Y:S05]  /*ce70*/  @!P0 BRA `(.L_x_270) ;  /* 0x0000003c000c8947 */ /* 0x003fea0003800000 */
.L_x_357:
[----:B------:R-:W-:Y:S05]  /*ce80*/  BSYNC B0 ;  /* 0x0000000000007941 */ /* 0x000fea0003800000 */
.L_x_269:
[----:B------:R-:W3:Y:S01]  /*ce90*/  LDL R0, [R1] ;  /* 0x0000000001007983 */ /* 0x000ee20000100800 */
[----:B------:R-:W-:Y:S01]  /*cea0*/  BSSY B0, `(.L_x_271) ;  /* 0x000010a000007945 */ /* 0x000fe20003800000 */
[----:B---3--:R-:W-:-:S13]  /*ceb0*/  ISETP.GE.AND P0, PT, R0, 0x61, PT ;  /* 0x000000610000780c */ /* 0x008fda0003f06270 */
[----:B------:R-:W-:Y:S05]  /*cec0*/  @!P0 BRA `(.L_x_272) ;  /* 0x00000010001c8947 */ /* 0x000fea0003800000 */
[----:B------:R-:W3:Y:S01]  /*ced0*/  LDL.LU R0, [R1+0x20] ;  /* 0x0000200001007983 */ /* 0x000ee20000300800 */
[----:B------:R-:W-:Y:S01]  /*cee0*/  ULDC UR4, c[0x0][0x2f4] ;  /* 0x0000bd0000047ab9 */ /* 0x000fe20000000800 */
[----:B------:R-:W-:Y:S01]  /*cef0*/  IMAD.MOV.U32 R17, RZ, RZ, R28 ;  /* 0x000000ffff117224 */ /* 0x000fe200078e001c */
[----:B------:R-:W-:Y:S01]  /*cf00*/  ISETP.GE.AND P3, PT, R32, UR4, PT ;  /* 0x0000000420007c0c */ /* 0x000fe2000bf66270 */
[----:B------:R-:W-:Y:S01]  /*cf10*/  IMAD.MOV.U32 R10, RZ, RZ, R27 ;  /* 0x000000ffff0a7224 */ /* 0x000fe200078e001b */
[----:B------:R-:W-:Y:S01]  /*cf20*/  ISETP.GE.AND P2, PT, R34, UR4, PT ;  /* 0x0000000422007c0c */ /* 0x000fe2000bf46270 */
[----:B------:R-:W-:Y:S01]  /*cf30*/  IMAD.MOV.U32 R29, RZ, RZ, R26 ;  /* 0x000000ffff1d7224 */ /* 0x000fe200078e001a */
[----:B------:R-:W-:Y:S01]  /*cf40*/  ISETP.GE.AND P1, PT, R33, UR4, PT ;  /* 0x0000000421007c0c */ /* 0x000fe2000bf26270 */
[----:B---3--:R-:W-:-:S12]  /*cf50*/  VIADD R8, R0, 0xfffffffe ;  /* 0xfffffffe00087836 */ /* 0x008fd80000000000 */
.L_x_285:
[----:B------:R-:W3:Y:S04]  /*cf60*/  LDL R5, [R1+0x4] ;  /* 0x0000040001057983 */ /* 0x000ee80000100800 */
[----:B------:R-:W4:Y:S01]  /*cf70*/  LDL R12, [R1+0x8] ;  /* 0x00000800010c7983 */ /* 0x000f220000100800 */
[----:B------:R-:W1:Y:S01]  /*cf80*/  S2R R0, SR_TID.X ;  /* 0x0000000000007919 */ /* 0x000e620000002100 */
[----:B------:R-:W2:Y:S01]  /*cf90*/  S2R R4, SR_TID.X ;  /* 0x0000000000047919 */ /* 0x000ea20000002100 */
[----:B-1----:R-:W-:-:S04]  /*cfa0*/  LOP3.LUT R0, R0, 0x7f, RZ, 0xc0, !PT ;  /* 0x0000007f00007812 */ /* 0x002fc800078ec0ff */
[----:B0-----:R-:W-:Y:S02]  /*cfb0*/  SHF.R.U32.HI R3, RZ, 0x3, R0 ;  /* 0x00000003ff037819 */ /* 0x001fe40000011600 */
[----:B------:R-:W0:Y:S01]  /*cfc0*/  LDC R0, c[0x0][0x430] ;  /* 0x00010c00ff007b82 */ /* 0x000e220000000800 */
[----:B--2---:R-:W-:-:S04]  /*cfd0*/  SHF.L.U32 R4, R4, 0x4, RZ ;  /* 0x0000000404047819 */ /* 0x004fc800000006ff */
[----:B------:R-:W-:-:S04]  /*cfe0*/  LOP3.LUT R4, R3, 0x70, R4, 0xf8, !PT ;  /* 0x0000007003047812 */ /* 0x000fc800078ef804 */
[----:B------:R-:W-:-:S13]  /*cff0*/  ISETP.GT.U32.AND P5, PT, R4, 0x5f, PT ;  /* 0x0000005f0400780c */ /* 0x000fda0003fa4070 */
[----:B------:R-:W4:Y:S01]  /*d000*/  @!P5 LDC.64 R6, c[0x0][0x428] ;  /* 0x00010a00ff06db82 */ /* 0x000f220000000a00 */
[----:B0-----:R-:W-:-:S13]  /*d010*/  ISETP.NE.AND P0, PT, R0, 0x1, PT ;  /* 0x000000010000780c */ /* 0x001fda0003f05270 */
[----:B------:R-:W0:Y:S08]  /*d020*/  @P0 LDC R0, c[0x0][0x434] ;  /* 0x00010d00ff000b82 */ /* 0x000e300000000800 */
[----:B------:R-:W1:Y:S01]  /*d030*/  @P0 LDC R3, c[0x0][0x438] ;  /* 0x00010e00ff030b82 */ /* 0x000e620000000800 */
[----:B---3--:R-:W-:-:S04]  /*d040*/  IMAD R9, R8, 0x60, R5 ;  /* 0x0000006008097824 */ /* 0x008fc800078e0205 */
[----:B------:R-:W-:-:S03]  /*d050*/  IMAD.IADD R9, R4, 0x1, R9 ;  /* 0x0000000104097824 */ /* 0x000fc600078e0209 */
[----:B------:R-:W2:Y:S01]  /*d060*/  @!P5 LDC.64 R4, c[0x0][0x418] ;  /* 0x00010600ff04db82 */ /* 0x000ea20000000a00 */
[----:B0-----:R-:W-:-:S04]  /*d070*/  @P0 IMAD.HI.U32 R0, R9, R0, RZ ;  /* 0x0000000009000227 */ /* 0x001fc800078e00ff */
[----:B------:R-:W-:Y:S01]  /*d080*/  IMAD.MOV.U32 R11, RZ, RZ, R9 ;  /* 0x000000ffff0b7224 */ /* 0x000fe200078e0009 */
[----:B-1----:R-:W-:Y:S01]  /*d090*/  @P0 SHF.R.U32.HI R11, RZ, R3, R0 ;  /* 0x00000003ff0b0219 */ /* 0x002fe20000011600 */
[----:B----4-:R-:W-:-:S03]  /*d0a0*/  @!P5 IMAD R0, R12, R6, RZ ;  /* 0x000000060c00d224 */ /* 0x010fc600078e02ff */
[--C-:B------:R-:W-:Y:S01]  /*d0b0*/  @!P5 SHF.R.S32.HI R3, RZ, 0x1f, R11.reuse ;  /* 0x0000001fff03d819 */ /* 0x100fe2000001140b */
[----:B------:R-:W-:Y:S02]  /*d0c0*/  @!P5 IMAD.MOV.U32 R2, RZ, RZ, R11 ;  /* 0x000000ffff02d224 */ /* 0x000fe400078e000b */
[C---:B------:R-:W-:Y:S02]  /*d0d0*/  @!P5 IMAD R7, R31.reuse, R7, R0 ;  /* 0x000000071f07d224 */ /* 0x040fe400078e0200 */
[----:B------:R-:W-:-:S04]  /*d0e0*/  @!P5 IMAD.WIDE.U32 R2, R31, R6, R2 ;  /* 0x000000061f02d225 */ /* 0x000fc800078e0002 */
[----:B------:R-:W-:Y:S01]  /*d0f0*/  @!P5 IMAD.IADD R7, R7, 0x1, R3 ;  /* 0x000000010707d824 */ /* 0x000fe200078e0203 */
[----:B--2---:R-:W-:Y:S01]  /*d100*/  @!P5 LEA R4, P0, R2, R4, 0x2 ;  /* 0x000000040204d211 */ /* 0x004fe200078010ff */
[----:B------:R-:W-:-:S03]  /*d110*/  IMAD.MOV.U32 R0, RZ, RZ, RZ ;  /* 0x000000ffff007224 */ /* 0x000fc600078e00ff */
[----:B------:R-:W-:-:S05]  /*d120*/  @!P5 LEA.HI.X R5, R2, R5, R7, 0x2, P0 ;  /* 0x000000050205d211 */ /* 0x000fca00000f1407 */
[----:B------:R0:W5:Y:S01]  /*d130*/  @!P5 LDG.E R0, desc[UR36][R4.64] ;  /* 0x000000240400d981 */ /* 0x000162000c1e1900 */
[----:B------:R-:W-:Y:S02]  /*d140*/  LOP3.LUT P4, RZ, R23, 0x10, RZ, 0xc0, !PT ;  /* 0x0000001017ff7812 */ /* 0x000fe4000788c0ff */
[----:B------:R-:W-:Y:S01]  /*d150*/  IADD3 R27, R10, 0x1, RZ ;  /* 0x000000010a1b7810 */ /* 0x000fe20007ffe0ff */
[----:B------:R-:W-:Y:S01]  /*d160*/  IMAD.MOV R2, RZ, RZ, -R11 ;  /* 0x000000ffff027224 */ /* 0x000fe200078e0a0b */
[----:B------:R-:W-:Y:S05]  /*d170*/  YIELD ;  /* 0x0000000000007946 */ /* 0x000fea0003800000 */
[----:B------:R-:W-:Y:S01]  /*d180*/  ISETP.NE.AND P0, PT, R27, 0x2, PT ;  /* 0x000000021b00780c */ /* 0x000fe20003f05270 */
[----:B------:R-:W-:-:S02]  /*d190*/  ULDC UR4, c[0x0][0x430] ;  /* 0x00010c0000047ab9 */ /* 0x000fc40000000800 */
[----:B------:R-:W-:Y:S01]  /*d1a0*/  IMAD R9, R2, UR4, R9 ;  /* 0x0000000402097c24 */ /* 0x000fe2000f8e0209 */
[----:B------:R-:W-:Y:S01]  /*d1b0*/  SEL R28, RZ, 0x1, P0 ;  /* 0x00000001ff1c7807 */ /* 0x000fe20000000000 */
[----:B------:R-:W-:Y:S01]  /*d1c0*/  IMAD.MOV.U32 R26, RZ, RZ, R8 ;  /* 0x000000ffff1a7224 */ /* 0x000fe200078e0008 */
[----:B------:R-:W-:Y:S02]  /*d1d0*/  SEL R27, R27, RZ, P0 ;  /* 0x000000ff1b1b7207 */ /* 0x000fe40000000000 */
[----:B------:R-:W-:Y:S01]  /*d1e0*/  LOP3.LUT R28, R17, R28, RZ, 0x3c, !PT ;  /* 0x0000001c111c7212 */ /* 0x000fe200078e3cff */
[----:B0-----:R-:W-:Y:S06]  /*d1f0*/  @!P4 BRA `(.L_x_273) ;  /* 0x000000000004c947 */ /* 0x001fec0003800000 */
[----:B------:R-:W-:Y:S01]  /*d200*/  BPT.TRAP 0x1 ;  /* 0x000000040000795c */ /* 0x000fe20000300000 */
.L_x_273:
[----:B------:R-:W-:Y:S01]  /*d210*/  IMAD R7, R27, 0x8, R22 ;  /* 0x000000081b077824 */ /* 0x000fe200078e0216 */
[----:B------:R-:W-:Y:S01]  /*d220*/  SHF.L.U32 R2, R28, 0x1f, RZ ;  /* 0x0000001f1c027819 */ /* 0x000fe200000006ff */
[----:B------:R-:W-:Y:S03]  /*d230*/  BSSY B1, `(.L_x_274) ;  /* 0x0000003000017945 */ /* 0x000fe60003800000 */
[----:B------:R-:W0:Y:S02]  /*d240*/  SYNCS.PHASECHK.TRANS64.TRYWAIT P0, [R7+URZ+0x30840], R2 ;  /* 0x03084002070075a7 */ /* 0x000e24000800017f */
[----:B0-----:R-:W-:Y:S05]  /*d250*/  @!P0 BRA `(.L_x_275) ;  /* 0x0000003800288947 */ /* 0x001fea0003800000 */
.L_x_358:
[----:B------:R-:W-:Y:S05]  /*d260*/  BSYNC B1 ;  /* 0x0000000000017941 */ /* 0x000fea0003800000 */
.L_x_274:
[----:B------:R-:W-:Y:S01]  /*d270*/  SHF.R.S32.HI R20, RZ, 0x1f, R9 ;  /* 0x0000001fff147819 */ /* 0x000fe20000011409 */
[----:B------:R-:W-:Y:S01]  /*d280*/  ULDC.64 UR4, c[0x0][0x300] ;  /* 0x0000c00000047ab9 */ /* 0x000fe20000000a00 */
[----:B-----5:R-:W-:Y:S01]  /*d290*/  SHF.R.S32.HI R21, RZ, 0x1f, R0 ;  /* 0x0000001fff157819 */ /* 0x020fe20000011400 */
[----:B0-----:R-:W-:Y:S01]  /*d2a0*/  IMAD.WIDE.U32 R2, R9, UR4, RZ ;  /* 0x0000000409027c25 */ /* 0x001fe2000f8e00ff */
[C---:B------:R-:W-:Y:S02]  /*d2b0*/  LOP3.LUT P5, RZ, R23.reuse, 0x2, RZ, 0xc0, !PT ;  /* 0x0000000217ff7812 */ /* 0x040fe400078ac0ff */
[----:B------:R-:W-:Y:S01]  /*d2c0*/  LOP3.LUT P4, RZ, R23, 0x1, RZ, 0xc0, !PT ;  /* 0x0000000117ff7812 */ /* 0x000fe2000788c0ff */
[----:B------:R-:W-:Y:S02]  /*d2d0*/  IMAD R4, R20, UR4, RZ ;  /* 0x0000000414047c24 */ /* 0x000fe4000f8e02ff */
[----:B------:R-:W-:Y:S02]  /*d2e0*/  IMAD R5, R27, 0x4800, R36 ;  /* 0x000048001b057824 */ /* 0x000fe400078e0224 */
[----:B------:R-:W-:Y:S01]  /*d2f0*/  IMAD R4, R9, UR5, R4 ;  /* 0x0000000509047c24 */ /* 0x000fe2000f8e0204 */
        /* <DEDUP_REMOVED lines=17> */
[----:B------:R-:W-:Y:S01]  /*d410*/  IMAD.SHL.U32 R4, R32, 0x2, RZ ;  /* 0x0000000220047824 */ /* 0x000fe200078e00ff */
[----:B------:R-:W-:Y:S02]  /*d420*/  LOP3.LUT P6, RZ, R23, 0x4, RZ, 0xc0, !PT ;  /* 0x0000000417ff7812 */ /* 0x000fe400078cc0ff */
[----:B------:R-:W1:Y:S01]  /*d430*/  SHFL.IDX PT, R3, R6, RZ, 0x181f ;  /* 0x00181fff06037589 */ /* 0x000e6200000e0000 */
[----:B------:R-:W-:-:S03]  /*d440*/  LEA R5, R5, R22, 0x1 ;  /* 0x0000001605057211 */ /* 0x000fc600078e08ff */
[----:B------:R-:W-:Y:S01]  /*d450*/  SHFL.IDX PT, R35, R6, 0x2, 0x181f ;  /* 0x00581f0006237f89 */ /* 0x000fe200000e0000 */
[----:B0-----:R-:W-:-:S05]  /*d460*/  IADD3 R2, P0, R2, R4, RZ ;  /* 0x0000000402027210 */ /* 0x001fca0007f1e0ff */
[----:B-1----:R-:W-:-:S05]  /*d470*/  IMAD.X R3, RZ, RZ, R3, P0 ;  /* 0x000000ffff037224 */ /* 0x002fca00000e0603 */
[----:B------:R-:W-:Y:S04]  /*d480*/  LDGSTS.E.BYPASS.LTC128B.128 [R5+0x1e400], desc[UR36][R2.64], !P6 ;  /* 0x1e40000002057fae */ /* 0x000fe8000f101d64 */
[----:B------:R-:W-:Y:S04]  /*d490*/  LDGSTS.E.BYPASS.LTC128B.128 [R5+0x21400], desc[UR36][R2.64+0x80], !P5 ;  /* 0x2140008002057fae */ /* 0x000fe8000e901d64 */
[----:B------:R0:W-:Y:S04]  /*d4a0*/  LDGSTS.E.BYPASS.LTC128B.128 [R5+0x24400], desc[UR36][R2.64+0x100], !P4 ;  /* 0x2440010002057fae */ /* 0x0001e8000e101d64 */
[----:B0-----:R-:W0:Y:S04]  /*d4b0*/  SHFL.IDX PT, R2, R8, 0x1, 0x181f ;  /* 0x00381f0008027f89 */ /* 0x001e2800000e0000 */
[----:B------:R-:W1:Y:S01]  /*d4c0*/  SHFL.IDX PT, R3, R6, 0x1, 0x181f ;  /* 0x00381f0006037f89 */ /* 0x000e6200000e0000 */
[----:B0-----:R-:W-:-:S05]  /*d4d0*/  IADD3 R2, P0, R2, R4, RZ ;  /* 0x0000000402027210 */ /* 0x001fca0007f1e0ff */
[----:B-1----:R-:W-:-:S05]  /*d4e0*/  IMAD.X R3, RZ, RZ, R3, P0 ;  /* 0x000000ffff037224 */ /* 0x002fca00000e0603 */
[----:B------:R-:W-:Y:S04]  /*d4f0*/  LDGSTS.E.BYPASS.LTC128B.128 [R5+0x1ec00], desc[UR36][R2.64], !P6 ;  /* 0x1ec0000002057fae */ /* 0x000fe8000f101d64 */
[----:B------:R-:W-:Y:S04]  /*d500*/  LDGSTS.E.BYPASS.LTC128B.128 [R5+0x21c00], desc[UR36][R2.64+0x80], !P5 ;  /* 0x21c0008002057fae */ /* 0x000fe8000e901d64 */
[----:B------:R0:W-:Y:S04]  /*d510*/  LDGSTS.E.BYPASS.LTC128B.128 [R5+0x24c00], desc[UR36][R2.64+0x100], !P4 ;  /* 0x24c0010002057fae */ /* 0x0001e8000e101d64 */
[----:B0-----:R-:W0:Y:S02]  /*d520*/  SHFL.IDX PT, R2, R8, 0x2, 0x181f ;  /* 0x00581f0008027f89 */ /* 0x001e2400000e0000 */
[----:B0-----:R-:W-:-:S05]  /*d530*/  IADD3 R2, P0, R2, R4, RZ ;  /* 0x0000000402027210 */ /* 0x001fca0007f1e0ff */
[----:B------:R-:W-:Y:S02]  /*d540*/  IMAD.X R3, RZ, RZ, R35, P0 ;  /* 0x000000ffff037224 */ /* 0x000fe400000e0623 */
[----:B------:R-:W-:Y:S04]  /*d550*/  SHFL.IDX PT, R35, R6, 0x3, 0x181f ;  /* 0x00781f0006237f89 */ /* 0x000fe800000e0000 */
        /* <DEDUP_REMOVED lines=13> */
[----:B------:R0:W1:Y:S04]  /*d630*/  SHFL.IDX PT, R35, R6, 0x5, 0x181f ;  /* 0x00b81f0006237f89 */ /* 0x00006800000e0000 */
[----:B------:R-:W-:Y:S04]  /*d640*/  LDGSTS.E.BYPASS.LTC128B.128 [R5+0x20400], desc[UR36][R2.64], !P6 ;  /* 0x2040000002057fae */ /* 0x000fe8000f101d64 */
[----:B------:R-:W-:Y:S04]  /*d650*/  LDGSTS.E.BYPASS.LTC128B.128 [R5+0x23400], desc[UR36][R2.64+0x80], !P5 ;  /* 0x2340008002057fae */ /* 0x000fe8000e901d64 */
[----:B------:R2:W-:Y:S04]  /*d660*/  LDGSTS.E.BYPASS.LTC128B.128 [R5+0x26400], desc[UR36][R2.64+0x100], !P4 ;  /* 0x2640010002057fae */ /* 0x0005e8000e101d64 */
[----:B-12---:R0:W2:Y:S02]  /*d670*/  SHFL.IDX PT, R2, R8, 0x5, 0x181f ;  /* 0x00b81f0008027f89 */ /* 0x0060a400000e0000 */
.L_x_372:
[----:B------:R-:W-:Y:S02]  /*d680*/  LOP3.LUT P6, RZ, R23, 0x4, RZ, 0xc0, !PT ;  /* 0x0000000417ff7812 */ /* 0x000fe400078cc0ff */
[----:B--2---:R-:W-:-:S04]  /*d690*/  IADD3 R2, P0, R2, R4, RZ ;  /* 0x0000000402027210 */ /* 0x004fc80007f1e0ff */
[----:B------:R-:W-:Y:S02]  /*d6a0*/  IADD3.X R3, RZ, R35, RZ, P0, !PT ;  /* 0x00000023ff037210 */ /* 0x000fe400007fe4ff */
[----:B------:R-:W-:-:S05]  /*d6b0*/  PLOP3.LUT P0, PT, PT, PT, PT, 0x80, 0x0 ;  /* 0x000000000000781c */ /* 0x000fca0003f0f070 */
[----:B------:R-:W-:Y:S01]  /*d6c0*/  @!PT LDS RZ, [RZ] ;  /* 0x00000000fffff984 */ /* 0x000fe20000000800 */
[----:B------:R-:W-:Y:S01]  /*d6d0*/  @!PT LDS RZ, [RZ] ;  /* 0x00000000fffff984 */ /* 0x000fe20000000800 */
[----:B------:R-:W-:Y:S01]  /*d6e0*/  @!PT LDS RZ, [RZ] ;  /* 0x00000000fffff984 */ /* 0x000fe20000000800 */
[----:B------:R1:W-:Y:S04]  /*d6f0*/  LDGSTS.E.BYPASS.LTC128B.128 [R5+0x20c00], desc[UR36][R2.64], !P6 ;  /* 0x20c0000002057fae */ /* 0x0003e8000f101d64 */
[----:B------:R1:W-:Y:S04]  /*d700*/  LDGSTS.E.BYPASS.LTC128B.128 [R5+0x23c00], desc[UR36][R2.64+0x80], !P5 ;  /* 0x23c0008002057fae */ /* 0x0003e8000e901d64 */
[----:B------:R1:W-:Y:S01]  /*d710*/  LDGSTS.E.BYPASS.LTC128B.128 [R5+0x26c00], desc[UR36][R2.64+0x100], !P4 ;  /* 0x26c0010002057fae */ /* 0x0003e2000e101d64 */
[----:B------:R-:W-:Y:S01]  /*d720*/  NOP ;  /* 0x0000000000007918 */ /* 0x000fe20000000000 */
.L_x_277:
        /* <DEDUP_REMOVED lines=10> */
.L_x_278:
[----:B------:R2:W-:Y:S01]  /*d7d0*/  SYNCS.ARRIVE.TRANS64.A1T0 RZ, [R7+URZ+0x30830], RZ ;  /* 0x030830ff07ff79a7 */ /* 0x0005e2000810003f */
[----:B------:R-:W-:Y:S05]  /*d7e0*/  @!P5 BRA `(.L_x_279) ;  /* 0x000000000004d947 */ /* 0x000fea0003800000 */
[----:B------:R-:W-:Y:S01]  /*d7f0*/  BPT.TRAP 0x1 ;  /* 0x000000040000795c */ /* 0x000fe20000300000 */
.L_x_279:
[----:B-1----:R-:W2:Y:S01]  /*d800*/  LDL R3, [R1] ;  /* 0x0000000001037983 */ /* 0x002ea20000100800 */
[----:B------:R-:W-:Y:S01]  /*d810*/  SHF.L.U32 R2, R17, 0x1f, RZ ;  /* 0x0000001f11027819 */ /* 0x000fe200000006ff */
[----:B0-----:R-:W-:Y:S01]  /*d820*/  IMAD R6, R10, 0x8, R22 ;  /* 0x000000080a067824 */ /* 0x001fe200078e0216 */
[----:B------:R-:W-:Y:S03]  /*d830*/  BSSY B1, `(.L_x_280) ;  /* 0x0000004000017945 */ /* 0x000fe60003800000 */
[----:B------:R-:W0:Y:S01]  /*d840*/  SYNCS.PHASECHK.TRANS64.TRYWAIT P0, [R6+URZ+0x30860], R2 ;  /* 0x03086002060075a7 */ /* 0x000e22000800017f */
[----:B--2---:R-:W-:Y:S01]  /*d850*/  IMAD R7, R29, -0x60, R3 ;  /* 0xffffffa01d077824 */ /* 0x004fe200078e0203 */
[----:B0-----:R-:W-:Y:S06]  /*d860*/  @!P0 BRA `(.L_x_281) ;  /* 0x0000003800988947 */ /* 0x001fec0003800000 */
.L_x_373:
[----:B------:R-:W-:Y:S05]  /*d870*/  BSYNC B1 ;  /* 0x0000000000017941 */ /* 0x000fea0003800000 */
.L_x_280:
[----:B------:R-:W1:Y:S01]  /*d880*/  S2R R3, SR_TID.X ;  /* 0x0000000000037919 */ /* 0x000e620000002100 */
[----:B------:R-:W-:Y:S01]  /*d890*/  UMOV UR4, 0xffffffff ;  /* 0xffffffff00047882 */ /* 0x000fe20000000000 */
[----:B------:R-:W-:Y:S01]  /*d8a0*/  IMAD R5, R10, 0x4800, R36 ;  /* 0x000048000a057824 */ /* 0x000fe200078e0224 */
[----:B-1----:R-:W-:-:S04]  /*d8b0*/  LOP3.LUT R3, R3, 0x7f, RZ, 0xc0, !PT ;  /* 0x0000007f03037812 */ /* 0x002fc800078ec0ff */
[----:B------:R-:W-:-:S05]  /*d8c0*/  SHF.R.U32.HI R3, RZ, 0x3, R3 ;  /* 0x00000003ff037819 */ /* 0x000fca0000011603 */
[----:B------:R-:W-:Y:S01]  /*d8d0*/  IMAD.IADD R7, R7, 0x1, -R3 ;  /* 0x0000000107077824 */ /* 0x000fe200078e0a03 */
[----:B------:R-:W-:Y:S06]  /*d8e0*/  BRA.DIV UR4, `(.L_x_282) ;  /* 0x0000003a048c7947 */ /* 0x000fec000b800000 */
[----:B0-----:R-:W0:Y:S01]  /*d8f0*/  SHFL.IDX PT, R2, R24, RZ, 0x181f ;  /* 0x00181fff18027589 */ /* 0x001e2200000e0000 */
[----:B------:R-:W-:-:S03]  /*d900*/  IMAD R5, R5, 0x2, R22 ;  /* 0x0000000205057824 */ /* 0x000fc600078e0216 */
[----:B------:R-:W1:Y:S04]  /*d910*/  SHFL.IDX PT, R3, R25, RZ, 0x181f ;  /* 0x00181fff19037589 */ /* 0x000e6800000e0000 */
[----:B------:R-:W-:Y:S01]  /*d920*/  SHFL.IDX PT, R14, R24, 0x5, 0x181f ;  /* 0x00b81f00180e7f89 */ /* 0x000fe200000e0000 */
[----:B0-----:R-:W-:-:S05]  /*d930*/  IADD3 R2, P0, R2, R4, RZ ;  /* 0x0000000402027210 */ /* 0x001fca0007f1e0ff */
[----:B-1----:R-:W-:Y:S01]  /*d940*/  IMAD.X R3, RZ, RZ, R3, P0 ;  /* 0x000000ffff037224 */ /* 0x002fe200000e0603 */
[----:B------:R-:W-:-:S13]  /*d950*/  ISETP.LT.OR P0, PT, R7, 0x1, P3 ;  /* 0x000000010700780c */ /* 0x000fda0001f01670 */
[----:B------:R-:W-:Y:S01]  /*d960*/  LDGSTS.E.BYPASS.LTC128B.128 [R5+0x400], desc[UR36][R2.64], !P0 ;  /* 0x0040000002057fae */ /* 0x000fe2000c101d64 */
[----:B------:R-:W-:-:S13]  /*d970*/  ISETP.LT.OR P0, PT, R7, 0x1, P2 ;  /* 0x000000010700780c */ /* 0x000fda0001701670 */
[----:B------:R-:W-:Y:S01]  /*d980*/  LDGSTS.E.BYPASS.LTC128B.128 [R5+0x3400], desc[UR36][R2.64+0x80], !P0 ;  /* 0x0340008002057fae */ /* 0x000fe2000c101d64 */
[----:B------:R-:W-:-:S13]  /*d990*/  ISETP.LT.OR P0, PT, R7, 0x1, P1 ;  /* 0x000000010700780c */ /* 0x000fda0000f01670 */
[----:B------:R0:W-:Y:S04]  /*d9a0*/  LDGSTS.E.BYPASS.LTC128B.128 [R5+0x6400], desc[UR36][R2.64+0x100], !P0 ;  /* 0x0640010002057fae */ /* 0x0001e8000c101d64 */
[----:B0-----:R-:W0:Y:S04]  /*d9b0*/  SHFL.IDX PT, R2, R24, 0x1, 0x181f ;  /* 0x00381f0018027f89 */ /* 0x001e2800000e0000 */
[----:B------:R-:W1:Y:S01]  /*d9c0*/  SHFL.IDX PT, R3, R25, 0x1, 0x181f ;  /* 0x00381f0019037f89 */ /* 0x000e6200000e0000 */
[----:B0-----:R-:W-:-:S04]  /*d9d0*/  IADD3 R2, P0, R2, R4, RZ ;  /* 0x0000000402027210 */ /* 0x001fc80007f1e0ff */
[----:B-1----:R-:W-:Y:S02]  /*d9e0*/  IADD3.X R3, RZ, R3, RZ, P0, !PT ;  /* 0x00000003ff037210 */ /* 0x002fe400007fe4ff */
        /* <DEDUP_REMOVED lines=27> */
[----:B------:R-:W1:Y:S04]  /*dba0*/  SHFL.IDX PT, R3, R25, 0x4, 0x181f ;  /* 0x00981f0019037f89 */ /* 0x000e6800000e0000 */
[----:B------:R-:W2:Y:S01]  /*dbb0*/  SHFL.IDX PT, R25, R25, 0x5, 0x181f ;  /* 0x00b81f0019197f89 */ /* 0x000ea200000e0000 */
[----:B0-----:R-:W-:-:S05]  /*dbc0*/  IADD3 R2, P0, R2, R4, RZ ;  /* 0x0000000402027210 */ /* 0x001fca0007f1e0ff */
[----:B-1----:R-:W-:Y:S01]  /*dbd0*/  IMAD.X R3, RZ, RZ, R3, P0 ;  /* 0x000000ffff037224 */ /* 0x002fe200000e0603 */
[----:B------:R-:W-:-:S13]  /*dbe0*/  ISETP.LT.OR P0, PT, R7, 0x41, P3 ;  /* 0x000000410700780c */ /* 0x000fda0001f01670 */
[----:B------:R0:W-:Y:S01]  /*dbf0*/  LDGSTS.E.BYPASS.LTC128B.128 [R5+0x2400], desc[UR36][R2.64], !P0 ;  /* 0x0240000002057fae */ /* 0x0001e2000c101d64 */
[----:B------:R-:W-:-:S13]  /*dc00*/  ISETP.LT.OR P0, PT, R7, 0x41, P2 ;  /* 0x000000410700780c */ /* 0x000fda0001701670 */
[----:B------:R0:W-:Y:S01]  /*dc10*/  LDGSTS.E.BYPASS.LTC128B.128 [R5+0x5400], desc[UR36][R2.64+0x80], !P0 ;  /* 0x0540008002057fae */ /* 0x0001e2000c101d64 */
[----:B------:R-:W-:-:S13]  /*dc20*/  ISETP.LT.OR P0, PT, R7, 0x41, P1 ;  /* 0x000000410700780c */ /* 0x000fda0000f01670 */
[----:B--2---:R0:W-:Y:S02]  /*dc30*/  LDGSTS.E.BYPASS.LTC128B.128 [R5+0x8400], desc[UR36][R2.64+0x100], !P0 ;  /* 0x0840010002057fae */ /* 0x0041e4000c101d64 */
.L_x_387:
[----:B01----:R-:W-:Y:S01]  /*dc40*/  IADD3 R2, P0, R14, R4, RZ ;  /* 0x000000040e027210 */ /* 0x003fe20007f1e0ff */
[----:B------:R-:W-:Y:S02]  /*dc50*/  ULDC.64 UR4, c[0x0][0x328] ;  /* 0x0000ca0000047ab9 */ /* 0x000fe40000000a00 */
[----:B------:R-:W-:Y:S02]  /*dc60*/  IMAD R20, R20, UR4, RZ ;  /* 0x0000000414147c24 */ /* 0x000fe4000f8e02ff */
[----:B------:R-:W-:Y:S01]  /*dc70*/  IMAD.X R3, RZ, RZ, R25, P0 ;  /* 0x000000ffff037224 */ /* 0x000fe200000e0619 */
[----:B------:R-:W-:-:S13]  /*dc80*/  ISETP.LT.OR P0, PT, R7, 0x51, P3 ;  /* 0x000000510700780c */ /* 0x000fda0001f01670 */
[----:B------:R-:W-:Y:S01]  /*dc90*/  @!PT LDS RZ, [RZ] ;  /* 0x00000000fffff984 */ /* 0x000fe20000000800 */
[----:B------:R-:W-:Y:S01]  /*dca0*/  @!PT LDS RZ, [RZ] ;  /* 0x00000000fffff984 */ /* 0x000fe20000000800 */
[----:B------:R-:W-:Y:S01]  /*dcb0*/  @!PT LDS RZ, [RZ] ;  /* 0x00000000fffff984 */ /* 0x000fe20000000800 */
[----:B------:R-:W-:Y:S01]  /*dcc0*/  LDGSTS.E.BYPASS.LTC128B.128 [R5+0x2c00], desc[UR36][R2.64], !P0 ;  /* 0x02c0000002057fae */ /* 0x000fe2000c101d64 */
[----:B------:R-:W-:-:S13]  /*dcd0*/  ISETP.LT.OR P0, PT, R7, 0x51, P2 ;  /* 0x000000510700780c */ /* 0x000fda0001701670 */
[----:B------:R-:W-:Y:S01]  /*dce0*/  LDGSTS.E.BYPASS.LTC128B.128 [R5+0x5c00], desc[UR36][R2.64+0x80], !P0 ;  /* 0x05c0008002057fae */ /* 0x000fe2000c101d64 */
[----:B------:R-:W-:Y:S01]  /*dcf0*/  ISETP.LT.OR P0, PT, R7, 0x51, P1 ;  /* 0x000000510700780c */ /* 0x000fe20000f01670 */
[----:B------:R-:W-:-:S12]  /*dd00*/  IMAD R7, R9, UR5, R20 ;  /* 0x0000000509077c24 */ /* 0x000fd8000f8e0214 */
[----:B------:R0:W-:Y:S02]  /*dd10*/  LDGSTS.E.BYPASS.LTC128B.128 [R5+0x8c00], desc[UR36][R2.64+0x100], !P0 ;  /* 0x08c0010002057fae */ /* 0x0001e4000c101d64 */
[----:B0-----:R-:W-:Y:S01]  /*dd20*/  IMAD.WIDE.U32 R2, R9, UR4, RZ ;  /* 0x0000000409027c25 */ /* 0x001fe2000f8e00ff */
[----:B------:R-:W-:-:S03]  /*dd30*/  ULDC.64 UR4, c[0x0][0x338] ;  /* 0x0000ce0000047ab9 */ /* 0x000fc60000000a00 */
[----:B------:R-:W-:Y:S01]  /*dd40*/  IMAD R21, R21, UR4, RZ ;  /* 0x0000000415157c24 */ /* 0x000fe2000f8e02ff */
[----:B------:R-:W-:-:S03]  /*dd50*/  IADD3 R3, R3, R7, RZ ;  /* 0x0000000703037210 */ /* 0x000fc60007ffe0ff */
[C---:B------:R-:W-:Y:S02]  /*dd60*/  IMAD R21, R0.reuse, UR5, R21 ;  /* 0x0000000500157c24 */ /* 0x040fe4000f8e0215 */
[----:B------:R-:W-:Y:S01]  /*dd70*/  IMAD.WIDE.U32 R2, R0, UR4, R2 ;  /* 0x0000000400027c25 */ /* 0x000fe2000f8e0002 */
[----:B------:R-:W-:Y:S01]  /*dd80*/  ULDC.64 UR4, c[0x0][0x330] ;  /* 0x0000cc0000047ab9 */ /* 0x000fe20000000a00 */
[----:B------:R-:W-:Y:S02]  /*dd90*/  NOP ;  /* 0x0000000000007918 */ /* 0x000fe40000000000 */
[----:B------:R-:W-:Y:S02]  /*dda0*/  IMAD.IADD R3, R3, 0x1, R21 ;  /* 0x0000000103037824 */ /* 0x000fe400078e0215 */
[----:B------:R-:W-:Y:S02]  /*ddb0*/  IMAD R5, R30, UR4, RZ ;  /* 0x000000041e057c24 */ /* 0x000fe4000f8e02ff */
[----:B------:R-:W-:-:S04]  /*ddc0*/  IMAD.WIDE.U32 R2, R18, UR4, R2 ;  /* 0x0000000412027c25 */ /* 0x000fc8000f8e0002 */
[----:B------:R-:W-:Y:S01]  /*ddd0*/  IMAD R5, R18, UR5, R5 ;  /* 0x0000000512057c24 */ /* 0x000fe2000f8e0205 */
[----:B------:R-:W-:Y:S02]  /*dde0*/  ULDC.64 UR4, c[0x0][0x318] ;  /* 0x0000c60000047ab9 */ /* 0x000fe40000000a00 */
[----:B------:R-:W-:Y:S01]  /*ddf0*/  LEA R24, P0, R2, UR4, 0x1 ;  /* 0x0000000402187c11 */ /* 0x000fe2000f8008ff */
[----:B------:R-:W-:-:S05]  /*de00*/  IMAD.IADD R3, R5, 0x1, R3 ;  /* 0x0000000105037824 */ /* 0x000fca00078e0203 */
[----:B------:R-:W-:Y:S02]  /*de10*/  LEA.HI.X R25, R2, UR5, R3, 0x1, P0 ;  /* 0x0000000502197c11 */ /* 0x000fe400080f0c03 */
[----:B------:R-:W-:-:S13]  /*de20*/  PLOP3.LUT P0, PT, PT, PT, PT, 0x80, 0x0 ;  /* 0x000000000000781c */ /* 0x000fda0003f0f070 */
.L_x_283:
        /* <DEDUP_REMOVED lines=10> */
.L_x_284:
[C---:B------:R-:W-:Y:S01]  /*ded0*/  ISETP.GT.AND P0, PT, R26.reuse, RZ, PT ;  /* 0x000000ff1a00720c */ /* 0x040fe20003f04270 */
[----:B------:R1:W-:Y:S01]  /*dee0*/  SYNCS.ARRIVE.TRANS64.A1T0 RZ, [R6+URZ+0x30850], RZ ;  /* 0x030850ff06ff79a7 */ /* 0x0003e2000810003f */
[----:B------:R-:W-:Y:S01]  /*def0*/  VIADD R8, R26, 0xffffffff ;  /* 0xffffffff1a087836 */ /* 0x000fe20000000000 */
[----:B------:R-:W-:Y:S01]  /*df00*/  MOV R17, R28 ;  /* 0x0000001c00117202 */ /* 0x000fe20000000f00 */
[----:B------:R-:W-:Y:S02]  /*df10*/  IMAD.MOV.U32 R10, RZ, RZ, R27 ;  /* 0x000000ffff0a7224 */ /* 0x000fe400078e001b */
[----:B------:R-:W-:-:S07]  /*df20*/  IMAD.MOV.U32 R29, RZ, RZ, R26 ;  /* 0x000000ffff1d7224 */ /* 0x000fce00078e001a */
[----:B-1----:R-:W-:Y:S05]  /*df30*/  @P0 BRA `(.L_x_285) ;  /* 0xfffffff000080947 */ /* 0x002fea000383ffff */
.L_x_272:
[----:B------:R-:W-:Y:S05]  /*df40*/  BSYNC B0 ;  /* 0x0000000000007941 */ /* 0x000fea0003800000 */
.L_x_271:
[----:B------:R-:W1:Y:S01]  /*df50*/  S2R R0, SR_TID.X ;  /* 0x0000000000007919 */ /* 0x000e620000002100 */
[----:B------:R-:W-:Y:S01]  /*df60*/  BSSY B0, `(.L_x_286) ;  /* 0x0000010000007945 */ /* 0x000fe20003800000 */
[----:B-1----:R-:W-:-:S04]  /*df70*/  LOP3.LUT R0, R0, 0x7f, RZ, 0xc0, !PT ;  /* 0x0000007f00007812 */ /* 0x002fc800078ec0ff */
[----:B------:R-:W-:-:S13]  /*df80*/  ISETP.NE.AND P0, PT, R0, RZ, PT ;  /* 0x000000ff0000720c */ /* 0x000fda0003f05270 */
[----:B------:R-:W-:Y:S05]  /*df90*/  @P0 BRA `(.L_x_287) ;  /* 0x0000000000300947 */ /* 0x000fea0003800000 */
[----:B------:R-:W1:Y:S01]  /*dfa0*/  S2R R5, SR_LANEID ;  /* 0x0000000000057919 */ /* 0x000e620000000000 */
[----:B------:R-:W-:Y:S01]  /*dfb0*/  VOTEU.ANY UR4, UPT, PT ;  /* 0x0000000000047886 */ /* 0x000fe200038e0100 */
[----:B0-----:R-:W0:Y:S01]  /*dfc0*/  LDC.64 R2, c[0x0][0xc60] ;  /* 0x00031800ff027b82 */ /* 0x001e220000000a00 */
[----:B------:R-:W1:Y:S02]  /*dfd0*/  FLO.U32 R0, UR4 ;  /* 0x0000000400007d00 */ /* 0x000e6400080e0000 */
[----:B-1----:R-:W-:-:S06]  /*dfe0*/  ISETP.EQ.U32.AND P0, PT, R0, R5, PT ;  /* 0x000000050000720c */ /* 0x002fcc0003f02070 */
[----:B------:R-:W0:Y:S07]  /*dff0*/  POPC R5, UR4 ;  /* 0x0000000400057d09 */ /* 0x000e2e0008000000 */
[----:B0-----:R-:W3:Y:S01]  /*e000*/  @P0 ATOMG.E.ADD.STRONG.GPU PT, R3, desc[UR36][R2.64], R5 ;  /* 0x00000005020309a8 */ /* 0x001ee200081ee1e4 */
[----:B------:R-:W0:Y:S02]  /*e010*/  S2R R4, SR_LTMASK ;  /* 0x0000000000047919 */ /* 0x000e240000003900 */
[----:B0-----:R-:W-:-:S04]  /*e020*/  LOP3.LUT R4, R4, UR4, RZ, 0xc0, !PT ;  /* 0x0000000404047c12 */ /* 0x001fc8000f8ec0ff */
[----:B------:R-:W0:Y:S01]  /*e030*/  POPC R7, R4 ;  /* 0x0000000400077309 */ /* 0x000e220000000000 */
[----:B---3--:R-:W0:Y:S02]  /*e040*/  SHFL.IDX PT, R0, R3, R0, 0x1f ;  /* 0x00001f0003007589 */ /* 0x008e2400000e0000 */
[----:B0-----:R-:W-:-:S07]  /*e050*/  IADD3 R16, R0, UR39, R7 ;  /* 0x0000002700107c10 */ /* 0x001fce000fffe007 */
.L_x_287:
[----:B------:R-:W-:Y:S05]  /*e060*/  BSYNC B0 ;  /* 0x0000000000007941 */ /* 0x000fea0003800000 */
.L_x_286:
[----:B------:R-:W-:-:S13]  /*e070*/  LOP3.LUT P0, RZ, R23, 0x10, RZ, 0xc0, !PT ;  /* 0x0000001017ff7812 */ /* 0x000fda000780c0ff */
[----:B------:R-:W-:Y:S05]  /*e080*/  @!P0 BRA `(.L_x_288) ;  /* 0x0000000000048947 */ /* 0x000fea0003800000 */
[----:B------:R-:W-:Y:S01]  /*e090*/  BPT.TRAP 0x1 ;  /* 0x000000040000795c */ /* 0x000fe20000300000 */
.L_x_288:
[----:B------:R-:W3:Y:S01]  /*e0a0*/  LDL.LU R2, [R1] ;  /* 0x0000000001027983 */ /* 0x000ee20000300800 */
[----:B------:R-:W-:Y:S01]  /*e0b0*/  IMAD R0, R27, 0x8, R22 ;  /* 0x000000081b007824 */ /* 0x000fe200078e0216 */
[----:B0-----:R-:W-:Y:S01]  /*e0c0*/  SHF.L.U32 R3, R28, 0x1f, RZ ;  /* 0x0000001f1c037819 */ /* 0x001fe200000006ff */
[----:B------:R-:W-:Y:S03]  /*e0d0*/  BSSY B0, `(.L_x_289) ;  /* 0x0000004000007945 */ /* 0x000fe60003800000 */
[----:B------:R-:W0:Y:S01]  /*e0e0*/  SYNCS.PHASECHK.TRANS64.TRYWAIT P0, [R0+URZ+0x30860], R3 ;  /* 0x03086003000075a7 */ /* 0x000e22000800017f */
[----:B---3--:R-:W-:Y:S01]  /*e0f0*/  IMAD R6, R26, -0x60, R2 ;  /* 0xffffffa01a067824 */ /* 0x008fe200078e0202 */
[----:B0-----:R-:W-:Y:S06]  /*e100*/  @!P0 BRA `(.L_x_290) ;  /* 0x0000003800948947 */ /* 0x001fec0003800000 */
.L_x_388:
[----:B------:R-:W-:Y:S05]  /*e110*/  BSYNC B0 ;  /* 0x0000000000007941 */ /* 0x000fea0003800000 */
.L_x_289:
[----:B------:R-:W1:Y:S01]  /*e120*/  S2R R2, SR_TID.X ;  /* 0x0000000000027919 */ /* 0x000e620000002100 */
[----:B------:R-:W-:Y:S01]  /*e130*/  UMOV UR4, 0xffffffff ;  /* 0xffffffff00047882 */ /* 0x000fe20000000000 */
[----:B------:R-:W-:Y:S01]  /*e140*/  IMAD R7, R27, 0x4800, R36 ;  /* 0x000048001b077824 */ /* 0x000fe200078e0224 */
[----:B-1----:R-:W-:-:S04]  /*e150*/  LOP3.LUT R2, R2, 0x7f, RZ, 0xc0, !PT ;  /* 0x0000007f02027812 */ /* 0x002fc800078ec0ff */
[----:B------:R-:W-:-:S04]  /*e160*/  SHF.R.U32.HI R2, RZ, 0x3, R2 ;  /* 0x00000003ff027819 */ /* 0x000fc80000011602 */
[----:B------:R-:W-:Y:S01]  /*e170*/  IADD3 R6, -R2, R6, RZ ;  /* 0x0000000602067210 */ /* 0x000fe20007ffe1ff */
[----:B------:R-:W-:Y:S06]  /*e180*/  BRA.DIV UR4, `(.L_x_291) ;  /* 0x0000003a04887947 */ /* 0x000fec000b800000 */
[----:B--2---:R-:W1:Y:S01]  /*e190*/  SHFL.IDX PT, R14, R24, RZ, 0x181f ;  /* 0x00181fff180e7589 */ /* 0x004e6200000e0000 */
[----:B------:R-:W-:Y:S01]  /*e1a0*/  ULDC UR4, c[0x0][0x2f4] ;  /* 0x0000bd0000047ab9 */ /* 0x000fe20000000800 */
[C---:B------:R-:W-:Y:S01]  /*e1b0*/  IMAD.SHL.U32 R5, R32.reuse, 0x2, RZ ;  /* 0x0000000220057824 */ /* 0x040fe200078e00ff */
[----:B------:R-:W-:Y:S01]  /*e1c0*/  ISETP.GE.AND P2, PT, R32, UR4, PT ;  /* 0x0000000420007c0c */ /* 0x000fe2000bf46270 */
[----:B0-----:R-:W0:Y:S01]  /*e1d0*/  SHFL.IDX PT, R3, R25, RZ, 0x181f ;  /* 0x00181fff19037589 */ /* 0x001e2200000e0000 */
[----:B------:R-:W-:Y:S01]  /*e1e0*/  IMAD R4, R7, 0x2, R22 ;  /* 0x0000000207047824 */ /* 0x000fe200078e0216 */
[----:B------:R-:W-:Y:S02]  /*e1f0*/  ISETP.GE.AND P1, PT, R34, UR4, PT ;  /* 0x0000000422007c0c */ /* 0x000fe4000bf26270 */
[C---:B------:R-:W-:Y:S01]  /*e200*/  ISETP.LT.OR P4, PT, R6.reuse, 0x1, P2 ;  /* 0x000000010600780c */ /* 0x040fe20001781670 */
[----:B------:R-:W-:Y:S01]  /*e210*/  SHFL.IDX PT, R7, R25, 0x1, 0x181f ;  /* 0x00381f0019077f89 */ /* 0x000fe200000e0000 */
[----:B------:R-:W-:-:S02]  /*e220*/  ISETP.LT.OR P3, PT, R6, 0x1, P1 ;  /* 0x000000010600780c */ /* 0x000fc40000f61670 */
[----:B-1----:R-:W-:Y:S02]  /*e230*/  IADD3 R2, P0, R14, R5, RZ ;  /* 0x000000050e027210 */ /* 0x002fe40007f1e0ff */
[----:B------:R-:W1:Y:S03]  /*e240*/  SHFL.IDX PT, R14, R24, 0x1, 0x181f ;  /* 0x00381f00180e7f89 */ /* 0x000e6600000e0000 */
[----:B0-----:R-:W-:Y:S01]  /*e250*/  IMAD.X R3, RZ, RZ, R3, P0 ;  /* 0x000000ffff037224 */ /* 0x001fe200000e0603 */
[----:B------:R-:W-:-:S04]  /*e260*/  ISETP.GE.AND P0, PT, R33, UR4, PT ;  /* 0x0000000421007c0c */ /* 0x000fc8000bf06270 */
[----:B------:R-:W-:Y:S01]  /*e270*/  LDGSTS.E.BYPASS.LTC128B.128 [R4+0x400], desc[UR36][R2.64], !P4 ;  /* 0x0040000002047fae */ /* 0x000fe2000e101d64 */
[----:B------:R-:W-:-:S03]  /*e280*/  ISETP.LT.OR P4, PT, R6, 0x1, P0 ;  /* 0x000000010600780c */ /* 0x000fc60000781670 */
[----:B------:R-:W-:Y:S10]  /*e290*/  LDGSTS.E.BYPASS.LTC128B.128 [R4+0x3400], desc[UR36][R2.64+0x80], !P3 ;  /* 0x0340008002047fae */ /* 0x000ff4000d901d64 */
[----:B------:R1:W-:Y:S01]  /*e2a0*/  LDGSTS.E.BYPASS.LTC128B.128 [R4+0x6400], desc[UR36][R2.64+0x100], !P4 ;  /* 0x0640010002047fae */ /* 0x0003e2000e101d64 */
[----:B------:R-:W-:-:S02]  /*e2b0*/  ISETP.LT.OR P4, PT, R6, 0x11, P2 ;  /* 0x000000110600780c */ /* 0x000fc40001781670 */
[----:B-1----:R-:W-:Y:S02]  /*e2c0*/  IADD3 R2, P3, R14, R5, RZ ;  /* 0x000000050e027210 */ /* 0x002fe40007f7e0ff */
[----:B------:R-:W0:Y:S02]  /*e2d0*/  SHFL.IDX PT, R14, R24, 0x2, 0x181f ;  /* 0x00581f00180e7f89 */ /* 0x000e2400000e0000 */
[----:B------:R-:W-:Y:S02]  /*e2e0*/  IADD3.X R3, RZ, R7, RZ, P3, !PT ;  /* 0x00000007ff037210 */ /* 0x000fe40001ffe4ff */
[----:B------:R-:W1:Y:S01]  /*e2f0*/  SHFL.IDX PT, R7, R25, 0x2, 0x181f ;  /* 0x00581f0019077f89 */ /* 0x000e6200000e0000 */
[----:B------:R-:W-:-:S04]  /*e300*/  ISETP.LT.OR P3, PT, R6, 0x11, P1 ;  /* 0x000000110600780c */ /* 0x000fc80000f61670 */
[----:B------:R-:W-:Y:S01]  /*e310*/  LDGSTS.E.BYPASS.LTC128B.128 [R4+0xc00], desc[UR36][R2.64], !P4 ;  /* 0x00c0000002047fae */ /* 0x000fe2000e101d64 */
[----:B------:R-:W-:-:S08]  /*e320*/  ISETP.LT.OR P4, PT, R6, 0x11, P0 ;  /* 0x000000110600780c */ /* 0x000fd00000781670 */
[----:B------:R-:W-:Y:S05]  /*e330*/  LDGSTS.E.BYPASS.LTC128B.128 [R4+0x3c00], desc[UR36][R2.64+0x80], !P3 ;  /* 0x03c0008002047fae */ /* 0x000fea000d901d64 */
[----:B------:R0:W-:Y:S01]  /*e340*/  LDGSTS.E.BYPASS.LTC128B.128 [R4+0x6c00], desc[UR36][R2.64+0x100], !P4 ;  /* 0x06c0010002047fae */ /* 0x0001e2000e101d64 */
[----:B------:R-:W-:Y:S02]  /*e350*/  ISETP.LT.OR P4, PT, R6, 0x21, P2 ;  /* 0x000000210600780c */ /* 0x000fe40001781670 */
[----:B0-----:R-:W-:Y:S02]  /*e360*/  IADD3 R2, P3, R14, R5, RZ ;  /* 0x000000050e027210 */ /* 0x001fe40007f7e0ff */
[----:B------:R-:W0:Y:S03]  /*e370*/  SHFL.IDX PT, R14, R24, 0x3, 0x181f ;  /* 0x00781f00180e7f89 */ /* 0x000e2600000e0000 */
[----:B-1----:R-:W-:Y:S01]  /*e380*/  IMAD.X R3, RZ, RZ, R7, P3 ;  /* 0x000000ffff037224 */ /* 0x002fe200018e0607 */
[C---:B------:R-:W-:Y:S01]  /*e390*/  ISETP.LT.OR P3, PT, R6.reuse, 0x21, P1 ;  /* 0x000000210600780c */ /* 0x040fe20000f61670 */
[----:B------:R-:W1:Y:S04]  /*e3a0*/  SHFL.IDX PT, R7, R25, 0x3, 0x181f ;  /* 0x00781f0019077f89 */ /* 0x000e6800000e0000 */
[----:B------:R-:W-:Y:S01]  /*e3b0*/  LDGSTS.E.BYPASS.LTC128B.128 [R4+0x1400], desc[UR36][R2.64], !P4 ;  /* 0x0140000002047fae */ /* 0x000fe2000e101d64 */
[----:B------:R-:W-:-:S07]  /*e3c0*/  ISETP.LT.OR P4, PT, R6, 0x21, P0 ;  /* 0x000000210600780c */ /* 0x000fce0000781670 */
[----:B------:R-:W-:Y:S06]  /*e3d0*/  LDGSTS.E.BYPASS.LTC128B.128 [R4+0x4400], desc[UR36][R2.64+0x80], !P3 ;  /* 0x0440008002047fae */ /* 0x000fec000d901d64 */
        /* <DEDUP_REMOVED lines=8> */
[----:B------:R-:W-:-:S03]  /*e460*/  ISETP.LT.OR P4, PT, R6, 0x31, P0 ;  /* 0x000000310600780c */ /* 0x000fc60000781670 */
[----:B------:R-:W2:Y:S04]  /*e470*/  SHFL.IDX PT, R25, R25, 0x5, 0x181f ;  /* 0x00b81f0019197f89 */ /* 0x000ea800000e0000 */
[----:B------:R-:W-:Y:S06]  /*e480*/  LDGSTS.E.BYPASS.LTC128B.128 [R4+0x4c00], desc[UR36][R2.64+0x80], !P3 ;  /* 0x04c0008002047fae */ /* 0x000fec000d901d64 */
[----:B------:R0:W-:Y:S01]  /*e490*/  LDGSTS.E.BYPASS.LTC128B.128 [R4+0x7c00], desc[UR36][R2.64+0x100], !P4 ;  /* 0x07c0010002047fae */ /* 0x0001e2000e101d64 */
[----:B------:R-:W-:-:S02]  /*e4a0*/  ISETP.LT.OR P4, PT, R6, 0x41, P2 ;  /* 0x000000410600780c */ /* 0x000fc40001781670 */
[----:B0-----:R-:W-:Y:S02]  /*e4b0*/  IADD3 R2, P3, R14, R5, RZ ;  /* 0x000000050e027210 */ /* 0x001fe40007f7e0ff */
[----:B------:R0:W3:Y:S03]  /*e4c0*/  SHFL.IDX PT, R14, R24, 0x5, 0x181f ;  /* 0x00b81f00180e7f89 */ /* 0x0000e600000e0000 */
[----:B-1----:R-:W-:Y:S01]  /*e4d0*/  IMAD.X R3, RZ, RZ, R7, P3 ;  /* 0x000000ffff037224 */ /* 0x002fe200018e0607 */
[----:B------:R-:W-:-:S05]  /*e4e0*/  ISETP.LT.OR P3, PT, R6, 0x41, P1 ;  /* 0x000000410600780c */ /* 0x000fca0000f61670 */
[----:B------:R0:W-:Y:S01]  /*e4f0*/  LDGSTS.E.BYPASS.LTC128B.128 [R4+0x2400], desc[UR36][R2.64], !P4 ;  /* 0x0240000002047fae */ /* 0x0001e2000e101d64 */
[----:B------:R-:W-:-:S07]  /*e500*/  ISETP.LT.OR P4, PT, R6, 0x41, P0 ;  /* 0x000000410600780c */ /* 0x000fce0000781670 */
[----:B------:R0:W-:Y:S06]  /*e510*/  LDGSTS.E.BYPASS.LTC128B.128 [R4+0x5400], desc[UR36][R2.64+0x80], !P3 ;  /* 0x0540008002047fae */ /* 0x0001ec000d901d64 */
[----:B--2---:R0:W-:Y:S02]  /*e520*/  LDGSTS.E.BYPASS.LTC128B.128 [R4+0x8400], desc[UR36][R2.64+0x100], !P4 ;  /* 0x0840010002047fae */ /* 0x0041e4000e101d64 */
.L_x_402:
[C---:B------:R-:W-:Y:S02]  /*e530*/  ISETP.LT.OR P2, PT, R6.reuse, 0x51, P2 ;  /* 0x000000510600780c */ /* 0x040fe40001741670 */
[C---:B------:R-:W-:Y:S02]  /*e540*/  ISETP.LT.OR P1, PT, R6.reuse, 0x51, P1 ;  /* 0x000000510600780c */ /* 0x040fe40000f21670 */
[----:B------:R-:W-:Y:S02]  /*e550*/  ISETP.LT.OR P0, PT, R6, 0x51, P0 ;  /* 0x000000510600780c */ /* 0x000fe40000701670 */
[----:B0--3--:R-:W-:-:S04]  /*e560*/  IADD3 R2, P3, R14, R5, RZ ;  /* 0x000000050e027210 */ /* 0x009fc80007f7e0ff */
[----:B------:R-:W-:-:S05]  /*e570*/  IADD3.X R3, RZ, R25, RZ, P3, !PT ;  /* 0x00000019ff037210 */ /* 0x000fca0001ffe4ff */
[----:B------:R-:W-:Y:S01]  /*e580*/  @!PT LDS RZ, [RZ] ;  /* 0x00000000fffff984 */ /* 0x000fe20000000800 */
[----:B------:R-:W-:Y:S01]  /*e590*/  @!PT LDS RZ, [RZ] ;  /* 0x00000000fffff984 */ /* 0x000fe20000000800 */
[----:B------:R-:W-:Y:S01]  /*e5a0*/  @!PT LDS RZ, [RZ] ;  /* 0x00000000fffff984 */ /* 0x000fe20000000800 */
[----:B------:R0:W-:Y:S04]  /*e5b0*/  LDGSTS.E.BYPASS.LTC128B.128 [R4+0x2c00], desc[UR36][R2.64], !P2 ;  /* 0x02c0000002047fae */ /* 0x0001e8000d101d64 */
[----:B------:R0:W-:Y:S04]  /*e5c0*/  LDGSTS.E.BYPASS.LTC128B.128 [R4+0x5c00], desc[UR36][R2.64+0x80], !P1 ;  /* 0x05c0008002047fae */ /* 0x0001e8000c901d64 */
[----:B------:R0:W-:Y:S01]  /*e5d0*/  LDGSTS.E.BYPASS.LTC128B.128 [R4+0x8c00], desc[UR36][R2.64+0x100], !P0 ;  /* 0x08c0010002047fae */ /* 0x0001e2000c101d64 */
[----:B------:R-:W-:Y:S01]  /*e5e0*/  PLOP3.LUT P0, PT, PT, PT, PT, 0x80, 0x0 ;  /* 0x000000000000781c */ /* 0x000fe20003f0f070 */
[----:B------:R-:W-:-:S12]  /*e5f0*/  NOP ;  /* 0x0000000000007918 */ /* 0x000fd80000000000 */
.L_x_292:
        /* <DEDUP_REMOVED lines=10> */
.L_x_293:
[----:B------:R1:W-:Y:S01]  /*e6a0*/  SYNCS.ARRIVE.TRANS64.A1T0 RZ, [R0+URZ+0x30850], RZ ;  /* 0x030850ff00ff79a7 */ /* 0x0003e2000810003f */
[----:B------:R-:W-:-:S05]  /*e6b0*/  VIADD R27, R27, 0x1 ;  /* 0x000000011b1b7836 */ /* 0x000fca0000000000 */
[----:B------:R-:W-:-:S04]  /*e6c0*/  ISETP.NE.AND P0, PT, R27, 0x2, PT ;  /* 0x000000021b00780c */ /* 0x000fc80003f05270 */
[----:B0-----:R-:W-:Y:S02]  /*e6d0*/  SEL R3, RZ, 0x1, P0 ;  /* 0x00000001ff037807 */ /* 0x001fe40000000000 */
[----:B------:R-:W-:Y:S02]  /*e6e0*/  SEL R27, R27, RZ, P0 ;  /* 0x000000ff1b1b7207 */ /* 0x000fe40000000000 */
[----:B-1----:R-:W-:-:S07]  /*e6f0*/  LOP3.LUT R28, R28, R3, RZ, 0x3c, !PT ;  /* 0x000000031c1c7212 */ /* 0x002fce00078e3cff */
.L_x_250:
[----:B------:R-:W-:Y:S05]  /*e700*/  BSYNC B7 ;  /* 0x0000000000077941 */ /* 0x000fea0003800000 */
.L_x_248:
[----:B------:R-:W-:-:S13]  /*e710*/  LOP3.LUT P0, RZ, R23, 0x80, RZ, 0xc0, !PT ;  /* 0x0000008017ff7812 */ /* 0x000fda000780c0ff */
[----:B------:R-:W-:Y:S05]  /*e720*/  @!P0 BRA `(.L_x_294) ;  /* 0x0000000000248947 */ /* 0x000fea0003800000 */
[----:B------:R-:W-:Y:S05]  /*e730*/  WARPSYNC.ALL ;  /* 0x0000000000007948 */ /* 0x000fea0003800000 */
[----:B------:R-:W1:Y:S08]  /*e740*/  S2UR UR5, SR_CgaCtaId ;  /* 0x00000000000579c3 */ /* 0x000e700000008800 */
[----:B------:R-:W-:Y:S06]  /*e750*/  BAR.SYNC.DEFER_BLOCKING 0x5, 0x180 ;  /* 0x0146000000007b1d */ /* 0x000fec0000010000 */
[----:B------:R-:W-:-:S02]  /*e760*/  UMOV UR4, 0x400 ;  /* 0x0000040000047882 */ /* 0x000fc40000000000 */
[----:B-1----:R-:W-:-:S06]  /*e770*/  ULEA UR4, UR5, UR4, 0x18 ;  /* 0x0000000405047291 */ /* 0x002fcc000f8ec03f */
[----:B------:R-:W-:-:S05]  /*e780*/  IMAD.U32 R22, RZ, RZ, UR4 ;  /* 0x00000004ff167e24 */ /* 0x000fca000f8e00ff */
[----:B------:R1:W2:Y:S01]  /*e790*/  LDS.128 R16, [R22+0x308d0] ;  /* 0x0308d00016107984 */ /* 0x0002a20000000c00 */
[----:B------:R-:W-:Y:S06]  /*e7a0*/  BAR.ARV 0x4, 0x180 ;  /* 0x0106000000007b1d */ /* 0x000fec0000002000 */
[----:B------:R-:W-:Y:S05]  /*e7b0*/  BRA `(.L_x_295) ;  /* 0x0000000800407947 */ /* 0x000fea0003800000 */
.L_x_294:
[----:B------:R-:W1:Y:S01]  /*e7c0*/  S2R R0, SR_TID.X ;  /* 0x0000000000007919 */ /* 0x000e620000002100 */
[----:B------:R-:W-:Y:S01]  /*e7d0*/  UMOV UR4, 0xffffffff ;  /* 0xffffffff00047882 */ /* 0x000fe20000000000 */
[----:B-1----:R-:W-:-:S04]  /*e7e0*/  LOP3.LUT R8, R0, 0x1f, RZ, 0xc0, !PT ;  /* 0x0000001f00087812 */ /* 0x002fc800078ec0ff */
[----:B------:R-:W-:Y:S01]  /*e7f0*/  ISETP.NE.AND P0, PT, R8, 0x1f, PT ;  /* 0x0000001f0800780c */ /* 0x000fe20003f05270 */
[----:B------:R-:W-:-:S12]  /*e800*/  BRA.DIV UR4, `(.L_x_296) ;  /* 0x0000003a04ec7947 */ /* 0x000fd8000b800000 */
[----:B------:R-:W-:Y:S01]  /*e810*/  IMAD.IADD R5, R19, 0x1, R8 ;  /* 0x0000000113057824 */ /* 0x000fe200078e0208 */
[----:B------:R-:W-:-:S04]  /*e820*/  ULDC UR4, c[0x0][0xc3c] ;  /* 0x00030f0000047ab9 */ /* 0x000fc80000000800 */
[----:B------:R-:W-:-:S13]  /*e830*/  ISETP.GE.OR P1, PT, R5, UR4, !P0 ;  /* 0x0000000405007c0c */ /* 0x000fda000c726670 */
[----:B------:R-:W1:Y:S02]  /*e840*/  @!P1 LDC.64 R2, c[0x0][0xc80] ;  /* 0x00032000ff029b82 */ /* 0x000e640000000a00 */
[----:B-1----:R-:W-:-:S06]  /*e850*/  @!P1 IMAD.WIDE R2, R5, 0x4, R2 ;  /* 0x0000000405029825 */ /* 0x002fcc00078e0202 */
[----:B------:R-:W2:Y:S01]  /*e860*/  @!P1 LDG.E R2, desc[UR36][R2.64] ;  /* 0x0000002402029981 */ /* 0x000ea2000c1e1900 */
[----:B0-----:R-:W-:Y:S02]  /*e870*/  MOV R4, RZ ;  /* 0x000000ff00047202 */ /* 0x001fe40000000f00 */
[C---:B------:R-:W-:Y:S01]  /*e880*/  ISETP.GE.U32.AND P2, PT, R8.reuse, 0x2, PT ;  /* 0x000000020800780c */ /* 0x040fe20003f46070 */
[----:B------:R-:W-:Y:S01]  /*e890*/  SHFL.IDX PT, R0, R16, 0x1, 0x1f ;  /* 0x00201f0010007f89 */ /* 0x000fe200000e0000 */
[C---:B------:R-:W-:Y:S02]  /*e8a0*/  ISETP.GE.U32.AND P3, PT, R8.reuse, 0x4, PT ;  /* 0x000000040800780c */ /* 0x040fe40003f66070 */
[C---:B------:R-:W-:Y:S02]  /*e8b0*/  ISETP.GE.U32.AND P4, PT, R8.reuse, 0x8, PT ;  /* 0x000000080800780c */ /* 0x040fe40003f86070 */
[C---:B------:R-:W-:Y:S01]  /*e8c0*/  ISETP.GE.U32.AND P5, PT, R8.reuse, 0x10, PT ;  /* 0x000000100800780c */ /* 0x040fe20003fa6070 */
[----:B--2---:R-:W-:Y:S01]  /*e8d0*/  @!P1 IMAD.MOV.U32 R4, RZ, RZ, R2 ;  /* 0x000000ffff049224 */ /* 0x004fe200078e0002 */
[----:B------:R-:W-:-:S04]  /*e8e0*/  ISETP.NE.AND P1, PT, R8, RZ, PT ;  /* 0x000000ff0800720c */ /* 0x000fc80003f25270 */
[----:B------:R-:W0:Y:S02]  /*e8f0*/  SHFL.UP PT, R14, R4, 0x1, RZ ;  /* 0x04200000040e7989 */ /* 0x000e2400000e00ff */
[----:B0-----:R-:W-:-:S05]  /*e900*/  SEL R5, R14, RZ, P1 ;  /* 0x000000ff0e057207 */ /* 0x001fca0000800000 */
[----:B------:R-:W-:Y:S02]  /*e910*/  IMAD.IADD R6, R4, 0x1, R5 ;  /* 0x0000000104067824 */ /* 0x000fe400078e0205 */
[----:B------:R-:W-:Y:S04]  /*e920*/  SHFL.IDX PT, R5, R16, RZ, 0x1f ;  /* 0x00001fff10057589 */ /* 0x000fe800000e0000 */
        /* <DEDUP_REMOVED lines=12> */
[----:B------:R0:W1:Y:S02]  /*e9f0*/  SHFL.IDX PT, R14, R6, 0x1f, 0x1f ;  /* 0x03e01f00060e7f89 */ /* 0x00006400000e0000 */
.L_x_412:
[----:B------:R-:W-:Y:S02]  /*ea00*/  ULDC UR4, c[0x0][0xc38] ;  /* 0x00030e0000047ab9 */ /* 0x000fe40000000800 */
[----:B------:R-:W-:-:S04]  /*ea10*/  IMAD.U32 R7, RZ, RZ, UR4 ;  /* 0x00000004ff077e24 */ /* 0x000fc8000f8e00ff */
[----:B-1----:R-:W-:-:S05]  /*ea20*/  IMAD R3, R14, R7, RZ ;  /* 0x000000070e037224 */ /* 0x002fca00078e02ff */
[----:B------:R-:W-:-:S04]  /*ea30*/  IADD3 R8, R0, R3, RZ ;  /* 0x0000000300087210 */ /* 0x000fc80007ffe0ff */
[----:B------:R-:W-:-:S13]  /*ea40*/  ISETP.GT.AND P6, PT, R8, R5, PT ;  /* 0x000000050800720c */ /* 0x000fda0003fc4270 */
[----:B------:R-:W-:Y:S05]  /*ea50*/  @P6 BRA `(.L_x_297) ;  /* 0x00000000009c6947 */ /* 0x000fea0003800000 */
.L_x_302:
[----:B------:R-:W1:Y:S01]  /*ea60*/  LDC R0, c[0x0][0xc3c] ;  /* 0x00030f00ff007b82 */ /* 0x000e620000000800 */
[----:B------:R-:W-:-:S05]  /*ea70*/  VIADD R19, R19, 0x1f ;  /* 0x0000001f13137836 */ /* 0x000fca0000000000 */
[----:B-1----:R-:W-:-:S13]  /*ea80*/  ISETP.GE.AND P6, PT, R19, R0, PT ;  /* 0x000000001300720c */ /* 0x002fda0003fc6270 */
[----:B------:R-:W-:Y:S05]  /*ea90*/  @P6 BRA `(.L_x_298) ;  /* 0x0000000400446947 */ /* 0x000fea0003800000 */
[----:B------:R-:W1:Y:S01]  /*eaa0*/  S2R R2, SR_TID.X ;  /* 0x0000000000027919 */ /* 0x000e620000002100 */
[----:B------:R-:W-:Y:S01]  /*eab0*/  BSSY B0, `(.L_x_299) ;  /* 0x0000009000007945 */ /* 0x000fe20003800000 */
[----:B------:R-:W-:Y:S01]  /*eac0*/  IMAD.MOV.U32 R4, RZ, RZ, RZ ;  /* 0x000000ffff047224 */ /* 0x000fe200078e00ff */
[----:B-1----:R-:W-:-:S05]  /*ead0*/  LOP3.LUT R2, R2, 0x1f, RZ, 0xc0, !PT ;  /* 0x0000001f02027812 */ /* 0x002fca00078ec0ff */
[----:B------:R-:W-:-:S05]  /*eae0*/  IMAD.IADD R7, R19, 0x1, R2 ;  /* 0x0000000113077824 */ /* 0x000fca00078e0202 */
[----:B------:R-:W-:-:S13]  /*eaf0*/  ISETP.GE.OR P6, PT, R7, R0, !P0 ;  /* 0x000000000700720c */ /* 0x000fda00047c6670 */
[----:B------:R-:W-:Y:S05]  /*eb00*/  @P6 BRA `(.L_x_300) ;  /* 0x00000000000c6947 */ /* 0x000fea0003800000 */
[----:B------:R-:W1:Y:S02]  /*eb10*/  LDC.64 R2, c[0x0][0xc80] ;  /* 0x00032000ff027b82 */ /* 0x000e640000000a00 */
[----:B-1----:R-:W-:-:S05]  /*eb20*/  IMAD.WIDE R2, R7, 0x4, R2 ;  /* 0x0000000407027825 */ /* 0x002fca00078e0202 */
[----:B------:R1:W5:Y:S02]  /*eb30*/  LDG.E R4, desc[UR36][R2.64] ;  /* 0x0000002402047981 */ /* 0x000364000c1e1900 */
.L_x_300:
[----:B------:R-:W-:Y:S05]  /*eb40*/  BSYNC B0 ;  /* 0x0000000000007941 */ /* 0x000fea0003800000 */
.L_x_299:
[----:B------:R-:W-:-:S03]  /*eb50*/  UMOV UR4, 0xffffffff ;  /* 0xffffffff00047882 */ /* 0x000fc60000000000 */
[----:B------:R-:W-:Y:S05]  /*eb60*/  BRA.DIV UR4, `(.L_x_301) ;  /* 0x0000003e04387947 */ /* 0x000fea000b800000 */
[----:B-----5:R-:W2:Y:S02]  /*eb70*/  SHFL.UP PT, R14, R4, 0x1, RZ ;  /* 0x04200000040e7989 */ /* 0x020ea400000e00ff */
[----:B--2---:R-:W-:-:S04]  /*eb80*/  SEL R13, R14, RZ, P1 ;  /* 0x000000ff0e0d7207 */ /* 0x004fc80000800000 */
[----:B------:R-:W-:-:S05]  /*eb90*/  IADD3 R13, R4, R13, RZ ;  /* 0x0000000d040d7210 */ /* 0x000fca0007ffe0ff */
[----:B------:R-:W2:Y:S02]  /*eba0*/  SHFL.UP PT, R14, R13, 0x2, RZ ;  /* 0x044000000d0e7989 */ /* 0x000ea400000e00ff */
[----:B--2---:R-:W-:-:S05]  /*ebb0*/  SEL R0, R14, RZ, P2 ;  /* 0x000000ff0e007207 */ /* 0x004fca0001000000 */
[----:B------:R-:W-:-:S05]  /*ebc0*/  IMAD.IADD R0, R13, 0x1, R0 ;  /* 0x000000010d007824 */ /* 0x000fca00078e0200 */
[----:B------:R-:W1:Y:S02]  /*ebd0*/  SHFL.UP PT, R14, R0, 0x4, RZ ;  /* 0x04800000000e7989 */ /* 0x000e6400000e00ff */
[----:B-1----:R-:W-:-:S05]  /*ebe0*/  SEL R3, R14, RZ, P3 ;  /* 0x000000ff0e037207 */ /* 0x002fca0001800000 */
[----:B------:R-:W-:-:S05]  /*ebf0*/  IMAD.IADD R2, R0, 0x1, R3 ;  /* 0x0000000100027824 */ /* 0x000fca00078e0203 */
[----:B------:R-:W1:Y:S02]  /*ec00*/  SHFL.UP PT, R14, R2, 0x8, RZ ;  /* 0x05000000020e7989 */ /* 0x000e6400000e00ff */
[----:B-1----:R-:W-:-:S05]  /*ec10*/  SEL R3, R14, RZ, P4 ;  /* 0x000000ff0e037207 */ /* 0x002fca0002000000 */
[----:B------:R-:W-:-:S05]  /*ec20*/  IMAD.IADD R3, R2, 0x1, R3 ;  /* 0x0000000102037824 */ /* 0x000fca00078e0203 */
[----:B------:R-:W0:Y:S02]  /*ec30*/  SHFL.UP PT, R14, R3, 0x10, RZ ;  /* 0x06000000030e7989 */ /* 0x000e2400000e00ff */
[----:B0-----:R-:W-:-:S04]  /*ec40*/  SEL R6, R14, RZ, P5 ;  /* 0x000000ff0e067207 */ /* 0x001fc80002800000 */
[----:B------:R-:W-:-:S05]  /*ec50*/  IADD3 R6, R3, R6, RZ ;  /* 0x0000000603067210 */ /* 0x000fca0007ffe0ff */
[----:B------:R0:W1:Y:S02]  /*ec60*/  SHFL.IDX PT, R14, R6, 0x1f, 0x1f ;  /* 0x03e01f00060e7f89 */ /* 0x00006400000e0000 */
.L_x_420:
[----:B------:R-:W-:Y:S02]  /*ec70*/  ULDC UR4, c[0x0][0xc38] ;  /* 0x00030e0000047ab9 */ /* 0x000fe40000000800 */
[----:B------:R-:W-:-:S04]  /*ec80*/  IMAD.U32 R7, RZ, RZ, UR4 ;  /* 0x00000004ff077e24 */ /* 0x000fc8000f8e00ff */
[----:B-1----:R-:W-:-:S04]  /*ec90*/  IMAD R3, R14, R7, RZ ;  /* 0x000000070e037224 */ /* 0x002fc800078e02ff */
[----:B------:R-:W-:-:S05]  /*eca0*/  IMAD.IADD R8, R3, 0x1, R8 ;  /* 0x0000000103087824 */ /* 0x000fca00078e0208 */
[----:B------:R-:W-:-:S13]  /*ecb0*/  ISETP.GT.AND P6, PT, R8, R5, PT ;  /* 0x000000050800720c */ /* 0x000fda0003fc4270 */
[----:B------:R-:W-:Y:S05]  /*ecc0*/  @!P6 BRA `(.L_x_302) ;  /* 0xfffffffc0064e947 */ /* 0x000fea000383ffff */
.L_x_297:
[----:B------:R-:W-:Y:S01]  /*ecd0*/  IMAD.IADD R8, R8, 0x1, -R3 ;  /* 0x0000000108087824 */ /* 0x000fe200078e0a03 */
[----:B------:R-:W-:-:S03]  /*ece0*/  UMOV UR4, 0xffffffff ;  /* 0xffffffff00047882 */ /* 0x000fc60000000000 */
[----:B------:R-:W-:-:S05]  /*ecf0*/  IMAD R0, R6, R7, R8 ;  /* 0x0000000706007224 */ /* 0x000fca00078e0208 */
[----:B------:R-:W-:Y:S01]  /*ed00*/  ISETP.GT.AND P6, PT, R0, R5, PT ;  /* 0x000000050000720c */ /* 0x000fe20003fc4270 */
[----:B------:R-:W-:-:S12]  /*ed10*/  BRA.DIV UR4, `(.L_x_303) ;  /* 0x0000003e04887947 */ /* 0x000fd8000b800000 */
[----:B------:R-:W-:-:S04]  /*ed20*/  VOTE.ANY R2, PT, !P6 ;  /* 0x0000000000027806 */ /* 0x000fc800070e0100 */
[----:B------:R-:W1:Y:S02]  /*ed30*/  POPC R0, R2 ;  /* 0x0000000200007309 */ /* 0x000e640000000000 */
[----:B-1----:R1:W2:Y:S02]  /*ed40*/  SHFL.IDX PT, R4, R4, R0, 0x1f ;  /* 0x00001f0004047589 */ /* 0x0022a400000e0000 */
.L_x_424:
[----:B------:R-:W-:Y:S02]  /*ed50*/  ISETP.NE.AND P0, PT, R2, RZ, PT ;  /* 0x000000ff0200720c */ /* 0x000fe40003f05270 */
[----:B------:R-:W-:-:S11]  /*ed60*/  MOV R14, RZ ;  /* 0x000000ff000e7202 */ /* 0x000fd60000000f00 */
[----:B------:R-:W-:Y:S05]  /*ed70*/  @!P0 BRA `(.L_x_304) ;  /* 0x0000000000108947 */ /* 0x000fea0003800000 */
[----:B------:R-:W-:Y:S01]  /*ed80*/  UMOV UR4, 0xffffffff ;  /* 0xffffffff00047882 */ /* 0x000fe20000000000 */
[----:B------:R-:W-:Y:S02]  /*ed90*/  VIADD R12, R0, 0xffffffff ;  /* 0xffffffff000c7836 */ /* 0x000fe40000000000 */
[----:B------:R-:W-:Y:S05]  /*eda0*/  BRA.DIV UR4, `(.L_x_305) ;  /* 0x0000003e04ac7947 */ /* 0x000fea000b800000 */
[----:B------:R3:W4:Y:S02]  /*edb0*/  SHFL.IDX PT, R14, R6, R12, 0x1f ;  /* 0x00001f0c060e7589 */ /* 0x00072400000e0000 */
.L_x_304:
[----:B0-23--:R-:W-:Y:S01]  /*edc0*/  IABS R6, R4 ;  /* 0x0000000400067213 */ /* 0x00dfe20000000000 */
[----:B----4-:R-:W-:Y:S01]  /*edd0*/  IMAD R16, R14, R7, R8 ;  /* 0x000000070e107224 */ /* 0x010fe200078e0208 */
[----:B------:R-:W-:Y:S02]  /*ede0*/  IADD3 R19, R0, R19, RZ ;  /* 0x0000001300137210 */ /* 0x000fe40007ffe0ff */
[----:B------:R-:W0:Y:S08]  /*edf0*/  I2F.RP R9, R6 ;  /* 0x0000000600097306 */ /* 0x000e300000209400 */
[----:B0-----:R-:W0:Y:S02]  /*ee00*/  MUFU.RCP R9, R9 ;  /* 0x0000000900097308 */ /* 0x001e240000001000 */
[----:B0-----:R-:W-:-:S06]  /*ee10*/  VIADD R2, R9, 0xffffffe ;  /* 0x0ffffffe09027836 */ /* 0x001fcc0000000000 */
[----:B------:R0:W2:Y:S02]  /*ee20*/  F2I.FTZ.U32.TRUNC.NTZ R3, R2 ;  /* 0x0000000200037305 */ /* 0x0000a4000021f000 */
[----:B0-----:R-:W-:Y:S01]  /*ee30*/  MOV R2, RZ ;  /* 0x000000ff00027202 */ /* 0x001fe20000000f00 */
[----:B--2---:R-:W-:-:S04]  /*ee40*/  IMAD.MOV R7, RZ, RZ, -R3 ;  /* 0x000000ffff077224 */ /* 0x004fc800078e0a03 */
[----:B------:R-:W-:-:S04]  /*ee50*/  IMAD R7, R7, R6, RZ ;  /* 0x0000000607077224 */ /* 0x000fc800078e02ff */
[----:B------:R-:W-:-:S04]  /*ee60*/  IMAD.HI.U32 R3, R3, R7, R2 ;  /* 0x0000000703037227 */ /* 0x000fc800078e0002 */
[----:B------:R-:W-:Y:S01]  /*ee70*/  IMAD.IADD R7, R5, 0x1, -R16 ;  /* 0x0000000105077824 */ /* 0x000fe200078e0a10 */
[----:B------:R-:W-:-:S04]  /*ee80*/  IABS R5, R4 ;  /* 0x0000000400057213 */ /* 0x000fc80000000000 */
[----:B------:R-:W-:Y:S01]  /*ee90*/  IABS R2, R7 ;  /* 0x0000000700027213 */ /* 0x000fe20000000000 */
[----:B------:R-:W-:-:S04]  /*eea0*/  IMAD.MOV R5, RZ, RZ, -R5 ;  /* 0x000000ffff057224 */ /* 0x000fc800078e0a05 */
[----:B------:R-:W-:-:S04]  /*eeb0*/  IMAD.HI.U32 R3, R3, R2, RZ ;  /* 0x0000000203037227 */ /* 0x000fc800078e00ff */
[----:B------:R-:W-:Y:S01]  /*eec0*/  IMAD R5, R3, R5, R2 ;  /* 0x0000000503057224 */ /* 0x000fe200078e0202 */
[----:B------:R-:W-:-:S04]  /*eed0*/  LOP3.LUT R2, R7, R4, RZ, 0x3c, !PT ;  /* 0x0000000407027212 */ /* 0x000fc800078e3cff */
[----:B------:R-:W-:Y:S02]  /*eee0*/  ISETP.GT.U32.AND P1, PT, R6, R5, PT ;  /* 0x000000050600720c */ /* 0x000fe40003f24070 */
[----:B------:R-:W-:-:S11]  /*eef0*/  ISETP.GE.AND P2, PT, R2, RZ, PT ;  /* 0x000000ff0200720c */ /* 0x000fd60003f46270 */
[----:B------:R-:W-:Y:S01]  /*ef00*/  @!P1 IMAD.IADD R5, R5, 0x1, -R6 ;  /* 0x0000000105059824 */ /* 0x000fe200078e0a06 */
[----:B------:R-:W-:Y:S02]  /*ef10*/  @!P1 IADD3 R3, R3, 0x1, RZ ;  /* 0x0000000103039810 */ /* 0x000fe40007ffe0ff */
[----:B------:R-:W-:Y:S02]  /*ef20*/  ISETP.NE.AND P1, PT, R4, RZ, PT ;  /* 0x000000ff0400720c */ /* 0x000fe40003f25270 */
[----:B------:R-:W-:-:S13]  /*ef30*/  ISETP.GE.U32.AND P0, PT, R5, R6, PT ;  /* 0x000000060500720c */ /* 0x000fda0003f06070 */
[----:B------:R-:W-:-:S04]  /*ef40*/  @P0 VIADD R3, R3, 0x1 ;  /* 0x0000000103030836 */ /* 0x000fc80000000000 */
[----:B------:R-:W-:Y:S01]  /*ef50*/  @!P2 IMAD.MOV R3, RZ, RZ, -R3 ;  /* 0x000000ffff03a224 */ /* 0x000fe200078e0a03 */
[----:B------:R-:W-:-:S05]  /*ef60*/  @!P1 LOP3.LUT R3, RZ, R4, RZ, 0x33, !PT ;  /* 0x00000004ff039212 */ /* 0x000fca00078e33ff */
[--C-:B------:R-:W-:Y:S02]  /*ef70*/  IMAD.MOV R17, RZ, RZ, -R3.reuse ;  /* 0x000000ffff117224 */ /* 0x100fe400078e0a03 */
[----:B------:R-:W-:Y:S02]  /*ef80*/  IMAD.MOV.U32 R18, RZ, RZ, R3 ;  /* 0x000000ffff127224 */ /* 0x000fe400078e0003 */
[----:B------:R-:W-:Y:S01]  /*ef90*/  IMAD R17, R4, R17, R7 ;  /* 0x0000001104117224 */ /* 0x000fe200078e0207 */
[----:B------:R-:W-:Y:S06]  /*efa0*/  BRA `(.L_x_306) ;  /* 0x00000000001c7947 */ /* 0x000fec0003800000 */
.L_x_298:
[----:B------:R-:W-:Y:S01]  /*efb0*/  UMOV UR4, URZ ;  /* 0x0000003f00047c82 */ /* 0x000fe20008000000 */
[----:B------:R-:W-:Y:S01]  /*efc0*/  UMOV UR5, URZ ;  /* 0x0000003f00057c82 */ /* 0x000fe20008000000 */
[----:B------:R-:W-:Y:S01]  /*efd0*/  ULDC UR6, c[0x0][0xc3c] ;  /* 0x00030f0000067ab9 */ /* 0x000fe20000000800 */
[----:B------:R-:W-:Y:S01]  /*efe0*/  IMAD.MOV.U32 R16, RZ, RZ, R5 ;  /* 0x000000ffff107224 */ /* 0x000fe200078e0005 */
[----:B------:R-:W-:Y:S01]  /*eff0*/  MOV R18, UR5 ;  /* 0x0000000500127c02 */ /* 0x000fe20008000f00 */
[----:B------:R-:W-:Y:S02]  /*f000*/  IMAD.U32 R17, RZ, RZ, UR4 ;  /* 0x00000004ff117e24 */ /* 0x000fe4000f8e00ff */
[----:B------:R-:W-:-:S07]  /*f010*/  IMAD.U32 R19, RZ, RZ, UR6 ;  /* 0x00000006ff137e24 */ /* 0x000fce000f8e00ff */
.L_x_306:
[----:B-1----:R-:W1:Y:S01]  /*f020*/  S2R R0, SR_TID.X ;  /* 0x0000000000007919 */ /* 0x002e620000002100 */
[----:B------:R-:W-:Y:S05]  /*f030*/  WARPSYNC.ALL ;  /* 0x0000000000007948 */ /* 0x000fea0003800000 */
[----:B------:R-:W-:Y:S01]  /*f040*/  BAR.SYNC.DEFER_BLOCKING 0x4, 0x180 ;  /* 0x0106000000007b1d */ /* 0x000fe20000010000 */
[----:B-1----:R-:W-:-:S04]  /*f050*/  LOP3.LUT R0, R0, 0x1f, RZ, 0xc0, !PT ;  /* 0x0000001f00007812 */ /* 0x002fc800078ec0ff */
[----:B------:R-:W-:-:S13]  /*f060*/  ISETP.NE.AND P0, PT, R0, RZ, PT ;  /* 0x000000ff0000720c */ /* 0x000fda0003f05270 */
[----:B------:R-:W1:Y:S01]  /*f070*/  @!P0 S2R R3, SR_CgaCtaId ;  /* 0x0000000000038919 */ /* 0x000e620000008800 */
[----:B------:R-:W-:-:S04]  /*f080*/  @!P0 MOV R0, 0x400 ;  /* 0x0000040000008802 */ /* 0x000fc80000000f00 */
[----:B-1----:R-:W-:-:S05]  /*f090*/  @!P0 LEA R22, R3, R0, 0x18 ;  /* 0x0000000003168211 */ /* 0x002fca00078ec0ff */
[----:B------:R3:W-:Y:S01]  /*f0a0*/  @!P0 STS.128 [R22+0x308d0], R16 ;  /* 0x0308d01016008388 */ /* 0x0007e20000000c00 */
[----:B------:R-:W-:Y:S06]  /*f0b0*/  BAR.ARV 0x5, 0x180 ;  /* 0x0146000000007b1d */ /* 0x000fec0000002000 */
.L_x_295:
[----:B------:R-:W-:Y:S02]  /*f0c0*/  ULDC UR4, c[0x0][0xc3c] ;  /* 0x00030f0000047ab9 */ /* 0x000fe40000000800 */
[----:B--2---:R-:W-:-:S13]  /*f0d0*/  ISETP.GE.AND P0, PT, R19, UR4, PT ;  /* 0x0000000413007c0c */ /* 0x004fda000bf06270 */
[----:B------:R-:W-:Y:S05]  /*f0e0*/  @!P0 BRA `(.L_x_307) ;  /* 0xffffffb800a48947 */ /* 0x000fea000383ffff */
[----:B------:R-:W-:Y:S05]  /*f0f0*/  BSYNC B8 ;  /* 0x0000000000087941 */ /* 0x000fea0003800000 */
.L_x_244:
[----:B0-----:R-:W2:Y:S01]  /*f100*/  LDL.LU R0, [R1+0x1c] ;  /* 0x00001c0001007983 */ /* 0x001ea20000300800 */
[----:B------:R-:W-:Y:S01]  /*f110*/  BSSY B0, `(.L_x_308) ;  /* 0x000000b000007945 */ /* 0x000fe20003800000 */
[----:B------:R-:W0:Y:S01]  /*f120*/  S2R R5, SR_CgaCtaId ;  /* 0x0000000000057919 */ /* 0x000e220000008800 */
[----:B--2---:R-:W-:-:S05]  /*f130*/  VIADD R0, R0, 0x1 ;  /* 0x0000000100007836 */ /* 0x004fca0000000000 */
[----:B------:R-:W-:-:S04]  /*f140*/  LEA.HI R2, R0, R0, RZ, 0x1 ;  /* 0x0000000000027211 */ /* 0x000fc800078f08ff */
[----:B------:R-:W-:Y:S02]  /*f150*/  LOP3.LUT R3, R2, 0xfffffffe, RZ, 0xc0, !PT ;  /* 0xfffffffe02037812 */ /* 0x000fe400078ec0ff */
[----:B------:R-:W-:-:S03]  /*f160*/  MOV R2, 0x400 ;  /* 0x0000040000027802 */ /* 0x000fc60000000f00 */
[----:B------:R-:W-:Y:S01]  /*f170*/  IMAD.IADD R0, R0, 0x1, -R3 ;  /* 0x0000000100007824 */ /* 0x000fe200078e0a03 */
[----:B0-----:R-:W-:-:S04]  /*f180*/  LEA R4, R5, R2, 0x18 ;  /* 0x0000000205047211 */ /* 0x001fc800078ec0ff */
[----:B------:R-:W-:-:S04]  /*f190*/  SHF.L.U32 R0, R0, 0x1f, RZ ;  /* 0x0000001f00007819 */ /* 0x000fc800000006ff */
[----:B------:R-:W0:Y:S02]  /*f1a0*/  SYNCS.PHASECHK.TRANS64.TRYWAIT P0, [R4+URZ+0x30820], R0 ;  /* 0x03082000040075a7 */ /* 0x000e24000800017f */
[----:B0-----:R-:W-:Y:S05]  /*f1b0*/  @!P0 BRA `(.L_x_309) ;  /* 0x0000003800cc8947 */ /* 0x001fea0003800000 */
.L_x_427:
[----:B------:R-:W-:Y:S05]  /*f1c0*/  BSYNC B0 ;  /* 0x0000000000007941 */ /* 0x000fea0003800000 */
.L_x_308:
[----:B------:R-:W-:-:S03]  /*f1d0*/  UMOV UR4, 0xffffffff ;  /* 0xffffffff00047882 */ /* 0x000fc60000000000 */
[----:B------:R-:W-:Y:S05]  /*f1e0*/  BRA.DIV UR4, `(.L_x_310) ;  /* 0x0000003a04d47947 */ /* 0x000fea000b800000 */
[----:B0-----:R-:W0:Y:S02]  /*f1f0*/  S2R R0, SR_TID.X ;  /* 0x0000000000007919 */ /* 0x001e240000002100 */
[----:B0-----:R-:W-:-:S04]  /*f200*/  SHF.R.U32.HI R0, RZ, 0x5, R0 ;  /* 0x00000005ff007819 */ /* 0x001fc80000011600 */
[----:B------:R-:W-:-:S05]  /*f210*/  LOP3.LUT R0, R0, 0x3, RZ, 0xc0, !PT ;  /* 0x0000000300007812 */ /* 0x000fca00078ec0ff */
[----:B------:R0:W2:Y:S02]  /*f220*/  SHFL.IDX PT, R14, R0, RZ, 0x1f ;  /* 0x00001fff000e7589 */ /* 0x0000a400000e0000 */
.L_x_430:
[----:B--2---:R-:W-:Y:S01]  /*f230*/  ISETP.NE.AND P0, PT, R14, RZ, PT ;  /* 0x000000ff0e00720c */ /* 0x004fe20003f05270 */
[----:B------:R-:W-:-:S12]  /*f240*/  BSSY B0, `(.L_x_311) ;  /* 0x0000026000007945 */ /* 0x000fd80003800000 */
[----:B------:R-:W-:Y:S05]  /*f250*/  @P0 BRA `(.L_x_312) ;  /* 0x0000000000900947 */ /* 0x000fea0003800000 */
[----:B------:R-:W-:-:S03]  /*f260*/  UMOV UR4, 0xffffffff ;  /* 0xffffffff00047882 */ /* 0x000fc60000000000 */
[----:B------:R-:W-:Y:S05]  /*f270*/  BRA.DIV UR4, `(.L_x_313) ;  /* 0x0000003a04e47947 */ /* 0x000fea000b800000 */
[----:B------:R-:W-:-:S13]  /*f280*/  ELECT P6, URZ, PT ;  /* 0x00000000003f782f */ /* 0x000fda00038c0000 */
.L_x_433:
[----:B------:R-:W-:Y:S05]  /*f290*/  @!P6 BRA `(.L_x_312) ;  /* 0x000000000080e947 */ /* 0x000fea0003800000 */
[----:B0-----:R-:W2:Y:S02]  /*f2a0*/  LDL R0, [R1+0x28] ;  /* 0x0000280001007983 */ /* 0x001ea40000100800 */
[----:B--2---:R-:W-:-:S13]  /*f2b0*/  R2UR UR4, R0 ;  /* 0x00000000000472ca */ /* 0x004fda00000e0000 */
[----:B------:R-:W-:-:S06]  /*f2c0*/  ULOP3.LUT UR4, UR4, 0x2, URZ, 0xfc, !UPT ;  /* 0x0000000204047892 */ /* 0x000fcc000f8efc3f */
[----:B------:R-:W-:-:S04]  /*f2d0*/  MOV R0, UR4 ;  /* 0x0000000400007c02 */ /* 0x000fc80008000f00 */
[----:B------:R-:W-:-:S13]  /*f2e0*/  ISETP.NE.AND P0, PT, R0, 0x3, PT ;  /* 0x000000030000780c */ /* 0x000fda0003f05270 */
[----:B------:R-:W-:Y:S05]  /*f2f0*/  @!P0 BRA `(.L_x_314) ;  /* 0x0000000000048947 */ /* 0x000fea0003800000 */
[----:B------:R-:W-:Y:S01]  /*f300*/  BPT.TRAP 0x1 ;  /* 0x000000040000795c */ /* 0x000fe20000300000 */
.L_x_314:
[C---:B------:R-:W-:Y:S01]  /*f310*/  IMAD R5, R27.reuse, 0x8, R4 ;  /* 0x000000081b057824 */ /* 0x040fe200078e0204 */
[----:B------:R-:W-:Y:S01]  /*f320*/  SHF.L.U32 R0, R28, 0x1f, RZ ;  /* 0x0000001f1c007819 */ /* 0x000fe200000006ff */
[----:B------:R-:W-:-:S03]  /*f330*/  VIADD R27, R27, 0x1 ;  /* 0x000000011b1b7836 */ /* 0x000fc60000000000 */
[----:B------:R-:W0:Y:S02]  /*f340*/  SYNCS.PHASECHK.TRANS64.TRYWAIT P1, [R5+URZ+0x30840], R0 ;  /* 0x03084000050075a7 */ /* 0x000e24000802017f */
[----:B------:R-:W-:-:S04]  /*f350*/  ISETP.NE.AND P2, PT, R27, 0x2, PT ;  /* 0x000000021b00780c */ /* 0x000fc80003f45270 */
[----:B------:R-:W-:Y:S01]  /*f360*/  SEL R3, RZ, 0x1, P2 ;  /* 0x00000001ff037807 */ /* 0x000fe20001000000 */
[----:B0-----:R-:W-:Y:S08]  /*f370*/  @!P1 BRA `(.L_x_315) ;  /* 0x0000003800c49947 */ /* 0x001ff00003800000 */
.L_x_434:
[----:B------:R-:W-:Y:S02]  /*f380*/  SEL R27, R27, RZ, P2 ;  /* 0x000000ff1b1b7207 */ /* 0x000fe40001000000 */
[----:B------:R-:W-:Y:S01]  /*f390*/  LOP3.LUT R2, R28, R3, RZ, 0x3c, !PT ;  /* 0x000000031c027212 */ /* 0x000fe200078e3cff */
[----:B------:R-:W-:Y:S06]  /*f3a0*/  @!P0 BRA `(.L_x_316) ;  /* 0x0000000000048947 */ /* 0x000fec0003800000 */
[----:B------:R-:W-:Y:S01]  /*f3b0*/  BPT.TRAP 0x1 ;  /* 0x000000040000795c */ /* 0x000fe20000300000 */
.L_x_316:
[----:B------:R-:W-:Y:S01]  /*f3c0*/  IMAD R27, R27, 0x8, R4 ;  /* 0x000000081b1b7824 */ /* 0x000fe200078e0204 */
[----:B------:R-:W-:-:S04]  /*f3d0*/  SHF.L.U32 R2, R2, 0x1f, RZ ;  /* 0x0000001f02027819 */ /* 0x000fc800000006ff */
[----:B------:R-:W2:Y:S02]  /*f3e0*/  SYNCS.PHASECHK.TRANS64.TRYWAIT P1, [R27+URZ+0x30840], R2 ;  /* 0x030840021b0075a7 */ /* 0x000ea4000802017f */
[----:B--2---:R-:W-:Y:S05]  /*f3f0*/  @!P1 BRA `(.L_x_317) ;  /* 0x0000003800b89947 */ /* 0x004fea0003800000 */
.L_x_435:
[----:B------:R-:W-:Y:S05]  /*f400*/  @!P0 BRA `(.L_x_318) ;  /* 0x0000000000048947 */ /* 0x000fea0003800000 */
[----:B------:R-:W-:Y:S01]  /*f410*/  BPT.TRAP 0x1 ;  /* 0x000000040000795c */ /* 0x000fe20000300000 */
.L_x_318:
[----:B------:R-:W4:Y:S02]  /*f420*/  SYNCS.PHASECHK.TRANS64.TRYWAIT P1, [R5+URZ+0x30860], R0 ;  /* 0x03086000050075a7 */ /* 0x000f24000802017f */
[----:B----4-:R-:W-:Y:S05]  /*f430*/  @!P1 BRA `(.L_x_319) ;  /* 0x0000003800bc9947 */ /* 0x010fea0003800000 */
.L_x_436:
[----:B------:R-:W-:Y:S05]  /*f440*/  @!P0 BRA `(.L_x_320) ;  /* 0x0000000000048947 */ /* 0x000fea0003800000 */
[----:B------:R-:W-:Y:S01]  /*f450*/  BPT.TRAP 0x1 ;  /* 0x000000040000795c */ /* 0x000fe20000300000 */
.L_x_320:
[----:B------:R0:W0:Y:S02]  /*f460*/  SYNCS.PHASECHK.TRANS64.TRYWAIT P0, [R27+URZ+0x30860], R2 ;  /* 0x030860021b0075a7 */ /* 0x000024000800017f */
[----:B0-----:R-:W-:Y:S05]  /*f470*/  @!P0 NANOSLEEP.SYNCS 0x989680 ;  /* 0x009896800000895d */ /* 0x001fea0003900000 */
[----:B------:R-:W0:Y:S02]  /*f480*/  @!P0 SYNCS.PHASECHK.TRANS64 P0, [R27+URZ+0x30860], R2 ;  /* 0x030860021b0085a7 */ /* 0x000e24000800007f */
[----:B0-----:R-:W-:Y:S05]  /*f490*/  @!P0 BRA `(.L_x_320) ;  /* 0xfffffffc00f08947 */ /* 0x001fea000383ffff */
.L_x_312:
[----:B------:R-:W-:Y:S05]  /*f4a0*/  BSYNC B0 ;  /* 0x0000000000007941 */ /* 0x000fea0003800000 */
.L_x_311:
[----:B------:R-:W-:Y:S05]  /*f4b0*/  EXIT ;  /* 0x000000000000794d */ /* 0x000fea0003800000 */
.L_x_192:
[----:B0-----:R-:W-:-:S04]  /*f4c0*/  MOV R3, UR40 ;  /* 0x0000002800037c02 */ /* 0x001fc80008000f00 */
[----:B------:R0:W1:Y:S03]  /*f4d0*/  SYNCS.PHASECHK.TRANS64.TRYWAIT P1, [R3+URZ+0x30800], R0 ;  /* 0x03080000030075a7 */ /* 0x000066000802017f */
[----:B-1----:R-:W-:Y:S05]  /*f4e0*/  @!P1 NANOSLEEP.SYNCS 0x989680 ;  /* 0x009896800000995d */ /* 0x002fea0003900000 */
[----:B------:R-:W1:Y:S02]  /*f4f0*/  @!P1 SYNCS.PHASECHK.TRANS64 P1, [R3+URZ+0x30800], R0 ;  /* 0x03080000030095a7 */ /* 0x000e64000802007f */
[----:B-1----:R-:W-:Y:S05]  /*f500*/  @!P1 BRA `(.L_x_192) ;  /* 0xfffffffc00ec9947 */ /* 0x002fea000383ffff */
[----:B------:R-:W-:Y:S05]  /*f510*/  BRA `(.L_x_321) ;  /* 0xffffff2000a47947 */ /* 0x000fea000383ffff */
.L_x_196:
[----:B-1----:R1:W2:Y:S02]  /*f520*/  SYNCS.PHASECHK.TRANS64.TRYWAIT P1, [R0+URZ+0x30830], R3 ;  /* 0x03083003000075a7 */ /* 0x0022a4000802017f */
[----:B--2---:R-:W-:Y:S05]  /*f530*/  @!P1 NANOSLEEP.SYNCS 0x989680 ;  /* 0x009896800000995d */ /* 0x004fea0003900000 */
[----:B------:R-:W2:Y:S02]  /*f540*/  @!P1 SYNCS.PHASECHK.TRANS64 P1, [R0+URZ+0x30830], R3 ;  /* 0x03083003000095a7 */ /* 0x000ea4000802007f */
[----:B--2---:R-:W-:Y:S05]  /*f550*/  @!P1 BRA `(.L_x_196) ;  /* 0xfffffffc00f09947 */ /* 0x004fea000383ffff */
[----:B------:R-:W-:Y:S05]  /*f560*/  BRA `(.L_x_195) ;  /* 0xffffff2000c47947 */ /* 0x000fea000383ffff */
.L_x_202:
[----:B-1----:R-:W-:-:S04]  /*f570*/  IMAD.U32 R4, RZ, RZ, UR9 ;  /* 0x00000009ff047e24 */ /* 0x002fc8000f8e00ff */
[----:B------:R1:W2:Y:S03]  /*f580*/  SYNCS.PHASECHK.TRANS64.TRYWAIT P1, [R4+URZ+0x30830], R3 ;  /* 0x03083003040075a7 */ /* 0x0002a6000802017f */
[----:B--2---:R-:W-:Y:S05]  /*f590*/  @!P1 NANOSLEEP.SYNCS 0x989680 ;  /* 0x009896800000995d */ /* 0x004fea0003900000 */
[----:B------:R-:W2:Y:S02]  /*f5a0*/  @!P1 SYNCS.PHASECHK.TRANS64 P1, [R4+URZ+0x30830], R3 ;  /* 0x03083003040095a7 */ /* 0x000ea4000802007f */
[----:B--2---:R-:W-:Y:S05]  /*f5b0*/  @!P1 BRA `(.L_x_202) ;  /* 0xfffffffc00ec9947 */ /* 0x004fea000383ffff */
[----:B------:R-:W-:Y:S05]  /*f5c0*/  BRA `(.L_x_201) ;  /* 0xffffff4c005c7947 */ /* 0x000fea000383ffff */
.L_x_206:
[----:B01----:R-:W-:-:S04]  /*f5d0*/  IMAD.U32 R3, RZ, RZ, UR10 ;  /* 0x0000000aff037e24 */ /* 0x003fc8000f8e00ff */
[----:B------:R0:W1:Y:S03]  /*f5e0*/  SYNCS.PHASECHK.TRANS64.TRYWAIT P1, [R3+URZ+0x30850], R0 ;  /* 0x03085000030075a7 */ /* 0x000066000802017f */
[----:B-1----:R-:W-:Y:S05]  /*f5f0*/  @!P1 NANOSLEEP.SYNCS 0x989680 ;  /* 0x009896800000995d */ /* 0x002fea0003900000 */
[----:B------:R-:W1:Y:S02]  /*f600*/  @!P1 SYNCS.PHASECHK.TRANS64 P1, [R3+URZ+0x30850], R0 ;  /* 0x03085000030095a7 */ /* 0x000e64000802007f */
[----:B-1----:R-:W-:Y:S05]  /*f610*/  @!P1 BRA `(.L_x_206) ;  /* 0xfffffffc00ec9947 */ /* 0x002fea000383ffff */
[----:B------:R-:W-:Y:S05]  /*f620*/  BRA `(.L_x_205) ;  /* 0xffffff58001c7947 */ /* 0x000fea000383ffff */
.L_x_213:
[----:B-1----:R-:W-:-:S04]  /*f630*/  IMAD.U32 R7, RZ, RZ, UR5 ;  /* 0x00000005ff077e24 */ /* 0x002fc8000f8e00ff */
[----:B------:R1:W2:Y:S03]  /*f640*/  SYNCS.PHASECHK.TRANS64.TRYWAIT P1, [R7+URZ+0x30850], R0 ;  /* 0x03085000070075a7 */ /* 0x0002a6000802017f */
[----:B--2---:R-:W-:Y:S05]  /*f650*/  @!P1 NANOSLEEP.SYNCS 0x989680 ;  /* 0x009896800000995d */ /* 0x004fea0003900000 */
[----:B------:R-:W2:Y:S02]  /*f660*/  @!P1 SYNCS.PHASECHK.TRANS64 P1, [R7+URZ+0x30850], R0 ;  /* 0x03085000070095a7 */ /* 0x000ea4000802007f */
[----:B--2---:R-:W-:Y:S05]  /*f670*/  @!P1 BRA `(.L_x_213) ;  /* 0xfffffffc00ec9947 */ /* 0x004fea000383ffff */
[----:B------:R-:W-:Y:S05]  /*f680*/  BRA `(.L_x_212) ;  /* 0xffffff7400b47947 */ /* 0x000fea000383ffff */
.L_x_256:
[----:B------:R-:W-:Y:S01]  /*f690*/  SHF.R.U32.HI R8, RZ, 0x5, R21 ;  /* 0x00000005ff087819 */ /* 0x000fe20000011615 */
[----:B------:R-:W-:Y:S01]  /*f6a0*/  BSSY B0, `(.L_x_322) ;  /* 0x0000009000007945 */ /* 0x000fe20003800000 */
[----:B------:R-:W-:Y:S02]  /*f6b0*/  IMAD.MOV.U32 R12, RZ, RZ, RZ ;  /* 0x000000ffff0c7224 */ /* 0x000fe400078e00ff */
[----:B------:R-:W-:Y:S01]  /*f6c0*/  LOP3.LUT R8, R8, 0x3, RZ, 0xc0, !PT ;  /* 0x0000000308087812 */ /* 0x000fe200078ec0ff */
[----:B------:R-:W-:Y:S02]  /*f6d0*/  IMAD.MOV.U32 R11, RZ, RZ, 0x1f ;  /* 0x0000001fff0b7424 */ /* 0x000fe400078e00ff */
[----:B------:R-:W-:Y:S01]  /*f6e0*/  IMAD.MOV.U32 R15, RZ, RZ, -0x1 ;  /* 0xffffffffff0f7424 */ /* 0x000fe200078e00ff */
[----:B------:R-:W-:-:S07]  /*f6f0*/  MOV R13, R8 ;  /* 0x00000008000d7202 */ /* 0x000fce0000000f00 */
[----:B-----5:R-:W-:Y:S05]  /*f700*/  WARPSYNC.COLLECTIVE R15, `(.L_x_323) ;  /* 0x000000000f087348 */ /* 0x020fea0003c00000 */
[----:B------:R0:W1:Y:S02]  /*f710*/  SHFL.IDX P6, R14, R13, R12, R11 ;  /* 0x0000000c0d0e7389 */ /* 0x00006400000c000b */
[----:B01---5:R-:W-:Y:S01]  /*f720*/  ENDCOLLECTIVE ;  /* 0x000000000000791b */ /* 0x023fe20003800000 */
.L_x_323:
[----:B------:R-:W-:Y:S05]  /*f730*/  BSYNC B0 ;  /* 0x0000000000007941 */ /* 0x000fea0003800000 */
.L_x_322:
[----:B------:R-:W-:Y:S05]  /*f740*/  BRA `(.L_x_324) ;  /* 0xffffffc000547947 */ /* 0x000fea000383ffff */
.L_x_259:
[----:B0-----:R0:W1:Y:S02]  /*f750*/  SYNCS.PHASECHK.TRANS64.TRYWAIT P0, [R7+URZ+0x30840], R2 ;  /* 0x03084002070075a7 */ /* 0x001064000800017f */
[----:B-1----:R-:W-:Y:S05]  /*f760*/  @!P0 NANOSLEEP.SYNCS 0x989680 ;  /* 0x009896800000895d */ /* 0x002fea0003900000 */
[----:B------:R-:W1:Y:S02]  /*f770*/  @!P0 SYNCS.PHASECHK.TRANS64 P0, [R7+URZ+0x30840], R2 ;  /* 0x03084002070085a7 */ /* 0x000e64000800007f */
[----:B-1----:R-:W-:Y:S05]  /*f780*/  @!P0 BRA `(.L_x_259) ;  /* 0xfffffffc00f08947 */ /* 0x002fea000383ffff */
[----:B------:R-:W-:Y:S05]  /*f790*/  BRA `(.L_x_325) ;  /* 0xffffffc000bc7947 */ /* 0x000fea000383ffff */
.L_x_260:
[----:B------:R-:W-:Y:S01]  /*f7a0*/  BSSY B0, `(.L_x_326) ;  /* 0x0000008000007945 */ /* 0x000fe20003800000 */
[----:B------:R-:W-:Y:S01]  /*f7b0*/  MOV R13, R0 ;  /* 0x00000000000d7202 */ /* 0x000fe20000000f00 */
[----:B------:R-:W-:Y:S02]  /*f7c0*/  IMAD.MOV.U32 R12, RZ, RZ, RZ ;  /* 0x000000ffff0c7224 */ /* 0x000fe400078e00ff */
[----:B------:R-:W-:Y:S02]  /*f7d0*/  IMAD.MOV.U32 R11, RZ, RZ, 0x181f ;  /* 0x0000181fff0b7424 */ /* 0x000fe400078e00ff */
[----:B------:R-:W-:-:S07]  /*f7e0*/  IMAD.MOV.U32 R15, RZ, RZ, -0x1 ;  /* 0xffffffffff0f7424 */ /* 0x000fce00078e00ff */
[----:B------:R-:W-:Y:S05]  /*f7f0*/  WARPSYNC.COLLECTIVE R15, `(.L_x_327) ;  /* 0x000000000f087348 */ /* 0x000fea0003c00000 */
[----:B------:R0:W1:Y:S02]  /*f800*/  SHFL.IDX P6, R14, R13, R12, R11 ;  /* 0x0000000c0d0e7389 */ /* 0x00006400000c000b */
[----:B01----:R-:W-:Y:S01]  /*f810*/  ENDCOLLECTIVE ;  /* 0x000000000000791b */ /* 0x003fe20003800000 */
.L_x_327:
[----:B------:R-:W-:Y:S05]  /*f820*/  BSYNC B0 ;  /* 0x0000000000007941 */ /* 0x000fea0003800000 */
.L_x_326:
[----:B------:R-:W-:Y:S01]  /*f830*/  IMAD.MOV.U32 R13, RZ, RZ, R4 ;  /* 0x000000ffff0d7224 */ /* 0x000fe200078e0004 */
[----:B------:R-:W-:Y:S01]  /*f840*/  MOV R15, 0xffffffff ;  /* 0xffffffff000f7802 */ /* 0x000fe20000000f00 */
[----:B------:R-:W-:Y:S01]  /*f850*/  IMAD.MOV.U32 R12, RZ, RZ, RZ ;  /* 0x000000ffff0c7224 */ /* 0x000fe200078e00ff */
[----:B------:R-:W-:Y:S01]  /*f860*/  MOV R2, R14 ;  /* 0x0000000e00027202 */ /* 0x000fe20000000f00 */
[----:B------:R-:W-:Y:S02]  /*f870*/  IMAD.MOV.U32 R11, RZ, RZ, 0x181f ;  /* 0x0000181fff0b7424 */ /* 0x000fe400078e00ff */
[----:B------:R-:W-:-:S07]  /*f880*/  @P0 IMAD R8, R5, 0x2, R22 ;  /* 0x0000000205080824 */ /* 0x000fce00078e0216 */
[----:B------:R-:W-:Y:S05]  /*f890*/  WARPSYNC.COLLECTIVE R15, `(.L_x_328) ;  /* 0x000000000f087348 */ /* 0x000fea0003c00000 */
[----:B------:R0:W1:Y:S02]  /*f8a0*/  SHFL.IDX P6, R14, R13, R12, R11 ;  /* 0x0000000c0d0e7389 */ /* 0x00006400000c000b */
[----:B01----:R-:W-:Y:S01]  /*f8b0*/  ENDCOLLECTIVE ;  /* 0x000000000000791b */ /* 0x003fe20003800000 */
.L_x_328:
[----:B------:R-:W-:Y:S01]  /*f8c0*/  MOV R13, R0 ;  /* 0x00000000000d7202 */ /* 0x000fe20000000f00 */
[----:B------:R-:W-:Y:S02]  /*f8d0*/  IMAD.MOV.U32 R12, RZ, RZ, 0x1 ;  /* 0x00000001ff0c7424 */ /* 0x000fe400078e00ff */
[----:B------:R-:W-:-:S07]  /*f8e0*/  IMAD.MOV.U32 R3, RZ, RZ, R14 ;  /* 0x000000ffff037224 */ /* 0x000fce00078e000e */
[----:B------:R-:W-:Y:S05]  /*f8f0*/  WARPSYNC.COLLECTIVE R15, `(.L_x_329) ;  /* 0x000000000f087348 */ /* 0x000fea0003c00000 */
[----:B------:R0:W1:Y:S02]  /*f900*/  SHFL.IDX P6, R14, R13, R12, R11 ;  /* 0x0000000c0d0e7389 */ /* 0x00006400000c000b */
[----:B01----:R-:W-:Y:S01]  /*f910*/  ENDCOLLECTIVE ;  /* 0x000000000000791b */ /* 0x003fe20003800000 */
.L_x_329:
[----:B------:R-:W-:-:S05]  /*f920*/  @P0 LEA R3, P1, R32, R3, 0x1 ;  /* 0x0000000320030211 */ /* 0x000fca00078208ff */
[----:B------:R-:W-:Y:S01]  /*f930*/  @P0 IMAD.X R2, RZ, RZ, R2, P1 ;  /* 0x000000ffff020224 */ /* 0x000fe200008e0602 */
[----:B------:R-:W-:-:S04]  /*f940*/  ISETP.GE.AND P1, PT, R6, 0x11, PT ;  /* 0x000000110600780c */ /* 0x000fc80003f26270 */
[----:B------:R-:W-:Y:S01]  /*f950*/  @P0 LOP3.LUT R3, R3, R2, RZ, 0x3c, !PT ;  /* 0x0000000203030212 */ /* 0x000fe200078e3cff */
[----:B------:R-:W-:-:S03]  /*f960*/  IMAD.MOV.U32 R13, RZ, RZ, R4 ;  /* 0x000000ffff0d7224 */ /* 0x000fc600078e0004 */
[----:B------:R-:W-:-:S04]  /*f970*/  @P0 LOP3.LUT R2, R3, R2, RZ, 0x3c, !PT ;  /* 0x0000000203020212 */ /* 0x000fc800078e3cff */
[----:B------:R-:W-:-:S05]  /*f980*/  @P0 LOP3.LUT R3, R3, R2, RZ, 0x3c, !PT ;  /* 0x0000000203030212 */ /* 0x000fca00078e3cff */
[----:B------:R-:W-:Y:S01]  /*f990*/  @!PT LDS RZ, [RZ] ;  /* 0x00000000fffff984 */ /* 0x000fe20000000800 */
[----:B------:R-:W-:Y:S01]  /*f9a0*/  @!PT LDS RZ, [RZ] ;  /* 0x00000000fffff984 */ /* 0x000fe20000000800 */
[----:B------:R-:W-:Y:S01]  /*f9b0*/  @!PT LDS RZ, [RZ] ;  /* 0x00000000fffff984 */ /* 0x000fe20000000800 */
[----:B------:R-:W-:Y:S04]  /*f9c0*/  @P0 LDGSTS.E.BYPASS.LTC128B.128 [R8+0x1e400], desc[UR36][R2.64], !P4 ;  /* 0x1e40000002080fae */ /* 0x000fe8000e101d64 */
[----:B------:R-:W-:Y:S04]  /*f9d0*/  @P0 LDGSTS.E.BYPASS.LTC128B.128 [R8+0x21400], desc[UR36][R2.64+0x80], !P3 ;  /* 0x2140008002080fae */ /* 0x000fe8000d901d64 */
[----:B------:R0:W-:Y:S02]  /*f9e0*/  @P0 LDGSTS.E.BYPASS.LTC128B.128 [R8+0x24400], desc[UR36][R2.64+0x100], !P2 ;  /* 0x2440010002080fae */ /* 0x0001e4000d101d64 */
[----:B0-----:R-:W-:-:S07]  /*f9f0*/  IMAD.MOV.U32 R2, RZ, RZ, R14 ;  /* 0x000000ffff027224 */ /* 0x001fce00078e000e */
[----:B------:R-:W-:Y:S05]  /*fa00*/  WARPSYNC.COLLECTIVE R15, `(.L_x_330) ;  /* 0x000000000f087348 */ /* 0x000fea0003c00000 */
[----:B------:R0:W1:Y:S02]  /*fa10*/  SHFL.IDX P6, R14, R13, R12, R11 ;  /* 0x0000000c0d0e7389 */ /* 0x00006400000c000b */
[----:B01----:R-:W-:Y:S01]  /*fa20*/  ENDCOLLECTIVE ;  /* 0x000000000000791b */ /* 0x003fe20003800000 */
.L_x_330:
[----:B------:R-:W-:Y:S02]  /*fa30*/  @P1 IMAD R8, R5, 0x2, R22 ;  /* 0x0000000205081824 */ /* 0x000fe400078e0216 */
[----:B------:R-:W-:Y:S01]  /*fa40*/  IMAD.MOV.U32 R13, RZ, RZ, R0 ;  /* 0x000000ffff0d7224 */ /* 0x000fe200078e0000 */
[----:B------:R-:W-:Y:S02]  /*fa50*/  MOV R12, 0x2 ;  /* 0x00000002000c7802 */ /* 0x000fe40000000f00 */
[----:B------:R-:W-:-:S07]  /*fa60*/  MOV R3, R14 ;  /* 0x0000000e00037202 */ /* 0x000fce0000000f00 */
[----:B------:R-:W-:Y:S05]  /*fa70*/  WARPSYNC.COLLECTIVE R15, `(.L_x_331) ;  /* 0x000000000f087348 */ /* 0x000fea0003c00000 */
[----:B------:R0:W1:Y:S02]  /*fa80*/  SHFL.IDX P6, R14, R13, R12, R11 ;  /* 0x0000000c0d0e7389 */ /* 0x00006400000c000b */
[----:B01----:R-:W-:Y:S01]  /*fa90*/  ENDCOLLECTIVE ;  /* 0x000000000000791b */ /* 0x003fe20003800000 */
.L_x_331:
[----:B------:R-:W-:-:S05]  /*faa0*/  @P1 LEA R3, P0, R32, R3, 0x1 ;  /* 0x0000000320031211 */ /* 0x000fca00078008ff */
[----:B------:R-:W-:-:S05]  /*fab0*/  @P1 IMAD.X R2, RZ, RZ, R2, P0 ;  /* 0x000000ffff021224 */ /* 0x000fca00000e0602 */
        /* <DEDUP_REMOVED lines=9> */
[----:B------:R0:W-:Y:S01]  /*fb50*/  @P1 LDGSTS.E.BYPASS.LTC128B.128 [R8+0x24c00], desc[UR36][R2.64+0x100], !P2 ;  /* 0x24c0010002081fae */ /* 0x0001e2000d101d64 */
[----:B------:R-:W-:Y:S01]  /*fb60*/  ISETP.GE.AND P1, PT, R6, 0x21, PT ;  /* 0x000000210600780c */ /* 0x000fe20003f26270 */
[----:B0-----:R-:W-:-:S12]  /*fb70*/  IMAD.MOV.U32 R2, RZ, RZ, R14 ;  /* 0x000000ffff027224 */ /* 0x001fd800078e000e */
[----:B------:R-:W-:Y:S05]  /*fb80*/  WARPSYNC.COLLECTIVE R15, `(.L_x_332) ;  /* 0x000000000f087348 */ /* 0x000fea0003c00000 */
[----:B------:R0:W1:Y:S02]  /*fb90*/  SHFL.IDX P6, R14, R13, R12, R11 ;  /* 0x0000000c0d0e7389 */ /* 0x00006400000c000b */
[----:B01----:R-:W-:Y:S01]  /*fba0*/  ENDCOLLECTIVE ;  /* 0x000000000000791b */ /* 0x003fe20003800000 */
.L_x_332:
[----:B------:R-:W-:Y:S02]  /*fbb0*/  @P1 IMAD R8, R5, 0x2, R22 ;  /* 0x0000000205081824 */ /* 0x000fe400078e0216 */
[----:B------:R-:W-:Y:S02]  /*fbc0*/  IMAD.MOV.U32 R13, RZ, RZ, R0 ;  /* 0x000000ffff0d7224 */ /* 0x000fe400078e0000 */
[----:B------:R-:W-:Y:S02]  /*fbd0*/  IMAD.MOV.U32 R12, RZ, RZ, 0x3 ;  /* 0x00000003ff0c7424 */ /* 0x000fe400078e00ff */
[----:B------:R-:W-:-:S07]  /*fbe0*/  IMAD.MOV.U32 R3, RZ, RZ, R14 ;  /* 0x000000ffff037224 */ /* 0x000fce00078e000e */
[----:B------:R-:W-:Y:S05]  /*fbf0*/  WARPSYNC.COLLECTIVE R15, `(.L_x_333) ;  /* 0x000000000f087348 */ /* 0x000fea0003c00000 */
[----:B------:R0:W1:Y:S02]  /*fc00*/  SHFL.IDX P6, R14, R13, R12, R11 ;  /* 0x0000000c0d0e7389 */ /* 0x00006400000c000b */
[----:B01----:R-:W-:Y:S01]  /*fc10*/  ENDCOLLECTIVE ;  /* 0x000000000000791b */ /* 0x003fe20003800000 */
.L_x_333:
[----:B------:R-:W-:-:S04]  /*fc20*/  @P1 LEA R3, P0, R32, R3, 0x1 ;  /* 0x0000000320031211 */ /* 0x000fc800078008ff */
[----:B------:R-:W-:-:S04]  /*fc30*/  @P1 IADD3.X R2, RZ, R2, RZ, P0, !PT ;  /* 0x00000002ff021210 */ /* 0x000fc800007fe4ff */
        /* <DEDUP_REMOVED lines=10> */
[----:B------:R-:W-:Y:S02]  /*fce0*/  ISETP.GE.AND P1, PT, R6, 0x31, PT ;  /* 0x000000310600780c */ /* 0x000fe40003f26270 */
[----:B0-----:R-:W-:-:S11]  /*fcf0*/  MOV R2, R14 ;  /* 0x0000000e00027202 */ /* 0x001fd60000000f00 */
[----:B------:R-:W-:Y:S05]  /*fd00*/  WARPSYNC.COLLECTIVE R15, `(.L_x_334) ;  /* 0x000000000f087348 */ /* 0x000fea0003c00000 */
[----:B------:R0:W1:Y:S02]  /*fd10*/  SHFL.IDX P6, R14, R13, R12, R11 ;  /* 0x0000000c0d0e7389 */ /* 0x00006400000c000b */
[----:B01----:R-:W-:Y:S01]  /*fd20*/  ENDCOLLECTIVE ;  /* 0x000000000000791b */ /* 0x003fe20003800000 */
.L_x_334:
[----:B------:R-:W-:Y:S01]  /*fd30*/  @P1 LEA R8, R5, R22, 0x1 ;  /* 0x0000001605081211 */ /* 0x000fe200078e08ff */
[----:B------:R-:W-:Y:S02]  /*fd40*/  IMAD.MOV.U32 R13, RZ, RZ, R0 ;  /* 0x000000ffff0d7224 */ /* 0x000fe400078e0000 */
[----:B------:R-:W-:Y:S02]  /*fd50*/  IMAD.MOV.U32 R12, RZ, RZ, 0x4 ;  /* 0x00000004ff0c7424 */ /* 0x000fe400078e00ff */
[----:B------:R-:W-:-:S07]  /*fd60*/  IMAD.MOV.U32 R3, RZ, RZ, R14 ;  /* 0x000000ffff037224 */ /* 0x000fce00078e000e */
[----:B------:R-:W-:Y:S05]  /*fd70*/  WARPSYNC.COLLECTIVE R15, `(.L_x_335) ;  /* 0x000000000f087348 */ /* 0x000fea0003c00000 */
[----:B------:R0:W1:Y:S02]  /*fd80*/  SHFL.IDX P6, R14, R13, R12, R11 ;  /* 0x0000000c0d0e7389 */ /* 0x00006400000c000b */
[----:B01----:R-:W-:Y:S01]  /*fd90*/  ENDCOLLECTIVE ;  /* 0x000000000000791b */ /* 0x003fe20003800000 */
.L_x_335:
[----:B------:R-:W-:-:S05]  /*fda0*/  @P1 LEA R3, P0, R32, R3, 0x1 ;  /* 0x0000000320031211 */ /* 0x000fca00078008ff */
[----:B------:R-:W-:-:S05]  /*fdb0*/  @P1 IMAD.X R2, RZ, RZ, R2, P0 ;  /* 0x000000ffff021224 */ /* 0x000fca00000e0602 */
[----:B------:R-:W-:Y:S02]  /*fdc0*/  @P1 LOP3.LUT R3, R3, R2, RZ, 0x3c, !PT ;  /* 0x0000000203031212 */ /* 0x000fe400078e3cff */
[----:B------:R-:W-:Y:S02]  /*fdd0*/  MOV R13, R4 ;  /* 0x00000004000d7202 */ /* 0x000fe40000000f00 */
        /* <DEDUP_REMOVED lines=13> */
.L_x_336:
[----:B------:R-:W-:Y:S01]  /*feb0*/  @P1 IMAD R8, R5, 0x2, R22 ;  /* 0x0000000205081824 */ /* 0x000fe200078e0216 */
[----:B------:R-:W-:Y:S01]  /*fec0*/  MOV R13, R0 ;  /* 0x00000000000d7202 */ /* 0x000fe20000000f00 */
[----:B------:R-:W-:Y:S02]  /*fed0*/  IMAD.MOV.U32 R12, RZ, RZ, 0x5 ;  /* 0x00000005ff0c7424 */ /* 0x000fe400078e00ff */
[----:B------:R-:W-:-:S07]  /*fee0*/  IMAD.MOV.U32 R3, RZ, RZ, R14 ;  /* 0x000000ffff037224 */ /* 0x000fce00078e000e */
[----:B------:R-:W-:Y:S05]  /*fef0*/  WARPSYNC.COLLECTIVE R15, `(.L_x_337) ;  /* 0x000000000f087348 */ /* 0x000fea0003c00000 */
[----:B------:R0:W1:Y:S02]  /*ff00*/  SHFL.IDX P6, R14, R13, R12, R11 ;  /* 0x0000000c0d0e7389 */ /* 0x00006400000c000b */
[----:B01----:R-:W-:Y:S01]  /*ff10*/  ENDCOLLECTIVE ;  /* 0x000000000000791b */ /* 0x003fe20003800000 */
.L_x_337:
[----:B------:R-:W-:-:S05]  /*ff20*/  @P1 LEA R3, P0, R32, R3, 0x1 ;  /* 0x0000000320031211 */ /* 0x000fca00078008ff */
[----:B------:R-:W-:-:S05]  /*ff30*/  @P1 IMAD.X R2, RZ, RZ, R2, P0 ;  /* 0x000000ffff021224 */ /* 0x000fca00000e0602 */
[----:B------:R-:W-:Y:S01]  /*ff40*/  @P1 LOP3.LUT R3, R3, R2, RZ, 0x3c, !PT ;  /* 0x0000000203031212 */ /* 0x000fe200078e3cff */
[----:B------:R-:W-:-:S03]  /*ff50*/  IMAD.MOV.U32 R13, RZ, RZ, R4 ;  /* 0x000000ffff0d7224 */ /* 0x000fc600078e0004 */
[----:B------:R-:W-:-:S04]  /*ff60*/  @P1 LOP3.LUT R2, R3, R2, RZ, 0x3c, !PT ;  /* 0x0000000203021212 */ /* 0x000fc800078e3cff */
[----:B------:R-:W-:Y:S01]  /*ff70*/  @P1 LOP3.LUT R3, R3, R2, RZ, 0x3c, !PT ;  /* 0x0000000203031212 */ /* 0x000fe200078e3cff */
[----:B------:R-:W-:-:S07]  /*ff80*/  IMAD.MOV.U32 R0, RZ, RZ, R14 ;  /* 0x000000ffff007224 */ /* 0x000fce00078e000e */
[----:B------:R-:W-:Y:S05]  /*ff90*/  WARPSYNC.COLLECTIVE R15, `(.L_x_338) ;  /* 0x000000000f087348 */ /* 0x000fea0003c00000 */
[----:B------:R0:W1:Y:S02]  /*ffa0*/  SHFL.IDX P6, R14, R13, R12, R11 ;  /* 0x0000000c0d0e7389 */ /* 0x00006400000c000b */
[----:B01----:R-:W-:Y:S01]  /*ffb0*/  ENDCOLLECTIVE ;  /* 0x000000000000791b */ /* 0x003fe20003800000 */
.L_x_338:
[----:B------:R-:W-:Y:S01]  /*ffc0*/  @!PT LDS RZ, [RZ] ;  /* 0x00000000fffff984 */ /* 0x000fe20000000800 */
[----:B------:R-:W-:Y:S01]  /*ffd0*/  @!PT LDS RZ, [RZ] ;  /* 0x00000000fffff984 */ /* 0x000fe20000000800 */
[----:B------:R-:W-:Y:S01]  /*ffe0*/  @!PT LDS RZ, [RZ] ;  /* 0x00000000fffff984 */ /* 0x000fe20000000800 */
[----:B------:R-:W-:Y:S04]  /*fff0*/  @P1 LDGSTS.E.BYPASS.LTC128B.128 [R8+0x20400], desc[UR36][R2.64], !P4 ;  /* 0x2040000002081fae */ /* 0x000fe8000e101d64 */
[----:B------:R-:W-:Y:S04]  /*10000*/  @P1 LDGSTS.E.BYPASS.LTC128B.128 [R8+0x23400], desc[UR36][R2.64+0x80], !P3 ;  /* 0x2340008002081fae */ /* 0x000fe8000d901d64 */
[----:B------:R0:W-:Y:S02]  /*10010*/  @P1 LDGSTS.E.BYPASS.LTC128B.128 [R8+0x26400], desc[UR36][R2.64+0x100], !P2 ;  /* 0x2640010002081fae */ /* 0x0001e4000d101d64 */
[----:B0-----:R-:W-:Y:S01]  /*10020*/  MOV R2, R14 ;  /* 0x0000000e00027202 */ /* 0x001fe20000000f00 */
[----:B------:R-:W-:Y:S06]  /*10030*/  BRA `(.L_x_339) ;  /* 0xffffffc0000c7947 */ /* 0x000fec000383ffff */
.L_x_265:
[----:B------:R-:W-:Y:S01]  /*10040*/  IMAD.MOV.U32 R13, RZ, RZ, R5 ;  /* 0x000000ffff0d7224 */ /* 0x000fe200078e0005 */
[----:B------:R-:W-:Y:S01]  /*10050*/  MOV R15, 0xffffffff ;  /* 0xffffffff000f7802 */ /* 0x000fe20000000f00 */
[----:B------:R-:W-:Y:S02]  /*10060*/  IMAD.MOV.U32 R12, RZ, RZ, RZ ;  /* 0x000000ffff0c7224 */ /* 0x000fe400078e00ff */
[----:B------:R-:W-:Y:S02]  /*10070*/  IMAD.MOV.U32 R11, RZ, RZ, 0x181f ;  /* 0x0000181fff0b7424 */ /* 0x000fe400078e00ff */
[----:B-----5:R-:W-:Y:S02]  /*10080*/  IMAD R6, R17, R6, RZ ;  /* 0x0000000611067224 */ /* 0x020fe400078e02ff */
[----:B------:R-:W-:-:S07]  /*10090*/  IMAD.IADD R4, R10, 0x1, R4 ;  /* 0x000000010a047824 */ /* 0x000fce00078e0204 */
[----:B------:R-:W-:Y:S05]  /*100a0*/  WARPSYNC.COLLECTIVE R15, `(.L_x_340) ;  /* 0x000000000f087348 */ /* 0x000fea0003c00000 */
[----:B------:R0:W1:Y:S02]  /*100b0*/  SHFL.IDX P6, R14, R13, R12, R11 ;  /* 0x0000000c0d0e7389 */ /* 0x00006400000c000b */
[----:B01----:R-:W-:Y:S01]  /*100c0*/  ENDCOLLECTIVE ;  /* 0x000000000000791b */ /* 0x003fe20003800000 */
.L_x_340:
[C---:B------:R-:W-:Y:S01]  /*100d0*/  VIADD R7, R4.reuse, 0x10 ;  /* 0x0000001004077836 */ /* 0x040fe20000000000 */
[----:B------:R-:W-:Y:S01]  /*100e0*/  ISETP.GE.AND P1, PT, R4, R6, PT ;  /* 0x000000060400720c */ /* 0x000fe20003f26270 */
[----:B------:R-:W-:Y:S02]  /*100f0*/  IMAD.MOV.U32 R13, RZ, RZ, R0 ;  /* 0x000000ffff0d7224 */ /* 0x000fe400078e0000 */
[----:B------:R-:W-:-:S10]  /*10100*/  IMAD.MOV.U32 R2, RZ, RZ, R14 ;  /* 0x000000ffff027224 */ /* 0x000fd400078e000e */
[----:B------:R-:W-:Y:S05]  /*10110*/  WARPSYNC.COLLECTIVE R15, `(.L_x_341) ;  /* 0x000000000f087348 */ /* 0x000fea0003c00000 */
[----:B------:R0:W1:Y:S02]  /*10120*/  SHFL.IDX P6, R14, R13, R12, R11 ;  /* 0x0000000c0d0e7389 */ /* 0x00006400000c000b */
[----:B01----:R-:W-:Y:S01]  /*10130*/  ENDCOLLECTIVE ;  /* 0x000000000000791b */ /* 0x003fe20003800000 */
.L_x_341:
[----:B------:R-:W-:Y:S01]  /*10140*/  IMAD.MOV.U32 R13, RZ, RZ, R5 ;  /* 0x000000ffff0d7224 */ /* 0x000fe200078e0005 */
[----:B------:R-:W-:Y:S02]  /*10150*/  MOV R12, 0x1 ;  /* 0x00000001000c7802 */ /* 0x000fe40000000f00 */
[----:B------:R-:W-:-:S04]  /*10160*/  @!P1 LEA R14, P4, R32, R14, 0x1 ;  /* 0x0000000e200e9211 */ /* 0x000fc800078808ff */
[----:B------:R-:W-:Y:S01]  /*10170*/  @!P1 IADD3.X R3, RZ, R2, RZ, P4, !PT ;  /* 0x00000002ff039210 */ /* 0x000fe200027fe4ff */
[----:B------:R-:W-:-:S08]  /*10180*/  @!P1 IMAD.MOV.U32 R2, RZ, RZ, R14 ;  /* 0x000000ffff029224 */ /* 0x000fd000078e000e */
[----:B------:R-:W-:Y:S05]  /*10190*/  WARPSYNC.COLLECTIVE R15, `(.L_x_342) ;  /* 0x000000000f087348 */ /* 0x000fea0003c00000 */
[----:B------:R0:W1:Y:S02]  /*101a0*/  SHFL.IDX P6, R14, R13, R12, R11 ;  /* 0x0000000c0d0e7389 */ /* 0x00006400000c000b */
[----:B01----:R-:W-:Y:S01]  /*101b0*/  ENDCOLLECTIVE ;  /* 0x000000000000791b */ /* 0x003fe20003800000 */
.L_x_342:
[----:B------:R-:W-:Y:S01]  /*101c0*/  @!PT LDS RZ, [RZ] ;  /* 0x00000000fffff984 */ /* 0x000fe20000000800 */
[----:B------:R-:W-:Y:S01]  /*101d0*/  @!PT LDS RZ, [RZ] ;  /* 0x00000000fffff984 */ /* 0x000fe20000000800 */
[----:B------:R-:W-:Y:S01]  /*101e0*/  @!PT LDS RZ, [RZ] ;  /* 0x00000000fffff984 */ /* 0x000fe20000000800 */
[----:B------:R-:W-:Y:S04]  /*101f0*/  @!P1 LDGSTS.E.BYPASS.LTC128B.128 [R37+0x12400], desc[UR36][R2.64], !P3 ;  /* 0x1240000002259fae */ /* 0x000fe8000d901d64 */
[----:B------:R-:W-:Y:S04]  /*10200*/  @!P1 LDGSTS.E.BYPASS.LTC128B.128 [R37+0x16400], desc[UR36][R2.64+0x80], !P2 ;  /* 0x1640008002259fae */ /* 0x000fe8000d101d64 */
[----:B------:R0:W-:Y:S01]  /*10210*/  @!P1 LDGSTS.E.BYPASS.LTC128B.128 [R37+0x1a400], desc[UR36][R2.64+0x100], !P0 ;  /* 0x1a40010002259fae */ /* 0x0001e2000c101d64 */
[----:B------:R-:W-:Y:S01]  /*10220*/  ISETP.GE.AND P1, PT, R7, R6, PT ;  /* 0x000000060700720c */ /* 0x000fe20003f26270 */
[----:B------:R-:W-:-:S02]  /*10230*/  IMAD.MOV.U32 R13, RZ, RZ, R0 ;  /* 0x000000ffff0d7224 */ /* 0x000fc400078e0000 */
[----:B0-----:R-:W-:-:S10]  /*10240*/  IMAD.MOV.U32 R2, RZ, RZ, R14 ;  /* 0x000000ffff027224 */ /* 0x001fd400078e000e */
[----:B------:R-:W-:Y:S05]  /*10250*/  WARPSYNC.COLLECTIVE R15, `(.L_x_343) ;  /* 0x000000000f087348 */ /* 0x000fea0003c00000 */
[----:B------:R0:W1:Y:S02]  /*10260*/  SHFL.IDX P6, R14, R13, R12, R11 ;  /* 0x0000000c0d0e7389 */ /* 0x00006400000c000b */
[----:B01----:R-:W-:Y:S01]  /*10270*/  ENDCOLLECTIVE ;  /* 0x000000000000791b */ /* 0x003fe20003800000 */
.L_x_343:
[----:B------:R-:W-:Y:S01]  /*10280*/  IMAD.MOV.U32 R13, RZ, RZ, R5 ;  /* 0x000000ffff0d7224 */ /* 0x000fe200078e0005 */
[----:B------:R-:W-:Y:S02]  /*10290*/  MOV R12, 0x2 ;  /* 0x00000002000c7802 */ /* 0x000fe40000000f00 */
[----:B------:R-:W-:-:S05]  /*102a0*/  @!P1 LEA R14, P4, R32, R14, 0x1 ;  /* 0x0000000e200e9211 */ /* 0x000fca00078808ff */
[----:B------:R-:W-:Y:S01]  /*102b0*/  @!P1 IMAD.X R7, RZ, RZ, R2, P4 ;  /* 0x000000ffff079224 */ /* 0x000fe200020e0602 */
[----:B------:R-:W-:-:S07]  /*102c0*/  @!P1 MOV R2, R14 ;  /* 0x0000000e00029202 */ /* 0x000fce0000000f00 */
[----:B------:R-:W-:Y:S05]  /*102d0*/  WARPSYNC.COLLECTIVE R15, `(.L_x_344) ;  /* 0x000000000f087348 */ /* 0x000fea0003c00000 */
[----:B------:R0:W1:Y:S02]  /*102e0*/  SHFL.IDX P6, R14, R13, R12, R11 ;  /* 0x0000000c0d0e7389 */ /* 0x00006400000c000b */
[----:B01----:R-:W-:Y:S01]  /*102f0*/  ENDCOLLECTIVE ;  /* 0x000000000000791b */ /* 0x003fe20003800000 */
.L_x_344:
[----:B------:R-:W-:Y:S02]  /*10300*/  @!P1 IMAD.MOV.U32 R3, RZ, RZ, R7 ;  /* 0x000000ffff039224 */ /* 0x000fe400078e0007 */
[----:B------:R-:W-:-:S03]  /*10310*/  VIADD R7, R4, 0x20 ;  /* 0x0000002004077836 */ /* 0x000fc60000000000 */
[----:B------:R-:W-:Y:S01]  /*10320*/  @!PT LDS RZ, [RZ] ;  /* 0x00000000fffff984 */ /* 0x000fe20000000800 */
[----:B------:R-:W-:Y:S01]  /*10330*/  @!PT LDS RZ, [RZ] ;  /* 0x00000000fffff984 */ /* 0x000fe20000000800 */
[----:B------:R-:W-:Y:S01]  /*10340*/  @!PT LDS RZ, [RZ] ;  /* 0x00000000fffff984 */ /* 0x000fe20000000800 */
[----:B------:R-:W-:Y:S04]  /*10350*/  @!P1 LDGSTS.E.BYPASS.LTC128B.128 [R37+0x12c00], desc[UR36][R2.64], !P3 ;  /* 0x12c0000002259fae */ /* 0x000fe8000d901d64 */
[----:B------:R-:W-:Y:S01]  /*10360*/  @!P1 LDGSTS.E.BYPASS.LTC128B.128 [R37+0x16c00], desc[UR36][R2.64+0x80], !P2 ;  /* 0x16c0008002259fae */ /* 0x000fe2000d101d64 */
[----:B------:R-:W-:-:S03]  /*10370*/  IMAD.MOV.U32 R13, RZ, RZ, R0 ;  /* 0x000000ffff0d7224 */ /* 0x000fc600078e0000 */
[----:B------:R0:W-:Y:S01]  /*10380*/  @!P1 LDGSTS.E.BYPASS.LTC128B.128 [R37+0x1ac00], desc[UR36][R2.64+0x100], !P0 ;  /* 0x1ac0010002259fae */ /* 0x0001e2000c101d64 */
[----:B------:R-:W-:Y:S01]  /*10390*/  ISETP.GE.AND P1, PT, R7, R6, PT ;  /* 0x000000060700720c */ /* 0x000fe20003f26270 */
[----:B0-----:R-:W-:-:S12]  /*103a0*/  IMAD.MOV.U32 R2, RZ, RZ, R14 ;  /* 0x000000ffff027224 */ /* 0x001fd800078e000e */
[----:B------:R-:W-:Y:S05]  /*103b0*/  WARPSYNC.COLLECTIVE R15, `(.L_x_345) ;  /* 0x000000000f087348 */ /* 0x000fea0003c00000 */
[----:B------:R0:W1:Y:S02]  /*103c0*/  SHFL.IDX P6, R14, R13, R12, R11 ;  /* 0x0000000c0d0e7389 */ /* 0x00006400000c000b */
[----:B01----:R-:W-:Y:S01]  /*103d0*/  ENDCOLLECTIVE ;  /* 0x000000000000791b */ /* 0x003fe20003800000 */
.L_x_345:
        /* <DEDUP_REMOVED lines=8> */
.L_x_346:
        /* <DEDUP_REMOVED lines=14> */
.L_x_347:
        /* <DEDUP_REMOVED lines=8> */
.L_x_348:
        /* <DEDUP_REMOVED lines=14> */
.L_x_349:
        /* <DEDUP_REMOVED lines=8> */
.L_x_350:
        /* <DEDUP_REMOVED lines=14> */
.L_x_351:
        /* <DEDUP_REMOVED lines=8> */
.L_x_352:
        /* <DEDUP_REMOVED lines=14> */
.L_x_353:
[----:B------:R-:W-:Y:S02]  /*10960*/  IMAD.MOV.U32 R13, RZ, RZ, R5 ;  /* 0x000000ffff0d7224 */ /* 0x000fe400078e0005 */
[----:B------:R-:W-:Y:S01]  /*10970*/  IMAD.MOV.U32 R12, RZ, RZ, 0x7 ;  /* 0x00000007ff0c7424 */ /* 0x000fe200078e00ff */
[----:B------:R-:W-:-:S05]  /*10980*/  @!P1 LEA R14, P4, R32, R14, 0x1 ;  /* 0x0000000e200e9211 */ /* 0x000fca00078808ff */
[----:B------:R-:W-:Y:S01]  /*10990*/  @!P1 IMAD.X R7, RZ, RZ, R2, P4 ;  /* 0x000000ffff079224 */ /* 0x000fe200020e0602 */
[----:B------:R-:W-:-:S07]  /*109a0*/  @!P1 MOV R2, R14 ;  /* 0x0000000e00029202 */ /* 0x000fce0000000f00 */
[----:B------:R-:W-:Y:S05]  /*109b0*/  WARPSYNC.COLLECTIVE R15, `(.L_x_354) ;  /* 0x000000000f087348 */ /* 0x000fea0003c00000 */
[----:B------:R0:W1:Y:S02]  /*109c0*/  SHFL.IDX P6, R14, R13, R12, R11 ;  /* 0x0000000c0d0e7389 */ /* 0x00006400000c000b */
[----:B01----:R-:W-:Y:S01]  /*109d0*/  ENDCOLLECTIVE ;  /* 0x000000000000791b */ /* 0x003fe20003800000 */
.L_x_354:
        /* <DEDUP_REMOVED lines=8> */
[----:B------:R-:W-:-:S07]  /*10a60*/  MOV R5, R14 ;  /* 0x0000000e00057202 */ /* 0x000fce0000000f00 */
[----:B0-----:R-:W-:Y:S05]  /*10a70*/  WARPSYNC.COLLECTIVE R15, `(.L_x_355) ;  /* 0x000000000f087348 */ /* 0x001fea0003c00000 */
[----:B------:R1:W2:Y:S02]  /*10a80*/  SHFL.IDX P6, R14, R13, R12, R11 ;  /* 0x0000000c0d0e7389 */ /* 0x0002a400000c000b */
[----:B012---:R-:W-:Y:S01]  /*10a90*/  ENDCOLLECTIVE ;  /* 0x000000000000791b */ /* 0x007fe20003800000 */
.L_x_355:
[----:B------:R-:W-:Y:S05]  /*10aa0*/  BRA `(.L_x_356) ;  /* 0xffffffc000707947 */ /* 0x000fea000383ffff */
.L_x_270:
[----:B0-----:R0:W1:Y:S02]  /*10ab0*/  SYNCS.PHASECHK.TRANS64.TRYWAIT P0, [R22+URZ+0x30820], R3 ;  /* 0x03082003160075a7 */ /* 0x001064000800017f */
[----:B-1----:R-:W-:Y:S05]  /*10ac0*/  @!P0 NANOSLEEP.SYNCS 0x989680 ;  /* 0x009896800000895d */ /* 0x002fea0003900000 */
[----:B------:R-:W1:Y:S02]  /*10ad0*/  @!P0 SYNCS.PHASECHK.TRANS64 P0, [R22+URZ+0x30820], R3 ;  /* 0x03082003160085a7 */ /* 0x000e64000800007f */
[----:B-1----:R-:W-:Y:S05]  /*10ae0*/  @!P0 BRA `(.L_x_270) ;  /* 0xfffffffc00f08947 */ /* 0x002fea000383ffff */
[----:B------:R-:W-:Y:S05]  /*10af0*/  BRA `(.L_x_357) ;  /* 0xffffffc000e07947 */ /* 0x000fea000383ffff */
.L_x_275:
[----:B0-----:R0:W1:Y:S02]  /*10b00*/  SYNCS.PHASECHK.TRANS64.TRYWAIT P0, [R7+URZ+0x30840], R2 ;  /* 0x03084002070075a7 */ /* 0x001064000800017f */
[----:B-1----:R-:W-:Y:S05]  /*10b10*/  @!P0 NANOSLEEP.SYNCS 0x989680 ;  /* 0x009896800000895d */ /* 0x002fea0003900000 */
[----:B------:R-:W1:Y:S02]  /*10b20*/  @!P0 SYNCS.PHASECHK.TRANS64 P0, [R7+URZ+0x30840], R2 ;  /* 0x03084002070085a7 */ /* 0x000e64000800007f */
[----:B-1----:R-:W-:Y:S05]  /*10b30*/  @!P0 BRA `(.L_x_275) ;  /* 0xfffffffc00f08947 */ /* 0x002fea000383ffff */
[----:B------:R-:W-:Y:S05]  /*10b40*/  BRA `(.L_x_358) ;  /* 0xffffffc400c47947 */ /* 0x000fea000383ffff */
.L_x_276:
        /* <DEDUP_REMOVED lines=8> */
.L_x_360:
[----:B------:R-:W-:Y:S05]  /*10bd0*/  BSYNC B1 ;  /* 0x0000000000017941 */ /* 0x000fea0003800000 */
.L_x_359:
[----:B------:R-:W-:Y:S01]  /*10be0*/  IMAD.MOV.U32 R13, RZ, RZ, R8 ;  /* 0x000000ffff0d7224 */ /* 0x000fe200078e0008 */
[----:B------:R-:W-:Y:S01]  /*10bf0*/  MOV R12, RZ ;  /* 0x000000ff000c7202 */ /* 0x000fe20000000f00 */
[----:B------:R-:W-:Y:S01]  /*10c00*/  IMAD.MOV.U32 R11, RZ, RZ, 0x181f ;  /* 0x0000181fff0b7424 */ /* 0x000fe200078e00ff */
[----:B------:R-:W-:Y:S01]  /*10c10*/  LOP3.LUT R23, R23, 0xfffffeff, RZ, 0xc0, !PT ;  /* 0xfffffeff17177812 */ /* 0x000fe200078ec0ff */
[----:B------:R-:W-:Y:S01]  /*10c20*/  IMAD.MOV.U32 R15, RZ, RZ, -0x1 ;  /* 0xffffffffff0f7424 */ /* 0x000fe200078e00ff */
[----:B------:R-:W-:Y:S01]  /*10c30*/  SHF.L.U32 R4, R32, 0x1, RZ ;  /* 0x0000000120047819 */ /* 0x000fe200000006ff */
[----:B------:R-:W-:Y:S01]  /*10c40*/  IMAD.MOV.U32 R3, RZ, RZ, R14 ;  /* 0x000000ffff037224 */ /* 0x000fe200078e000e */
[----:B------:R-:W-:Y:S01]  /*10c50*/  @P1 LOP3.LUT R23, R23, 0x100, RZ, 0xfc, !PT ;  /* 0x0000010017171812 */ /* 0x000fe200078efcff */
[----:B------:R-:W-:-:S07]  /*10c60*/  IMAD R5, R5, 0x2, R22 ;  /* 0x0000000205057824 */ /* 0x000fce00078e0216 */
[----:B------:R-:W-:Y:S05]  /*10c70*/  WARPSYNC.COLLECTIVE R15, `(.L_x_361) ;  /* 0x000000000f087348 */ /* 0x000fea0003c00000 */
[----:B------:R0:W1:Y:S02]  /*10c80*/  SHFL.IDX P6, R14, R13, R12, R11 ;  /* 0x0000000c0d0e7389 */ /* 0x00006400000c000b */
[----:B01----:R-:W-:Y:S01]  /*10c90*/  ENDCOLLECTIVE ;  /* 0x000000000000791b */ /* 0x003fe20003800000 */
.L_x_361:
[----:B------:R-:W-:Y:S01]  /*10ca0*/  LOP3.LUT P1, RZ, R23, 0x4, RZ, 0xc0, !PT ;  /* 0x0000000417ff7812 */ /* 0x000fe2000782c0ff */
[----:B------:R-:W-:Y:S01]  /*10cb0*/  IMAD.MOV.U32 R13, RZ, RZ, R6 ;  /* 0x000000ffff0d7224 */ /* 0x000fe200078e0006 */
[----:B------:R-:W-:Y:S01]  /*10cc0*/  MOV R12, 0x1 ;  /* 0x00000001000c7802 */ /* 0x000fe20000000f00 */
[----:B------:R-:W-:-:S10]  /*10cd0*/  IMAD.MOV.U32 R2, RZ, RZ, R14 ;  /* 0x000000ffff027224 */ /* 0x000fd400078e000e */
[----:B------:R-:W-:Y:S05]  /*10ce0*/  WARPSYNC.COLLECTIVE R15, `(.L_x_362) ;  /* 0x000000000f087348 */ /* 0x000fea0003c00000 */
[----:B------:R0:W1:Y:S02]  /*10cf0*/  SHFL.IDX P6, R14, R13, R12, R11 ;  /* 0x0000000c0d0e7389 */ /* 0x00006400000c000b */
[----:B01----:R-:W-:Y:S01]  /*10d00*/  ENDCOLLECTIVE ;  /* 0x000000000000791b */ /* 0x003fe20003800000 */
.L_x_362:
[----:B------:R-:W-:-:S05]  /*10d10*/  IADD3 R2, P0, R2, R4, RZ ;  /* 0x0000000402027210 */ /* 0x000fca0007f1e0ff */
[----:B------:R-:W-:-:S05]  /*10d20*/  IMAD.X R3, RZ, RZ, R3, P0 ;  /* 0x000000ffff037224 */ /* 0x000fca00000e0603 */
[----:B------:R-:W-:Y:S01]  /*10d30*/  @!PT LDS RZ, [RZ] ;  /* 0x00000000fffff984 */ /* 0x000fe20000000800 */
[----:B------:R-:W-:Y:S01]  /*10d40*/  @!PT LDS RZ, [RZ] ;  /* 0x00000000fffff984 */ /* 0x000fe20000000800 */
[----:B------:R-:W-:Y:S01]  /*10d50*/  @!PT LDS RZ, [RZ] ;  /* 0x00000000fffff984 */ /* 0x000fe20000000800 */
[----:B------:R-:W-:Y:S01]  /*10d60*/  LDGSTS.E.BYPASS.LTC128B.128 [R5+0x1e400], desc[UR36][R2.64], !P1 ;  /* 0x1e40000002057fae */ /* 0x000fe2000c901d64 */
[----:B------:R-:W-:-:S03]  /*10d70*/  IMAD.MOV.U32 R13, RZ, RZ, R8 ;  /* 0x000000ffff0d7224 */ /* 0x000fc600078e0008 */
[----:B------:R-:W-:Y:S04]  /*10d80*/  LDGSTS.E.BYPASS.LTC128B.128 [R5+0x21400], desc[UR36][R2.64+0x80], !P5 ;  /* 0x2140008002057fae */ /* 0x000fe8000e901d64 */
[----:B------:R0:W-:Y:S02]  /*10d90*/  LDGSTS.E.BYPASS.LTC128B.128 [R5+0x24400], desc[UR36][R2.64+0x100], !P4 ;  /* 0x2440010002057fae */ /* 0x0001e4000e101d64 */
[----:B0-----:R-:W-:-:S07]  /*10da0*/  IMAD.MOV.U32 R3, RZ, RZ, R14 ;  /* 0x000000ffff037224 */ /* 0x001fce00078e000e */
[----:B------:R-:W-:Y:S05]  /*10db0*/  WARPSYNC.COLLECTIVE R15, `(.L_x_363) ;  /* 0x000000000f087348 */ /* 0x000fea0003c00000 */
[----:B------:R0:W1:Y:S02]  /*10dc0*/  SHFL.IDX P6, R14, R13, R12, R11 ;  /* 0x0000000c0d0e7389 */ /* 0x00006400000c000b */
[----:B01----:R-:W-:Y:S01]  /*10dd0*/  ENDCOLLECTIVE ;  /* 0x000000000000791b */ /* 0x003fe20003800000 */
.L_x_363:
[----:B------:R-:W-:Y:S02]  /*10de0*/  IMAD.MOV.U32 R13, RZ, RZ, R6 ;  /* 0x000000ffff0d7224 */ /* 0x000fe400078e0006 */
[----:B------:R-:W-:Y:S02]  /*10df0*/  IMAD.MOV.U32 R12, RZ, RZ, 0x2 ;  /* 0x00000002ff0c7424 */ /* 0x000fe400078e00ff */
[----:B------:R-:W-:-:S07]  /*10e00*/  IMAD.MOV.U32 R2, RZ, RZ, R14 ;  /* 0x000000ffff027224 */ /* 0x000fce00078e000e */
[----:B------:R-:W-:Y:S05]  /*10e10*/  WARPSYNC.COLLECTIVE R15, `(.L_x_364) ;  /* 0x000000000f087348 */ /* 0x000fea0003c00000 */
[----:B------:R0:W1:Y:S02]  /*10e20*/  SHFL.IDX P6, R14, R13, R12, R11 ;  /* 0x0000000c0d0e7389 */ /* 0x00006400000c000b */
[----:B01----:R-:W-:Y:S01]  /*10e30*/  ENDCOLLECTIVE ;  /* 0x000000000000791b */ /* 0x003fe20003800000 */
.L_x_364:
[----:B------:R-:W-:-:S04]  /*10e40*/  IADD3 R2, P0, R2, R4, RZ ;  /* 0x0000000402027210 */ /* 0x000fc80007f1e0ff */
[----:B------:R-:W-:-:S05]  /*10e50*/  IADD3.X R3, RZ, R3, RZ, P0, !PT ;  /* 0x00000003ff037210 */ /* 0x000fca00007fe4ff */
[----:B------:R-:W-:Y:S01]  /*10e60*/  @!PT LDS RZ, [RZ] ;  /* 0x00000000fffff984 */ /* 0x000fe20000000800 */
[----:B------:R-:W-:Y:S01]  /*10e70*/  @!PT LDS RZ, [RZ] ;  /* 0x00000000fffff984 */ /* 0x000fe20000000800 */
[----:B------:R-:W-:Y:S01]  /*10e80*/  @!PT LDS RZ, [RZ] ;  /* 0x00000000fffff984 */ /* 0x000fe20000000800 */
[----:B------:R0:W-:Y:S01]  /*10e90*/  LDGSTS.E.BYPASS.LTC128B.128 [R5+0x1ec00], desc[UR36][R2.64], !P1 ;  /* 0x1ec0000002057fae */ /* 0x0001e2000c901d64 */
[----:B------:R-:W-:-:S03]  /*10ea0*/  MOV R13, R8 ;  /* 0x00000008000d7202 */ /* 0x000fc60000000f00 */
[----:B------:R0:W-:Y:S04]  /*10eb0*/  LDGSTS.E.BYPASS.LTC128B.128 [R5+0x21c00], desc[UR36][R2.64+0x80], !P5 ;  /* 0x21c0008002057fae */ /* 0x0001e8000e901d64 */
[----:B------:R0:W-:Y:S01]  /*10ec0*/  LDGSTS.E.BYPASS.LTC128B.128 [R5+0x24c00], desc[UR36][R2.64+0x100], !P4 ;  /* 0x24c0010002057fae */ /* 0x0001e2000e101d64 */
[----:B------:R-:W-:-:S07]  /*10ed0*/  IMAD.MOV.U32 R35, RZ, RZ, R14 ;  /* 0x000000ffff237224 */ /* 0x000fce00078e000e */
[----:B0-----:R-:W-:Y:S05]  /*10ee0*/  WARPSYNC.COLLECTIVE R15, `(.L_x_365) ;  /* 0x000000000f087348 */ /* 0x001fea0003c00000 */
[----:B------:R1:W2:Y:S02]  /*10ef0*/  SHFL.IDX P6, R14, R13, R12, R11 ;  /* 0x0000000c0d0e7389 */ /* 0x0002a400000c000b */
[----:B012---:R-:W-:Y:S01]  /*10f00*/  ENDCOLLECTIVE ;  /* 0x000000000000791b */ /* 0x007fe20003800000 */
.L_x_365:
[----:B------:R-:W-:Y:S01]  /*10f10*/  IMAD.MOV.U32 R13, RZ, RZ, R6 ;  /* 0x000000ffff0d7224 */ /* 0x000fe200078e0006 */
[----:B------:R-:W-:Y:S01]  /*10f20*/  MOV R12, 0x3 ;  /* 0x00000003000c7802 */ /* 0x000fe20000000f00 */
[----:B------:R-:W-:-:S07]  /*10f30*/  IMAD.MOV.U32 R2, RZ, RZ, R14 ;  /* 0x000000ffff027224 */ /* 0x000fce00078e000e */
[----:B------:R-:W-:Y:S05]  /*10f40*/  WARPSYNC.COLLECTIVE R15, `(.L_x_366) ;  /* 0x000000000f087348 */ /* 0x000fea0003c00000 */
[----:B------:R0:W1:Y:S02]  /*10f50*/  SHFL.IDX P6, R14, R13, R12, R11 ;  /* 0x0000000c0d0e7389 */ /* 0x00006400000c000b */
[----:B01----:R-:W-:Y:S01]  /*10f60*/  ENDCOLLECTIVE ;  /* 0x000000000000791b */ /* 0x003fe20003800000 */
.L_x_366:
[----:B------:R-:W-:-:S05]  /*10f70*/  IADD3 R2, P0, R2, R4, RZ ;  /* 0x0000000402027210 */ /* 0x000fca0007f1e0ff */
[----:B------:R-:W-:-:S05]  /*10f80*/  IMAD.X R3, RZ, RZ, R35, P0 ;  /* 0x000000ffff037224 */ /* 0x000fca00000e0623 */
[----:B------:R-:W-:Y:S01]  /*10f90*/  @!PT LDS RZ, [RZ] ;  /* 0x00000000fffff984 */ /* 0x000fe20000000800 */
[----:B------:R-:W-:Y:S01]  /*10fa0*/  @!PT LDS RZ, [RZ] ;  /* 0x00000000fffff984 */ /* 0x000fe20000000800 */
[----:B------:R-:W-:Y:S01]  /*10fb0*/  @!PT LDS RZ, [RZ] ;  /* 0x00000000fffff984 */ /* 0x000fe20000000800 */
[----:B------:R0:W-:Y:S01]  /*10fc0*/  LDGSTS.E.BYPASS.LTC128B.128 [R5+0x1f400], desc[UR36][R2.64], !P1 ;  /* 0x1f40000002057fae */ /* 0x0001e2000c901d64 */
[----:B------:R-:W-:-:S03]  /*10fd0*/  IMAD.MOV.U32 R13, RZ, RZ, R8 ;  /* 0x000000ffff0d7224 */ /* 0x000fc600078e0008 */
[----:B------:R0:W-:Y:S04]  /*10fe0*/  LDGSTS.E.BYPASS.LTC128B.128 [R5+0x22400], desc[UR36][R2.64+0x80], !P5 ;  /* 0x2240008002057fae */ /* 0x0001e8000e901d64 */
[----:B------:R0:W-:Y:S01]  /*10ff0*/  LDGSTS.E.BYPASS.LTC128B.128 [R5+0x25400], desc[UR36][R2.64+0x100], !P4 ;  /* 0x2540010002057fae */ /* 0x0001e2000e101d64 */
[----:B------:R-:W-:-:S07]  /*11000*/  IMAD.MOV.U32 R35, RZ, RZ, R14 ;  /* 0x000000ffff237224 */ /* 0x000fce00078e000e */
[----:B0-----:R-:W-:Y:S05]  /*11010*/  WARPSYNC.COLLECTIVE R15, `(.L_x_367) ;  /* 0x000000000f087348 */ /* 0x001fea0003c00000 */
[----:B------:R1:W2:Y:S02]  /*11020*/  SHFL.IDX P6, R14, R13, R12, R11 ;  /* 0x0000000c0d0e7389 */ /* 0x0002a400000c000b */
[----:B012---:R-:W-:Y:S01]  /*11030*/  ENDCOLLECTIVE ;  /* 0x000000000000791b */ /* 0x007fe20003800000 */
.L_x_367:
[----:B------:R-:W-:Y:S02]  /*11040*/  IMAD.MOV.U32 R13, RZ, RZ, R6 ;  /* 0x000000ffff0d7224 */ /* 0x000fe400078e0006 */
[----:B------:R-:W-:Y:S02]  /*11050*/  IMAD.MOV.U32 R12, RZ, RZ, 0x4 ;  /* 0x00000004ff0c7424 */ /* 0x000fe400078e00ff */
[----:B------:R-:W-:-:S07]  /*11060*/  IMAD.MOV.U32 R2, RZ, RZ, R14 ;  /* 0x000000ffff027224 */ /* 0x000fce00078e000e */
[----:B------:R-:W-:Y:S05]  /*11070*/  WARPSYNC.COLLECTIVE R15, `(.L_x_368) ;  /* 0x000000000f087348 */ /* 0x000fea0003c00000 */
[----:B------:R0:W1:Y:S02]  /*11080*/  SHFL.IDX P6, R14, R13, R12, R11 ;  /* 0x0000000c0d0e7389 */ /* 0x00006400000c000b */
[----:B01----:R-:W-:Y:S01]  /*11090*/  ENDCOLLECTIVE ;  /* 0x000000000000791b */ /* 0x003fe20003800000 */
.L_x_368:
        /* <DEDUP_REMOVED lines=13> */
.L_x_369:
[----:B------:R-:W-:Y:S01]  /*11170*/  IMAD.MOV.U32 R13, RZ, RZ, R6 ;  /* 0x000000ffff0d7224 */ /* 0x000fe200078e0006 */
[----:B------:R-:W-:Y:S01]  /*11180*/  MOV R12, 0x5 ;  /* 0x00000005000c7802 */ /* 0x000fe20000000f00 */
[----:B------:R-:W-:-:S07]  /*11190*/  IMAD.MOV.U32 R2, RZ, RZ, R14 ;  /* 0x000000ffff027224 */ /* 0x000fce00078e000e */
[----:B------:R-:W-:Y:S05]  /*111a0*/  WARPSYNC.COLLECTIVE R15, `(.L_x_370) ;  /* 0x000000000f087348 */ /* 0x000fea0003c00000 */
[----:B------:R0:W1:Y:S02]  /*111b0*/  SHFL.IDX P6, R14, R13, R12, R11 ;  /* 0x0000000c0d0e7389 */ /* 0x00006400000c000b */
[----:B01----:R-:W-:Y:S01]  /*111c0*/  ENDCOLLECTIVE ;  /* 0x000000000000791b */ /* 0x003fe20003800000 */
.L_x_370:
[----:B------:R-:W-:-:S05]  /*111d0*/  IADD3 R2, P0, R2, R4, RZ ;  /* 0x0000000402027210 */ /* 0x000fca0007f1e0ff */
[----:B------:R-:W-:-:S05]  /*111e0*/  IMAD.X R3, RZ, RZ, R35, P0 ;  /* 0x000000ffff037224 */ /* 0x000fca00000e0623 */
[----:B------:R-:W-:Y:S01]  /*111f0*/  @!PT LDS RZ, [RZ] ;  /* 0x00000000fffff984 */ /* 0x000fe20000000800 */
[----:B------:R-:W-:Y:S01]  /*11200*/  @!PT LDS RZ, [RZ] ;  /* 0x00000000fffff984 */ /* 0x000fe20000000800 */
[----:B------:R-:W-:Y:S01]  /*11210*/  @!PT LDS RZ, [RZ] ;  /* 0x00000000fffff984 */ /* 0x000fe20000000800 */
[----:B------:R0:W-:Y:S01]  /*11220*/  LDGSTS.E.BYPASS.LTC128B.128 [R5+0x20400], desc[UR36][R2.64], !P1 ;  /* 0x2040000002057fae */ /* 0x0001e2000c901d64 */
[----:B------:R-:W-:Y:S01]  /*11230*/  IMAD.MOV.U32 R13, RZ, RZ, R8 ;  /* 0x000000ffff0d7224 */ /* 0x000fe200078e0008 */
[----:B------:R-:W-:Y:S02]  /*11240*/  LOP3.LUT P1, RZ, R23, 0x100, RZ, 0xc0, !PT ;  /* 0x0000010017ff7812 */ /* 0x000fe4000782c0ff */
[----:B------:R0:W-:Y:S04]  /*11250*/  LDGSTS.E.BYPASS.LTC128B.128 [R5+0x23400], desc[UR36][R2.64+0x80], !P5 ;  /* 0x2340008002057fae */ /* 0x0001e8000e901d64 */
[----:B------:R0:W-:Y:S01]  /*11260*/  LDGSTS.E.BYPASS.LTC128B.128 [R5+0x26400], desc[UR36][R2.64+0x100], !P4 ;  /* 0x2640010002057fae */ /* 0x0001e2000e101d64 */
[----:B------:R-:W-:-:S07]  /*11270*/  IMAD.MOV.U32 R35, RZ, RZ, R14 ;  /* 0x000000ffff237224 */ /* 0x000fce00078e000e */
[----:B0-----:R-:W-:Y:S05]  /*11280*/  WARPSYNC.COLLECTIVE R15, `(.L_x_371) ;  /* 0x000000000f087348 */ /* 0x001fea0003c00000 */
[----:B------:R1:W2:Y:S02]  /*11290*/  SHFL.IDX P6, R14, R13, R12, R11 ;  /* 0x0000000c0d0e7389 */ /* 0x0002a400000c000b */
[----:B012---:R-:W-:Y:S01]  /*112a0*/  ENDCOLLECTIVE ;  /* 0x000000000000791b */ /* 0x007fe20003800000 */
.L_x_371:
[----:B------:R-:W-:Y:S01]  /*112b0*/  IMAD.MOV.U32 R2, RZ, RZ, R14 ;  /* 0x000000ffff027224 */ /* 0x000fe200078e000e */
[----:B------:R-:W-:Y:S06]  /*112c0*/  BRA `(.L_x_372) ;  /* 0xffffffc000ec7947 */ /* 0x000fec000383ffff */
.L_x_281:
[----:B0-----:R0:W1:Y:S02]  /*112d0*/  SYNCS.PHASECHK.TRANS64.TRYWAIT P0, [R6+URZ+0x30860], R2 ;  /* 0x03086002060075a7 */ /* 0x001064000800017f */
[----:B-1----:R-:W-:Y:S05]  /*112e0*/  @!P0 NANOSLEEP.SYNCS 0x989680 ;  /* 0x009896800000895d */ /* 0x002fea0003900000 */
[----:B------:R-:W1:Y:S02]  /*112f0*/  @!P0 SYNCS.PHASECHK.TRANS64 P0, [R6+URZ+0x30860], R2 ;  /* 0x03086002060085a7 */ /* 0x000e64000800007f */
[----:B-1----:R-:W-:Y:S05]  /*11300*/  @!P0 BRA `(.L_x_281) ;  /* 0xfffffffc00f08947 */ /* 0x002fea000383ffff */
[----:B------:R-:W-:Y:S05]  /*11310*/  BRA `(.L_x_373) ;  /* 0xffffffc400547947 */ /* 0x000fea000383ffff */
.L_x_282:
[----:B------:R-:W-:Y:S01]  /*11320*/  BSSY B1, `(.L_x_374) ;  /* 0x0000008000017945 */ /* 0x000fe20003800000 */
[----:B------:R-:W-:Y:S01]  /*11330*/  MOV R13, R25 ;  /* 0x00000019000d7202 */ /* 0x000fe20000000f00 */
[----:B------:R-:W-:Y:S02]  /*11340*/  IMAD.MOV.U32 R12, RZ, RZ, RZ ;  /* 0x000000ffff0c7224 */ /* 0x000fe400078e00ff */
[----:B------:R-:W-:Y:S02]  /*11350*/  IMAD.MOV.U32 R11, RZ, RZ, 0x181f ;  /* 0x0000181fff0b7424 */ /* 0x000fe400078e00ff */
[----:B------:R-:W-:-:S07]  /*11360*/  IMAD.MOV.U32 R15, RZ, RZ, -0x1 ;  /* 0xffffffffff0f7424 */ /* 0x000fce00078e00ff */
[----:B0-----:R-:W-:Y:S05]  /*11370*/  WARPSYNC.COLLECTIVE R15, `(.L_x_375) ;  /* 0x000000000f087348 */ /* 0x001fea0003c00000 */
[----:B------:R1:W2:Y:S02]  /*11380*/  SHFL.IDX P6, R14, R13, R12, R11 ;  /* 0x0000000c0d0e7389 */ /* 0x0002a400000c000b */
[----:B012---:R-:W-:Y:S01]  /*11390*/  ENDCOLLECTIVE ;  /* 0x000000000000791b */ /* 0x007fe20003800000 */
.L_x_375:
[----:B------:R-:W-:Y:S05]  /*113a0*/  BSYNC B1 ;  /* 0x0000000000017941 */ /* 0x000fea0003800000 */
.L_x_374:
[----:B------:R-:W-:Y:S01]  /*113b0*/  IMAD.MOV.U32 R13, RZ, RZ, R24 ;  /* 0x000000ffff0d7224 */ /* 0x000fe200078e0018 */
[----:B------:R-:W-:Y:S01]  /*113c0*/  MOV R15, 0xffffffff ;  /* 0xffffffff000f7802 */ /* 0x000fe20000000f00 */
[----:B------:R-:W-:Y:S01]  /*113d0*/  IMAD.MOV.U32 R12, RZ, RZ, RZ ;  /* 0x000000ffff0c7224 */ /* 0x000fe200078e00ff */
[----:B------:R-:W-:Y:S01]  /*113e0*/  MOV R3, R14 ;  /* 0x0000000e00037202 */ /* 0x000fe20000000f00 */
[----:B------:R-:W-:Y:S02]  /*113f0*/  IMAD.MOV.U32 R11, RZ, RZ, 0x181f ;  /* 0x0000181fff0b7424 */ /* 0x000fe400078e00ff */
[----:B------:R-:W-:-:S07]  /*11400*/  IMAD R5, R5, 0x2, R22 ;  /* 0x0000000205057824 */ /* 0x000fce00078e0216 */
[----:B------:R-:W-:Y:S05]  /*11410*/  WARPSYNC.COLLECTIVE R15, `(.L_x_376) ;  /* 0x000000000f087348 */ /* 0x000fea0003c00000 */
[----:B------:R0:W1:Y:S02]  /*11420*/  SHFL.IDX P6, R14, R13, R12, R11 ;  /* 0x0000000c0d0e7389 */ /* 0x00006400000c000b */
[----:B01----:R-:W-:Y:S01]  /*11430*/  ENDCOLLECTIVE ;  /* 0x000000000000791b */ /* 0x003fe20003800000 */
.L_x_376:
[----:B------:R-:W-:Y:S01]  /*11440*/  MOV R13, R25 ;  /* 0x00000019000d7202 */ /* 0x000fe20000000f00 */
[----:B------:R-:W-:Y:S02]  /*11450*/  IMAD.MOV.U32 R12, RZ, RZ, 0x1 ;  /* 0x00000001ff0c7424 */ /* 0x000fe400078e00ff */
[----:B------:R-:W-:-:S07]  /*11460*/  IMAD.MOV.U32 R2, RZ, RZ, R14 ;  /* 0x000000ffff027224 */ /* 0x000fce00078e000e */
[----:B------:R-:W-:Y:S05]  /*11470*/  WARPSYNC.COLLECTIVE R15, `(.L_x_377) ;  /* 0x000000000f087348 */ /* 0x000fea0003c00000 */
[----:B------:R0:W1:Y:S02]  /*11480*/  SHFL.IDX P6, R14, R13, R12, R11 ;  /* 0x0000000c0d0e7389 */ /* 0x00006400000c000b */
[----:B01----:R-:W-:Y:S01]  /*11490*/  ENDCOLLECTIVE ;  /* 0x000000000000791b */ /* 0x003fe20003800000 */
.L_x_377:
[----:B------:R-:W-:-:S05]  /*114a0*/  IADD3 R2, P0, R2, R4, RZ ;  /* 0x0000000402027210 */ /* 0x000fca0007f1e0ff */
        /* <DEDUP_REMOVED lines=15> */
.L_x_378:
[----:B------:R-:W-:Y:S02]  /*115a0*/  IMAD.MOV.U32 R13, RZ, RZ, R25 ;  /* 0x000000ffff0d7224 */ /* 0x000fe400078e0019 */
[----:B------:R-:W-:Y:S01]  /*115b0*/  IMAD.MOV.U32 R12, RZ, RZ, 0x2 ;  /* 0x00000002ff0c7424 */ /* 0x000fe200078e00ff */
[----:B------:R-:W-:-:S07]  /*115c0*/  MOV R2, R14 ;  /* 0x0000000e00027202 */ /* 0x000fce0000000f00 */
[----:B------:R-:W-:Y:S05]  /*115d0*/  WARPSYNC.COLLECTIVE R15, `(.L_x_379) ;  /* 0x000000000f087348 */ /* 0x000fea0003c00000 */
[----:B------:R0:W1:Y:S02]  /*115e0*/  SHFL.IDX P6, R14, R13, R12, R11 ;  /* 0x0000000c0d0e7389 */ /* 0x00006400000c000b */
[----:B01----:R-:W-:Y:S01]  /*115f0*/  ENDCOLLECTIVE ;  /* 0x000000000000791b */ /* 0x003fe20003800000 */
.L_x_379:
        /* <DEDUP_REMOVED lines=16> */
.L_x_380:
[----:B------:R-:W-:Y:S01]  /*11700*/  MOV R13, R25 ;  /* 0x00000019000d7202 */ /* 0x000fe20000000f00 */
[----:B------:R-:W-:Y:S02]  /*11710*/  IMAD.MOV.U32 R12, RZ, RZ, 0x3 ;  /* 0x00000003ff0c7424 */ /* 0x000fe400078e00ff */
[----:B------:R-:W-:-:S07]  /*11720*/  IMAD.MOV.U32 R2, RZ, RZ, R14 ;  /* 0x000000ffff027224 */ /* 0x000fce00078e000e */
[----:B------:R-:W-:Y:S05]  /*11730*/  WARPSYNC.COLLECTIVE R15, `(.L_x_381) ;  /* 0x000000000f087348 */ /* 0x000fea0003c00000 */
[----:B------:R0:W1:Y:S02]  /*11740*/  SHFL.IDX P6, R14, R13, R12, R11 ;  /* 0x0000000c0d0e7389 */ /* 0x00006400000c000b */
[----:B01----:R-:W-:Y:S01]  /*11750*/  ENDCOLLECTIVE ;  /* 0x000000000000791b */ /* 0x003fe20003800000 */
.L_x_381:
        /* <DEDUP_REMOVED lines=16> */
.L_x_382:
[----:B------:R-:W-:Y:S02]  /*11860*/  IMAD.MOV.U32 R13, RZ, RZ, R25 ;  /* 0x000000ffff0d7224 */ /* 0x000fe400078e0019 */
[----:B------:R-:W-:Y:S01]  /*11870*/  IMAD.MOV.U32 R12, RZ, RZ, 0x4 ;  /* 0x00000004ff0c7424 */ /* 0x000fe200078e00ff */
[----:B------:R-:W-:-:S07]  /*11880*/  MOV R2, R14 ;  /* 0x0000000e00027202 */ /* 0x000fce0000000f00 */
[----:B------:R-:W-:Y:S05]  /*11890*/  WARPSYNC.COLLECTIVE R15, `(.L_x_383) ;  /* 0x000000000f087348 */ /* 0x000fea0003c00000 */
[----:B------:R0:W1:Y:S02]  /*118a0*/  SHFL.IDX P6, R14, R13, R12, R11 ;  /* 0x0000000c0d0e7389 */ /* 0x00006400000c000b */
[----:B01----:R-:W-:Y:S01]  /*118b0*/  ENDCOLLECTIVE ;  /* 0x000000000000791b */ /* 0x003fe20003800000 */
.L_x_383:
        /* <DEDUP_REMOVED lines=16> */
.L_x_384:
[----:B------:R-:W-:Y:S01]  /*119c0*/  MOV R13, R25 ;  /* 0x00000019000d7202 */ /* 0x000fe20000000f00 */
[----:B------:R-:W-:Y:S02]  /*119d0*/  IMAD.MOV.U32 R12, RZ, RZ, 0x5 ;  /* 0x00000005ff0c7424 */ /* 0x000fe400078e00ff */
[----:B------:R-:W-:-:S07]  /*119e0*/  IMAD.MOV.U32 R2, RZ, RZ, R14 ;  /* 0x000000ffff027224 */ /* 0x000fce00078e000e */
[----:B------:R-:W-:Y:S05]  /*119f0*/  WARPSYNC.COLLECTIVE R15, `(.L_x_385) ;  /* 0x000000000f087348 */ /* 0x000fea0003c00000 */
[----:B------:R0:W1:Y:S02]  /*11a00*/  SHFL.IDX P6, R14, R13, R12, R11 ;  /* 0x0000000c0d0e7389 */ /* 0x00006400000c000b */
[----:B01----:R-:W-:Y:S01]  /*11a10*/  ENDCOLLECTIVE ;  /* 0x000000000000791b */ /* 0x003fe20003800000 */
.L_x_385:
[----:B------:R-:W-:-:S05]  /*11a20*/  IADD3 R2, P0, R2, R4, RZ ;  /* 0x0000000402027210 */ /* 0x000fca0007f1e0ff */
        /* <DEDUP_REMOVED lines=12> */
.L_x_386:
[----:B------:R-:W-:Y:S01]  /*11af0*/  @!PT LDS RZ, [RZ] ;  /* 0x00000000fffff984 */ /* 0x000fe20000000800 */
[----:B------:R-:W-:Y:S01]  /*11b00*/  @!PT LDS RZ, [RZ] ;  /* 0x00000000fffff984 */ /* 0x000fe20000000800 */
[----:B------:R-:W-:Y:S01]  /*11b10*/  @!PT LDS RZ, [RZ] ;  /* 0x00000000fffff984 */ /* 0x000fe20000000800 */
[----:B------:R1:W-:Y:S01]  /*11b20*/  LDGSTS.E.BYPASS.LTC128B.128 [R5+0x5400], desc[UR36][R2.64+0x80], !P0 ;  /* 0x0540008002057fae */ /* 0x0003e2000c101d64 */
[----:B------:R-:W-:-:S13]  /*11b30*/  ISETP.LT.OR P0, PT, R7, 0x41, P1 ;  /* 0x000000410700780c */ /* 0x000fda0000f01670 */
[----:B------:R1:W-:Y:S01]  /*11b40*/  LDGSTS.E.BYPASS.LTC128B.128 [R5+0x8400], desc[UR36][R2.64+0x100], !P0 ;  /* 0x0840010002057fae */ /* 0x0003e2000c101d64 */
[----:B------:R-:W-:Y:S05]  /*11b50*/  BRA `(.L_x_387) ;  /* 0xffffffc000387947 */ /* 0x000fea000383ffff */
.L_x_290:
[----:B0-----:R0:W1:Y:S02]  /*11b60*/  SYNCS.PHASECHK.TRANS64.TRYWAIT P0, [R0+URZ+0x30860], R3 ;  /* 0x03086003000075a7 */ /* 0x001064000800017f */
[----:B-1----:R-:W-:Y:S05]  /*11b70*/  @!P0 NANOSLEEP.SYNCS 0x989680 ;  /* 0x009896800000895d */ /* 0x002fea0003900000 */
[----:B------:R-:W1:Y:S02]  /*11b80*/  @!P0 SYNCS.PHASECHK.TRANS64 P0, [R0+URZ+0x30860], R3 ;  /* 0x03086003000085a7 */ /* 0x000e64000800007f */
[----:B-1----:R-:W-:Y:S05]  /*11b90*/  @!P0 BRA `(.L_x_290) ;  /* 0xfffffffc00f08947 */ /* 0x002fea000383ffff */
[----:B------:R-:W-:Y:S05]  /*11ba0*/  BRA `(.L_x_388) ;  /* 0xffffffc400587947 */ /* 0x000fea000383ffff */
.L_x_291:
[----:B------:R-:W-:Y:S01]  /*11bb0*/  BSSY B0, `(.L_x_389) ;  /* 0x0000008000007945 */ /* 0x000fe20003800000 */
[----:B------:R-:W-:Y:S01]  /*11bc0*/  MOV R13, R25 ;  /* 0x00000019000d7202 */ /* 0x000fe20000000f00 */
[----:B------:R-:W-:Y:S02]  /*11bd0*/  IMAD.MOV.U32 R12, RZ, RZ, RZ ;  /* 0x000000ffff0c7224 */ /* 0x000fe400078e00ff */
[----:B------:R-:W-:Y:S02]  /*11be0*/  IMAD.MOV.U32 R11, RZ, RZ, 0x181f ;  /* 0x0000181fff0b7424 */ /* 0x000fe400078e00ff */
[----:B------:R-:W-:-:S07]  /*11bf0*/  IMAD.MOV.U32 R15, RZ, RZ, -0x1 ;  /* 0xffffffffff0f7424 */ /* 0x000fce00078e00ff */
[----:B0-2---:R-:W-:Y:S05]  /*11c00*/  WARPSYNC.COLLECTIVE R15, `(.L_x_390) ;  /* 0x000000000f087348 */ /* 0x005fea0003c00000 */
[----:B--2---:R1:W2:Y:S02]  /*11c10*/  SHFL.IDX P6, R14, R13, R12, R11 ;  /* 0x0000000c0d0e7389 */ /* 0x0042a400000c000b */
[----:B012---:R-:W-:Y:S01]  /*11c20*/  ENDCOLLECTIVE ;  /* 0x000000000000791b */ /* 0x007fe20003800000 */
.L_x_390:
[----:B------:R-:W-:Y:S05]  /*11c30*/  BSYNC B0 ;  /* 0x0000000000007941 */ /* 0x000fea0003800000 */
.L_x_389:
[----:B------:R-:W-:Y:S01]  /*11c40*/  IMAD.MOV.U32 R13, RZ, RZ, R24 ;  /* 0x000000ffff0d7224 */ /* 0x000fe200078e0018 */
[----:B------:R-:W-:Y:S01]  /*11c50*/  MOV R15, 0xffffffff ;  /* 0xffffffff000f7802 */ /* 0x000fe20000000f00 */
[----:B------:R-:W-:Y:S01]  /*11c60*/  IMAD.MOV.U32 R12, RZ, RZ, RZ ;  /* 0x000000ffff0c7224 */ /* 0x000fe200078e00ff */
[----:B------:R-:W-:Y:S01]  /*11c70*/  MOV R3, R14 ;  /* 0x0000000e00037202 */ /* 0x000fe20000000f00 */
[----:B------:R-:W-:Y:S02]  /*11c80*/  IMAD.MOV.U32 R11, RZ, RZ, 0x181f ;  /* 0x0000181fff0b7424 */ /* 0x000fe400078e00ff */
[----:B------:R-:W-:Y:S02]  /*11c90*/  IMAD.SHL.U32 R5, R32, 0x2, RZ ;  /* 0x0000000220057824 */ /* 0x000fe400078e00ff */
[----:B------:R-:W-:-:S07]  /*11ca0*/  IMAD R4, R7, 0x2, R22 ;  /* 0x0000000207047824 */ /* 0x000fce00078e0216 */
[----:B------:R-:W-:Y:S05]  /*11cb0*/  WARPSYNC.COLLECTIVE R15, `(.L_x_391) ;  /* 0x000000000f087348 */ /* 0x000fea0003c00000 */
[----:B------:R0:W1:Y:S02]  /*11cc0*/  SHFL.IDX P6, R14, R13, R12, R11 ;  /* 0x0000000c0d0e7389 */ /* 0x00006400000c000b */
[----:B01----:R-:W-:Y:S01]  /*11cd0*/  ENDCOLLECTIVE ;  /* 0x000000000000791b */ /* 0x003fe20003800000 */
.L_x_391:
[----:B------:R-:W-:Y:S02]  /*11ce0*/  ULDC UR4, c[0x0][0x2f4] ;  /* 0x0000bd0000047ab9 */ /* 0x000fe40000000800 */
[----:B------:R-:W-:Y:S02]  /*11cf0*/  ISETP.GE.AND P2, PT, R32, UR4, PT ;  /* 0x0000000420007c0c */ /* 0x000fe4000bf46270 */
[----:B------:R-:W-:Y:S02]  /*11d00*/  ISETP.GE.AND P1, PT, R34, UR4, PT ;  /* 0x0000000422007c0c */ /* 0x000fe4000bf26270 */
[C---:B------:R-:W-:Y:S02]  /*11d10*/  ISETP.LT.OR P3, PT, R6.reuse, 0x1, P2 ;  /* 0x000000010600780c */ /* 0x040fe40001761670 */
[----:B------:R-:W-:Y:S02]  /*11d20*/  ISETP.LT.OR P4, PT, R6, 0x1, P1 ;  /* 0x000000010600780c */ /* 0x000fe40000f81670 */
[----:B------:R-:W-:Y:S01]  /*11d30*/  MOV R13, R25 ;  /* 0x00000019000d7202 */ /* 0x000fe20000000f00 */
[----:B------:R-:W-:Y:S01]  /*11d40*/  IMAD.MOV.U32 R12, RZ, RZ, 0x1 ;  /* 0x00000001ff0c7424 */ /* 0x000fe200078e00ff */
[----:B------:R-:W-:-:S05]  /*11d50*/  IADD3 R2, P0, R14, R5, RZ ;  /* 0x000000050e027210 */ /* 0x000fca0007f1e0ff */
[----:B------:R-:W-:Y:S01]  /*11d60*/  IMAD.X R3, RZ, RZ, R3, P0 ;  /* 0x000000ffff037224 */ /* 0x000fe200000e0603 */
[----:B------:R-:W-:-:S13]  /*11d70*/  ISETP.GE.AND P0, PT, R33, UR4, PT ;  /* 0x0000000421007c0c */ /* 0x000fda000bf06270 */
[----:B------:R-:W-:Y:S05]  /*11d80*/  WARPSYNC.COLLECTIVE R15, `(.L_x_392) ;  /* 0x000000000f087348 */ /* 0x000fea0003c00000 */
[----:B------:R0:W1:Y:S02]  /*11d90*/  SHFL.IDX P6, R14, R13, R12, R11 ;  /* 0x0000000c0d0e7389 */ /* 0x00006400000c000b */
[----:B01----:R-:W-:Y:S01]  /*11da0*/  ENDCOLLECTIVE ;  /* 0x000000000000791b */ /* 0x003fe20003800000 */
.L_x_392:
[----:B------:R-:W-:Y:S01]  /*11db0*/  @!PT LDS RZ, [RZ] ;  /* 0x00000000fffff984 */ /* 0x000fe20000000800 */
[----:B------:R-:W-:Y:S01]  /*11dc0*/  @!PT LDS RZ, [RZ] ;  /* 0x00000000fffff984 */ /* 0x000fe20000000800 */
[----:B------:R-:W-:Y:S01]  /*11dd0*/  @!PT LDS RZ, [RZ] ;  /* 0x00000000fffff984 */ /* 0x000fe20000000800 */
[----:B------:R0:W-:Y:S01]  /*11de0*/  LDGSTS.E.BYPASS.LTC128B.128 [R4+0x400], desc[UR36][R2.64], !P3 ;  /* 0x0040000002047fae */ /* 0x0001e2000d901d64 */
[----:B------:R-:W-:-:S03]  /*11df0*/  ISETP.LT.OR P3, PT, R6, 0x1, P0 ;  /* 0x000000010600780c */ /* 0x000fc60000761670 */
[----:B------:R0:W-:Y:S01]  /*11e00*/  LDGSTS.E.BYPASS.LTC128B.128 [R4+0x3400], desc[UR36][R2.64+0x80], !P4 ;  /* 0x0340008002047fae */ /* 0x0001e2000e101d64 */
[----:B------:R-:W-:-:S09]  /*11e10*/  IMAD.MOV.U32 R13, RZ, RZ, R24 ;  /* 0x000000ffff0d7224 */ /* 0x000fd200078e0018 */
[----:B------:R0:W-:Y:S01]  /*11e20*/  LDGSTS.E.BYPASS.LTC128B.128 [R4+0x6400], desc[UR36][R2.64+0x100], !P3 ;  /* 0x0640010002047fae */ /* 0x0001e2000d901d64 */
[----:B------:R-:W-:Y:S01]  /*11e30*/  ISETP.LT.OR P3, PT, R6, 0x11, P2 ;  /* 0x000000110600780c */ /* 0x000fe20001761670 */
[----:B------:R-:W-:-:S12]  /*11e40*/  IMAD.MOV.U32 R7, RZ, RZ, R14 ;  /* 0x000000ffff077224 */ /* 0x000fd800078e000e */
[----:B0-----:R-:W-:Y:S05]  /*11e50*/  WARPSYNC.COLLECTIVE R15, `(.L_x_393) ;  /* 0x000000000f087348 */ /* 0x001fea0003c00000 */
[----:B------:R1:W2:Y:S02]  /*11e60*/  SHFL.IDX P6, R14, R13, R12, R11 ;  /* 0x0000000c0d0e7389 */ /* 0x0002a400000c000b */
[----:B012---:R-:W-:Y:S01]  /*11e70*/  ENDCOLLECTIVE ;  /* 0x000000000000791b */ /* 0x007fe20003800000 */
.L_x_393:
[----:B------:R-:W-:Y:S02]  /*11e80*/  IMAD.MOV.U32 R13, RZ, RZ, R25 ;  /* 0x000000ffff0d7224 */ /* 0x000fe400078e0019 */
[----:B------:R-:W-:Y:S01]  /*11e90*/  IMAD.MOV.U32 R12, RZ, RZ, 0x2 ;  /* 0x00000002ff0c7424 */ /* 0x000fe200078e00ff */
[----:B------:R-:W-:-:S13]  /*11ea0*/  IADD3 R2, P4, R14, R5, RZ ;  /* 0x000000050e027210 */ /* 0x000fda0007f9e0ff */
[----:B------:R-:W-:Y:S05]  /*11eb0*/  WARPSYNC.COLLECTIVE R15, `(.L_x_394) ;  /* 0x000000000f087348 */ /* 0x000fea0003c00000 */
[----:B------:R0:W1:Y:S02]  /*11ec0*/  SHFL.IDX P6, R14, R13, R12, R11 ;  /* 0x0000000c0d0e7389 */ /* 0x00006400000c000b */
[----:B01----:R-:W-:Y:S01]  /*11ed0*/  ENDCOLLECTIVE ;  /* 0x000000000000791b */ /* 0x003fe20003800000 */
.L_x_394:
[----:B------:R-:W-:Y:S02]  /*11ee0*/  IADD3.X R3, RZ, R7, RZ, P4, !PT ;  /* 0x00000007ff037210 */ /* 0x000fe400027fe4ff */
[----:B------:R-:W-:-:S03]  /*11ef0*/  ISETP.LT.OR P4, PT, R6, 0x11, P1 ;  /* 0x000000110600780c */ /* 0x000fc60000f81670 */
[----:B------:R-:W-:Y:S01]  /*11f00*/  @!PT LDS RZ, [RZ] ;  /* 0x00000000fffff984 */ /* 0x000fe20000000800 */
[----:B------:R-:W-:Y:S01]  /*11f10*/  @!PT LDS RZ, [RZ] ;  /* 0x00000000fffff984 */ /* 0x000fe20000000800 */
[----:B------:R-:W-:Y:S01]  /*11f20*/  @!PT LDS RZ, [RZ] ;  /* 0x00000000fffff984 */ /* 0x000fe20000000800 */
[----:B------:R0:W-:Y:S01]  /*11f30*/  LDGSTS.E.BYPASS.LTC128B.128 [R4+0xc00], desc[UR36][R2.64], !P3 ;  /* 0x00c0000002047fae */ /* 0x0001e2000d901d64 */
[----:B------:R-:W-:Y:S02]  /*11f40*/  ISETP.LT.OR P3, PT, R6, 0x11, P0 ;  /* 0x000000110600780c */ /* 0x000fe40000761670 */
[----:B------:R-:W-:-:S07]  /*11f50*/  MOV R13, R24 ;  /* 0x00000018000d7202 */ /* 0x000fce0000000f00 */
[----:B------:R0:W-:Y:S04]  /*11f60*/  LDGSTS.E.BYPASS.LTC128B.128 [R4+0x3c00], desc[UR36][R2.64+0x80], !P4 ;  /* 0x03c0008002047fae */ /* 0x0001e8000e101d64 */
[----:B------:R0:W-:Y:S01]  /*11f70*/  LDGSTS.E.BYPASS.LTC128B.128 [R4+0x6c00], desc[UR36][R2.64+0x100], !P3 ;  /* 0x06c0010002047fae */ /* 0x0001e2000d901d64 */
[----:B------:R-:W-:Y:S01]  /*11f80*/  ISETP.LT.OR P3, PT, R6, 0x21, P2 ;  /* 0x000000210600780c */ /* 0x000fe20001761670 */
[----:B------:R-:W-:-:S12]  /*11f90*/  IMAD.MOV.U32 R7, RZ, RZ, R14 ;  /* 0x000000ffff077224 */ /* 0x000fd800078e000e */
[----:B0-----:R-:W-:Y:S05]  /*11fa0*/  WARPSYNC.COLLECTIVE R15, `(.L_x_395) ;  /* 0x000000000f087348 */ /* 0x001fea0003c00000 */
[----:B------:R1:W2:Y:S02]  /*11fb0*/  SHFL.IDX P6, R14, R13, R12, R11 ;  /* 0x0000000c0d0e7389 */ /* 0x0002a400000c000b */
[----:B012---:R-:W-:Y:S01]  /*11fc0*/  ENDCOLLECTIVE ;  /* 0x000000000000791b */ /* 0x007fe20003800000 */
.L_x_395:
[----:B------:R-:W-:Y:S02]  /*11fd0*/  IMAD.MOV.U32 R13, RZ, RZ, R25 ;  /* 0x000000ffff0d7224 */ /* 0x000fe400078e0019 */
[----:B------:R-:W-:Y:S01]  /*11fe0*/  IMAD.MOV.U32 R12, RZ, RZ, 0x3 ;  /* 0x00000003ff0c7424 */ /* 0x000fe200078e00ff */
[----:B------:R-:W-:-:S13]  /*11ff0*/  IADD3 R2, P4, R14, R5, RZ ;  /* 0x000000050e027210 */ /* 0x000fda0007f9e0ff */
[----:B------:R-:W-:Y:S05]  /*12000*/  WARPSYNC.COLLECTIVE R15, `(.L_x_396) ;  /* 0x000000000f087348 */ /* 0x000fea0003c00000 */
[----:B------:R0:W1:Y:S02]  /*12010*/  SHFL.IDX P6, R14, R13, R12, R11 ;  /* 0x0000000c0d0e7389 */ /* 0x00006400000c000b */
[----:B01----:R-:W-:Y:S01]  /*12020*/  ENDCOLLECTIVE ;  /* 0x000000000000791b */ /* 0x003fe20003800000 */
.L_x_396:
[----:B------:R-:W-:Y:S01]  /*12030*/  IMAD.X R3, RZ, RZ, R7, P4 ;  /* 0x000000ffff037224 */ /* 0x000fe200020e0607 */
[----:B------:R-:W-:-:S04]  /*12040*/  ISETP.LT.OR P4, PT, R6, 0x21, P1 ;  /* 0x000000210600780c */ /* 0x000fc80000f81670 */
[----:B------:R-:W-:Y:S01]  /*12050*/  @!PT LDS RZ, [RZ] ;  /* 0x00000000fffff984 */ /* 0x000fe20000000800 */
[----:B------:R-:W-:Y:S01]  /*12060*/  @!PT LDS RZ, [RZ] ;  /* 0x00000000fffff984 */ /* 0x000fe20000000800 */
[----:B------:R-:W-:Y:S01]  /*12070*/  @!PT LDS RZ, [RZ] ;  /* 0x00000000fffff984 */ /* 0x000fe20000000800 */
[----:B------:R0:W-:Y:S01]  /*12080*/  LDGSTS.E.BYPASS.LTC128B.128 [R4+0x1400], desc[UR36][R2.64], !P3 ;  /* 0x0140000002047fae */ /* 0x0001e2000d901d64 */
[----:B------:R-:W-:Y:S01]  /*12090*/  ISETP.LT.OR P3, PT, R6, 0x21, P0 ;  /* 0x000000210600780c */ /* 0x000fe20000761670 */
[----:B------:R-:W-:-:S07]  /*120a0*/  IMAD.MOV.U32 R13, RZ, RZ, R24 ;  /* 0x000000ffff0d7224 */ /* 0x000fce00078e0018 */
[----:B------:R0:W-:Y:S05]  /*120b0*/  LDGSTS.E.BYPASS.LTC128B.128 [R4+0x4400], desc[UR36][R2.64+0x80], !P4 ;  /* 0x0440008002047fae */ /* 0x0001ea000e101d64 */
[----:B------:R0:W-:Y:S01]  /*120c0*/  LDGSTS.E.BYPASS.LTC128B.128 [R4+0x7400], desc[UR36][R2.64+0x100], !P3 ;  /* 0x0740010002047fae */ /* 0x0001e2000d901d64 */
[----:B------:R-:W-:Y:S02]  /*120d0*/  ISETP.LT.OR P3, PT, R6, 0x31, P2 ;  /* 0x000000310600780c */ /* 0x000fe40001761670 */
[----:B------:R-:W-:-:S11]  /*120e0*/  MOV R7, R14 ;  /* 0x0000000e00077202 */ /* 0x000fd60000000f00 */
[----:B0-----:R-:W-:Y:S05]  /*120f0*/  WARPSYNC.COLLECTIVE R15, `(.L_x_397) ;  /* 0x000000000f087348 */ /* 0x001fea0003c00000 */
[----:B------:R1:W2:Y:S02]  /*12100*/  SHFL.IDX P6, R14, R13, R12, R11 ;  /* 0x0000000c0d0e7389 */ /* 0x0002a400000c000b */
[----:B012---:R-:W-:Y:S01]  /*12110*/  ENDCOLLECTIVE ;  /* 0x000000000000791b */ /* 0x007fe20003800000 */
.L_x_397:
[----:B------:R-:W-:Y:S01]  /*12120*/  IMAD.MOV.U32 R13, RZ, RZ, R25 ;  /* 0x000000ffff0d7224 */ /* 0x000fe200078e0019 */
[----:B------:R-:W-:Y:S02]  /*12130*/  MOV R12, 0x4 ;  /* 0x00000004000c7802 */ /* 0x000fe40000000f00 */
[----:B------:R-:W-:-:S13]  /*12140*/  IADD3 R2, P4, R14, R5, RZ ;  /* 0x000000050e027210 */ /* 0x000fda0007f9e0ff */
[----:B------:R-:W-:Y:S05]  /*12150*/  WARPSYNC.COLLECTIVE R15, `(.L_x_398) ;  /* 0x000000000f087348 */ /* 0x000fea0003c00000 */
[----:B------:R0:W1:Y:S02]  /*12160*/  SHFL.IDX P6, R14, R13, R12, R11 ;  /* 0x0000000c0d0e7389 */ /* 0x00006400000c000b */
[----:B01----:R-:W-:Y:S01]  /*12170*/  ENDCOLLECTIVE ;  /* 0x000000000000791b */ /* 0x003fe20003800000 */
.L_x_398:
        /* <DEDUP_REMOVED lines=10> */
[----:B------:R-:W-:Y:S01]  /*12220*/  ISETP.LT.OR P3, PT, R6, 0x41, P2 ;  /* 0x000000410600780c */ /* 0x000fe20001761670 */
[----:B------:R-:W-:-:S12]  /*12230*/  IMAD.MOV.U32 R7, RZ, RZ, R14 ;  /* 0x000000ffff077224 */ /* 0x000fd800078e000e */
[----:B0-----:R-:W-:Y:S05]  /*12240*/  WARPSYNC.COLLECTIVE R15, `(.L_x_399) ;  /* 0x000000000f087348 */ /* 0x001fea0003c00000 */
[----:B------:R1:W2:Y:S02]  /*12250*/  SHFL.IDX P6, R14, R13, R12, R11 ;  /* 0x0000000c0d0e7389 */ /* 0x0002a400000c000b */
[----:B012---:R-:W-:Y:S01]  /*12260*/  ENDCOLLECTIVE ;  /* 0x000000000000791b */ /* 0x007fe20003800000 */
.L_x_399:
[----:B------:R-:W-:Y:S01]  /*12270*/  MOV R13, R25 ;  /* 0x00000019000d7202 */ /* 0x000fe20000000f00 */
[----:B------:R-:W-:Y:S01]  /*12280*/  IMAD.MOV.U32 R12, RZ, RZ, 0x5 ;  /* 0x00000005ff0c7424 */ /* 0x000fe200078e00ff */
[----:B------:R-:W-:-:S13]  /*12290*/  IADD3 R2, P4, R14, R5, RZ ;  /* 0x000000050e027210 */ /* 0x000fda0007f9e0ff */
[----:B------:R-:W-:Y:S05]  /*122a0*/  WARPSYNC.COLLECTIVE R15, `(.L_x_400) ;  /* 0x000000000f087348 */ /* 0x000fea0003c00000 */
[----:B------:R0:W1:Y:S02]  /*122b0*/  SHFL.IDX P6, R14, R13, R12, R11 ;  /* 0x0000000c0d0e7389 */ /* 0x00006400000c000b */
[----:B01----:R-:W-:Y:S01]  /*122c0*/  ENDCOLLECTIVE ;  /* 0x000000000000791b */ /* 0x003fe20003800000 */
.L_x_400:
        /* <DEDUP_REMOVED lines=10> */
[----:B------:R-:W-:-:S07]  /*12370*/  IMAD.MOV.U32 R25, RZ, RZ, R14 ;  /* 0x000000ffff197224 */ /* 0x000fce00078e000e */
[----:B0-----:R-:W-:Y:S05]  /*12380*/  WARPSYNC.COLLECTIVE R15, `(.L_x_401) ;  /* 0x000000000f087348 */ /* 0x001fea0003c00000 */
[----:B------:R1:W2:Y:S02]  /*12390*/  SHFL.IDX P6, R14, R13, R12, R11 ;  /* 0x0000000c0d0e7389 */ /* 0x0002a400000c000b */
[----:B012---:R-:W-:Y:S01]  /*123a0*/  ENDCOLLECTIVE ;  /* 0x000000000000791b */ /* 0x007fe20003800000 */
.L_x_401:
[----:B------:R-:W-:Y:S05]  /*123b0*/  BRA `(.L_x_402) ;  /* 0xffffffc0005c7947 */ /* 0x000fea000383ffff */
.L_x_296:
        /* <DEDUP_REMOVED lines=8> */
.L_x_404:
[----:B------:R-:W-:Y:S05]  /*12440*/  BSYNC B0 ;  /* 0x0000000000007941 */ /* 0x000fea0003800000 */
.L_x_403:
[----:B------:R-:W-:Y:S01]  /*12450*/  IMAD.MOV.U32 R13, RZ, RZ, R16 ;  /* 0x000000ffff0d7224 */ /* 0x000fe200078e0010 */
[----:B------:R-:W-:Y:S01]  /*12460*/  MOV R15, 0xffffffff ;  /* 0xffffffff000f7802 */ /* 0x000fe20000000f00 */
[----:B------:R-:W-:Y:S01]  /*12470*/  IMAD.MOV.U32 R12, RZ, RZ, 0x1 ;  /* 0x00000001ff0c7424 */ /* 0x000fe200078e00ff */
[----:B------:R-:W-:Y:S01]  /*12480*/  MOV R5, R14 ;  /* 0x0000000e00057202 */ /* 0x000fe20000000f00 */
[----:B------:R-:W-:Y:S02]  /*12490*/  IMAD.MOV.U32 R11, RZ, RZ, 0x1f ;  /* 0x0000001fff0b7424 */ /* 0x000fe400078e00ff */
[----:B------:R-:W-:-:S07]  /*124a0*/  IMAD.IADD R7, R19, 0x1, R8 ;  /* 0x0000000113077824 */ /* 0x000fce00078e0208 */
[----:B------:R-:W-:Y:S05]  /*124b0*/  WARPSYNC.COLLECTIVE R15, `(.L_x_405) ;  /* 0x000000000f087348 */ /* 0x000fea0003c00000 */
[----:B------:R0:W1:Y:S02]  /*124c0*/  SHFL.IDX P6, R14, R13, R12, R11 ;  /* 0x0000000c0d0e7389 */ /* 0x00006400000c000b */
[----:B01----:R-:W-:Y:S01]  /*124d0*/  ENDCOLLECTIVE ;  /* 0x000000000000791b */ /* 0x003fe20003800000 */
.L_x_405:
[----:B------:R-:W-:Y:S02]  /*124e0*/  ULDC UR4, c[0x0][0xc3c] ;  /* 0x00030f0000047ab9 */ /* 0x000fe40000000800 */
[----:B------:R-:W-:-:S13]  /*124f0*/  ISETP.GE.OR P1, PT, R7, UR4, !P0 ;  /* 0x0000000407007c0c */ /* 0x000fda000c726670 */
[----:B------:R-:W0:Y:S01]  /*12500*/  @!P1 LDC.64 R2, c[0x0][0xc80] ;  /* 0x00032000ff029b82 */ /* 0x000e220000000a00 */
[----:B------:R-:W-:Y:S02]  /*12510*/  IMAD.MOV.U32 R4, RZ, RZ, RZ ;  /* 0x000000ffff047224 */ /* 0x000fe400078e00ff */
[----:B------:R-:W-:Y:S02]  /*12520*/  IMAD.MOV.U32 R11, RZ, RZ, RZ ;  /* 0x000000ffff0b7224 */ /* 0x000fe400078e00ff */
[----:B------:R-:W-:Y:S02]  /*12530*/  IMAD.MOV.U32 R0, RZ, RZ, R14 ;  /* 0x000000ffff007224 */ /* 0x000fe400078e000e */
[----:B0-----:R-:W-:-:S06]  /*12540*/  @!P1 IMAD.WIDE R2, R7, 0x4, R2 ;  /* 0x0000000407029825 */ /* 0x001fcc00078e0202 */
[----:B------:R-:W2:Y:S01]  /*12550*/  @!P1 LDG.E R2, desc[UR36][R2.64] ;  /* 0x0000002402029981 */ /* 0x000ea2000c1e1900 */
[C---:B------:R-:W-:Y:S02]  /*12560*/  ISETP.GE.U32.AND P2, PT, R8.reuse, 0x2, PT ;  /* 0x000000020800780c */ /* 0x040fe40003f46070 */
[C---:B------:R-:W-:Y:S02]  /*12570*/  ISETP.GE.U32.AND P3, PT, R8.reuse, 0x4, PT ;  /* 0x000000040800780c */ /* 0x040fe40003f66070 */
[C---:B------:R-:W-:Y:S02]  /*12580*/  ISETP.GE.U32.AND P4, PT, R8.reuse, 0x8, PT ;  /* 0x000000080800780c */ /* 0x040fe40003f86070 */
[C---:B------:R-:W-:Y:S02]  /*12590*/  ISETP.GE.U32.AND P5, PT, R8.reuse, 0x10, PT ;  /* 0x000000100800780c */ /* 0x040fe40003fa6070 */
[----:B--2---:R-:W-:Y:S02]  /*125a0*/  @!P1 MOV R4, R2 ;  /* 0x0000000200049202 */ /* 0x004fe40000000f00 */
[----:B------:R-:W-:-:S03]  /*125b0*/  ISETP.NE.AND P1, PT, R8, RZ, PT ;  /* 0x000000ff0800720c */ /* 0x000fc60003f25270 */
[----:B------:R-:W-:-:S10]  /*125c0*/  IMAD.MOV.U32 R13, RZ, RZ, R4 ;  /* 0x000000ffff0d7224 */ /* 0x000fd400078e0004 */
[----:B------:R-:W-:Y:S05]  /*125d0*/  WARPSYNC.COLLECTIVE R15, `(.L_x_406) ;  /* 0x000000000f087348 */ /* 0x000fea0003c00000 */
[----:B------:R0:W1:Y:S02]  /*125e0*/  SHFL.UP P6, R14, R13, R12, R11 ;  /* 0x0400000c0d0e7389 */ /* 0x00006400000c000b */
[----:B01----:R-:W-:Y:S01]  /*125f0*/  ENDCOLLECTIVE ;  /* 0x000000000000791b */ /* 0x003fe20003800000 */
.L_x_406:
[----:B------:R-:W-:Y:S01]  /*12600*/  IMAD.MOV.U32 R12, RZ, RZ, 0x2 ;  /* 0x00000002ff0c7424 */ /* 0x000fe200078e00ff */
[----:B------:R-:W-:-:S05]  /*12610*/  SEL R7, R14, RZ, P1 ;  /* 0x000000ff0e077207 */ /* 0x000fca0000800000 */
[----:B------:R-:W-:-:S05]  /*12620*/  IMAD.IADD R6, R4, 0x1, R7 ;  /* 0x0000000104067824 */ /* 0x000fca00078e0207 */
[----:B------:R-:W-:-:S07]  /*12630*/  MOV R13, R6 ;  /* 0x00000006000d7202 */ /* 0x000fce0000000f00 */
[----:B------:R-:W-:Y:S05]  /*12640*/  WARPSYNC.COLLECTIVE R15, `(.L_x_407) ;  /* 0x000000000f087348 */ /* 0x000fea0003c00000 */
[----:B------:R0:W1:Y:S02]  /*12650*/  SHFL.UP P6, R14, R13, R12, R11 ;  /* 0x0400000c0d0e7389 */ /* 0x00006400000c000b */
[----:B01----:R-:W-:Y:S01]  /*12660*/  ENDCOLLECTIVE ;  /* 0x000000000000791b */ /* 0x003fe20003800000 */
.L_x_407:
[----:B------:R-:W-:Y:S02]  /*12670*/  MOV R12, 0x4 ;  /* 0x00000004000c7802 */ /* 0x000fe40000000f00 */
[----:B------:R-:W-:-:S05]  /*12680*/  SEL R7, R14, RZ, P2 ;  /* 0x000000ff0e077207 */ /* 0x000fca0001000000 */
[----:B------:R-:W-:-:S04]  /*12690*/  IMAD.IADD R7, R6, 0x1, R7 ;  /* 0x0000000106077824 */ /* 0x000fc800078e0207 */
[----:B------:R-:W-:-:S07]  /*126a0*/  IMAD.MOV.U32 R13, RZ, RZ, R7 ;  /* 0x000000ffff0d7224 */ /* 0x000fce00078e0007 */
[----:B------:R-:W-:Y:S05]  /*126b0*/  WARPSYNC.COLLECTIVE R15, `(.L_x_408) ;  /* 0x000000000f087348 */ /* 0x000fea0003c00000 */
[----:B------:R0:W1:Y:S02]  /*126c0*/  SHFL.UP P6, R14, R13, R12, R11 ;  /* 0x0400000c0d0e7389 */ /* 0x00006400000c000b */
[----:B01----:R-:W-:Y:S01]  /*126d0*/  ENDCOLLECTIVE ;  /* 0x000000000000791b */ /* 0x003fe20003800000 */
.L_x_408:
[----:B------:R-:W-:Y:S01]  /*126e0*/  IMAD.MOV.U32 R12, RZ, RZ, 0x8 ;  /* 0x00000008ff0c7424 */ /* 0x000fe200078e00ff */
[----:B------:R-:W-:-:S05]  /*126f0*/  SEL R2, R14, RZ, P3 ;  /* 0x000000ff0e027207 */ /* 0x000fca0001800000 */
[----:B------:R-:W-:-:S04]  /*12700*/  IMAD.IADD R2, R7, 0x1, R2 ;  /* 0x0000000107027824 */ /* 0x000fc800078e0202 */
[----:B------:R-:W-:-:S07]  /*12710*/  IMAD.MOV.U32 R13, RZ, RZ, R2 ;  /* 0x000000ffff0d7224 */ /* 0x000fce00078e0002 */
[----:B------:R-:W-:Y:S05]  /*12720*/  WARPSYNC.COLLECTIVE R15, `(.L_x_409) ;  /* 0x000000000f087348 */ /* 0x000fea0003c00000 */
[----:B------:R0:W1:Y:S02]  /*12730*/  SHFL.UP P6, R14, R13, R12, R11 ;  /* 0x0400000c0d0e7389 */ /* 0x00006400000c000b */
[----:B01----:R-:W-:Y:S01]  /*12740*/  ENDCOLLECTIVE ;  /* 0x000000000000791b */ /* 0x003fe20003800000 */
.L_x_409:
[----:B------:R-:W-:Y:S01]  /*12750*/  IMAD.MOV.U32 R12, RZ, RZ, 0x10 ;  /* 0x00000010ff0c7424 */ /* 0x000fe200078e00ff */
[----:B------:R-:W-:-:S04]  /*12760*/  SEL R3, R14, RZ, P4 ;  /* 0x000000ff0e037207 */ /* 0x000fc80002000000 */
[----:B------:R-:W-:-:S05]  /*12770*/  IADD3 R3, R2, R3, RZ ;  /* 0x0000000302037210 */ /* 0x000fca0007ffe0ff */
[----:B------:R-:W-:-:S07]  /*12780*/  IMAD.MOV.U32 R13, RZ, RZ, R3 ;  /* 0x000000ffff0d7224 */ /* 0x000fce00078e0003 */
[----:B------:R-:W-:Y:S05]  /*12790*/  WARPSYNC.COLLECTIVE R15, `(.L_x_410) ;  /* 0x000000000f087348 */ /* 0x000fea0003c00000 */
[----:B------:R0:W1:Y:S02]  /*127a0*/  SHFL.UP P6, R14, R13, R12, R11 ;  /* 0x0400000c0d0e7389 */ /* 0x00006400000c000b */
[----:B01----:R-:W-:Y:S01]  /*127b0*/  ENDCOLLECTIVE ;  /* 0x000000000000791b */ /* 0x003fe20003800000 */
.L_x_410:
[----:B------:R-:W-:Y:S02]  /*127c0*/  IMAD.MOV.U32 R12, RZ, RZ, 0x1f ;  /* 0x0000001fff0c7424 */ /* 0x000fe400078e00ff */
[----:B------:R-:W-:Y:S01]  /*127d0*/  IMAD.MOV.U32 R11, RZ, RZ, 0x1f ;  /* 0x0000001fff0b7424 */ /* 0x000fe200078e00ff */
[----:B------:R-:W-:-:S05]  /*127e0*/  SEL R6, R14, RZ, P5 ;  /* 0x000000ff0e067207 */ /* 0x000fca0002800000 */
[----:B------:R-:W-:-:S05]  /*127f0*/  IMAD.IADD R6, R3, 0x1, R6 ;  /* 0x0000000103067824 */ /* 0x000fca00078e0206 */
[----:B------:R-:W-:-:S07]  /*12800*/  MOV R13, R6 ;  /* 0x00000006000d7202 */ /* 0x000fce0000000f00 */
[----:B------:R-:W-:Y:S05]  /*12810*/  WARPSYNC.COLLECTIVE R15, `(.L_x_411) ;  /* 0x000000000f087348 */ /* 0x000fea0003c00000 */
[----:B------:R0:W1:Y:S02]  /*12820*/  SHFL.IDX P6, R14, R13, R12, R11 ;  /* 0x0000000c0d0e7389 */ /* 0x00006400000c000b */
[----:B01----:R-:W-:Y:S01]  /*12830*/  ENDCOLLECTIVE ;  /* 0x000000000000791b */ /* 0x003fe20003800000 */
.L_x_411:
[----:B------:R-:W-:Y:S05]  /*12840*/  BRA `(.L_x_412) ;  /* 0xffffffc0006c7947 */ /* 0x000fea000383ffff */
.L_x_301:
[----:B------:R-:W-:Y:S01]  /*12850*/  BSSY B0, `(.L_x_413) ;  /* 0x0000008000007945 */ /* 0x000fe20003800000 */
[----:B-----5:R-:W-:Y:S01]  /*12860*/  IMAD.MOV.U32 R13, RZ, RZ, R4 ;  /* 0x000000ffff0d7224 */ /* 0x020fe200078e0004 */
[----:B------:R-:W-:Y:S01]  /*12870*/  MOV R12, 0x1 ;  /* 0x00000001000c7802 */ /* 0x000fe20000000f00 */
[----:B------:R-:W-:Y:S02]  /*12880*/  IMAD.MOV.U32 R11, RZ, RZ, RZ ;  /* 0x000000ffff0b7224 */ /* 0x000fe400078e00ff */
[----:B------:R-:W-:-:S07]  /*12890*/  IMAD.MOV.U32 R15, RZ, RZ, -0x1 ;  /* 0xffffffffff0f7424 */ /* 0x000fce00078e00ff */
[----:B01----:R-:W-:Y:S05]  /*128a0*/  WARPSYNC.COLLECTIVE R15, `(.L_x_414) ;  /* 0x000000000f087348 */ /* 0x003fea0003c00000 */
[----:B------:R2:W3:Y:S02]  /*128b0*/  SHFL.UP P6, R14, R13, R12, R11 ;  /* 0x0400000c0d0e7389 */ /* 0x0004e400000c000b */
[----:B0123--:R-:W-:Y:S01]  /*128c0*/  ENDCOLLECTIVE ;  /* 0x000000000000791b */ /* 0x00ffe20003800000 */
.L_x_414:
[----:B------:R-:W-:Y:S05]  /*128d0*/  BSYNC B0 ;  /* 0x0000000000007941 */ /* 0x000fea0003800000 */
.L_x_413:
[----:B------:R-:W-:Y:S01]  /*128e0*/  SEL R13, R14, RZ, P1 ;  /* 0x000000ff0e0d7207 */ /* 0x000fe20000800000 */
[----:B------:R-:W-:Y:S01]  /*128f0*/  IMAD.MOV.U32 R11, RZ, RZ, RZ ;  /* 0x000000ffff0b7224 */ /* 0x000fe200078e00ff */
[----:B------:R-:W-:Y:S01]  /*12900*/  MOV R12, 0x2 ;  /* 0x00000002000c7802 */ /* 0x000fe20000000f00 */
[----:B------:R-:W-:Y:S02]  /*12910*/  IMAD.MOV.U32 R15, RZ, RZ, -0x1 ;  /* 0xffffffffff0f7424 */ /* 0x000fe400078e00ff */
[----:B------:R-:W-:-:S07]  /*12920*/  IMAD.IADD R13, R4, 0x1, R13 ;  /* 0x00000001040d7824 */ /* 0x000fce00078e020d */
[----:B------:R-:W-:Y:S05]  /*12930*/  WARPSYNC.COLLECTIVE R15, `(.L_x_415) ;  /* 0x000000000f087348 */ /* 0x000fea0003c00000 */
[----:B------:R0:W1:Y:S02]  /*12940*/  SHFL.UP P6, R14, R13, R12, R11 ;  /* 0x0400000c0d0e7389 */ /* 0x00006400000c000b */
[----:B01----:R-:W-:Y:S01]  /*12950*/  ENDCOLLECTIVE ;  /* 0x000000000000791b */ /* 0x003fe20003800000 */
.L_x_415:
[----:B------:R-:W-:Y:S01]  /*12960*/  IMAD.MOV.U32 R12, RZ, RZ, 0x4 ;  /* 0x00000004ff0c7424 */ /* 0x000fe200078e00ff */
[----:B------:R-:W-:-:S05]  /*12970*/  SEL R0, R14, RZ, P2 ;  /* 0x000000ff0e007207 */ /* 0x000fca0001000000 */
[----:B------:R-:W-:-:S05]  /*12980*/  IMAD.IADD R0, R13, 0x1, R0 ;  /* 0x000000010d007824 */ /* 0x000fca00078e0200 */
[----:B------:R-:W-:-:S07]  /*12990*/  MOV R13, R0 ;  /* 0x00000000000d7202 */ /* 0x000fce0000000f00 */
[----:B------:R-:W-:Y:S05]  /*129a0*/  WARPSYNC.COLLECTIVE R15, `(.L_x_416) ;  /* 0x000000000f087348 */ /* 0x000fea0003c00000 */
[----:B------:R0:W1:Y:S02]  /*129b0*/  SHFL.UP P6, R14, R13, R12, R11 ;  /* 0x0400000c0d0e7389 */ /* 0x00006400000c000b */
[----:B01----:R-:W-:Y:S01]  /*129c0*/  ENDCOLLECTIVE ;  /* 0x000000000000791b */ /* 0x003fe20003800000 */
.L_x_416:
[----:B------:R-:W-:Y:S02]  /*129d0*/  MOV R12, 0x8 ;  /* 0x00000008000c7802 */ /* 0x000fe40000000f00 */
[----:B------:R-:W-:-:S05]  /*129e0*/  SEL R3, R14, RZ, P3 ;  /* 0x000000ff0e037207 */ /* 0x000fca0001800000 */
[----:B------:R-:W-:-:S04]  /*129f0*/  IMAD.IADD R2, R0, 0x1, R3 ;  /* 0x0000000100027824 */ /* 0x000fc800078e0203 */
[----:B------:R-:W-:-:S07]  /*12a00*/  IMAD.MOV.U32 R13, RZ, RZ, R2 ;  /* 0x000000ffff0d7224 */ /* 0x000fce00078e0002 */
[----:B------:R-:W-:Y:S05]  /*12a10*/  WARPSYNC.COLLECTIVE R15, `(.L_x_417) ;  /* 0x000000000f087348 */ /* 0x000fea0003c00000 */
[----:B------:R0:W1:Y:S02]  /*12a20*/  SHFL.UP P6, R14, R13, R12, R11 ;  /* 0x0400000c0d0e7389 */ /* 0x00006400000c000b */
[----:B01----:R-:W-:Y:S01]  /*12a30*/  ENDCOLLECTIVE ;  /* 0x000000000000791b */ /* 0x003fe20003800000 */
.L_x_417:
[----:B------:R-:W-:Y:S01]  /*12a40*/  IMAD.MOV.U32 R12, RZ, RZ, 0x10 ;  /* 0x00000010ff0c7424 */ /* 0x000fe200078e00ff */
[----:B------:R-:W-:-:S05]  /*12a50*/  SEL R3, R14, RZ, P4 ;  /* 0x000000ff0e037207 */ /* 0x000fca0002000000 */
[----:B------:R-:W-:-:S04]  /*12a60*/  IMAD.IADD R3, R2, 0x1, R3 ;  /* 0x0000000102037824 */ /* 0x000fc800078e0203 */
[----:B------:R-:W-:-:S07]  /*12a70*/  IMAD.MOV.U32 R13, RZ, RZ, R3 ;  /* 0x000000ffff0d7224 */ /* 0x000fce00078e0003 */
[----:B------:R-:W-:Y:S05]  /*12a80*/  WARPSYNC.COLLECTIVE R15, `(.L_x_418) ;  /* 0x000000000f087348 */ /* 0x000fea0003c00000 */
[----:B------:R0:W1:Y:S02]  /*12a90*/  SHFL.UP P6, R14, R13, R12, R11 ;  /* 0x0400000c0d0e7389 */ /* 0x00006400000c000b */
[----:B01----:R-:W-:Y:S01]  /*12aa0*/  ENDCOLLECTIVE ;  /* 0x000000000000791b */ /* 0x003fe20003800000 */
.L_x_418:
[----:B------:R-:W-:Y:S02]  /*12ab0*/  IMAD.MOV.U32 R12, RZ, RZ, 0x1f ;  /* 0x0000001fff0c7424 */ /* 0x000fe400078e00ff */
[----:B------:R-:W-:Y:S01]  /*12ac0*/  IMAD.MOV.U32 R11, RZ, RZ, 0x1f ;  /* 0x0000001fff0b7424 */ /* 0x000fe200078e00ff */
[----:B------:R-:W-:-:S04]  /*12ad0*/  SEL R6, R14, RZ, P5 ;  /* 0x000000ff0e067207 */ /* 0x000fc80002800000 */
[----:B------:R-:W-:-:S05]  /*12ae0*/  IADD3 R6, R3, R6, RZ ;  /* 0x0000000603067210 */ /* 0x000fca0007ffe0ff */
[----:B------:R-:W-:-:S07]  /*12af0*/  IMAD.MOV.U32 R13, RZ, RZ, R6 ;  /* 0x000000ffff0d7224 */ /* 0x000fce00078e0006 */
[----:B------:R-:W-:Y:S05]  /*12b00*/  WARPSYNC.COLLECTIVE R15, `(.L_x_419) ;  /* 0x000000000f087348 */ /* 0x000fea0003c00000 */
[----:B------:R0:W1:Y:S02]  /*12b10*/  SHFL.IDX P6, R14, R13, R12, R11 ;  /* 0x0000000c0d0e7389 */ /* 0x00006400000c000b */
[----:B01----:R-:W-:Y:S01]  /*12b20*/  ENDCOLLECTIVE ;  /* 0x000000000000791b */ /* 0x003fe20003800000 */
.L_x_419:
[----:B------:R-:W-:Y:S05]  /*12b30*/  BRA `(.L_x_420) ;  /* 0xffffffc0004c7947 */ /* 0x000fea000383ffff */
.L_x_303:
[----:B------:R-:W-:Y:S01]  /*12b40*/  BSSY B0, `(.L_x_421) ;  /* 0x0000006000007945 */ /* 0x000fe20003800000 */
[----:B------:R-:W-:Y:S02]  /*12b50*/  PLOP3.LUT P6, PT, P6, PT, PT, 0x8, 0x0 ;  /* 0x000000000000781c */ /* 0x000fe400037ce170 */
[----:B------:R-:W-:-:S11]  /*12b60*/  MOV R15, 0xffffffff ;  /* 0xffffffff000f7802 */ /* 0x000fd60000000f00 */
[----:B0-----:R-:W-:Y:S05]  /*12b70*/  WARPSYNC.COLLECTIVE R15, `(.L_x_422) ;  /* 0x000000000f087348 */ /* 0x001fea0003c00000 */
[----:B------:R-:W-:Y:S01]  /*12b80*/  VOTE.ANY R14, PT, P6 ;  /* 0x00000000000e7806 */ /* 0x000fe200030e0100 */
[----:B0-----:R-:W-:Y:S06]  /*12b90*/  ENDCOLLECTIVE ;  /* 0x000000000000791b */ /* 0x001fec0003800000 */
.L_x_422:
[----:B------:R-:W-:Y:S05]  /*12ba0*/  BSYNC B0 ;  /* 0x0000000000007941 */ /* 0x000fea0003800000 */
.L_x_421:
[----:B------:R-:W-:Y:S01]  /*12bb0*/  IMAD.MOV.U32 R2, RZ, RZ, R14 ;  /* 0x000000ffff027224 */ /* 0x000fe200078e000e */
[----:B------:R-:W-:Y:S01]  /*12bc0*/  MOV R11, 0x1f ;  /* 0x0000001f000b7802 */ /* 0x000fe20000000f00 */
[----:B------:R-:W-:Y:S02]  /*12bd0*/  IMAD.MOV.U32 R13, RZ, RZ, R4 ;  /* 0x000000ffff0d7224 */ /* 0x000fe400078e0004 */
[----:B------:R-:W0:Y:S01]  /*12be0*/  POPC R0, R2 ;  /* 0x0000000200007309 */ /* 0x000e220000000000 */
[----:B------:R-:W-:Y:S02]  /*12bf0*/  IMAD.MOV.U32 R15, RZ, RZ, -0x1 ;  /* 0xffffffffff0f7424 */ /* 0x000fe400078e00ff */
[----:B0-----:R-:W-:-:S07]  /*12c00*/  IMAD.MOV.U32 R12, RZ, RZ, R0 ;  /* 0x000000ffff0c7224 */ /* 0x001fce00078e0000 */
[----:B------:R-:W-:Y:S05]  /*12c10*/  WARPSYNC.COLLECTIVE R15, `(.L_x_423) ;  /* 0x000000000f087348 */ /* 0x000fea0003c00000 */
[----:B------:R0:W1:Y:S02]  /*12c20*/  SHFL.IDX P6, R14, R13, R12, R11 ;  /* 0x0000000c0d0e7389 */ /* 0x00006400000c000b */
[----:B01----:R-:W-:Y:S01]  /*12c30*/  ENDCOLLECTIVE ;  /* 0x000000000000791b */ /* 0x003fe20003800000 */
.L_x_423:
[----:B------:R-:W-:Y:S01]  /*12c40*/  IMAD.MOV.U32 R4, RZ, RZ, R14 ;  /* 0x000000ffff047224 */ /* 0x000fe200078e000e */
[----:B------:R-:W-:Y:S06]  /*12c50*/  BRA `(.L_x_424) ;  /* 0xffffffc0003c7947 */ /* 0x000fec000383ffff */
.L_x_305:
[----:B------:R-:W-:Y:S01]  /*12c60*/  BSSY B0, `(.L_x_425) ;  /* 0x0000007000007945 */ /* 0x000fe20003800000 */
[----:B------:R-:W-:Y:S01]  /*12c70*/  IMAD.MOV.U32 R13, RZ, RZ, R6 ;  /* 0x000000ffff0d7224 */ /* 0x000fe200078e0006 */
[----:B------:R-:W-:Y:S01]  /*12c80*/  MOV R11, 0x1f ;  /* 0x0000001f000b7802 */ /* 0x000fe20000000f00 */
[----:B------:R-:W-:-:S07]  /*12c90*/  IMAD.MOV.U32 R15, RZ, RZ, -0x1 ;  /* 0xffffffffff0f7424 */ /* 0x000fce00078e00ff */
[----:B012---:R-:W-:Y:S05]  /*12ca0*/  WARPSYNC.COLLECTIVE R15, `(.L_x_426) ;  /* 0x000000000f087348 */ /* 0x007fea0003c00000 */
[----:B------:R3:W4:Y:S02]  /*12cb0*/  SHFL.IDX P6, R14, R13, R12, R11 ;  /* 0x0000000c0d0e7389 */ /* 0x00072400000c000b */
[----:B01234-:R-:W-:Y:S01]  /*12cc0*/  ENDCOLLECTIVE ;  /* 0x000000000000791b */ /* 0x01ffe20003800000 */
.L_x_426:
[----:B------:R-:W-:Y:S05]  /*12cd0*/  BSYNC B0 ;  /* 0x0000000000007941 */ /* 0x000fea0003800000 */
.L_x_425:
[----:B------:R-:W-:Y:S05]  /*12ce0*/  BRA `(.L_x_304) ;  /* 0xffffffc000347947 */ /* 0x000fea000383ffff */
.L_x_309:
[----:B0-----:R0:W2:Y:S02]  /*12cf0*/  SYNCS.PHASECHK.TRANS64.TRYWAIT P0, [R4+URZ+0x30820], R0 ;  /* 0x03082000040075a7 */ /* 0x0010a4000800017f */
[----:B--2---:R-:W-:Y:S05]  /*12d00*/  @!P0 NANOSLEEP.SYNCS 0x989680 ;  /* 0x009896800000895d */ /* 0x004fea0003900000 */
[----:B------:R-:W2:Y:S02]  /*12d10*/  @!P0 SYNCS.PHASECHK.TRANS64 P0, [R4+URZ+0x30820], R0 ;  /* 0x03082000040085a7 */ /* 0x000ea4000800007f */
[----:B--2---:R-:W-:Y:S05]  /*12d20*/  @!P0 BRA `(.L_x_309) ;  /* 0xfffffffc00f08947 */ /* 0x004fea000383ffff */
[----:B------:R-:W-:Y:S05]  /*12d30*/  BRA `(.L_x_427) ;  /* 0xffffffc400207947 */ /* 0x000fea000383ffff */
.L_x_310:
[----:B------:R-:W2:Y:S01]  /*12d40*/  S2R R2, SR_TID.X ;  /* 0x0000000000027919 */ /* 0x000ea20000002100 */
[----:B------:R-:W-:Y:S01]  /*12d50*/  BSSY B0, `(.L_x_428) ;  /* 0x000000a000007945 */ /* 0x000fe20003800000 */
[----:B------:R-:W-:Y:S01]  /*12d60*/  IMAD.MOV.U32 R12, RZ, RZ, RZ ;  /* 0x000000ffff0c7224 */ /* 0x000fe200078e00ff */
[----:B------:R-:W-:Y:S01]  /*12d70*/  MOV R11, 0x1f ;  /* 0x0000001f000b7802 */ /* 0x000fe20000000f00 */
[----:B------:R-:W-:Y:S01]  /*12d80*/  IMAD.MOV.U32 R15, RZ, RZ, -0x1 ;  /* 0xffffffffff0f7424 */ /* 0x000fe200078e00ff */
[----:B--2---:R-:W-:-:S04]  /*12d90*/  SHF.R.U32.HI R2, RZ, 0x5, R2 ;  /* 0x00000005ff027819 */ /* 0x004fc80000011602 */
[----:B------:R-:W-:-:S05]  /*12da0*/  LOP3.LUT R2, R2, 0x3, RZ, 0xc0, !PT ;  /* 0x0000000302027812 */ /* 0x000fca00078ec0ff */
[----:B------:R-:W-:-:S07]  /*12db0*/  IMAD.MOV.U32 R13, RZ, RZ, R2 ;  /* 0x000000ffff0d7224 */ /* 0x000fce00078e0002 */
[----:B01-3--:R-:W-:Y:S05]  /*12dc0*/  WARPSYNC.COLLECTIVE R15, `(.L_x_429) ;  /* 0x000000000f087348 */ /* 0x00bfea0003c00000 */
[----:B------:R2:W4:Y:S02]  /*12dd0*/  SHFL.IDX P6, R14, R13, R12, R11 ;  /* 0x0000000c0d0e7389 */ /* 0x00052400000c000b */
[----:B01234-:R-:W-:Y:S01]  /*12de0*/  ENDCOLLECTIVE ;  /* 0x000000000000791b */ /* 0x01ffe20003800000 */
.L_x_429:
[----:B------:R-:W-:Y:S05]  /*12df0*/  BSYNC B0 ;  /* 0x0000000000007941 */ /* 0x000fea0003800000 */
.L_x_428:
[----:B------:R-:W-:Y:S05]  /*12e00*/  BRA `(.L_x_430) ;  /* 0xffffffc400087947 */ /* 0x000fea000383ffff */
.L_x_313:
[----:B------:R-:W-:Y:S01]  /*12e10*/  BSSY B1, `(.L_x_431) ;  /* 0x0000006000017945 */ /* 0x000fe20003800000 */
[----:B------:R-:W-:-:S07]  /*12e20*/  IMAD.MOV.U32 R15, RZ, RZ, -0x1 ;  /* 0xffffffffff0f7424 */ /* 0x000fce00078e00ff */
[----:B01-3--:R-:W-:Y:S05]  /*12e30*/  WARPSYNC.COLLECTIVE R15, `(.L_x_432) ;  /* 0x000000000f0c7348 */ /* 0x00bfea0003c00000 */
[----:B------:R-:W-:Y:S02]  /*12e40*/  ELECT P6, UR62, PT ;  /* 0x00000000003e782f */ /* 0x000fe400038c0000 */
[----:B------:R-:W-:Y:S01]  /*12e50*/  MOV R14, UR62 ;  /* 0x0000003e000e7c02 */ /* 0x000fe20008000f00 */
[----:B01-3--:R-:W-:Y:S10]  /*12e60*/  ENDCOLLECTIVE ;  /* 0x000000000000791b */ /* 0x00bff40003800000 */
.L_x_432:
[----:B------:R-:W-:Y:S05]  /*12e70*/  BSYNC B1 ;  /* 0x0000000000017941 */ /* 0x000fea0003800000 */
.L_x_431:
[----:B------:R-:W-:Y:S05]  /*12e80*/  BRA `(.L_x_433) ;  /* 0xffffffc400007947 */ /* 0x000fea000383ffff */
.L_x_315:
[----:B0-----:R0:W2:Y:S02]  /*12e90*/  SYNCS.PHASECHK.TRANS64.TRYWAIT P1, [R5+URZ+0x30840], R0 ;  /* 0x03084000050075a7 */ /* 0x0010a4000802017f */
[----:B--2---:R-:W-:Y:S05]  /*12ea0*/  @!P1 NANOSLEEP.SYNCS 0x989680 ;  /* 0x009896800000995d */ /* 0x004fea0003900000 */
[----:B------:R-:W2:Y:S02]  /*12eb0*/  @!P1 SYNCS.PHASECHK.TRANS64 P1, [R5+URZ+0x30840], R0 ;  /* 0x03084000050095a7 */ /* 0x000ea4000802007f */
[----:B--2---:R-:W-:Y:S05]  /*12ec0*/  @!P1 BRA `(.L_x_315) ;  /* 0xfffffffc00f09947 */ /* 0x004fea000383ffff */
[----:B------:R-:W-:Y:S05]  /*12ed0*/  BRA `(.L_x_434) ;  /* 0xffffffc400287947 */ /* 0x000fea000383ffff */
.L_x_317:
[----:B--2---:R2:W4:Y:S02]  /*12ee0*/  SYNCS.PHASECHK.TRANS64.TRYWAIT P1, [R27+URZ+0x30840], R2 ;  /* 0x030840021b0075a7 */ /* 0x004524000802017f */
[----:B----4-:R-:W-:Y:S05]  /*12ef0*/  @!P1 NANOSLEEP.SYNCS 0x989680 ;  /* 0x009896800000995d */ /* 0x010fea0003900000 */
[----:B------:R-:W4:Y:S02]  /*12f00*/  @!P1 SYNCS.PHASECHK.TRANS64 P1, [R27+URZ+0x30840], R2 ;  /* 0x030840021b0095a7 */ /* 0x000f24000802007f */
[----:B----4-:R-:W-:Y:S05]  /*12f10*/  @!P1 BRA `(.L_x_317) ;  /* 0xfffffffc00f09947 */ /* 0x010fea000383ffff */
[----:B------:R-:W-:Y:S05]  /*12f20*/  BRA `(.L_x_435) ;  /* 0xffffffc400347947 */ /* 0x000fea000383ffff */
.L_x_319:
[----:B----4-:R4:W0:Y:S02]  /*12f30*/  SYNCS.PHASECHK.TRANS64.TRYWAIT P1, [R5+URZ+0x30860], R0 ;  /* 0x03086000050075a7 */ /* 0x010824000802017f */
[----:B0-----:R-:W-:Y:S05]  /*12f40*/  @!P1 NANOSLEEP.SYNCS 0x989680 ;  /* 0x009896800000995d */ /* 0x001fea0003900000 */
[----:B------:R-:W0:Y:S02]  /*12f50*/  @!P1 SYNCS.PHASECHK.TRANS64 P1, [R5+URZ+0x30860], R0 ;  /* 0x03086000050095a7 */ /* 0x000e24000802007f */
[----:B0-----:R-:W-:Y:S05]  /*12f60*/  @!P1 BRA `(.L_x_319) ;  /* 0xfffffffc00f09947 */ /* 0x001fea000383ffff */
[----:B------:R-:W-:Y:S05]  /*12f70*/  BRA `(.L_x_436) ;  /* 0xffffffc400307947 */ /* 0x000fea000383ffff */
.L_x_437:
        /* <DEDUP_REMOVED lines=16> */
.L_x_3221:


//--------------------- .text._ZN7cutlass13device_kernelIN5flash11enable_sm90INS1_16FlashAttnFwdSm90INS1_25CollectiveMainloopFwdSm90ILi2EN4cute5tupleIJNS5_1CILi1EEES8_S8_EEENS6_IJNS7_ILi128EEENS7_ILi96EEENS7_ILi192EEEEEELi192ENS_10bfloat16_tEfNS_4arch4Sm90ELb0ELb0ELb1ELb1ELb1ELb1ELb0ELb1ELb1ELb1ELb0ELb0EEENS1_21CollectiveEpilogueFwdINS6_IJSA_SC_SB_EEES9_SE_SG_Li256ELb1ELb1ELb0ELb0EEENS1_36VarlenDynamicPersistentTileSchedulerILi128ELi96ELi256ELi128ELb0ELb1ELb1ELb0ELb1ELb1EEEEEEEEEvNT_6ParamsE --------------------------
	.section	.text._ZN7cutlass13device_kernelIN5flash11enable_sm90INS1_16FlashAttnFwdSm90INS1_25CollectiveMainloopFwdSm90ILi2EN4cute5tupleIJNS5_1CILi1EEES8_S8_EEENS6_IJNS7_ILi128EEENS7_ILi96EEENS7_ILi192EEEEEELi192ENS_10bfloat16_tEfNS_4arch4Sm90ELb0ELb0ELb1ELb1ELb1ELb1ELb0ELb1ELb1ELb1ELb0ELb0EEENS1_21CollectiveEpilogueFwdINS6_IJSA_SC_SB_EEES9_SE_SG_Li256ELb1ELb1ELb0ELb0EEENS1_36VarlenDynamicPersistentTileSchedulerILi128ELi96ELi256ELi128ELb0ELb1ELb1ELb0ELb1ELb1EEEEEEEEEvNT_6ParamsE,"ax",@progbits
	.align	128
.text._ZN7cutlass13device_kernelIN5flash11enable_sm90INS1_16FlashAttnFwdSm90INS1_25CollectiveMainloopFwdSm90ILi2EN4cute5tupleIJNS5_1CILi1EEES8_S8_EEENS6_IJNS7_ILi128EEENS7_ILi96EEENS7_ILi192EEEEEELi192ENS_10bfloat16_tEfNS_4arch4Sm90ELb0ELb0ELb1ELb1ELb1ELb1ELb0ELb1ELb1ELb1ELb0ELb0EEENS1_21CollectiveEpilogueFwdINS6_IJSA_SC_SB_EEES9_SE_SG_Li256ELb1ELb1ELb0ELb0EEENS1_36VarlenDynamicPersistentTileSchedulerILi128ELi96ELi256ELi128ELb0ELb1ELb1ELb0ELb1ELb1EEEEEEEEEvNT_6ParamsE:
        .type           _ZN7cutlass13device_kernelIN5flash11enable_sm90INS1_16FlashAttnFwdSm90INS1_25CollectiveMainloopFwdSm90ILi2EN4cute5tupleIJNS5_1CILi1EEES8_S8_EEENS6_IJNS7_ILi128EEENS7_ILi96EEENS7_ILi192EEEEEELi192ENS_10bfloat16_tEfNS_4arch4Sm90ELb0ELb0ELb1ELb1ELb1ELb1ELb0ELb1ELb1ELb1ELb0ELb0EEENS1_21CollectiveEpilogueFwdINS6_IJSA_SC_SB_EEES9_SE_SG_Li256ELb1ELb1ELb0ELb0EEENS1_36VarlenDynamicPersistentTileSchedulerILi128ELi96ELi256ELi128ELb0ELb1ELb1ELb0ELb1ELb1EEEEEEEEEvNT_6ParamsE,@function
        .size           _ZN7cutlass13device_kernelIN5flash11enable_sm90INS1_16FlashAttnFwdSm90INS1_25CollectiveMainloopFwdSm90ILi2EN4cute5tupleIJNS5_1CILi1EEES8_S8_EEENS6_IJNS7_ILi128EEENS7_ILi96EEENS7_ILi192EEEEEELi192ENS_10bfloat16_tEfNS_4arch4Sm90ELb0ELb0ELb1ELb1ELb1ELb1ELb0ELb1ELb1ELb1ELb0ELb0EEENS1_21CollectiveEpilogueFwdINS6_IJSA_SC_SB_EEES9_SE_SG_Li256ELb1ELb1ELb0ELb0EEENS1_36VarlenDynamicPersistentTileSchedulerILi128ELi96ELi256ELi128ELb0ELb1ELb1ELb0ELb1ELb1EEEEEEEEEvNT_6ParamsE,(.L_x_3222 - _ZN7cutlass13device_kernelIN5flash11enable_sm90INS1_16FlashAttnFwdSm90INS1_25CollectiveMainloopFwdSm90ILi2EN4cute5tupleIJNS5_1CILi1EEES8_S8_EEENS6_IJNS7_ILi128EEENS7_ILi96EEENS7_ILi192EEEEEELi192ENS_10bfloat16_tEfNS_4arch4Sm90ELb0ELb0ELb1ELb1ELb1ELb1ELb0ELb1ELb1ELb1ELb0ELb0EEENS1_21CollectiveEpilogueFwdINS6_IJSA_SC_SB_EEES9_SE_SG_Li256ELb1ELb1ELb0ELb0EEENS1_36VarlenDynamicPersistentTileSchedulerILi128ELi96ELi256ELi128ELb0ELb1ELb1ELb0ELb1ELb1EEEEEEEEEvNT_6ParamsE)
        .other          _ZN7cutlass13device_kernelIN5flash11enable_sm90INS1_16FlashAttnFwdSm90INS1_25CollectiveMainloopFwdSm90ILi2EN4cute5tupleIJNS5_1CILi1EEES8_S8_EEENS6_IJNS7_ILi128EEENS7_ILi96EEENS7_ILi192EEEEEELi192ENS_10bfloat16_tEfNS_4arch4Sm90ELb0ELb0ELb1ELb1ELb1ELb1ELb0ELb1ELb1ELb1ELb0ELb0EEENS1_21CollectiveEpilogueFwdINS6_IJSA_SC_SB_EEES9_SE_SG_Li256ELb1ELb1ELb0ELb0EEENS1_36VarlenDynamicPersistentTileSchedulerILi128ELi96ELi256ELi128ELb0ELb1ELb1ELb0ELb1ELb1EEEEEEEEEvNT_6ParamsE,@"STO_CUDA_ENTRY STV_DEFAULT"
_ZN7cutlass13device_kernelIN5flash11enable_sm90INS1_16FlashAttnFwdSm90INS1_25CollectiveMainloopFwdSm90ILi2EN4cute5tupleIJNS5_1CILi1EEES8_S8_EEENS6_IJNS7_ILi128EEENS7_ILi96EEENS7_ILi192EEEEEELi192ENS_10bfloat16_tEfNS_4arch4Sm90ELb0ELb0ELb1ELb1ELb1ELb1ELb0ELb1ELb1ELb1ELb0ELb0EEENS1_21CollectiveEpilogueFwdINS6_IJSA_SC_SB_EEES9_SE_SG_Li256ELb1ELb1ELb0ELb0EEENS1_36VarlenDynamicPersistentTileSchedulerILi128ELi96ELi256ELi128ELb0ELb1ELb1ELb0ELb1ELb1EEEEEEEEEvNT_6ParamsE:
[----:B------:R-:W0:Y:S02]  /*0000*/  LDC R1, c[0x0][0x28] ;  /* 0x00000a00ff017b82 */ /* 0x000e240000000800 */
[----:B0-----:R-:W-:Y:S01]  /*0010*/  VIADD R1, R1, 0xffffff68 ;  /* 0xffffff6801017836 */ /* 0x001fe20000000000 */
[----:B------:R-:W0:Y:S01]  /*0020*/  S2R R0, SR_TID.X ;  /* 0x0000000000007919 */ /* 0x000e220000002100 */
[----:B------:R-:W-:Y:S01]  /*0030*/  ELECT P0, URZ, PT ;  /* 0x00000000003f782f */ /* 0x000fe20003800000 */
[----:B------:R-:W-:Y:S01]  /*0040*/  BSSY B0, `(.L_x_438) ;  /* 0x000000e000007945 */ /* 0x000fe20003800000 */
[----:B0-----:R-:W-:-:S05]  /*0050*/  SHF.R.U32.HI R2, RZ, 0x5, R0 ;  /* 0x00000005ff027819 */ /* 0x001fca0000011600 */
[----:B------:R-:W0:Y:S02]  /*0060*/  SHFL.IDX PT, R3, R2, RZ, 0x1f ;  /* 0x00001fff02037589 */ /* 0x000e2400000e0000 */
[----:B0-----:R-:W-:Y:S02]  /*0070*/  ISETP.EQ.AND P0, PT, R3, RZ, P0 ;  /* 0x000000ff0300720c */ /* 0x001fe40000702270 */
[----:B------:R-:W-:-:S11]  /*0080*/  SHF.R.U32.HI R3, RZ, 0x7, R0 ;  /* 0x00000007ff037819 */ /* 0x000fd60000011600 */
[----:B------:R-:W-:Y:S05]  /*0090*/  @!P0 BRA `(.L_x_439) ;  /* 0x0000000000208947 */ /* 0x000fea0003800000 */
[----:B------:R-:W-:Y:S02]  /*00a0*/  ULDC.64 UR4, c[0x0][0x198] ;  /* 0x0000660000047ab9 */ /* 0x000fe40000000a00 */
[----:B------:R-:W-:Y:S02]  /*00b0*/  UIADD3 UR6, UP0, UR4, 0x570, URZ ;  /* 0x0000057004067890 */ /* 0x000fe4000ff1e03f */
[----:B------:R-:W-:Y:S02]  /*00c0*/  UIADD3 UR4, UP1, UR4, 0x670, URZ ;  /* 0x0000067004047890 */ /* 0x000fe4000ff3e03f */
[----:B------:R-:W-:Y:S02]  /*00d0*/  UIADD3.X UR7, URZ, UR5, URZ, UP0, !UPT ;  /* 0x000000053f077290 */ /* 0x000fe400087fe43f */
[----:B------:R-:W-:-:S07]  /*00e0*/  UIADD3.X UR5, URZ, UR5, URZ, UP1, !UPT ;  /* 0x000000053f057290 */ /* 0x000fce0008ffe43f */
[----:B------:R0:W-:Y:S02]  /*00f0*/  UTMACCTL.PF [UR6] ;  /* 0x00000000060079b9 */ /* 0x0001e40008040000 */
[----:B------:R0:W-:Y:S02]  /*0100*/  UTMACCTL.PF [UR4] ;  /* 0x00000000040079b9 */ /* 0x0001e40008040000 */
[----:B0-----:R-:W-:Y:S01]  /*0110*/  NOP ;  /* 0x0000000000007918 */ /* 0x001fe20000000000 */
.L_x_439:
[----:B------:R-:W-:Y:S05]  /*0120*/  BSYNC B0 ;  /* 0x0000000000007941 */ /* 0x000fea0003800000 */
.L_x_438:
[----:B------:R-:W-:Y:S01]  /*0130*/  VOTEU.ANY UP0, P0 ;  /* 0x00000000003f7886 */ /* 0x000fe20000000100 */
[----:B------:R-:W0:Y:S01]  /*0140*/  SHFL.IDX PT, R3, R3, RZ, 0x1f ;  /* 0x00001fff03037589 */ /* 0x000e2200000e0000 */
[----:B------:R-:W-:Y:S01]  /*0150*/  UMOV UR4, 0x80 ;  /* 0x0000008000047882 */ /* 0x000fe20000000000 */
[----:B------:R-:W-:Y:S01]  /*0160*/  UMOV UR7, 0x100 ;  /* 0x0000010000077882 */ /* 0x000fe20000000000 */
[----:B------:R-:W-:Y:S01]  /*0170*/  VOTEU.ANY UP1, P0 ;  /* 0x00000000003f7886 */ /* 0x000fe20000020100 */
[----:B------:R-:W1:Y:S01]  /*0180*/  @UP0 S2UR UR8, SR_CgaCtaId ;  /* 0x00000000000809c3 */ /* 0x000e620000008800 */
[----:B------:R-:W2:Y:S01]  /*0190*/  SHFL.IDX PT, R4, R2, RZ, 0x1f ;  /* 0x00001fff02047589 */ /* 0x000ea200000e0000 */
[----:B------:R-:W-:Y:S01]  /*01a0*/  @UP0 UMOV UR6, 0x400 ;  /* 0x0000040000060882 */ /* 0x000fe20000000000 */
[----:B------:R-:W-:-:S04]  /*01b0*/  @UP0 UIADD3 UR4, -UR4, 0x100000, URZ ;  /* 0x0010000004040890 */ /* 0x000fc8000fffe13f */
[----:B------:R-:W-:Y:S02]  /*01c0*/  @UP0 USHF.L.U32 UR5, UR4, 0xb, URZ ;  /* 0x0000000b04050899 */ /* 0x000fe4000800063f */
[----:B------:R-:W-:Y:S01]  /*01d0*/  @UP0 USHF.L.U32 UR4, UR4, 0x1, URZ ;  /* 0x0000000104040899 */ /* 0x000fe2000800063f */
[----:B------:R-:W-:Y:S01]  /*01e0*/  VOTEU.ANY UP2, P0 ;  /* 0x00000000003f7886 */ /* 0x000fe20000040100 */
[----:B0-----:R-:W-:Y:S01]  /*01f0*/  R2UR UR9, R3 ;  /* 0x00000000030972ca */ /* 0x001fe200000e0000 */
[----:B-1----:R-:W-:Y:S01]  /*0200*/  @UP0 ULEA UR8, UR8, UR6, 0x18 ;  /* 0x0000000608080291 */ /* 0x002fe2000f8ec03f */
[----:B--2---:R-:W-:Y:S01]  /*0210*/  ISETP.NE.AND P1, PT, R4, RZ, PT ;  /* 0x000000ff0400720c */ /* 0x004fe20003f25270 */
[----:B------:R-:W-:-:S04]  /*0220*/  @UP0 UIADD3 UR6, -UR7, 0x100000, URZ ;  /* 0x0010000007060890 */ /* 0x000fc8000fffe13f */
[----:B------:R-:W-:Y:S02]  /*0230*/  @UP0 USHF.L.U32 UR7, UR6, 0xb, URZ ;  /* 0x0000000b06070899 */ /* 0x000fe4000800063f */
[----:B------:R-:W-:-:S04]  /*0240*/  @UP0 USHF.L.U32 UR6, UR6, 0x1, URZ ;  /* 0x0000000106060899 */ /* 0x000fc8000800063f */
[----:B------:R-:W-:Y:S01]  /*0250*/  UISETP.NE.AND UP0, UPT, UR9, URZ, UPT ;  /* 0x0000003f0900728c */ /* 0x000fe2000bf05270 */
[----:B------:R-:W0:Y:S02]  /*0260*/  FENCE.VIEW.ASYNC.S ;  /* 0x00000000000073c6 */ /* 0x000e240000000000 */
[----:B0-----:R0:W1:Y:S05]  /*0270*/  @UP1 SYNCS.EXCH.64 URZ, [UR8+0x30800], UR4 ;  /* 0x03080004083f15b2 */ /* 0x00106a0008000100 */
[----:B------:R0:W2:Y:S01]  /*0280*/  @UP2 SYNCS.EXCH.64 URZ, [UR8+0x30820], UR6 ;  /* 0x03082006083f25b2 */ /* 0x0000a20008000100 */
        /* <DEDUP_REMOVED lines=14> */
[----:B0-----:R3:W4:Y:S08]  /*0370*/  SYNCS.EXCH.64 URZ, [UR8+0x30830], UR4 ;  /* 0x03083004083f75b2 */ /* 0x0017300008000100 */
[----:B------:R3:W0:Y:S01]  /*0380*/  SYNCS.EXCH.64 URZ, [UR8+0x30840], UR6 ;  /* 0x03084006083f75b2 */ /* 0x0006220008000100 */
[----:B------:R3:W0:Y:S01]  /*0390*/  SYNCS.EXCH.64 URZ, [UR8+0x30838], UR4 ;  /* 0x03083804083f75b2 */ /* 0x0006220008000100 */
[----:B------:R3:W0:Y:S02]  /*03a0*/  SYNCS.EXCH.64 URZ, [UR8+0x30848], UR6 ;  /* 0x03084806083f75b2 */ /* 0x0006240008000100 */
[----:B---3--:R-:W-:Y:S01]  /*03b0*/  NOP ;  /* 0x0000000000007918 */ /* 0x008fe20000000000 */
.L_x_440:
[----:B------:R-:W3:Y:S01]  /*03c0*/  SHFL.IDX PT, R3, R2, RZ, 0x1f ;  /* 0x00001fff02037589 */ /* 0x000ee200000e0000 */
[----:B------:R-:W-:Y:S01]  /*03d0*/  NOP ;  /* 0x0000000000007918 */ /* 0x000fe20000000000 */
[----:B---3--:R-:W-:-:S13]  /*03e0*/  ISETP.NE.AND P0, PT, R3, RZ, PT ;  /* 0x000000ff0300720c */ /* 0x008fda0003f05270 */
        /* <DEDUP_REMOVED lines=17> */
[----:B------:R3:W0:Y:S02]  /*0500*/  SYNCS.EXCH.64 URZ, [UR8+0x30868], UR6 ;  /* 0x03086806083f75b2 */ /* 0x0006240008000100 */
[----:B---3--:R-:W-:Y:S01]  /*0510*/  NOP ;  /* 0x0000000000007918 */ /* 0x008fe20000000000 */
.L_x_441:
[----:B------:R-:W3:Y:S01]  /*0520*/  SHFL.IDX PT, R3, R2, RZ, 0x1f ;  /* 0x00001fff02037589 */ /* 0x000ee200000e0000 */
[----:B------:R-:W-:Y:S01]  /*0530*/  NOP ;  /* 0x0000000000007918 */ /* 0x000fe20000000000 */
[----:B---3--:R-:W-:-:S13]  /*0540*/  ISETP.NE.AND P0, PT, R3, RZ, PT ;  /* 0x000000ff0300720c */ /* 0x008fda0003f05270 */
        /* <DEDUP_REMOVED lines=13> */
[----:B------:R3:W0:Y:S02]  /*0620*/  SYNCS.EXCH.64 URZ, [UR6+0x30888], UR4 ;  /* 0x03088804063f75b2 */ /* 0x0006240008000100 */
[----:B---3--:R-:W-:Y:S01]  /*0630*/  NOP ;  /* 0x0000000000007918 */ /* 0x008fe20000000000 */
.L_x_442:
        /* <DEDUP_REMOVED lines=22> */
.L_x_443:
        /* <DEDUP_REMOVED lines=22> */
.L_x_444:
[----:B------:R-:W-:Y:S01]  /*0900*/  PLOP3.LUT P0, PT, PT, PT, UP0, 0x80, 0x0 ;  /* 0x000000000000781c */ /* 0x000fe20003f0f008 */
[----:B------:R-:W-:Y:S01]  /*0910*/  UMOV UR61, 0x1 ;  /* 0x00000001003d7882 */ /* 0x000fe20000000000 */
[----:B------:R-:W-:Y:S01]  /*0920*/  NOP ;  /* 0x0000000000007918 */ /* 0x000fe20000000000 */
[----:B------:R-:W-:Y:S01]  /*0930*/  USEL UR61, UR61, 0x2, !UP0 ;  /* 0x000000023d3d7887 */ /* 0x000fe2000c000000 */
[----:B------:R-:W-:Y:S01]  /*0940*/  BSSY B9, `(.L_x_445) ;  /* 0x0002027000097945 */ /* 0x000fe20003800000 */
[----:B------:R-:W-:Y:S01]  /*0950*/  ULDC.64 UR56, c[0x0][0x208] ;  /* 0x0000820000387ab9 */ /* 0x000fe20000000a00 */
[----:B012-4-:R-:W-:Y:S07]  /*0960*/  BAR.SYNC.DEFER_BLOCKING 0x0 ;  /* 0x0000000000007b1d */ /* 0x017fee0000010000 */
[----:B------:R-:W-:Y:S05]  /*0970*/  @!P0 BRA `(.L_x_446) ;  /* 0x0000019400dc8947 */ /* 0x000fea0003800000 */
.L_x_447:
[----:B------:R-:W-:-:S08]  /*0980*/  NOP ;  /* 0x0000000000007918 */ /* 0x000fd00000000000 */
[----:B------:R-:W0:Y:S02]  /*0990*/  USETMAXREG.TRY_ALLOC.CTAPOOL UP0, 0xe8 ;  /* 0x000000e8000079c8 */ /* 0x000e240008000600 */
[----:B0-----:R-:W-:-:S13]  /*09a0*/  PLOP3.LUT P0, PT, PT, PT, UP0, 0x80, 0x0 ;  /* 0x000000000000781c */ /* 0x001fda0003f0f008 */
[----:B------:R-:W-:Y:S05]  /*09b0*/  @!P0 BRA `(.L_x_447) ;  /* 0xfffffffc00f08947 */ /* 0x000fea000383ffff */
[----:B------:R-:W0:Y:S08]  /*09c0*/  S2UR UR4, SR_CgaCtaId ;  /* 0x00000000000479c3 */ /* 0x000e300000008800 */
[----:B------:R-:W-:Y:S06]  /*09d0*/  BAR.ARV 0x8, 0x180 ;  /* 0x0206000000007b1d */ /* 0x000fec0000002000 */
[----:B------:R-:W-:-:S02]  /*09e0*/  MOV R3, 0x400 ;  /* 0x0000040000037802 */ /* 0x000fc40000000f00 */
[----:B------:R-:W-:Y:S01]  /*09f0*/  BAR.SYNC.DEFER_BLOCKING 0x5, 0x180 ;  /* 0x0146000000007b1d */ /* 0x000fe20000010000 */
[----:B0-----:R-:W-:-:S05]  /*0a00*/  IMAD.U32 R222, RZ, RZ, UR4 ;  /* 0x00000004ffde7e24 */ /* 0x001fca000f8e00ff */
[----:B------:R-:W-:Y:S01]  /*0a10*/  ULDC UR4, c[0x0][0xc3c] ;  /* 0x00030f0000047ab9 */ /* 0x000fe20000000800 */
[----:B------:R-:W-:-:S05]  /*0a20*/  LEA R2, R222, R3, 0x18 ;  /* 0x00000003de027211 */ /* 0x000fca00078ec0ff */
[----:B------:R-:W0:Y:S01]  /*0a30*/  LDS.128 R28, [R2+0x308d0] ;  /* 0x0308d000021c7984 */ /* 0x000e220000000c00 */
[----:B------:R-:W-:Y:S06]  /*0a40*/  BAR.ARV 0x4, 0x180 ;  /* 0x0106000000007b1d */ /* 0x000fec0000002000 */
[----:B0-----:R-:W-:-:S13]  /*0a50*/  ISETP.GE.AND P0, PT, R31, UR4, PT ;  /* 0x000000041f007c0c */ /* 0x001fda000bf06270 */
[----:B------:R-:W-:Y:S05]  /*0a60*/  @P0 BRA `(.L_x_448) ;  /* 0x0000020000500947 */ /* 0x000fea0003800000 */
[----:B------:R-:W-:Y:S01]  /*0a70*/  VIADD R16, R0, 0xffffff80 ;  /* 0xffffff8000107836 */ /* 0x000fe20000000000 */
[----:B------:R-:W-:Y:S01]  /*0a80*/  R2UR UR60, R2 ;  /* 0x00000000023c72ca */ /* 0x000fe200000e0000 */
[----:B------:R-:W-:Y:S01]  /*0a90*/  IMAD.MOV.U32 R14, RZ, RZ, -0x2 ;  /* 0xfffffffeff0e7424 */ /* 0x000fe200078e00ff */
[----:B------:R-:W-:Y:S01]  /*0aa0*/  ULOP3.LUT UR59, UR61, 0x1, URZ, 0xfc, !UPT ;  /* 0x000000013d3b7892 */ /* 0x000fe2000f8efc3f */
[----:B------:R-:W-:Y:S01]  /*0ab0*/  IMAD.MOV.U32 R18, RZ, RZ, RZ ;  /* 0x000000ffff127224 */ /* 0x000fe200078e00ff */
[----:B------:R-:W-:Y:S01]  /*0ac0*/  SHF.R.S32.HI R0, RZ, 0x1f, R16 ;  /* 0x0000001fff007819 */ /* 0x000fe20000011410 */
[----:B------:R-:W-:Y:S02]  /*0ad0*/  IMAD.MOV.U32 R202, RZ, RZ, RZ ;  /* 0x000000ffffca7224 */ /* 0x000fe400078e00ff */
[----:B------:R-:W-:Y:S01]  /*0ae0*/  IMAD.MOV.U32 R220, RZ, RZ, RZ ;  /* 0x000000ffffdc7224 */ /* 0x000fe200078e00ff */
[CC--:B------:R-:W-:Y:S01]  /*0af0*/  LEA.HI R3, R0.reuse, R16.reuse, RZ, 0x7 ;  /* 0x0000001000037211 */ /* 0x0c0fe200078f38ff */
[----:B------:R-:W-:Y:S01]  /*0b00*/  IMAD.MOV.U32 R209, RZ, RZ, RZ ;  /* 0x000000ffffd17224 */ /* 0x000fe200078e00ff */
[----:B------:R-:W-:-:S02]  /*0b10*/  LEA.HI R6, R0, R16, RZ, 0x5 ;  /* 0x0000001000067211 */ /* 0x000fc400078f28ff */
[C---:B------:R-:W-:Y:S01]  /*0b20*/  LOP3.LUT R4, R3.reuse, 0xffffff80, RZ, 0xc0, !PT ;  /* 0xffffff8003047812 */ /* 0x040fe200078ec0ff */
[----:B------:R-:W-:Y:S01]  /*0b30*/  UIADD3 UR60, UR60, 0x12400, URZ ;  /* 0x000124003c3c7890 */ /* 0x000fe2000fffe03f */
[----:B------:R-:W-:Y:S02]  /*0b40*/  SHF.R.S32.HI R6, RZ, 0x5, R6 ;  /* 0x00000005ff067819 */ /* 0x000fe40000011406 */
[----:B------:R-:W-:Y:S01]  /*0b50*/  SHF.R.S32.HI R13, RZ, 0x7, R3 ;  /* 0x00000007ff0d7819 */ /* 0x000fe20000011403 */
[----:B------:R-:W-:Y:S01]  /*0b60*/  IMAD.IADD R15, R16, 0x1, -R4 ;  /* 0x00000001100f7824 */ /* 0x000fe200078e0a04 */
[----:B------:R-:W-:Y:S01]  /*0b70*/  LEA.HI R4, R0, R16, RZ, 0x4 ;  /* 0x0000001000047211 */ /* 0x000fe200078f20ff */
[----:B------:R-:W-:Y:S01]  /*0b80*/  IMAD.SHL.U32 R218, R6, 0x200, RZ ;  /* 0x0000020006da7824 */ /* 0x000fe200078e00ff */
[----:B------:R-:W-:Y:S02]  /*0b90*/  LEA.HI R3, R3, R13, RZ, 0x1 ;  /* 0x0000000d03037211 */ /* 0x000fe400078f08ff */
[----:B------:R-:W-:-:S02]  /*0ba0*/  SHF.R.S32.HI R8, RZ, 0x1f, R15 ;  /* 0x0000001fff087819 */ /* 0x000fc4000001140f */
[----:B------:R-:W-:Y:S02]  /*0bb0*/  SHF.R.S32.HI R7, RZ, 0x4, R4 ;  /* 0x00000004ff077819 */ /* 0x000fe40000011404 */
[----:B------:R-:W-:Y:S02]  /*0bc0*/  LOP3.LUT R5, R4, 0x3fffff0, RZ, 0xc0, !PT ;  /* 0x03fffff004057812 */ /* 0x000fe400078ec0ff */
[----:B------:R-:W-:Y:S02]  /*0bd0*/  LEA.HI R9, R8, R15, RZ, 0x2 ;  /* 0x0000000f08097211 */ /* 0x000fe400078f10ff */
[----:B------:R-:W-:Y:S01]  /*0be0*/  LEA.HI R4, R4, R7, RZ, 0x1 ;  /* 0x0000000704047211 */ /* 0x000fe200078f08ff */
[----:B------:R-:W-:Y:S01]  /*0bf0*/  IMAD.IADD R5, R16, 0x1, -R5 ;  /* 0x0000000110057824 */ /* 0x000fe200078e0a05 */
[--C-:B------:R-:W-:Y:S02]  /*0c00*/  SHF.R.S32.HI R10, RZ, 0x2, R9.reuse ;  /* 0x00000002ff0a7819 */ /* 0x100fe40000011409 */
[----:B------:R-:W-:Y:S01]  /*0c10*/  SHF.R.S32.HI R11, RZ, 0x1f, R9 ;  /* 0x0000001fff0b7819 */ /* 0x000fe20000011409 */
[----:B------:R-:W-:Y:S01]  /*0c20*/  IMAD R5, R6, 0x10, R5 ;  /* 0x0000001006057824 */ /* 0x000fe200078e0205 */
[----:B------:R-:W-:-:S02]  /*0c30*/  LOP3.LUT R4, R4, 0x1ffffffe, RZ, 0xc0, !PT ;  /* 0x1ffffffe04047812 */ /* 0x000fc400078ec0ff */
[----:B------:R-:W-:Y:S02]  /*0c40*/  LEA.HI R11, R11, R10, RZ, 0x3 ;  /* 0x0000000a0b0b7211 */ /* 0x000fe400078f18ff */
[----:B------:R-:W-:Y:S01]  /*0c50*/  LOP3.LUT R9, R9, 0x7ffffffc, RZ, 0xc0, !PT ;  /* 0x7ffffffc09097812 */ /* 0x000fe200078ec0ff */
[----:B------:R-:W-:Y:S01]  /*0c60*/  IMAD.IADD R4, R7, 0x1, -R4 ;  /* 0x0000000107047824 */ /* 0x000fe200078e0a04 */
[----:B------:R-:W-:Y:S02]  /*0c70*/  LOP3.LUT R11, R11, 0xfffffff8, RZ, 0xc0, !PT ;  /* 0xfffffff80b0b7812 */ /* 0x000fe400078ec0ff */
[----:B------:R-:W-:Y:S01]  /*0c80*/  LEA.HI R8, R8, R15, RZ, 0x5 ;  /* 0x0000000f08087211 */ /* 0x000fe200078f28ff */
[----:B------:R-:W-:Y:S01]  /*0c90*/  IMAD R12, R5, 0x8, R4 ;  /* 0x00000008050c7824 */ /* 0x000fe200078e0204 */
[----:B------:R-:W-:Y:S01]  /*0ca0*/  LEA.HI R4, R0, R16, RZ, 0x2 ;  /* 0x0000001000047211 */ /* 0x000fe200078f10ff */
[----:B------:R-:W-:Y:S01]  /*0cb0*/  IMAD.IADD R11, R10, 0x1, -R11 ;  /* 0x000000010a0b7824 */ /* 0x000fe200078e0a0b */
[----:B------:R-:W-:Y:S01]  /*0cc0*/  SHF.R.S32.HI R8, RZ, 0x5, R8 ;  /* 0x00000005ff087819 */ /* 0x000fe20000011408 */
[----:B------:R-:W-:Y:S01]  /*0cd0*/  IMAD.IADD R9, R15, 0x1, -R9 ;  /* 0x000000010f097824 */ /* 0x000fe200078e0a09 */
[--C-:B------:R-:W-:Y:S01]  /*0ce0*/  SHF.R.S32.HI R201, RZ, 0x2, R4.reuse ;  /* 0x00000002ffc97819 */ /* 0x100fe20000011404 */
[----:B------:R-:W-:Y:S01]  /*0cf0*/  IMAD.SHL.U32 R21, R12, 0x8, RZ ;  /* 0x000000080c157824 */ /* 0x000fe200078e00ff */
[----:B------:R-:W-:Y:S01]  /*0d00*/  SHF.R.S32.HI R10, RZ, 0x1f, R4 ;  /* 0x0000001fff0a7819 */ /* 0x000fe20000011404 */
[----:B------:R-:W-:Y:S01]  /*0d10*/  IMAD R5, R9, R14, 0x60 ;  /* 0x0000006009057424 */ /* 0x000fe200078e020e */
[----:B------:R-:W-:-:S02]  /*0d20*/  LOP3.LUT R4, R4, 0xfffffffc, RZ, 0xc0, !PT ;  /* 0xfffffffc04047812 */ /* 0x000fc400078ec0ff */
[----:B------:R-:W-:Y:S02]  /*0d30*/  LOP3.LUT R3, R3, 0x3fffffe, RZ, 0xc0, !PT ;  /* 0x03fffffe03037812 */ /* 0x000fe400078ec0ff */
[----:B------:R-:W-:Y:S01]  /*0d40*/  LEA R8, R8, R11, 0x4 ;  /* 0x0000000b08087211 */ /* 0x000fe200078e20ff */
[----:B------:R-:W-:Y:S01]  /*0d50*/  IMAD.IADD R15, R16, 0x1, -R4 ;  /* 0x00000001100f7824 */ /* 0x000fe200078e0a04 */
[----:B------:R0:W-:Y:S01]  /*0d60*/  STL [R1+0x78], R5 ;  /* 0x0000780501007387 */ /* 0x0001e20000100800 */
[----:B------:R-:W-:Y:S01]  /*0d70*/  IMAD.IADD R3, R13, 0x1, -R3 ;  /* 0x000000010d037824 */ /* 0x000fe200078e0a03 */
[----:B------:R-:W-:Y:S01]  /*0d80*/  LEA.HI R10, R10, R201, RZ, 0x3 ;  /* 0x000000c90a0a7211 */ /* 0x000fe200078f18ff */
[----:B------:R-:W-:Y:S01]  /*0d90*/  IMAD.SHL.U32 R194, R15, 0x4, RZ ;  /* 0x000000040fc27824 */ /* 0x000fe200078e00ff */
[----:B------:R-:W-:Y:S01]  /*0da0*/  LEA.HI R0, R0, R16, RZ, 0x3 ;  /* 0x0000001000007211 */ /* 0x000fe200078f18ff */
[----:B------:R-:W-:Y:S01]  /*0db0*/  IMAD R11, R3, 0x40, R8 ;  /* 0x00000040030b7824 */ /* 0x000fe200078e0208 */
[----:B------:R-:W-:Y:S01]  /*0dc0*/  LOP3.LUT R10, R10, 0xfffffff8, RZ, 0xc0, !PT ;  /* 0xfffffff80a0a7812 */ /* 0x000fe200078ec0ff */
[----:B------:R-:W-:Y:S01]  /*0dd0*/  VIADD R204, R194, 0x20 ;  /* 0x00000020c2cc7836 */ /* 0x000fe20000000000 */
[----:B------:R-:W-:Y:S01]  /*0de0*/  LOP3.LUT R226, R0, 0xfffffff8, RZ, 0xc0, !PT ;  /* 0xfffffff800e27812 */ /* 0x000fe200078ec0ff */
[C---:B------:R-:W-:Y:S01]  /*0df0*/  VIADD R207, R194.reuse, 0x40 ;  /* 0x00000040c2cf7836 */ /* 0x040fe20000000000 */
[----:B------:R-:W-:Y:S01]  /*0e00*/  STL [R1+0x74], R11 ;  /* 0x0000740b01007387 */ /* 0x000fe20000100800 */
[C---:B0-----:R-:W-:Y:S01]  /*0e10*/  VIADD R5, R201.reuse, 0x40 ;  /* 0x00000040c9057836 */ /* 0x041fe20000000000 */
[----:B------:R-:W-:Y:S01]  /*0e20*/  SHF.R.S32.HI R0, RZ, 0x3, R0 ;  /* 0x00000003ff007819 */ /* 0x000fe20000011400 */
[C---:B------:R-:W-:Y:S01]  /*0e30*/  IMAD.IADD R193, R194.reuse, 0x1, R204 ;  /* 0x00000001c2c17824 */ /* 0x040fe200078e02cc */
[----:B------:R-:W-:Y:S01]  /*0e40*/  STL [R1+0x40], RZ ;  /* 0x000040ff01007387 */ /* 0x000fe20000100800 */
[----:B------:R-:W-:Y:S01]  /*0e50*/  IMAD.IADD R224, R201, 0x1, -R10 ;  /* 0x00000001c9e07824 */ /* 0x000fe200078e0a0a */
[----:B------:R-:W-:Y:S01]  /*0e60*/  SHF.R.S32.HI R3, RZ, 0x1f, R5 ;  /* 0x0000001fff037819 */ /* 0x000fe20000011405 */
[----:B------:R-:W-:Y:S01]  /*0e70*/  IMAD.IADD R192, R194, 0x1, R207 ;  /* 0x00000001c2c07824 */ /* 0x000fe200078e02cf */
[----:B------:R-:W-:Y:S01]  /*0e80*/  SHF.R.S32.HI R4, RZ, 0x1f, R193 ;  /* 0x0000001fff047819 */ /* 0x000fe200000114c1 */
[----:B------:R-:W-:Y:S01]  /*0e90*/  IMAD.SHL.U32 R203, R5, 0x40, RZ ;  /* 0x0000004005cb7824 */ /* 0x000fe200078e00ff */
[----:B------:R-:W-:Y:S01]  /*0ea0*/  LEA.HI R3, R3, R5, RZ, 0x3 ;  /* 0x0000000503037211 */ /* 0x000fe200078f18ff */
[----:B------:R-:W-:Y:S01]  /*0eb0*/  IMAD.SHL.U32 R216, R224, 0x40, RZ ;  /* 0x00000040e0d87824 */ /* 0x000fe200078e00ff */
[-C--:B------:R-:W-:Y:S01]  /*0ec0*/  LEA.HI R196, R4, R193.reuse, RZ, 0x3 ;  /* 0x000000c104c47211 */ /* 0x080fe200078f18ff */
[C---:B------:R-:W-:Y:S01]  /*0ed0*/  VIADD R206, R194.reuse, 0x10 ;  /* 0x00000010c2ce7836 */ /* 0x040fe20000000000 */
[----:B------:R-:W-:Y:S01]  /*0ee0*/  SHF.L.U32 R3, R3, 0x6, RZ ;  /* 0x0000000603037819 */ /* 0x000fe200000006ff */
[----:B------:R-:W-:Y:S01]  /*0ef0*/  VIADD R205, R194, 0x30 ;  /* 0x00000030c2cd7836 */ /* 0x000fe20000000000 */
[----:B------:R-:W-:Y:S01]  /*0f00*/  LEA.HI R4, R4, R193, RZ, 0x6 ;  /* 0x000000c104047211 */ /* 0x000fe200078f30ff */
[----:B------:R-:W-:Y:S01]  /*0f10*/  IMAD.IADD R226, R16, 0x1, -R226 ;  /* 0x0000000110e27824 */ /* 0x000fe200078e0ae2 */
[----:B------:R-:W-:Y:S01]  /*0f20*/  LOP3.LUT R219, R3, 0xfffffe00, RZ, 0xc0, !PT ;  /* 0xfffffe0003db7812 */ /* 0x000fe200078ec0ff */
[----:B------:R-:W-:Y:S01]  /*0f30*/  VIADD R208, R194, 0x50 ;  /* 0x00000050c2d07836 */ /* 0x000fe20000000000 */
[----:B------:R-:W-:Y:S01]  /*0f40*/  SHF.R.S32.HI R3, RZ, 0x1f, R192 ;  /* 0x0000001fff037819 */ /* 0x000fe200000114c0 */
[----:B------:R-:W-:Y:S01]  /*0f50*/  STL [R1+0x80], R21 ;  /* 0x0000801501007387 */ /* 0x000fe20000100800 */
[----:B------:R-:W-:Y:S01]  /*0f60*/  LOP3.LUT R203, R203, 0x1c0, RZ, 0xc0, !PT ;  /* 0x000001c0cbcb7812 */ /* 0x000fe200078ec0ff */
[----:B------:R-:W-:Y:S01]  /*0f70*/  IMAD.SHL.U32 R223, R226, 0x8, RZ ;  /* 0x00000008e2df7824 */ /* 0x000fe200078e00ff */
[----:B------:R-:W-:-:S02]  /*0f80*/  LOP3.LUT R216, R216, 0x1c0, RZ, 0xc0, !PT ;  /* 0x000001c0d8d87812 */ /* 0x000fc400078ec0ff */
[-C--:B------:R-:W-:Y:S01]  /*0f90*/  LEA.HI R5, R3, R192.reuse, RZ, 0x6 ;  /* 0x000000c003057211 */ /* 0x080fe200078f30ff */
[----:B------:R-:W-:Y:S01]  /*0fa0*/  VIADD R225, R223, 0x80 ;  /* 0x00000080dfe17836 */ /* 0x000fe20000000000 */
[----:B------:R-:W-:Y:S01]  /*0fb0*/  LEA.HI R197, R3, R192, RZ, 0x3 ;  /* 0x000000c003c57211 */ /* 0x000fe200078f18ff */
[----:B------:R-:W-:Y:S01]  /*0fc0*/  IMAD.SHL.U32 R3, R4, 0x80, RZ ;  /* 0x0000008004037824 */ /* 0x000fe200078e00ff */
[----:B------:R-:W-:Y:S01]  /*0fd0*/  SHF.R.U32.HI R13, RZ, 0x3, R203 ;  /* 0x00000003ff0d7819 */ /* 0x000fe200000116cb */
[----:B------:R-:W-:Y:S01]  /*0fe0*/  IMAD.SHL.U32 R5, R5, 0x80, RZ ;  /* 0x0000008005057824 */ /* 0x000fe200078e00ff */
[----:B------:R-:W-:Y:S02]  /*0ff0*/  SHF.R.U32.HI R217, RZ, 0x3, R216 ;  /* 0x00000003ffd97819 */ /* 0x000fe400000116d8 */
[--C-:B------:R-:W-:Y:S02]  /*1000*/  LOP3.LUT R4, R216, 0x38, R196.reuse, 0xf8, !PT ;  /* 0x00000038d8047812 */ /* 0x100fe400078ef8c4 */
[----:B------:R-:W-:-:S02]  /*1010*/  LOP3.LUT R7, R203, 0x38, R196, 0xf8, !PT ;  /* 0x00000038cb077812 */ /* 0x000fc400078ef8c4 */
[----:B------:R-:W-:Y:S02]  /*1020*/  LOP3.LUT R3, R3, 0xffffe000, RZ, 0xc0, !PT ;  /* 0xffffe00003037812 */ /* 0x000fe400078ec0ff */
[----:B------:R-:W-:Y:S02]  /*1030*/  LOP3.LUT R4, R4, R217, RZ, 0x3c, !PT ;  /* 0x000000d904047212 */ /* 0x000fe400078e3cff */
[----:B------:R-:W-:Y:S02]  /*1040*/  LOP3.LUT R8, R7, R13, RZ, 0x3c, !PT ;  /* 0x0000000d07087212 */ /* 0x000fe400078e3cff */
[--C-:B------:R-:W-:Y:S02]  /*1050*/  LOP3.LUT R6, R216, 0x38, R197.reuse, 0xf8, !PT ;  /* 0x00000038d8067812 */ /* 0x100fe400078ef8c5 */
[----:B------:R-:W-:Y:S02]  /*1060*/  LOP3.LUT R9, R203, 0x38, R197, 0xf8, !PT ;  /* 0x00000038cb097812 */ /* 0x000fe400078ef8c5 */
[----:B------:R-:W-:-:S02]  /*1070*/  IADD3 R4, R4, R3, R218 ;  /* 0x0000000304047210 */ /* 0x000fc40007ffe0da */
[----:B------:R-:W-:Y:S02]  /*1080*/  IADD3 R8, R8, R3, R219 ;  /* 0x0000000308087210 */ /* 0x000fe40007ffe0db */
[----:B------:R-:W-:Y:S02]  /*1090*/  LEA.HI R3, R15, R15, RZ, 0x1 ;  /* 0x0000000f0f037211 */ /* 0x000fe400078f08ff */
[----:B------:R-:W-:Y:S02]  /*10a0*/  LOP3.LUT R5, R5, 0xffffe000, RZ, 0xc0, !PT ;  /* 0xffffe00005057812 */ /* 0x000fe400078ec0ff */
[----:B------:R-:W-:Y:S02]  /*10b0*/  LOP3.LUT R6, R6, R217, RZ, 0x3c, !PT ;  /* 0x000000d906067212 */ /* 0x000fe400078e3cff */
[----:B------:R-:W-:Y:S02]  /*10c0*/  LOP3.LUT R10, R9, R13, RZ, 0x3c, !PT ;  /* 0x0000000d090a7212 */ /* 0x000fe400078e3cff */
[----:B------:R-:W-:-:S02]  /*10d0*/  LOP3.LUT R3, R3, 0x1ffffffe, RZ, 0xc0, !PT ;  /* 0x1ffffffe03037812 */ /* 0x000fc400078ec0ff */
[-C--:B------:R-:W-:Y:S02]  /*10e0*/  IADD3 R6, R6, R5.reuse, R218 ;  /* 0x0000000506067210 */ /* 0x080fe40007ffe0da */
[----:B------:R-:W-:Y:S01]  /*10f0*/  IADD3 R10, R10, R5, R219 ;  /* 0x000000050a0a7210 */ /* 0x000fe20007ffe0db */
[C---:B------:R-:W-:Y:S01]  /*1100*/  IMAD.IADD R3, R15.reuse, 0x1, -R3 ;  /* 0x000000010f037824 */ /* 0x040fe200078e0a03 */
[----:B------:R-:W-:Y:S02]  /*1110*/  SHF.R.S32.HI R5, RZ, 0x1f, R206 ;  /* 0x0000001fff057819 */ /* 0x000fe400000114ce */
[----:B------:R-:W-:Y:S02]  /*1120*/  SHF.R.S32.HI R7, RZ, 0x1f, R204 ;  /* 0x0000001fff077819 */ /* 0x000fe400000114cc */
[----:B------:R-:W-:Y:S02]  /*1130*/  SHF.R.S32.HI R14, RZ, 0x1f, R205 ;  /* 0x0000001fff0e7819 */ /* 0x000fe400000114cd */
[----:B------:R-:W-:-:S02]  /*1140*/  SHF.L.U32 R16, R15, 0x3, RZ ;  /* 0x000000030f107819 */ /* 0x000fc400000006ff */
[----:B------:R-:W-:Y:S02]  /*1150*/  SHF.L.U64.HI R15, R206, 0x1, R5 ;  /* 0x00000001ce0f7819 */ /* 0x000fe40000010205 */
[----:B------:R-:W-:Y:S01]  /*1160*/  SHF.L.U64.HI R12, R204, 0x1, R7 ;  /* 0x00000001cc0c7819 */ /* 0x000fe20000010207 */
[C---:B------:R-:W-:Y:S01]  /*1170*/  VIADD R22, R16.reuse, 0x60 ;  /* 0x0000006010167836 */ /* 0x040fe20000000000 */
[----:B------:R-:W-:Y:S01]  /*1180*/  SHF.L.U64.HI R5, R205, 0x1, R14 ;  /* 0x00000001cd057819 */ /* 0x000fe2000001020e */
[----:B------:R-:W-:Y:S01]  /*1190*/  STL [R1+0x4c], R15 ;  /* 0x00004c0f01007387 */ /* 0x000fe20000100800 */
[----:B------:R-:W-:Y:S01]  /*11a0*/  SHF.R.S32.HI R20, RZ, 0x1f, R207 ;  /* 0x0000001fff147819 */ /* 0x000fe200000114cf */
[C---:B------:R-:W-:Y:S01]  /*11b0*/  VIADD R19, R16.reuse, 0x80 ;  /* 0x0000008010137836 */ /* 0x040fe20000000000 */
[----:B------:R-:W-:Y:S01]  /*11c0*/  SHF.R.S32.HI R9, RZ, 0x1f, R208 ;  /* 0x0000001fff097819 */ /* 0x000fe200000114d0 */
[----:B------:R-:W-:Y:S01]  /*11d0*/  STL [R1+0x50], R12 ;  /* 0x0000500c01007387 */ /* 0x000fe20000100800 */
[----:B------:R-:W-:Y:S01]  /*11e0*/  LOP3.LUT R0, R203, 0x38, R16, 0xf8, !PT ;  /* 0x00000038cb007812 */ /* 0x000fe200078ef810 */
[----:B------:R-:W-:Y:S01]  /*11f0*/  VIADD R23, R16, 0xa0 ;  /* 0x000000a010177836 */ /* 0x000fe20000000000 */
[----:B------:R-:W-:Y:S01]  /*1200*/  SHF.L.U64.HI R7, R207, 0x1, R20 ;  /* 0x00000001cf077819 */ /* 0x000fe20000010214 */
[----:B------:R0:W-:Y:S01]  /*1210*/  STL [R1+0x54], R5 ;  /* 0x0000540501007387 */ /* 0x0001e20000100800 */
[----:B------:R-:W-:-:S02]  /*1220*/  LOP3.LUT R0, R219, R0, R13, 0xf6, !PT ;  /* 0x00000000db007212 */ /* 0x000fc400078ef60d */
[----:B------:R-:W-:Y:S01]  /*1230*/  LEA R4, R4, UR60, 0x1 ;  /* 0x0000003c04047c11 */ /* 0x000fe2000f8e08ff */
[----:B------:R-:W-:Y:S01]  /*1240*/  STL [R1+0x58], R7 ;  /* 0x0000580701007387 */ /* 0x000fe20000100800 */
[----:B------:R-:W-:Y:S02]  /*1250*/  SHF.R.S32.HI R17, RZ, 0x1f, R16 ;  /* 0x0000001fff117819 */ /* 0x000fe40000011410 */
[----:B------:R-:W-:Y:S02]  /*1260*/  SHF.R.S32.HI R200, RZ, 0x1f, R22 ;  /* 0x0000001fffc87819 */ /* 0x000fe40000011416 */
[----:B------:R-:W-:Y:S02]  /*1270*/  SHF.R.S32.HI R199, RZ, 0x1f, R19 ;  /* 0x0000001fffc77819 */ /* 0x000fe40000011413 */
[----:B0-----:R-:W-:Y:S02]  /*1280*/  SHF.L.U64.HI R5, R208, 0x1, R9 ;  /* 0x00000001d0057819 */ /* 0x001fe40000010209 */
[----:B------:R-:W-:-:S02]  /*1290*/  SHF.R.S32.HI R198, RZ, 0x1f, R23 ;  /* 0x0000001fffc67819 */ /* 0x000fc40000011417 */
[----:B------:R-:W-:Y:S01]  /*12a0*/  SHF.R.S32.HI R196, RZ, 0x3, R196 ;  /* 0x00000003ffc47819 */ /* 0x000fe200000114c4 */
[----:B------:R0:W-:Y:S01]  /*12b0*/  STL [R1+0x5c], R5 ;  /* 0x00005c0501007387 */ /* 0x0001e20000100800 */
[----:B------:R-:W-:Y:S02]  /*12c0*/  SHF.R.S32.HI R197, RZ, 0x3, R197 ;  /* 0x00000003ffc57819 */ /* 0x000fe400000114c5 */
[----:B0-----:R-:W-:Y:S02]  /*12d0*/  LEA R5, R0, UR60, 0x1 ;  /* 0x0000003c00057c11 */ /* 0x001fe4000f8e08ff */
[----:B------:R-:W-:-:S03]  /*12e0*/  LEA R0, R8, UR60, 0x1 ;  /* 0x0000003c08007c11 */ /* 0x000fc6000f8e08ff */
[----:B------:R0:W-:Y:S04]  /*12f0*/  STL [R1+0x6c], R5 ;  /* 0x00006c0501007387 */ /* 0x0001e80000100800 */
[----:B------:R1:W-:Y:S04]  /*1300*/  STL [R1+0x70], R4 ;  /* 0x0000700401007387 */ /* 0x0003e80000100800 */
[----:B------:R2:W-:Y:S01]  /*1310*/  STL [R1+0x64], R0 ;  /* 0x0000640001007387 */ /* 0x0005e20000100800 */
[----:B0-----:R-:W-:Y:S02]  /*1320*/  LEA R5, R6, UR60, 0x1 ;  /* 0x0000003c06057c11 */ /* 0x001fe4000f8e08ff */
[----:B-1----:R-:W-:-:S03]  /*1330*/  LEA R4, R10, UR60, 0x1 ;  /* 0x0000003c0a047c11 */ /* 0x002fc6000f8e08ff */
[----:B------:R0:W-:Y:S01]  /*1340*/  STL [R1+0x68], R5 ;  /* 0x0000680501007387 */ /* 0x0001e20000100800 */
[----:B--2---:R-:W-:-:S05]  /*1350*/  LEA R0, R3, R11, 0x3 ;  /* 0x0000000b03007211 */ /* 0x004fca00078e18ff */
[----:B------:R0:W-:Y:S04]  /*1360*/  STL [R1+0x7c], R0 ;  /* 0x00007c0001007387 */ /* 0x0001e80000100800 */
[----:B------:R0:W-:Y:S02]  /*1370*/  STL [R1+0x60], R4 ;  /* 0x0000600401007387 */ /* 0x0001e40000100800 */
.L_x_663:
[----:B0-----:R-:W0:Y:S01]  /*1380*/  LDC.64 R4, c[0x0][0xc88] ;  /* 0x00032200ff047b82 */ /* 0x001e220000000a00 */
[----:B------:R-:W-:Y:S01]  /*1390*/  ULDC.64 UR4, c[0x0][0xa28] ;  /* 0x00028a0000047ab9 */ /* 0x000fe20000000a00 */
[----:B------:R-:W-:Y:S01]  /*13a0*/  ULDC.64 UR8, c[0x0][0xa18] ;  /* 0x0002860000087ab9 */ /* 0x000fe20000000a00 */
[----:B------:R-:W-:Y:S01]  /*13b0*/  ULDC.64 UR6, c[0x0][0xa08] ;  /* 0x0002820000067ab9 */ /* 0x000fe20000000a00 */
[----:B0-----:R-:W-:-:S05]  /*13c0*/  IMAD.WIDE R4, R31, 0x4, R4 ;  /* 0x000000041f047825 */ /* 0x001fca00078e0204 */
[----:B----4-:R-:W2:Y:S01]  /*13d0*/  LDG.E R3, desc[UR56][R4.64] ;  /* 0x0000003804037981 */ /* 0x010ea2000c1e1900 */
[----:B------:R-:W-:Y:S01]  /*13e0*/  ISETP.NE.U32.AND P2, PT, RZ, UR4, PT ;  /* 0x00000004ff007c0c */ /* 0x000fe2000bf45070 */
[----:B------:R-:W-:Y:S01]  /*13f0*/  IMAD.MOV.U32 R28, RZ, RZ, RZ ;  /* 0x000000ffff1c7224 */ /* 0x000fe200078e00ff */
[----:B------:R-:W-:Y:S02]  /*1400*/  ISETP.NE.U32.AND P1, PT, RZ, UR8, PT ;  /* 0x00000008ff007c0c */ /* 0x000fe4000bf25070 */
[----:B------:R-:W-:Y:S02]  /*1410*/  ISETP.NE.AND.EX P2, PT, RZ, UR5, PT, P2 ;  /* 0x00000005ff007c0c */ /* 0x000fe4000bf45320 */
[----:B------:R-:W-:Y:S02]  /*1420*/  ISETP.NE.AND.EX P1, PT, RZ, UR9, PT, P1 ;  /* 0x00000009ff007c0c */ /* 0x000fe4000bf25310 */
[----:B------:R-:W-:-:S04]  /*1430*/  ISETP.NE.U32.AND P0, PT, RZ, UR6, PT ;  /* 0x00000006ff007c0c */ /* 0x000fc8000bf05070 */
[----:B------:R-:W-:Y:S02]  /*1440*/  ISETP.NE.AND.EX P0, PT, RZ, UR7, PT, P0 ;  /* 0x00000007ff007c0c */ /* 0x000fe4000bf05300 */
[----:B--2---:R-:W-:Y:S01]  /*1450*/  SHF.R.S32.HI R0, RZ, 0x1f, R3 ;  /* 0x0000001fff007819 */ /* 0x004fe20000011403 */
[----:B------:R-:W-:Y:S02]  /*1460*/  STL [R1+0x4], R3 ;  /* 0x0000040301007387 */ /* 0x000fe40000100800 */
[C---:B------:R-:W-:Y:S01]  /*1470*/  @P2 LEA R4, P3, R3.reuse, UR4, 0x2 ;  /* 0x0000000403042c11 */ /* 0x040fe2000f8610ff */
[C---:B------:R-:W-:Y:S01]  /*1480*/  IMAD.SHL.U32 R228, R3.reuse, 0x4, RZ ;  /* 0x0000000403e47824 */ /* 0x040fe200078e00ff */
[C-C-:B------:R-:W-:Y:S01]  /*1490*/  SHF.L.U64.HI R229, R3.reuse, 0x2, R0.reuse ;  /* 0x0000000203e57819 */ /* 0x140fe20000010200 */
[----:B------:R0:W-:Y:S01]  /*14a0*/  STL [R1+0x48], R0 ;  /* 0x0000480001007387 */ /* 0x0001e20000100800 */
[----:B------:R-:W-:Y:S01]  /*14b0*/  @P2 LEA.HI.X R5, R3, UR5, R0, 0x2, P3 ;  /* 0x0000000503052c11 */ /* 0x000fe200098f1400 */
[----:B------:R-:W-:Y:S01]  /*14c0*/  ULDC UR4, c[0x0][0x288] ;  /* 0x0000a20000047ab9 */ /* 0x000fe20000000800 */
[----:B---3--:R-:W-:Y:S01]  /*14d0*/  IADD3 R8, P4, R228, UR6, RZ ;  /* 0x00000006e4087c10 */ /* 0x008fe2000ff9e0ff */
[----:B0-----:R-:W-:-:S03]  /*14e0*/  IMAD.MOV.U32 R0, RZ, RZ, RZ ;  /* 0x000000ffff007224 */ /* 0x001fc600078e00ff */
[----:B------:R-:W-:Y:S01]  /*14f0*/  IADD3.X R9, R229, UR7, RZ, P4, !PT ;  /* 0x00000007e5097c10 */ /* 0x000fe2000a7fe4ff */
[----:B------:R-:W-:Y:S01]  /*1500*/  IMAD.U32 R141, RZ, RZ, UR4 ;  /* 0x00000004ff8d7e24 */ /* 0x000fe2000f8e00ff */
[----:B------:R0:W-:Y:S01]  /*1510*/  STL [R1+0x44], R29 ;  /* 0x0000441d01007387 */ /* 0x0001e20000100800 */
[----:B------:R-:W-:-:S03]  /*1520*/  ULDC.64 UR4, c[0x0][0x418] ;  /* 0x0001060000047ab9 */ /* 0x000fc60000000a00 */
[----:B------:R0:W5:Y:S01]  /*1530*/  @P2 LDG.E R0, desc[UR56][R4.64] ;  /* 0x0000003804002981 */ /* 0x000162000c1e1900 */
[----:B------:R-:W-:-:S03]  /*1540*/  @P1 IADD3 R6, P2, R228, UR8, RZ ;  /* 0x00000008e4061c10 */ /* 0x000fc6000ff5e0ff */
[----:B------:R0:W5:Y:S01]  /*1550*/  @P0 LDG.E R28, desc[UR56][R8.64] ;  /* 0x00000038081c0981 */ /* 0x000162000c1e1900 */
[----:B------:R-:W-:Y:S01]  /*1560*/  @P1 IADD3.X R7, R229, UR9, RZ, P2, !PT ;  /* 0x00000009e5071c10 */ /* 0x000fe200097fe4ff */
[----:B------:R-:W-:Y:S01]  /*1570*/  UISETP.NE.U32.AND UP0, UPT, UR4, URZ, UPT ;  /* 0x0000003f0400728c */ /* 0x000fe2000bf05070 */
[----:B------:R-:W-:Y:S02]  /*1580*/  ULDC.64 UR8, c[0x0][0xa20] ;  /* 0x0002880000087ab9 */ /* 0x000fe40000000a00 */
[----:B------:R-:W-:Y:S01]  /*1590*/  ULDC UR4, c[0x0][0x424] ;  /* 0x0001090000047ab9 */ /* 0x000fe20000000800 */
[----:B------:R0:W5:Y:S01]  /*15a0*/  @P1 LDG.E R141, desc[UR56][R6.64] ;  /* 0x00000038068d1981 */ /* 0x000162000c1e1900 */
[----:B------:R-:W-:Y:S01]  /*15b0*/  UISETP.NE.AND.EX UP0, UPT, UR5, URZ, UPT, UP0 ;  /* 0x0000003f0500728c */ /* 0x000fe2000bf05300 */
[----:B------:R-:W-:Y:S01]  /*15c0*/  ISETP.NE.U32.AND P2, PT, RZ, UR8, PT ;  /* 0x00000008ff007c0c */ /* 0x000fe2000bf45070 */
[----:B------:R-:W-:Y:S01]  /*15d0*/  IMAD.MOV.U32 R227, RZ, RZ, R30 ;  /* 0x000000ffffe37224 */ /* 0x000fe200078e001e */
[----:B------:R-:W-:Y:S01]  /*15e0*/  ULDC UR5, c[0x0][0x2f0] ;  /* 0x0000bc0000057ab9 */ /* 0x000fe20000000800 */
[----:B------:R-:W-:Y:S01]  /*15f0*/  USEL UR4, UR4, 0x1, UP0 ;  /* 0x0000000104047887 */ /* 0x000fe20008000000 */
[----:B------:R-:W-:Y:S01]  /*1600*/  ISETP.NE.AND.EX P2, PT, RZ, UR9, PT, P2 ;  /* 0x00000009ff007c0c */ /* 0x000fe2000bf45320 */
[----:B------:R-:W-:-:S02]  /*1610*/  IMAD.MOV.U32 R26, RZ, RZ, R3 ;  /* 0x000000ffff1a7224 */ /* 0x000fc400078e0003 */
[----:B------:R-:W-:-:S03]  /*1620*/  UIMAD UR4, UR4, UR5, URZ ;  /* 0x00000005040472a4 */ /* 0x000fc6000f8e023f */
[----:B------:R-:W-:Y:S01]  /*1630*/  ULDC UR5, c[0x0][0x348] ;  /* 0x0000d20000057ab9 */ /* 0x000fe20000000800 */
[----:B01----:R-:W-:Y:S08]  /*1640*/  @P1 BRA `(.L_x_449) ;  /* 0x0000000000241947 */ /* 0x003ff00003800000 */
[----:B------:R-:W-:Y:S02]  /*1650*/  ULDC.64 UR6, c[0x0][0xa00] ;  /* 0x0002800000067ab9 */ /* 0x000fe40000000a00 */
[----:B------:R-:W-:-:S04]  /*1660*/  ISETP.NE.U32.AND P1, PT, RZ, UR6, PT ;  /* 0x00000006ff007c0c */ /* 0x000fc8000bf25070 */
[----:B------:R-:W-:-:S13]  /*1670*/  ISETP.NE.AND.EX P1, PT, RZ, UR7, PT, P1 ;  /* 0x00000007ff007c0c */ /* 0x000fda000bf25310 */
[----:B------:R-:W-:Y:S05]  /*1680*/  @!P1 BRA `(.L_x_449) ;  /* 0x0000000000149947 */ /* 0x000fea0003800000 */
[----:B------:R-:W0:Y:S02]  /*1690*/  LDC.64 R4, c[0x0][0xa00] ;  /* 0x00028000ff047b82 */ /* 0x000e240000000a00 */
[----:B0-----:R-:W-:-:S05]  /*16a0*/  IMAD.WIDE R4, R26, 0x4, R4 ;  /* 0x000000041a047825 */ /* 0x001fca00078e0204 */
[----:B-----5:R-:W2:Y:S04]  /*16b0*/  LDG.E R141, desc[UR56][R4.64] ;  /* 0x00000038048d7981 */ /* 0x020ea8000c1e1900 */
[----:B------:R-:W2:Y:S02]  /*16c0*/  LDG.E R6, desc[UR56][R4.64+0x4] ;  /* 0x0000043804067981 */ /* 0x000ea4000c1e1900 */
[----:B--2---:R-:W-:-:S07]  /*16d0*/  IMAD.IADD R141, R6, 0x1, -R141 ;  /* 0x00000001068d7824 */ /* 0x004fce00078e0a8d */
.L_x_449:
[----:B------:R-:W-:Y:S02]  /*16e0*/  IMAD.U32 R25, RZ, RZ, UR5 ;  /* 0x00000005ff197e24 */ /* 0x000fe4000f8e00ff */
[----:B------:R-:W-:Y:S01]  /*16f0*/  IMAD.U32 R27, RZ, RZ, UR4 ;  /* 0x00000004ff1b7e24 */ /* 0x000fe2000f8e00ff */
[----:B------:R-:W-:Y:S06]  /*1700*/  @!P2 BRA `(.L_x_450) ;  /* 0x000000000010a947 */ /* 0x000fec0003800000 */
[----:B------:R-:W-:-:S04]  /*1710*/  IADD3 R4, P0, R228, UR8, RZ ;  /* 0x00000008e4047c10 */ /* 0x000fc8000ff1e0ff */
[----:B------:R-:W-:-:S05]  /*1720*/  IADD3.X R5, R229, UR9, RZ, P0, !PT ;  /* 0x00000009e5057c10 */ /* 0x000fca00087fe4ff */
[----:B------:R0:W5:Y:S01]  /*1730*/  LDG.E R27, desc[UR56][R4.64] ;  /* 0x00000038041b7981 */ /* 0x000162000c1e1900 */
[----:B------:R-:W-:Y:S05]  /*1740*/  BRA `(.L_x_451) ;  /* 0x0000000000107947 */ /* 0x000fea0003800000 */
.L_x_450:
[----:B------:R-:W-:Y:S05]  /*1750*/  @!P0 BRA `(.L_x_451) ;  /* 0x00000000000c8947 */ /* 0x000fea0003800000 */
[----:B------:R-:W2:Y:S04]  /*1760*/  LDG.E R4, desc[UR56][R8.64] ;  /* 0x0000003808047981 */ /* 0x000ea8000c1e1900 */
[----:B------:R-:W2:Y:S02]  /*1770*/  LDG.E R27, desc[UR56][R8.64+0x4] ;  /* 0x00000438081b7981 */ /* 0x000ea4000c1e1900 */
[----:B--2---:R-:W-:-:S07]  /*1780*/  IMAD.IADD R27, R27, 0x1, -R4 ;  /* 0x000000011b1b7824 */ /* 0x004fce00078e0a04 */
.L_x_451:
[----:B------:R-:W-:Y:S02]  /*1790*/  ULDC.64 UR4, c[0x0][0xa10] ;  /* 0x0002840000047ab9 */ /* 0x000fe40000000a00 */
[----:B------:R-:W-:-:S04]  /*17a0*/  ISETP.NE.U32.AND P0, PT, RZ, UR4, PT ;  /* 0x00000004ff007c0c */ /* 0x000fc8000bf05070 */
[----:B------:R-:W-:Y:S01]  /*17b0*/  ISETP.NE.AND.EX P0, PT, RZ, UR5, PT, P0 ;  /* 0x00000005ff007c0c */ /* 0x000fe2000bf05300 */
[----:B------:R-:W-:-:S12]  /*17c0*/  ULDC.64 UR4, c[0x0][0xa30] ;  /* 0x00028c0000047ab9 */ /* 0x000fd80000000a00 */
[----:B0-----:R-:W0:Y:S02]  /*17d0*/  @P0 LDC.64 R4, c[0x0][0xa10] ;  /* 0x00028400ff040b82 */ /* 0x001e240000000a00 */
[----:B0-----:R-:W-:-:S05]  /*17e0*/  @P0 IMAD.WIDE R4, R26, 0x4, R4 ;  /* 0x000000041a040825 */ /* 0x001fca00078e0204 */
[----:B------:R-:W2:Y:S04]  /*17f0*/  @P0 LDG.E R3, desc[UR56][R4.64] ;  /* 0x0000003804030981 */ /* 0x000ea8000c1e1900 */
[----:B------:R0:W2:Y:S01]  /*1800*/  @P0 LDG.E R8, desc[UR56][R4.64+0x4] ;  /* 0x0000043804080981 */ /* 0x0000a2000c1e1900 */
[----:B------:R-:W-:Y:S02]  /*1810*/  ISETP.NE.U32.AND P1, PT, RZ, UR4, PT ;  /* 0x00000004ff007c0c */ /* 0x000fe4000bf25070 */
[----:B-----5:R-:W-:Y:S02]  /*1820*/  MOV R137, R27 ;  /* 0x0000001b00897202 */ /* 0x020fe40000000f00 */
[----:B------:R-:W-:-:S13]  /*1830*/  ISETP.NE.AND.EX P1, PT, RZ, UR5, PT, P1 ;  /* 0x00000005ff007c0c */ /* 0x000fda000bf25310 */
[----:B------:R-:W-:-:S04]  /*1840*/  @P1 IADD3 R6, P2, R228, UR4, RZ ;  /* 0x00000004e4061c10 */ /* 0x000fc8000ff5e0ff */
[----:B------:R-:W-:-:S05]  /*1850*/  @P1 IADD3.X R7, R229, UR5, RZ, P2, !PT ;  /* 0x00000005e5071c10 */ /* 0x000fca00097fe4ff */
[----:B------:R1:W5:Y:S01]  /*1860*/  @P1 LDG.E R137, desc[UR56][R6.64] ;  /* 0x0000003806891981 */ /* 0x000362000c1e1900 */
[----:B------:R-:W-:Y:S01]  /*1870*/  IMAD.IADD R10, R27, 0x1, -R0 ;  /* 0x000000011b0a7824 */ /* 0x000fe200078e0a00 */
[----:B------:R-:W-:-:S03]  /*1880*/  PLOP3.LUT P2, PT, PT, PT, PT, 0x80, 0x0 ;  /* 0x000000000000781c */ /* 0x000fc60003f4f070 */
[----:B0-----:R-:W-:-:S05]  /*1890*/  IMAD.MOV R4, RZ, RZ, -R10 ;  /* 0x000000ffff047224 */ /* 0x001fca00078e0a0a */
[----:B------:R-:W-:Y:S01]  /*18a0*/  VIMNMX R4, RZ, R4, !PT ;  /* 0x00000004ff047248 */ /* 0x000fe20007fe0100 */
[----:B--2---:R-:W-:-:S04]  /*18b0*/  @P0 IMAD.IADD R25, R8, 0x1, -R3 ;  /* 0x0000000108190824 */ /* 0x004fc800078e0a03 */
[----:B------:R-:W-:-:S04]  /*18c0*/  IMAD.IADD R142, R10, 0x1, R25 ;  /* 0x000000010a8e7824 */ /* 0x000fc800078e0219 */
[----:B------:R-:W-:-:S04]  /*18d0*/  VIADD R0, R142, 0x5f ;  /* 0x0000005f8e007836 */ /* 0x000fc80000000000 */
[----:B------:R-:W-:-:S05]  /*18e0*/  IMAD.HI R0, R0, 0x2aaaaaab, RZ ;  /* 0x2aaaaaab00007827 */ /* 0x000fca00078e02ff */
[----:B------:R-:W-:-:S04]  /*18f0*/  SHF.R.U32.HI R143, RZ, 0x1f, R0 ;  /* 0x0000001fff8f7819 */ /* 0x000fc80000011600 */
[----:B------:R-:W-:-:S05]  /*1900*/  LEA.HI.SX32 R143, R0, R143, 0x1c ;  /* 0x0000008f008f7211 */ /* 0x000fca00078fe2ff */
[----:B------:R-:W-:-:S05]  /*1910*/  IMAD R0, R143, 0x60, -R10 ;  /* 0x000000608f007824 */ /* 0x000fca00078e0a0a */
[----:B------:R-:W-:-:S04]  /*1920*/  VIMNMX R3, R0, R25, PT ;  /* 0x0000001900037248 */ /* 0x000fc80003fe0100 */
[----:B------:R-:W-:Y:S01]  /*1930*/  ISETP.GT.AND P0, PT, R3, R4, PT ;  /* 0x000000040300720c */ /* 0x000fe20003f04270 */
[----:B------:R-:W-:-:S05]  /*1940*/  IMAD.WIDE.U32 R4, R4, -0x55555555, RZ ;  /* 0xaaaaaaab04047825 */ /* 0x000fca00078e00ff */
[----:B------:R-:W-:-:S05]  /*1950*/  SHF.R.U32.HI R123, RZ, 0x6, R5 ;  /* 0x00000006ff7b7819 */ /* 0x000fca0000011605 */
[----:B------:R-:W-:Y:S02]  /*1960*/  IMAD.MOV.U32 R24, RZ, RZ, R123 ;  /* 0x000000ffff187224 */ /* 0x000fe400078e007b */
[----:B------:R-:W-:-:S04]  /*1970*/  @P0 VIADD R0, R3, 0x5f ;  /* 0x0000005f03000836 */ /* 0x000fc80000000000 */
[----:B------:R-:W-:-:S05]  /*1980*/  @P0 IMAD.HI R0, R0, 0x2aaaaaab, RZ ;  /* 0x2aaaaaab00000827 */ /* 0x000fca00078e02ff */
[----:B------:R-:W-:-:S04]  /*1990*/  @P0 SHF.R.U32.HI R3, RZ, 0x1f, R0 ;  /* 0x0000001fff030819 */ /* 0x000fc80000011600 */
[----:B------:R-:W-:-:S04]  /*19a0*/  @P0 LEA.HI.SX32 R24, R0, R3, 0x1c ;  /* 0x0000000300180211 */ /* 0x000fc800078fe2ff */
[----:B------:R-:W-:-:S13]  /*19b0*/  ISETP.GT.AND P0, PT, R24, R123, PT ;  /* 0x0000007b1800720c */ /* 0x000fda0003f04270 */
[----:B-1----:R-:W-:Y:S05]  /*19c0*/  @!P0 BRA `(.L_x_452) ;  /* 0x0000009400688947 */ /* 0x002fea0003800000 */
[----:B------:R-:W-:Y:S01]  /*19d0*/  VIADD R0, R2, 0x1e400 ;  /* 0x0001e40002007836 */ /* 0x000fe20000000000 */
[----:B------:R-:W-:Y:S04]  /*19e0*/  BSSY B6, `(.L_x_453) ;  /* 0x0000013000067945 */ /* 0x000fe80003800000 */
[----:B------:R-:W-:-:S13]  /*19f0*/  LOP3.LUT P0, RZ, R0, 0x3ff, RZ, 0xc0, !PT ;  /* 0x000003ff00ff7812 */ /* 0x000fda000780c0ff */
[----:B------:R-:W-:Y:S05]  /*1a00*/  @!P0 BRA `(.L_x_454) ;  /* 0x0000000000408947 */ /* 0x000fea0003800000 */
        /* <DEDUP_REMOVED lines=9> */
[----:B------:R-:W-:Y:S02]  /*1aa0*/  IMAD.U32 R7, RZ, RZ, UR5 ;  /* 0x00000005ff077e24 */ /* 0x000fe4000f8e00ff */
[----:B------:R-:W-:-:S02]  /*1ab0*/  IMAD.U32 R11, RZ, RZ, UR7 ;  /* 0x00000007ff0b7e24 */ /* 0x000fc4000f8e00ff */
[----:B------:R-:W-:Y:S02]  /*1ac0*/  IMAD.MOV.U32 R8, RZ, RZ, 0x70 ;  /* 0x00000070ff087424 */ /* 0x000fe400078e00ff */
[----:B------:R-:W-:Y:S02]  /*1ad0*/  IMAD.MOV.U32 R12, RZ, RZ, 0x1 ;  /* 0x00000001ff0c7424 */ /* 0x000fe400078e00ff */
[----:B0-----:R-:W-:-:S07]  /*1ae0*/  IMAD.MOV.U32 R13, RZ, RZ, RZ ;  /* 0x000000ffff0d7224 */ /* 0x001fce00078e00ff */
[----:B------:R-:W-:-:S07]  /*1af0*/  LEPC R20, `(.L_x_454) ;  /* 0x000000001014794e */ /* 0x000fce0000000000 */
[----:B-1---5:R-:W-:Y:S05]  /*1b00*/  CALL.ABS.NOINC R14 ;  /* 0x000000000e007343 */ /* 0x022fea0003c00000 */
.L_x_454:
[----:B------:R-:W-:Y:S05]  /*1b10*/  BSYNC B6 ;  /* 0x0000000000067941 */ /* 0x000fea0003800000 */
.L_x_453:
        /* <DEDUP_REMOVED lines=20> */
.L_x_456:
[----:B------:R-:W-:Y:S05]  /*1c60*/  BSYNC B6 ;  /* 0x0000000000067941 */ /* 0x000fea0003800000 */
.L_x_455:
[----:B------:R-:W-:Y:S01]  /*1c70*/  ULDC.64 UR4, c[0x0][0x9f8] ;  /* 0x00027e0000047ab9 */ /* 0x000fe20000000a00 */
[----:B------:R-:W2:Y:S01]  /*1c80*/  LDL.LU R20, [R1] ;  /* 0x0000000001147983 */ /* 0x000ea20000300800 */
[----:B------:R-:W-:Y:S01]  /*1c90*/  ISETP.NE.U32.AND P0, PT, RZ, UR4, PT ;  /* 0x00000004ff007c0c */ /* 0x000fe2000bf05070 */
[----:B------:R-:W0:Y:S03]  /*1ca0*/  LDC.64 R96, c[0x0][0x3f8] ;  /* 0x0000fe00ff607b82 */ /* 0x000e260000000a00 */
[----:B------:R-:W-:-:S05]  /*1cb0*/  ISETP.NE.AND.EX P0, PT, RZ, UR5, PT, P0 ;  /* 0x00000005ff007c0c */ /* 0x000fca000bf05300 */
[----:B------:R-:W1:Y:S08]  /*1cc0*/  LDC R15, c[0x0][0x3f4] ;  /* 0x0000fd00ff0f7b82 */ /* 0x000e700000000800 */
[----:B------:R-:W-:Y:S01]  /*1cd0*/  @P0 IADD3 R4, P1, R228, UR4, RZ ;  /* 0x00000004e4040c10 */ /* 0x000fe2000ff3e0ff */
[----:B------:R-:W-:Y:S01]  /*1ce0*/  ULDC UR4, c[0x0][0x2f4] ;  /* 0x0000bd0000047ab9 */ /* 0x000fe20000000800 */
[----:B------:R-:W3:Y:S02]  /*1cf0*/  LDC.64 R90, c[0x0][0x408] ;  /* 0x00010200ff5a7b82 */ /* 0x000ee40000000a00 */
[----:B------:R-:W-:-:S05]  /*1d00*/  @P0 IADD3.X R5, R229, UR5, RZ, P1, !PT ;  /* 0x00000005e5050c10 */ /* 0x000fca0008ffe4ff */
[----:B------:R4:W2:Y:S01]  /*1d10*/  @P0 LDG.E R26, desc[UR56][R4.64] ;  /* 0x00000038041a0981 */ /* 0x0008a2000c1e1900 */
[----:B------:R-:W-:Y:S01]  /*1d20*/  ISETP.GE.AND P1, PT, R193, UR4, PT ;  /* 0x00000004c1007c0c */ /* 0x000fe2000bf26270 */
[-C--:B0-----:R-:W-:Y:S01]  /*1d30*/  IMAD.WIDE.U32 R98, R201, R96.reuse, R16 ;  /* 0x00000060c9627225 */ /* 0x081fe200078e0010 */
[----:B------:R-:W-:Y:S01]  /*1d40*/  ISETP.GE.AND P0, PT, R16, UR4, PT ;  /* 0x0000000410007c0c */ /* 0x000fe2000bf06270 */
[----:B------:R-:W0:Y:S01]  /*1d50*/  S2R R31, SR_TID.X ;  /* 0x00000000001f7919 */ /* 0x000e220000002100 */
[----:B------:R-:W-:Y:S01]  /*1d60*/  SEL R3, RZ, 0xffffffff, P1 ;  /* 0xffffffffff037807 */ /* 0x000fe20000800000 */
[----:B------:R-:W-:Y:S01]  /*1d70*/  IMAD.SHL.U32 R106, R96, 0x40, RZ ;  /* 0x00000040606a7824 */ /* 0x000fe200078e00ff */
[----:B------:R-:W-:Y:S01]  /*1d80*/  SEL R0, RZ, 0x1, P0 ;  /* 0x00000001ff007807 */ /* 0x000fe20000000000 */
[----:B------:R-:W0:Y:S01]  /*1d90*/  S2R R138, SR_TID.X ;  /* 0x00000000008a7919 */ /* 0x000e220000002100 */
[----:B------:R-:W-:Y:S01]  /*1da0*/  ISETP.GE.AND P0, PT, R192, UR4, PT ;  /* 0x00000004c0007c0c */ /* 0x000fe2000bf06270 */
[----:B------:R-:W-:Y:S01]  /*1db0*/  IMAD.SHL.U32 R3, R3, 0x2, RZ ;  /* 0x0000000203037824 */ /* 0x000fe200078e00ff */
[----:B----4-:R-:W-:Y:S01]  /*1dc0*/  SHF.R.S32.HI R5, RZ, 0x1f, R201 ;  /* 0x0000001fff057819 */ /* 0x010fe200000114c9 */
[----:B------:R-:W-:Y:S01]  /*1dd0*/  IMAD.IADD R125, R28, 0x1, R27 ;  /* 0x000000011c7d7824 */ /* 0x000fe200078e021b */
[----:B------:R-:W-:Y:S01]  /*1de0*/  ISETP.GE.AND P1, PT, R22, UR4, PT ;  /* 0x0000000416007c0c */ /* 0x000fe2000bf26270 */
[----:B-1----:R-:W-:Y:S01]  /*1df0*/  IMAD.SHL.U32 R122, R15, 0x2, RZ ;  /* 0x000000020f7a7824 */ /* 0x002fe200078e00ff */
[----:B------:R-:W-:Y:S01]  /*1e00*/  LOP3.LUT R0, R3, 0x2, R0, 0xe2, !PT ;  /* 0x0000000203007812 */ /* 0x000fe200078ee200 */
[----:B------:R-:W-:Y:S01]  /*1e10*/  IMAD R6, R5, R96, RZ ;  /* 0x0000006005067224 */ /* 0x000fe200078e02ff */
[----:B------:R-:W-:Y:S01]  /*1e20*/  SHF.R.S32.HI R195, RZ, 0x1f, R194 ;  /* 0x0000001fffc37819 */ /* 0x000fe200000114c2 */
[----:B---3--:R-:W-:Y:S01]  /*1e30*/  IMAD.WIDE.U32 R92, R201, R90, R16 ;  /* 0x0000005ac95c7225 */ /* 0x008fe200078e0010 */
[----:B------:R-:W-:-:S02]  /*1e40*/  SEL R3, RZ, 0x4, P0 ;  /* 0x00000004ff037807 */ /* 0x000fc40000000000 */
[----:B------:R-:W-:Y:S01]  /*1e50*/  SEL R4, RZ, 0x8, P1 ;  /* 0x00000008ff047807 */ /* 0x000fe20000800000 */
[----:B------:R-:W-:Y:S01]  /*1e60*/  IMAD R7, R201, R97, R6 ;  /* 0x00000061c9077224 */ /* 0x000fe200078e0206 */
[----:B------:R-:W-:Y:S01]  /*1e70*/  ISETP.GE.AND P2, PT, R19, UR4, PT ;  /* 0x0000000413007c0c */ /* 0x000fe2000bf46270 */
[----:B------:R-:W-:Y:S01]  /*1e80*/  IMAD.WIDE.U32 R100, R201, R96, R194 ;  /* 0x00000060c9647225 */ /* 0x000fe200078e00c2 */
[----:B------:R-:W-:Y:S02]  /*1e90*/  LOP3.LUT R0, R4, R0, R3, 0xfe, !PT ;  /* 0x0000000004007212 */ /* 0x000fe400078efe03 */
[----:B------:R-:W-:Y:S01]  /*1ea0*/  SEL R3, RZ, 0x10, P2 ;  /* 0x00000010ff037807 */ /* 0x000fe20001000000 */
[----:B------:R-:W-:Y:S01]  /*1eb0*/  IMAD.IADD R101, R101, 0x1, R7 ;  /* 0x0000000165657824 */ /* 0x000fe200078e0207 */
[----:B------:R-:W-:Y:S01]  /*1ec0*/  ISETP.GE.AND P0, PT, R16, R15, PT ;  /* 0x0000000f1000720c */ /* 0x000fe20003f06270 */
[----:B------:R-:W-:Y:S01]  /*1ed0*/  IMAD.IADD R99, R7, 0x1, R99 ;  /* 0x0000000107637824 */ /* 0x000fe200078e0263 */
[----:B------:R-:W-:Y:S01]  /*1ee0*/  LOP3.LUT R7, R0, R3, RZ, 0xfc, !PT ;  /* 0x0000000300077212 */ /* 0x000fe200078efcff */
[-C--:B------:R-:W-:Y:S01]  /*1ef0*/  IMAD R0, R5, R90.reuse, RZ ;  /* 0x0000005a05007224 */ /* 0x080fe200078e02ff */
[----:B------:R-:W-:Y:S01]  /*1f00*/  ISETP.GE.AND P1, PT, R193, R15, PT ;  /* 0x0000000fc100720c */ /* 0x000fe20003f26270 */
[----:B------:R-:W-:Y:S01]  /*1f10*/  IMAD.WIDE.U32 R94, R201, R90, R194 ;  /* 0x0000005ac95e7225 */ /* 0x000fe200078e00c2 */
[----:B------:R-:W-:-:S02]  /*1f20*/  SEL R3, R15, RZ, P0 ;  /* 0x000000ff0f037207 */ /* 0x000fc40000000000 */
[----:B------:R-:W-:Y:S01]  /*1f30*/  ISETP.GE.AND P3, PT, R192, R15, PT ;  /* 0x0000000fc000720c */ /* 0x000fe20003f66270 */
[----:B------:R-:W-:Y:S01]  /*1f40*/  IMAD R5, R201, R91, R0 ;  /* 0x0000005bc9057224 */ /* 0x000fe200078e0200 */
[C---:B------:R-:W-:Y:S01]  /*1f50*/  SEL R0, R15.reuse, RZ, P1 ;  /* 0x000000ff0f007207 */ /* 0x040fe20000800000 */
[----:B------:R-:W-:Y:S01]  /*1f60*/  IMAD.IADD R3, R16, 0x1, R3 ;  /* 0x0000000110037824 */ /* 0x000fe200078e0203 */
[----:B------:R-:W-:Y:S01]  /*1f70*/  SEL R9, R15, RZ, P3 ;  /* 0x000000ff0f097207 */ /* 0x000fe20001800000 */
[----:B------:R-:W-:Y:S01]  /*1f80*/  IMAD.IADD R95, R95, 0x1, R5 ;  /* 0x000000015f5f7824 */ /* 0x000fe200078e0205 */
[----:B------:R-:W-:Y:S01]  /*1f90*/  IADD3 R93, R5, R93, RZ ;  /* 0x0000005d055d7210 */ /* 0x000fe20007ffe0ff */
[----:B------:R-:W-:Y:S01]  /*1fa0*/  IMAD.IADD R5, R193, 0x1, R0 ;  /* 0x00000001c1057824 */ /* 0x000fe200078e0200 */
[----:B------:R-:W-:Y:S01]  /*1fb0*/  SHF.R.S32.HI R0, RZ, 0x1f, R3 ;  /* 0x0000001fff007819 */ /* 0x000fe20000011403 */
[----:B------:R-:W-:Y:S01]  /*1fc0*/  IMAD.IADD R10, R192, 0x1, R9 ;  /* 0x00000001c00a7824 */ /* 0x000fe200078e0209 */
[----:B------:R-:W-:Y:S01]  /*1fd0*/  SHF.R.U32.HI R21, RZ, 0x3, R203 ;  /* 0x00000003ff157819 */ /* 0x000fe200000116cb */
[----:B0-----:R-:W-:Y:S01]  /*1fe0*/  VIADD R31, R31, 0xffffff80 ;  /* 0xffffff801f1f7836 */ /* 0x001fe20000000000 */
[----:B------:R-:W-:Y:S01]  /*1ff0*/  SHF.R.S32.HI R6, RZ, 0x1f, R5 ;  /* 0x0000001fff067819 */ /* 0x000fe20000011405 */
[----:B-----5:R-:W-:Y:S01]  /*2000*/  IMAD.WIDE.U32 R100, R137, R96, R100 ;  /* 0x0000006089647225 */ /* 0x020fe200078e0064 */
[----:B------:R-:W-:-:S02]  /*2010*/  LEA.HI R4, R0, R3, RZ, 0x3 ;  /* 0x0000000300047211 */ /* 0x000fc400078f18ff */
[----:B------:R-:W-:Y:S01]  /*2020*/  LEA.HI R0, R0, R3, RZ, 0x6 ;  /* 0x0000000300007211 */ /* 0x000fe200078f30ff */
[----:B------:R-:W-:Y:S01]  /*2030*/  IMAD.WIDE.U32 R98, R137, R96, R98 ;  /* 0x0000006089627225 */ /* 0x000fe200078e0062 */
[CC--:B------:R-:W-:Y:S02]  /*2040*/  LEA.HI R8, R6.reuse, R5.reuse, RZ, 0x6 ;  /* 0x0000000506087211 */ /* 0x0c0fe400078f30ff */
[----:B------:R-:W-:Y:S01]  /*2050*/  SHF.R.S32.HI R11, RZ, 0x1f, R10 ;  /* 0x0000001fff0b7819 */ /* 0x000fe2000001140a */
[----:B------:R-:W-:Y:S01]  /*2060*/  IMAD R127, R91, 0x60, RZ ;  /* 0x000000605b7f7824 */ /* 0x000fe200078e02ff */
[----:B------:R-:W-:Y:S01]  /*2070*/  LEA.HI R5, R6, R5, RZ, 0x3 ;  /* 0x0000000506057211 */ /* 0x000fe200078f18ff */
[CC--:B------:R-:W-:Y:S01]  /*2080*/  IMAD.WIDE.U32 R94, R137.reuse, R90.reuse, R94 ;  /* 0x0000005a895e7225 */ /* 0x0c0fe200078e005e */
[----:B------:R-:W-:Y:S02]  /*2090*/  SHF.R.S32.HI R3, RZ, 0x6, R0 ;  /* 0x00000006ff037819 */ /* 0x000fe40000011400 */
[----:B------:R-:W-:Y:S01]  /*20a0*/  LOP3.LUT R0, R216, 0x38, R4, 0xf8, !PT ;  /* 0x00000038d8007812 */ /* 0x000fe200078ef804 */
[----:B------:R-:W-:Y:S01]  /*20b0*/  IMAD.WIDE.U32 R92, R137, R90, R92 ;  /* 0x0000005a895c7225 */ /* 0x000fe200078e005c */
[----:B------:R-:W-:-:S02]  /*20c0*/  LOP3.LUT R9, R203, 0x38, R4, 0xf8, !PT ;  /* 0x00000038cb097812 */ /* 0x000fc400078ef804 */
[-C--:B------:R-:W-:Y:S01]  /*20d0*/  LEA.HI R12, R11, R10.reuse, RZ, 0x3 ;  /* 0x0000000a0b0c7211 */ /* 0x080fe200078f18ff */
[C---:B------:R-:W-:Y:S01]  /*20e0*/  IMAD R136, R3.reuse, 0x1800, R218 ;  /* 0x0000180003887824 */ /* 0x040fe200078e02da */
[----:B------:R-:W-:Y:S01]  /*20f0*/  LOP3.LUT R6, R216, 0x38, R5, 0xf8, !PT ;  /* 0x00000038d8067812 */ /* 0x000fe200078ef805 */
[----:B------:R-:W-:Y:S01]  /*2100*/  IMAD R133, R3, 0x1800, R219 ;  /* 0x0000180003857824 */ /* 0x000fe200078e02db */
[----:B------:R-:W-:Y:S02]  /*2110*/  LEA.HI R10, R11, R10, RZ, 0x6 ;  /* 0x0000000a0b0a7211 */ /* 0x000fe400078f30ff */
[----:B------:R-:W-:Y:S02]  /*2120*/  SHF.R.S32.HI R8, RZ, 0x6, R8 ;  /* 0x00000006ff087819 */ /* 0x000fe40000011408 */
[----:B------:R-:W-:Y:S02]  /*2130*/  LOP3.LUT R3, R0, R217, RZ, 0x3c, !PT ;  /* 0x000000d900037212 */ /* 0x000fe400078e3cff */
[----:B------:R-:W-:Y:S01]  /*2140*/  LOP3.LUT R0, R9, R21, RZ, 0x3c, !PT ;  /* 0x0000001509007212 */ /* 0x000fe200078e3cff */
[----:B------:R-:W-:Y:S01]  /*2150*/  IMAD R134, R8, 0x1800, R218 ;  /* 0x0000180008867824 */ /* 0x000fe200078e02da */
[----:B------:R-:W-:Y:S01]  /*2160*/  LOP3.LUT R9, R6, R217, RZ, 0x3c, !PT ;  /* 0x000000d906097212 */ /* 0x000fe200078e3cff */
[----:B------:R-:W-:Y:S01]  /*2170*/  IMAD.IADD R136, R136, 0x1, R3 ;  /* 0x0000000188887824 */ /* 0x000fe200078e0203 */
[----:B------:R-:W-:Y:S01]  /*2180*/  LOP3.LUT P2, RZ, R224, 0x4, RZ, 0xc0, !PT ;  /* 0x00000004e0ff7812 */ /* 0x000fe2000784c0ff */
[----:B------:R-:W-:Y:S01]  /*2190*/  IMAD.IADD R133, R133, 0x1, R0 ;  /* 0x0000000185857824 */ /* 0x000fe200078e0200 */
[----:B------:R-:W-:Y:S01]  /*21a0*/  SHF.R.S32.HI R10, RZ, 0x6, R10 ;  /* 0x00000006ff0a7819 */ /* 0x000fe2000001140a */
[----:B------:R-:W-:Y:S01]  /*21b0*/  IMAD.IADD R134, R134, 0x1, R9 ;  /* 0x0000000186867824 */ /* 0x000fe200078e0209 */
[C-C-:B------:R-:W-:Y:S01]  /*21c0*/  LOP3.LUT R6, R203.reuse, 0x38, R12.reuse, 0xf8, !PT ;  /* 0x00000038cb067812 */ /* 0x140fe200078ef80c */
[----:B------:R-:W-:Y:S01]  /*21d0*/  IMAD R130, R8, 0x1800, R219 ;  /* 0x0000180008827824 */ /* 0x000fe200078e02db */
[----:B------:R-:W-:Y:S01]  /*21e0*/  LOP3.LUT R3, R203, 0x38, R5, 0xf8, !PT ;  /* 0x00000038cb037812 */ /* 0x000fe200078ef805 */
[----:B------:R-:W-:Y:S01]  /*21f0*/  IMAD R129, R10, 0x1800, R219 ;  /* 0x000018000a817824 */ /* 0x000fe200078e02db */
[----:B------:R-:W-:Y:S01]  /*2200*/  LOP3.LUT R0, R216, 0x38, R12, 0xf8, !PT ;  /* 0x00000038d8007812 */ /* 0x000fe200078ef80c */
[----:B------:R-:W-:Y:S01]  /*2210*/  IMAD R132, R10, 0x1800, R218 ;  /* 0x000018000a847824 */ /* 0x000fe200078e02da */
[----:B------:R-:W-:-:S02]  /*2220*/  LOP3.LUT R6, R6, R21, RZ, 0x3c, !PT ;  /* 0x0000001506067212 */ /* 0x000fc400078e3cff */
[----:B------:R-:W-:Y:S02]  /*2230*/  SHF.R.S32.HI R11, RZ, 0x1f, R137 ;  /* 0x0000001fff0b7819 */ /* 0x000fe40000011489 */
[----:B------:R-:W-:Y:S01]  /*2240*/  LOP3.LUT R9, R3, R21, RZ, 0x3c, !PT ;  /* 0x0000001503097212 */ /* 0x000fe200078e3cff */
[----:B------:R-:W-:Y:S01]  /*2250*/  IMAD.IADD R129, R129, 0x1, R6 ;  /* 0x0000000181817824 */ /* 0x000fe200078e0206 */
[----:B------:R-:W-:Y:S01]  /*2260*/  LOP3.LUT R3, R0, R217, RZ, 0x3c, !PT ;  /* 0x000000d900037212 */ /* 0x000fe200078e3cff */
[----:B------:R-:W-:Y:S01]  /*2270*/  IMAD R0, R11, R96, RZ ;  /* 0x000000600b007224 */ /* 0x000fe200078e02ff */
[----:B------:R-:W-:Y:S01]  /*2280*/  SHF.R.S32.HI R21, RZ, 0x1f, R31 ;  /* 0x0000001fff157819 */ /* 0x000fe2000001141f */
[----:B------:R-:W-:Y:S01]  /*2290*/  IMAD.IADD R130, R130, 0x1, R9 ;  /* 0x0000000182827824 */ /* 0x000fe200078e0209 */
[----:B------:R-:W-:Y:S01]  /*22a0*/  LOP3.LUT R6, R216, 0x18, R16, 0xf8, !PT ;  /* 0x00000018d8067812 */ /* 0x000fe200078ef810 */
[----:B------:R-:W-:Y:S01]  /*22b0*/  IMAD.IADD R132, R132, 0x1, R3 ;  /* 0x0000000184847824 */ /* 0x000fe200078e0203 */
[----:B------:R-:W-:Y:S01]  /*22c0*/  LEA.HI R21, R21, R31, RZ, 0x2 ;  /* 0x0000001f15157211 */ /* 0x000fe200078f10ff */
[----:B------:R-:W-:Y:S01]  /*22d0*/  IMAD R13, R137, R97, R0 ;  /* 0x00000061890d7224 */ /* 0x000fe200078e0200 */
[----:B------:R-:W-:Y:S01]  /*22e0*/  LOP3.LUT R3, R6, R217, RZ, 0x3c, !PT ;  /* 0x000000d906037212 */ /* 0x000fe200078e3cff */
[----:B------:R-:W-:Y:S01]  /*22f0*/  IMAD R0, R11, R90, RZ ;  /* 0x0000005a0b007224 */ /* 0x000fe200078e02ff */
[----:B------:R-:W-:Y:S01]  /*2300*/  LOP3.LUT R21, R21, 0xfffffffc, RZ, 0xc0, !PT ;  /* 0xfffffffc15157812 */ /* 0x000fe200078ec0ff */
[----:B------:R-:W-:Y:S01]  /*2310*/  IMAD R9, R97, 0x60, RZ ;  /* 0x0000006061097824 */ /* 0x000fe200078e02ff */
[----:B------:R-:W-:Y:S01]  /*2320*/  SHF.L.U64.HI R105, R96, 0x6, R97 ;  /* 0x0000000660697819 */ /* 0x000fe20000010261 */
[----:B------:R-:W-:Y:S01]  /*2330*/  IMAD.IADD R128, R218, 0x1, R3 ;  /* 0x00000001da807824 */ /* 0x000fe200078e0203 */
[----:B------:R-:W-:Y:S01]  /*2340*/  SHF.R.S32.HI R115, RZ, 0x3, R4 ;  /* 0x00000003ff737819 */ /* 0x000fe20000011404 */
[----:B------:R-:W-:Y:S01]  /*2350*/  IMAD.WIDE.U32 R96, R96, 0x60, RZ ;  /* 0x0000006060607825 */ /* 0x000fe200078e00ff */
[----:B------:R-:W-:-:S02]  /*2360*/  LOP3.LUT R3, R4, 0xfffffff8, RZ, 0xc0, !PT ;  /* 0xfffffff804037812 */ /* 0x000fc400078ec0ff */
[C---:B------:R-:W-:Y:S01]  /*2370*/  SHF.L.U64.HI R107, R90.reuse, 0x6, R91 ;  /* 0x000000065a6b7819 */ /* 0x040fe2000001025b */
[----:B------:R-:W-:Y:S01]  /*2380*/  IMAD R89, R137, R91, R0 ;  /* 0x0000005b89597224 */ /* 0x000fe200078e0200 */
[C---:B------:R-:W-:Y:S01]  /*2390*/  SHF.L.U32 R108, R90.reuse, 0x6, RZ ;  /* 0x000000065a6c7819 */ /* 0x040fe200000006ff */
[----:B------:R-:W-:Y:S01]  /*23a0*/  IMAD.WIDE.U32 R90, R90, 0x60, RZ ;  /* 0x000000605a5a7825 */ /* 0x000fe200078e00ff */
[----:B------:R-:W-:Y:S02]  /*23b0*/  SHF.R.S32.HI R114, RZ, 0x3, R5 ;  /* 0x00000003ff727819 */ /* 0x000fe40000011405 */
[----:B------:R-:W-:Y:S01]  /*23c0*/  LOP3.LUT R4, R5, 0xfffffff8, RZ, 0xc0, !PT ;  /* 0xfffffff805047812 */ /* 0x000fe200078ec0ff */
[----:B------:R-:W-:Y:S01]  /*23d0*/  IMAD.IADD R21, R31, 0x1, -R21 ;  /* 0x000000011f157824 */ /* 0x000fe200078e0a15 */
[----:B------:R-:W-:Y:S01]  /*23e0*/  LOP3.LUT R5, R12, 0xfffffff8, RZ, 0xc0, !PT ;  /* 0xfffffff80c057812 */ /* 0x000fe200078ec0ff */
[----:B------:R-:W-:Y:S01]  /*23f0*/  IMAD.IADD R126, R97, 0x1, R9 ;  /* 0x00000001617e7824 */ /* 0x000fe200078e0209 */
[----:B------:R-:W-:Y:S01]  /*2400*/  SHF.R.S32.HI R0, RZ, 0x1f, R30 ;  /* 0x0000001fff007819 */ /* 0x000fe2000001141e */
[----:B------:R-:W-:Y:S01]  /*2410*/  IMAD.IADD R103, R95, 0x1, R89 ;  /* 0x000000015f677824 */ /* 0x000fe200078e0259 */
[----:B------:R-:W-:Y:S01]  /*2420*/  LEA.HI R138, R138, 0x8, RZ, 0x19 ;  /* 0x000000088a8a7811 */ /* 0x000fe200078fc8ff */
[----:B------:R-:W-:Y:S01]  /*2430*/  IMAD R112, R21, 0x40, R201 ;  /* 0x0000004015707824 */ /* 0x000fe200078e02c9 */
[----:B------:R-:W-:Y:S01]  /*2440*/  IADD3 R89, R89, R93, RZ ;  /* 0x0000005d59597210 */ /* 0x000fe20007ffe0ff */
[----:B------:R-:W-:Y:S01]  /*2450*/  IMAD.IADD R127, R91, 0x1, R127 ;  /* 0x000000015b7f7824 */ /* 0x000fe200078e027f */
[----:B------:R-:W-:Y:S01]  /*2460*/  SHF.R.S32.HI R113, RZ, 0x3, R12 ;  /* 0x00000003ff717819 */ /* 0x000fe2000001140c */
[----:B------:R-:W-:Y:S01]  /*2470*/  IMAD.IADD R104, R101, 0x1, R13 ;  /* 0x0000000165687824 */ /* 0x000fe200078e020d */
[----:B------:R-:W-:Y:S01]  /*2480*/  SHF.R.S32.HI R111, RZ, 0x1f, R3 ;  /* 0x0000001fff6f7819 */ /* 0x000fe20000011403 */
[----:B------:R-:W-:Y:S01]  /*2490*/  IMAD.IADD R102, R13, 0x1, R99 ;  /* 0x000000010d667824 */ /* 0x000fe200078e0263 */
[----:B------:R-:W-:-:S02]  /*24a0*/  SHF.R.S32.HI R110, RZ, 0x1f, R4 ;  /* 0x0000001fff6e7819 */ /* 0x000fc40000011404 */
[----:B------:R-:W-:Y:S02]  /*24b0*/  SHF.R.S32.HI R109, RZ, 0x1f, R5 ;  /* 0x0000001fff6d7819 */ /* 0x000fe40000011405 */
[----:B--2---:R-:W-:-:S04]  /*24c0*/  LOP3.LUT R20, R20, 0xfffffffe, RZ, 0xc0, !PT ;  /* 0xfffffffe14147812 */ /* 0x004fc800078ec0ff */
[----:B------:R-:W-:-:S04]  /*24d0*/  @P3 LOP3.LUT R20, R20, 0x1, RZ, 0xfc, !PT ;  /* 0x0000000114143812 */ /* 0x000fc800078efcff */
[----:B------:R-:W-:-:S04]  /*24e0*/  LOP3.LUT R20, R20, 0xfffffffb, RZ, 0xc0, !PT ;  /* 0xfffffffb14147812 */ /* 0x000fc800078ec0ff */
[----:B------:R-:W-:Y:S02]  /*24f0*/  @P2 LOP3.LUT R20, R20, 0x4, RZ, 0xfc, !PT ;  /* 0x0000000414142812 */ /* 0x000fe400078efcff */
[----:B------:R-:W-:-:S03]  /*2500*/  ISETP.GE.AND P2, PT, R23, UR4, PT ;  /* 0x0000000417007c0c */ /* 0x000fc6000bf46270 */
[----:B------:R0:W-:Y:S01]  /*2510*/  STL [R1], R20 ;  /* 0x0000001401007387 */ /* 0x0001e20000100800 */
[----:B------:R-:W-:-:S04]  /*2520*/  SEL R6, RZ, 0x20, P2 ;  /* 0x00000020ff067807 */ /* 0x000fc80001000000 */
[C---:B0-----:R-:W-:Y:S02]  /*2530*/  LOP3.LUT R20, R7.reuse, R6, RZ, 0xfc, !PT ;  /* 0x0000000607147212 */ /* 0x041fe400078efcff */
[----:B------:R-:W-:Y:S02]  /*2540*/  LOP3.LUT R6, R7, 0x1, RZ, 0xc0, !PT ;  /* 0x0000000107067812 */ /* 0x000fe400078ec0ff */
[C---:B------:R-:W-:Y:S02]  /*2550*/  LOP3.LUT R7, R20.reuse, 0x2, RZ, 0xc0, !PT ;  /* 0x0000000214077812 */ /* 0x040fe400078ec0ff */
[C---:B------:R-:W-:Y:S02]  /*2560*/  LOP3.LUT R8, R20.reuse, 0x4, RZ, 0xc0, !PT ;  /* 0x0000000414087812 */ /* 0x040fe400078ec0ff */
[C---:B------:R-:W-:Y:S02]  /*2570*/  LOP3.LUT R9, R20.reuse, 0x8, RZ, 0xc0, !PT ;  /* 0x0000000814097812 */ /* 0x040fe400078ec0ff */
[----:B------:R-:W-:-:S02]  /*2580*/  LOP3.LUT R10, R20, 0x10, RZ, 0xc0, !PT ;  /* 0x00000010140a7812 */ /* 0x000fc400078ec0ff */
[----:B------:R-:W-:Y:S02]  /*2590*/  SHF.R.S32.HI R124, RZ, 0x1f, R26 ;  /* 0x0000001fff7c7819 */ /* 0x000fe4000001141a */
[----:B------:R-:W-:-:S07]  /*25a0*/  LOP3.LUT R20, R20, 0x20, RZ, 0xc0, !PT ;  /* 0x0000002014147812 */ /* 0x000fce00078ec0ff */
.L_x_562:
[----:B--2---:R-:W2:Y:S01]  /*25b0*/  LDL.LU R35, [R1] ;  /* 0x0000000001237983 */ /* 0x004ea20000300800 */
[----:B------:R-:W0:Y:S01]  /*25c0*/  LDC R27, c[0x0][0x430] ;  /* 0x00010c00ff1b7b82 */ /* 0x000e220000000800 */
[----:B------:R-:W-:Y:S02]  /*25d0*/  VIADD R24, R24, 0xffffffff ;  /* 0xffffffff18187836 */ /* 0x000fe40000000000 */
[----:B------:R-:W-:Y:S02]  /*25e0*/  IMAD.MOV.U32 R21, RZ, RZ, RZ ;  /* 0x000000ffff157224 */ /* 0x000fe400078e00ff */
[----:B----4-:R-:W-:-:S03]  /*25f0*/  IMAD R12, R24, 0x60, R112 ;  /* 0x00000060180c7824 */ /* 0x010fc600078e0270 */
[----:B------:R-:W1:Y:S01]  /*2600*/  LDC R121, c[0x0][0x3f4] ;  /* 0x0000fd00ff797b82 */ /* 0x000e620000000800 */
[----:B------:R-:W-:Y:S01]  /*2610*/  IMAD.IADD R34, R125, 0x1, R12 ;  /* 0x000000017d227824 */ /* 0x000fe200078e020c */
[----:B------:R-:W-:-:S03]  /*2620*/  ISETP.GE.AND P2, PT, R12, R25, PT ;  /* 0x000000190c00720c */ /* 0x000fc60003f46270 */
[----:B------:R-:W-:Y:S01]  /*2630*/  IMAD.MOV.U32 R32, RZ, RZ, R34 ;  /* 0x000000ffff207224 */ /* 0x000fe200078e0022 */
[----:B------:R-:W-:Y:S02]  /*2640*/  ISETP.GT.OR P2, PT, R112, 0x5f, P2 ;  /* 0x0000005f7000780c */ /* 0x000fe40001744670 */
[----:B0-----:R-:W-:-:S11]  /*2650*/  ISETP.NE.AND P3, PT, R27, 0x1, PT ;  /* 0x000000011b00780c */ /* 0x001fd60003f65270 */
[----:B------:R-:W0:Y:S08]  /*2660*/  @!P2 LDC.64 R14, c[0x0][0x428] ;  /* 0x00010a00ff0eab82 */ /* 0x000e300000000a00 */
[----:B------:R-:W3:Y:S08]  /*2670*/  @!P2 LDC.64 R12, c[0x0][0x418] ;  /* 0x00010600ff0cab82 */ /* 0x000ef00000000a00 */
[----:B------:R-:W4:Y:S08]  /*2680*/  @P3 LDC R11, c[0x0][0x434] ;  /* 0x00010d00ff0b3b82 */ /* 0x000f300000000800 */
[----:B------:R-:W1:Y:S01]  /*2690*/  @P3 LDC R28, c[0x0][0x438] ;  /* 0x00010e00ff1c3b82 */ /* 0x000e620000000800 */
[----:B----4-:R-:W-:-:S05]  /*26a0*/  @P3 IMAD.HI.U32 R11, R34, R11, RZ ;  /* 0x0000000b220b3227 */ /* 0x010fca00078e00ff */
[----:B-1----:R-:W-:Y:S01]  /*26b0*/  @P3 SHF.R.U32.HI R32, RZ, R28, R11 ;  /* 0x0000001cff203219 */ /* 0x002fe2000001160b */
[----:B0-----:R-:W-:-:S03]  /*26c0*/  @!P2 IMAD R11, R124, R14, RZ ;  /* 0x0000000e7c0ba224 */ /* 0x001fc600078e02ff */
[--C-:B------:R-:W-:Y:S01]  /*26d0*/  @!P2 SHF.R.S32.HI R33, RZ, 0x1f, R32.reuse ;  /* 0x0000001fff21a819 */ /* 0x100fe20000011420 */
[C---:B------:R-:W-:Y:S02]  /*26e0*/  @!P2 IMAD R11, R26.reuse, R15, R11 ;  /* 0x0000000f1a0ba224 */ /* 0x040fe400078e020b */
[----:B------:R-:W-:-:S04]  /*26f0*/  @!P2 IMAD.WIDE.U32 R14, R26, R14, R32 ;  /* 0x0000000e1a0ea225 */ /* 0x000fc800078e0020 */
[----:B------:R-:W-:Y:S01]  /*2700*/  @!P2 IMAD.IADD R11, R15, 0x1, R11 ;  /* 0x000000010f0ba824 */ /* 0x000fe200078e020b */
[----:B---3--:R-:W-:-:S04]  /*2710*/  @!P2 LEA R12, P3, R14, R12, 0x2 ;  /* 0x0000000c0e0ca211 */ /* 0x008fc800078610ff */
[----:B------:R-:W-:-:S05]  /*2720*/  @!P2 LEA.HI.X R13, R14, R13, R11, 0x2, P3 ;  /* 0x0000000d0e0da211 */ /* 0x000fca00018f140b */
[----:B------:R0:W5:Y:S01]  /*2730*/  @!P2 LDG.E R21, desc[UR56][R12.64] ;  /* 0x000000380c15a981 */ /* 0x000162000c1e1900 */
[----:B------:R-:W-:Y:S01]  /*2740*/  ISETP.GT.AND P2, PT, R24, R123, PT ;  /* 0x0000007b1800720c */ /* 0x000fe20003f44270 */
[----:B------:R-:W-:Y:S01]  /*2750*/  IMAD R11, R18, 0x4800, R128 ;  /* 0x00004800120b7824 */ /* 0x000fe200078e0280 */
[----:B------:R-:W-:Y:S01]  /*2760*/  LOP3.LUT P4, RZ, R224, 0x4, RZ, 0xc0, !PT ;  /* 0x00000004e0ff7812 */ /* 0x000fe2000788c0ff */
[----:B------:R-:W-:Y:S01]  /*2770*/  IMAD.MOV R14, RZ, RZ, -R32 ;  /* 0x000000ffff0e7224 */ /* 0x000fe200078e0a20 */
[----:B------:R-:W-:Y:S05]  /*2780*/  YIELD ;  /* 0x0000000000007946 */ /* 0x000fea0003800000 */
[----:B------:R-:W-:Y:S01]  /*2790*/  VIADD R31, R11, 0x20 ;  /* 0x000000200b1f7836 */ /* 0x000fe20000000000 */
[----:B------:R-:W-:Y:S01]  /*27a0*/  BSSY B0, `(.L_x_457) ;  /* 0x00007f3000007945 */ /* 0x000fe20003800000 */
[----:B------:R-:W-:-:S02]  /*27b0*/  IMAD R27, R27, R14, R34 ;  /* 0x0000000e1b1b7224 */ /* 0x000fc400078e0222 */
[C---:B------:R-:W-:Y:S02]  /*27c0*/  IMAD R28, R11.reuse, 0x2, R116 ;  /* 0x000000020b1c7824 */ /* 0x040fe400078e0274 */
[----:B------:R-:W-:-:S04]  /*27d0*/  @P4 VIADD R31, R11, 0xffffffe0 ;  /* 0xffffffe00b1f4836 */ /* 0x000fc80000000000 */
[----:B------:R-:W-:Y:S01]  /*27e0*/  IMAD R31, R31, 0x2, R116 ;  /* 0x000000021f1f7824 */ /* 0x000fe200078e0274 */
[----:B--2---:R-:W-:-:S04]  /*27f0*/  LOP3.LUT R35, R35, 0xfffffffd, RZ, 0xc0, !PT ;  /* 0xfffffffd23237812 */ /* 0x004fc800078ec0ff */
[----:B------:R-:W-:Y:S02]  /*2800*/  @P2 LOP3.LUT R35, R35, 0x2, RZ, 0xfc, !PT ;  /* 0x0000000223232812 */ /* 0x000fe400078efcff */
[----:B------:R-:W-:-:S03]  /*2810*/  ISETP.GE.AND P2, PT, R121, 0x1, PT ;  /* 0x000000017900780c */ /* 0x000fc60003f46270 */
[----:B------:R0:W-:Y:S10]  /*2820*/  STL [R1], R35 ;  /* 0x0000002301007387 */ /* 0x0001f40000100800 */
[----:B0-----:R-:W-:Y:S05]  /*2830*/  @!P2 BRA `(.L_x_458) ;  /* 0x0000007400d0a947 */ /* 0x001fea0003800000 */
[----:B------:R-:W-:Y:S01]  /*2840*/  SHF.R.S32.HI R84, RZ, 0x1f, R27 ;  /* 0x0000001fff547819 */ /* 0x000fe2000001141b */
[----:B------:R-:W-:Y:S01]  /*2850*/  ULDC.64 UR4, c[0x0][0x300] ;  /* 0x0000c00000047ab9 */ /* 0x000fe20000000a00 */
[----:B-----5:R-:W-:Y:S01]  /*2860*/  SHF.R.S32.HI R85, RZ, 0x1f, R21 ;  /* 0x0000001fff557819 */ /* 0x020fe20000011415 */
[----:B------:R-:W-:Y:S01]  /*2870*/  IMAD.WIDE.U32 R12, R27, UR4, RZ ;  /* 0x000000041b0c7c25 */ /* 0x000fe2000f8e00ff */
[----:B------:R-:W-:Y:S02]  /*2880*/  ULDC.U8 UR6, c[0x0][0x410] ;  /* 0x0001040000067ab9 */ /* 0x000fe40000000000 */
[----:B------:R-:W-:Y:S01]  /*2890*/  ISETP.NE.AND P2, PT, RZ, UR6, PT ;  /* 0x00000006ff007c0c */ /* 0x000fe2000bf45270 */
[----:B------:R-:W-:Y:S02]  /*28a0*/  IMAD R14, R84, UR4, RZ ;  /* 0x00000004540e7c24 */ /* 0x000fe4000f8e02ff */
[----:B------:R-:W-:Y:S02]  /*28b0*/  IMAD R32, R127, R24, RZ ;  /* 0x000000187f207224 */ /* 0x000fe400078e02ff */
[----:B------:R-:W-:Y:S01]  /*28c0*/  IMAD R11, R27, UR5, R14 ;  /* 0x000000051b0b7c24 */ /* 0x000fe2000f8e020e */
[----:B------:R-:W-:Y:S01]  /*28d0*/  ULDC.64 UR4, c[0x0][0x310] ;  /* 0x0000c40000047ab9 */ /* 0x000fe20000000a00 */
[----:B------:R-:W-:-:S02]  /*28e0*/  IMAD R86, R24, -0x60, R25 ;  /* 0xffffffa018567824 */ /* 0x000fc400078e0219 */
[----:B------:R-:W-:Y:S01]  /*28f0*/  IMAD R14, R85, UR4, RZ ;  /* 0x00000004550e7c24 */ /* 0x000fe2000f8e02ff */
[----:B------:R-:W-:Y:S02]  /*2900*/  IADD3 R13, R13, R11, RZ ;  /* 0x0000000b0d0d7210 */ /* 0x000fe40007ffe0ff */
[----:B------:R-:W-:Y:S01]  /*2910*/  SHF.R.S32.HI R11, RZ, 0x1f, R24 ;  /* 0x0000001fff0b7819 */ /* 0x000fe20000011418 */
[C---:B------:R-:W-:Y:S01]  /*2920*/  IMAD R15, R21.reuse, UR5, R14 ;  /* 0x00000005150f7c24 */ /* 0x040fe2000f8e020e */
[----:B------:R-:W-:Y:S01]  /*2930*/  VIMNMX R86, R86, 0x60, PT ;  /* 0x0000006056567848 */ /* 0x000fe20003fe0100 */
[----:B------:R-:W-:Y:S01]  /*2940*/  IMAD.WIDE.U32 R12, R21, UR4, R12 ;  /* 0x00000004150c7c25 */ /* 0x000fe2000f8e000c */
[----:B------:R-:W-:-:S03]  /*2950*/  ULDC.64 UR4, c[0x0][0x308] ;  /* 0x0000c20000047ab9 */ /* 0x000fc60000000a00 */
[----:B------:R-:W-:Y:S02]  /*2960*/  IMAD.IADD R13, R13, 0x1, R15 ;  /* 0x000000010d0d7824 */ /* 0x000fe400078e020f */
[----:B------:R-:W-:Y:S02]  /*2970*/  IMAD R15, R0, UR4, RZ ;  /* 0x00000004000f7c24 */ /* 0x000fe4000f8e02ff */
[----:B------:R-:W-:Y:S02]  /*2980*/  IMAD R37, R11, R90, R32 ;  /* 0x0000005a0b257224 */ /* 0x000fe400078e0220 */
[C---:B------:R-:W-:Y:S02]  /*2990*/  IMAD R117, R30.reuse, UR5, R15 ;  /* 0x000000051e757c24 */ /* 0x040fe4000f8e020f */
[----:B------:R-:W-:Y:S01]  /*29a0*/  IMAD.WIDE.U32 R32, R30, UR4, R12 ;  /* 0x000000041e207c25 */ /* 0x000fe2000f8e000c */
[----:B------:R-:W-:-:S03]  /*29b0*/  ULDC.64 UR4, c[0x0][0x2e8] ;  /* 0x0000ba0000047ab9 */ /* 0x000fc60000000a00 */
[----:B------:R-:W-:Y:S01]  /*29c0*/  IMAD R14, R126, R24, RZ ;  /* 0x000000187e0e7224 */ /* 0x000fe200078e02ff */
[----:B------:R-:W-:Y:S01]  /*29d0*/  LEA R120, P3, R32, UR4, 0x1 ;  /* 0x0000000420787c11 */ /* 0x000fe2000f8608ff */
[----:B------:R-:W-:Y:S02]  /*29e0*/  IMAD.IADD R117, R33, 0x1, R117 ;  /* 0x0000000121757824 */ /* 0x000fe400078e0275 */
[----:B------:R-:W-:Y:S02]  /*29f0*/  IMAD R35, R11, R96, R14 ;  /* 0x000000600b237224 */ /* 0x000fe400078e020e */
[----:B------:R-:W-:Y:S01]  /*2a00*/  IMAD.WIDE.U32 R14, R96, R24, RZ ;  /* 0x00000018600e7225 */ /* 0x000fe200078e00ff */
[----:B------:R-:W-:-:S03]  /*2a10*/  LEA.HI.X R117, R32, UR5, R117, 0x1, P3 ;  /* 0x0000000520757c11 */ /* 0x000fc600098f0c75 */
[----:B------:R-:W-:-:S04]  /*2a20*/  IMAD.WIDE.U32 R12, R90, R24, RZ ;  /* 0x000000185a0c7225 */ /* 0x000fc800078e00ff */
[----:B------:R-:W-:Y:S02]  /*2a30*/  IMAD.IADD R11, R15, 0x1, R35 ;  /* 0x000000010f0b7824 */ /* 0x000fe400078e0223 */
[----:B------:R-:W-:Y:S01]  /*2a40*/  IMAD.IADD R80, R13, 0x1, R37 ;  /* 0x000000010d507824 */ /* 0x000fe200078e0225 */
[----:B------:R-:W-:Y:S06]  /*2a50*/  @!P2 BRA `(.L_x_459) ;  /* 0x00000038006ca947 */ /* 0x000fec0003800000 */
[----:B------:R-:W-:Y:S01]  /*2a60*/  ISETP.GE.AND P3, PT, R201, R86, PT ;  /* 0x00000056c900720c */ /* 0x000fe20003f66270 */
[----:B------:R-:W-:Y:S01]  /*2a70*/  BSSY B1, `(.L_x_460) ;  /* 0x0000037000017945 */ /* 0x000fe20003800000 */
        /* <DEDUP_REMOVED lines=13> */
[----:B------:R-:W-:Y:S06]  /*2b50*/  @P3 BRA `(.L_x_461) ;  /* 0x0000000000a03947 */ /* 0x000fec0003800000 */
[----:B------:R-:W-:Y:S01]  /*2b60*/  IADD3 R35, P2, R100, R14, RZ ;  /* 0x0000000e64237210 */ /* 0x000fe20007f5e0ff */
[----:B------:R-:W-:Y:S01]  /*2b70*/  ULDC.64 UR4, c[0x0][0x3e8] ;  /* 0x0000fa0000047ab9 */ /* 0x000fe20000000a00 */
[----:B------:R-:W-:Y:S02]  /*2b80*/  CS2R R76, SRZ ;  /* 0x00000000004c7805 */ /* 0x000fe4000001ff00 */
[----:B------:R-:W-:Y:S01]  /*2b90*/  CS2R R78, SRZ ;  /* 0x00000000004e7805 */ /* 0x000fe2000001ff00 */
[----:B------:R-:W-:Y:S01]  /*2ba0*/  IMAD.X R36, R11, 0x1, R104, P2 ;  /* 0x000000010b247824 */ /* 0x000fe200010e0668 */
[----:B------:R-:W-:-:S04]  /*2bb0*/  LEA R34, P2, R35, UR4, 0x1 ;  /* 0x0000000423227c11 */ /* 0x000fc8000f8408ff */
[----:B------:R-:W-:Y:S01]  /*2bc0*/  LEA.HI.X R35, R35, UR5, R36, 0x1, P2 ;  /* 0x0000000523237c11 */ /* 0x000fe200090f0c24 */
[----:B------:R-:W-:Y:S01]  /*2bd0*/  ULDC.64 UR4, c[0x0][0x400] ;  /* 0x0001000000047ab9 */ /* 0x000fe20000000a00 */
[----:B------:R-:W-:-:S05]  /*2be0*/  IADD3 R37, P2, R94, R12, RZ ;  /* 0x0000000c5e257210 */ /* 0x000fca0007f5e0ff */
[----:B------:R-:W-:Y:S01]  /*2bf0*/  IMAD.X R38, R80, 0x1, R103, P2 ;  /* 0x0000000150267824 */ /* 0x000fe200010e0667 */
[----:B------:R-:W-:-:S04]  /*2c00*/  LEA R36, P2, R37, UR4, 0x1 ;  /* 0x0000000425247c11 */ /* 0x000fc8000f8408ff */
[----:B------:R-:W-:Y:S02]  /*2c10*/  LEA.HI.X R37, R37, UR5, R38, 0x1, P2 ;  /* 0x0000000525257c11 */ /* 0x000fe400090f0c26 */
[----:B------:R-:W-:Y:S02]  /*2c20*/  ISETP.GE.AND P2, PT, R194, R121, PT ;  /* 0x00000079c200720c */ /* 0x000fe40003f46270 */
[----:B------:R-:W-:Y:S02]  /*2c30*/  CS2R R72, SRZ ;  /* 0x0000000000487805 */ /* 0x000fe4000001ff00 */
[----:B------:R-:W-:-:S09]  /*2c40*/  CS2R R74, SRZ ;  /* 0x00000000004a7805 */ /* 0x000fd2000001ff00 */
[----:B------:R0:W5:Y:S04]  /*2c50*/  @!P2 LDG.E.64 R76, desc[UR56][R34.64] ;  /* 0x00000038224ca981 */ /* 0x000168000c1e1b00 */
[----:B------:R0:W5:Y:S01]  /*2c60*/  @!P2 LDG.E.64 R78, desc[UR56][R36.64] ;  /* 0x00000038244ea981 */ /* 0x000162000c1e1b00 */
        /* <DEDUP_REMOVED lines=20> */
[----:B------:R-:W-:-:S13]  /*2db0*/  ISETP.GE.AND P2, PT, R208, R121, PT ;  /* 0x00000079d000720c */ /* 0x000fda0003f46270 */
[----:B------:R0:W5:Y:S04]  /*2dc0*/  @!P2 LDG.E.64 R56, desc[UR56][R34.64+0xa0] ;  /* 0x0000a0382238a981 */ /* 0x000168000c1e1b00 */
[----:B------:R0:W5:Y:S02]  /*2dd0*/  @!P2 LDG.E.64 R58, desc[UR56][R36.64+0xa0] ;  /* 0x0000a038243aa981 */ /* 0x000164000c1e1b00 */
.L_x_461:
[----:B------:R-:W-:Y:S05]  /*2de0*/  BSYNC B1 ;  /* 0x0000000000017941 */ /* 0x000fea0003800000 */
.L_x_460:
[----:B0-----:R-:W-:Y:S01]  /*2df0*/  VIADD R34, R201, 0x40 ;  /* 0x00000040c9227836 */ /* 0x001fe20000000000 */
[----:B------:R-:W-:Y:S01]  /*2e00*/  BSSY B1, `(.L_x_462) ;  /* 0x0000038000017945 */ /* 0x000fe20003800000 */
[----:B------:R-:W-:Y:S02]  /*2e10*/  CS2R R36, SRZ ;  /* 0x0000000000247805 */ /* 0x000fe4000001ff00 */
[----:B------:R-:W-:Y:S02]  /*2e20*/  CS2R R40, SRZ ;  /* 0x0000000000287805 */ /* 0x000fe4000001ff00 */
[----:B------:R-:W-:Y:S02]  /*2e30*/  CS2R R44, SRZ ;  /* 0x00000000002c7805 */ /* 0x000fe4000001ff00 */
[----:B------:R-:W-:Y:S02]  /*2e40*/  ISETP.GE.AND P4, PT, R34, R86, PT ;  /* 0x000000562200720c */ /* 0x000fe40003f86270 */
[----:B------:R-:W-:-:S02]  /*2e50*/  CS2R R48, SRZ ;  /* 0x0000000000307805 */ /* 0x000fc4000001ff00 */
[----:B------:R-:W-:Y:S02]  /*2e60*/  CS2R R52, SRZ ;  /* 0x0000000000347805 */ /* 0x000fe4000001ff00 */
[----:B------:R-:W-:Y:S02]  /*2e70*/  CS2R R34, SRZ ;  /* 0x0000000000227805 */ /* 0x000fe4000001ff00 */
[----:B------:R-:W-:Y:S02]  /*2e80*/  CS2R R38, SRZ ;  /* 0x0000000000267805 */ /* 0x000fe4000001ff00 */
[----:B------:R-:W-:Y:S02]  /*2e90*/  CS2R R42, SRZ ;  /* 0x00000000002a7805 */ /* 0x000fe4000001ff00 */
[----:B------:R-:W-:Y:S02]  /*2ea0*/  CS2R R46, SRZ ;  /* 0x00000000002e7805 */ /* 0x000fe4000001ff00 */
[----:B------:R-:W-:Y:S01]  /*2eb0*/  CS2R R50, SRZ ;  /* 0x0000000000327805 */ /* 0x000fe2000001ff00 */
[----:B-----5:R-:W-:Y:S01]  /*2ec0*/  IMAD.MOV.U32 R81, RZ, RZ, R56 ;  /* 0x000000ffff517224 */ /* 0x020fe200078e0038 */
[----:B------:R-:W-:Y:S01]  /*2ed0*/  CS2R R54, SRZ ;  /* 0x0000000000367805 */ /* 0x000fe2000001ff00 */
[----:B------:R-:W-:Y:S01]  /*2ee0*/  IMAD.MOV.U32 R82, RZ, RZ, R57 ;  /* 0x000000ffff527224 */ /* 0x000fe200078e0039 */
[----:B------:R-:W-:Y:S06]  /*2ef0*/  @P4 BRA `(.L_x_463) ;  /* 0x0000000000a04947 */ /* 0x000fec0003800000 */
[----:B------:R-:W-:Y:S01]  /*2f00*/  IADD3 R14, P2, P5, R100, R14, R106 ;  /* 0x0000000e640e7210 */ /* 0x000fe20007d5e06a */
[----:B------:R-:W-:Y:S01]  /*2f10*/  ULDC.64 UR4, c[0x0][0x3e8] ;  /* 0x0000fa0000047ab9 */ /* 0x000fe20000000a00 */
[----:B------:R-:W-:Y:S02]  /*2f20*/  CS2R R52, SRZ ;  /* 0x0000000000347805 */ /* 0x000fe4000001ff00 */
[----:B------:R-:W-:Y:S02]  /*2f30*/  CS2R R54, SRZ ;  /* 0x0000000000367805 */ /* 0x000fe4000001ff00 */
[----:B------:R-:W-:Y:S02]  /*2f40*/  IADD3.X R13, R104, R11, R105, P2, P5 ;  /* 0x0000000b680d7210 */ /* 0x000fe400017ea469 */
[----:B------:R-:W-:-:S04]  /*2f50*/  IADD3 R11, P2, P5, R94, R12, R108 ;  /* 0x0000000c5e0b7210 */ /* 0x000fc80007d5e06c */
[----:B------:R-:W-:Y:S02]  /*2f60*/  IADD3.X R80, R103, R80, R107, P2, P5 ;  /* 0x0000005067507210 */ /* 0x000fe400017ea46b */
[----:B------:R-:W-:-:S04]  /*2f70*/  LEA R12, P2, R14, UR4, 0x1 ;  /* 0x000000040e0c7c11 */ /* 0x000fc8000f8408ff */
[----:B------:R-:W-:Y:S01]  /*2f80*/  LEA.HI.X R13, R14, UR5, R13, 0x1, P2 ;  /* 0x000000050e0d7c11 */ /* 0x000fe200090f0c0d */
[----:B------:R-:W-:Y:S02]  /*2f90*/  ULDC.64 UR4, c[0x0][0x400] ;  /* 0x0001000000047ab9 */ /* 0x000fe40000000a00 */
        /* <DEDUP_REMOVED lines=30> */
.L_x_463:
[----:B------:R-:W-:Y:S05]  /*3180*/  BSYNC B1 ;  /* 0x0000000000017941 */ /* 0x000fea0003800000 */
.L_x_462:
[----:B------:R-:W-:Y:S01]  /*3190*/  IMAD.MOV.U32 R11, RZ, RZ, R60 ;  /* 0x000000ffff0b7224 */ /* 0x000fe200078e003c */
[----:B0-----:R-:W-:Y:S01]  /*31a0*/  MOV R12, R61 ;  /* 0x0000003d000c7202 */ /* 0x001fe20000000f00 */
[----:B------:R-:W-:Y:S01]  /*31b0*/  IMAD.MOV.U32 R13, RZ, RZ, R68 ;  /* 0x000000ffff0d7224 */ /* 0x000fe200078e0044 */
[----:B------:R-:W-:Y:S01]  /*31c0*/  UISETP.NE.AND UP0, UPT, UR59, 0x3, UPT ;  /* 0x000000033b00788c */ /* 0x000fe2000bf05270 */
[----:B------:R-:W-:Y:S01]  /*31d0*/  IMAD.MOV.U32 R14, RZ, RZ, R69 ;  /* 0x000000ffff0e7224 */ /* 0x000fe200078e0045 */
[----:B------:R-:W-:Y:S01]  /*31e0*/  PRMT R172, R11, 0x7610, R172 ;  /* 0x000076100bac7816 */ /* 0x000fe200000000ac */
        /* <DEDUP_REMOVED lines=15> */
[----:B------:R-:W-:-:S02]  /*32e0*/  PRMT R139, R139, 0x5410, R13 ;  /* 0x000054108b8b7816 */ /* 0x000fc4000000000d */
[----:B------:R-:W-:Y:S01]  /*32f0*/  PRMT R155, R14, 0x7610, R155 ;  /* 0x000076100e9b7816 */ /* 0x000fe2000000009b */
[----:B------:R-:W-:Y:S01]  /*3300*/  IMAD.MOV.U32 R14, RZ, RZ, R63 ;  /* 0x000000ffff0e7224 */ /* 0x000fe200078e003f */
[----:B------:R-:W-:Y:S02]  /*3310*/  MOV R13, R62 ;  /* 0x0000003e000d7202 */ /* 0x000fe40000000f00 */
        /* <DEDUP_REMOVED lines=17> */
[----:B-----5:R-:W-:Y:S01]  /*3430*/  IMAD.MOV.U32 R13, RZ, RZ, R36 ;  /* 0x000000ffff0d7224 */ /* 0x020fe200078e0024 */
        /* <DEDUP_REMOVED lines=30> */
[----:B------:R-:W-:Y:S02]  /*3620*/  PLOP3.LUT P2, PT, PT, PT, UP0, 0x80, 0x0 ;  /* 0x000000000000781c */ /* 0x000fe40003f4f008 */
        /* <DEDUP_REMOVED lines=15> */
[----:B------:R-:W-:Y:S02]  /*3720*/  MOV R11, R55 ;  /* 0x00000037000b7202 */ /* 0x000fe40000000f00 */
[----:B------:R-:W-:Y:S02]  /*3730*/  PRMT R168, R81, 0x7610, R168 ;  /* 0x0000761051a87816 */ /* 0x000fe400000000a8 */
[----:B------:R-:W-:Y:S02]  /*3740*/  PRMT R169, R82, 0x7610, R169 ;  /* 0x0000761052a97816 */ /* 0x000fe400000000a9 */
[----:B------:R-:W-:Y:S02]  /*3750*/  PRMT R162, R14, 0x7610, R162 ;  /* 0x000076100ea27816 */ /* 0x000fe400000000a2 */
[----:B------:R-:W-:Y:S02]  /*3760*/  PRMT R163, R13, 0x7610, R163 ;  /* 0x000076100da37816 */ /* 0x000fe400000000a3 */
[----:B------:R-:W-:-:S02]  /*3770*/  PRMT R166, R12, 0x7610, R166 ;  /* 0x000076100ca67816 */ /* 0x000fc400000000a6 */
[----:B------:R-:W-:Y:S01]  /*3780*/  PRMT R167, R11, 0x7610, R167 ;  /* 0x000076100ba77816 */ /* 0x000fe200000000a7 */
[----:B------:R-:W-:Y:S06]  /*3790*/  @!P2 BRA `(.L_x_464) ;  /* 0x000000000004a947 */ /* 0x000fec0003800000 */
[----:B------:R-:W-:Y:S01]  /*37a0*/  BPT.TRAP 0x1 ;  /* 0x000000040000795c */ /* 0x000fe20000300000 */
.L_x_464:
[----:B------:R-:W-:Y:S01]  /*37b0*/  IMAD R87, R18, 0x8, R2 ;  /* 0x0000000812577824 */ /* 0x000fe200078e0202 */
[----:B------:R-:W-:Y:S01]  /*37c0*/  SHF.L.U32 R88, R202, 0x1f, RZ ;  /* 0x0000001fca587819 */ /* 0x000fe200000006ff */
[----:B------:R-:W-:Y:S03]  /*37d0*/  BSSY B1, `(.L_x_465) ;  /* 0x0000003000017945 */ /* 0x000fe60003800000 */
[----:B------:R-:W0:Y:S02]  /*37e0*/  SYNCS.PHASECHK.TRANS64.TRYWAIT P5, [R87+URZ+0x30890], R88 ;  /* 0x03089058570075a7 */ /* 0x000e2400080a017f */
[----:B0-----:R-:W-:Y:S05]  /*37f0*/  @!P5 BRA `(.L_x_466) ;  /* 0x000001d000f4d947 */ /* 0x001fea0003800000 */
.L_x_788:
[----:B------:R-:W-:Y:S05]  /*3800*/  BSYNC B1 ;  /* 0x0000000000017941 */ /* 0x000fea0003800000 */
.L_x_465:
[----:B------:R-:W-:-:S03]  /*3810*/  UMOV UR4, 0xffffffff ;  /* 0xffffffff00047882 */ /* 0x000fc60000000000 */
[----:B------:R-:W-:Y:S05]  /*3820*/  BRA.DIV UR4, `(.L_x_467) ;  /* 0x000001d204fc7947 */ /* 0x000fea000b800000 */
[----:B------:R1:W2:Y:S04]  /*3830*/  SHFL.IDX PT, R82, R117, RZ, 0x1c1f ;  /* 0x001c1fff75527589 */ /* 0x0002a800000e0000 */
[----:B------:R1:W3:Y:S02]  /*3840*/  SHFL.IDX PT, R11, R120, RZ, 0x1c1f ;  /* 0x001c1fff780b7589 */ /* 0x0002e400000e0000 */
.L_x_792:
[----:B------:R-:W-:Y:S04]  /*3850*/  BSSY B1, `(.L_x_468) ;  /* 0x0000159000017945 */ /* 0x000fe80003800000 */
[----:B------:R-:W-:Y:S05]  /*3860*/  @P3 BRA `(.L_x_469) ;  /* 0x00000014005c3947 */ /* 0x000fea0003800000 */
[----:B------:R-:W-:Y:S01]  /*3870*/  ISETP.NE.AND P3, PT, R6, RZ, PT ;  /* 0x000000ff0600720c */ /* 0x000fe20003f65270 */
[----:B------:R-:W-:-:S12]  /*3880*/  BSSY B2, `(.L_x_470) ;  /* 0x0000037000027945 */ /* 0x000fd80003800000 */
[----:B------:R-:W-:Y:S05]  /*3890*/  @!P3 BRA `(.L_x_471) ;  /* 0x0000000000d4b947 */ /* 0x000fea0003800000 */
[----:B------:R4:W0:Y:S01]  /*38a0*/  LDS.128 R12, [R28+0x1e000] ;  /* 0x01e000001c0c7984 */ /* 0x0008220000000c00 */
[C---:B---3--:R-:W-:Y:S01]  /*38b0*/  LEA R80, P3, R16.reuse, R11, 0x1 ;  /* 0x0000000b10507211 */ /* 0x048fe200078608ff */
[----:B------:R-:W-:Y:S03]  /*38c0*/  BSSY B3, `(.L_x_472) ;  /* 0x0000031000037945 */ /* 0x000fe60003800000 */
[----:B--2---:R-:W-:Y:S02]  /*38d0*/  LEA.HI.X R81, R16, R82, R17, 0x1, P3 ;  /* 0x0000005210517211 */ /* 0x004fe400018f0c11 */
[----:B------:R-:W-:-:S13]  /*38e0*/  ISETP.GE.AND P3, PT, R194, R121, PT ;  /* 0x00000079c200720c */ /* 0x000fda0003f66270 */
[----:B----4-:R-:W-:Y:S05]  /*38f0*/  @P3 BRA `(.L_x_473) ;  /* 0x0000000000b43947 */ /* 0x010fea0003800000 */
[--C-:B------:R-:W-:Y:S02]  /*3900*/  SHF.R.U64 R76, R76, 0x10, R77.reuse ;  /* 0x000000104c4c7819 */ /* 0x100fe4000000124d */
[----:B------:R-:W-:Y:S02]  /*3910*/  SHF.R.U32.HI R151, RZ, 0x10, R77 ;  /* 0x00000010ff977819 */ /* 0x000fe4000001164d */
[--C-:B------:R-:W-:Y:S02]  /*3920*/  SHF.R.U64 R77, R78, 0x10, R79.reuse ;  /* 0x000000104e4d7819 */ /* 0x100fe4000000124f */
[----:B------:R-:W-:Y:S02]  /*3930*/  SHF.R.U32.HI R152, RZ, 0x10, R79 ;  /* 0x00000010ff987819 */ /* 0x000fe4000001164f */
[----:B------:R-:W-:Y:S01]  /*3940*/  PRMT R79, R153, 0x5410, R77 ;  /* 0x00005410994f7816 */ /* 0x000fe2000000004d */
[----:B0-----:R-:W-:Y:S01]  /*3950*/  IMAD.U32 R77, R13, 0x10000, RZ ;  /* 0x000100000d4d7824 */ /* 0x001fe200078e00ff */
[----:B------:R-:W-:-:S02]  /*3960*/  PRMT R76, R139, 0x5432, R76 ;  /* 0x000054328b4c7816 */ /* 0x000fc4000000004c */
[----:B------:R-:W-:Y:S02]  /*3970*/  LOP3.LUT R153, R13, 0xffff0000, RZ, 0xc0, !PT ;  /* 0xffff00000d997812 */ /* 0x000fe400078ec0ff */
[----:B------:R-:W-:Y:S02]  /*3980*/  LOP3.LUT R158, R79, 0xffff0000, RZ, 0xc0, !PT ;  /* 0xffff00004f9e7812 */ /* 0x000fe400078ec0ff */
[C---:B------:R-:W-:Y:S01]  /*3990*/  LOP3.LUT R78, R76.reuse, 0xffff0000, RZ, 0xc0, !PT ;  /* 0xffff00004c4e7812 */ /* 0x040fe200078ec0ff */
[----:B------:R-:W-:Y:S02]  /*39a0*/  IMAD.U32 R76, R76, 0x10000, RZ ;  /* 0x000100004c4c7824 */ /* 0x000fe400078e00ff */
[C---:B------:R-:W-:Y:S02]  /*39b0*/  FMUL.FTZ R160, R153.reuse, R158 ;  /* 0x0000009e99a07220 */ /* 0x040fe40000410000 */
[-C--:B------:R-:W-:Y:S02]  /*39c0*/  FMUL.FTZ R13, R153, R78.reuse ;  /* 0x0000004e990d7220 */ /* 0x080fe40000410000 */
[----:B------:R-:W-:-:S02]  /*39d0*/  FFMA.FTZ R78, R77, R78, -R160 ;  /* 0x0000004e4d4e7223 */ /* 0x000fc400000108a0 */
[----:B------:R-:W-:Y:S01]  /*39e0*/  FFMA.FTZ R77, R77, R158, R13 ;  /* 0x0000009e4d4d7223 */ /* 0x000fe2000001000d */
[----:B------:R-:W-:Y:S01]  /*39f0*/  PRMT R13, R155, 0x5410, R151 ;  /* 0x000054109b0d7816 */ /* 0x000fe20000000097 */
[----:B------:R-:W-:Y:S01]  /*3a00*/  IMAD.U32 R158, R15, 0x10000, RZ ;  /* 0x000100000f9e7824 */ /* 0x000fe200078e00ff */
[----:B------:R-:W-:Y:S02]  /*3a10*/  PRMT R151, R147, 0x5432, R152 ;  /* 0x0000543293977816 */ /* 0x000fe40000000098 */
[C---:B------:R-:W-:Y:S01]  /*3a20*/  LOP3.LUT R152, R14.reuse, 0xffff0000, RZ, 0xc0, !PT ;  /* 0xffff00000e987812 */ /* 0x040fe200078ec0ff */
[C---:B------:R-:W-:Y:S01]  /*3a30*/  IMAD.U32 R155, R13.reuse, 0x10000, RZ ;  /* 0x000100000d9b7824 */ /* 0x040fe200078e00ff */
[----:B------:R-:W-:Y:S01]  /*3a40*/  LOP3.LUT R13, R13, 0xffff0000, RZ, 0xc0, !PT ;  /* 0xffff00000d0d7812 */ /* 0x000fe200078ec0ff */
[C---:B------:R-:W-:Y:S01]  /*3a50*/  IMAD.U32 R153, R151.reuse, 0x10000, RZ ;  /* 0x0001000097997824 */ /* 0x040fe200078e00ff */
[----:B------:R-:W-:Y:S01]  /*3a60*/  LOP3.LUT R151, R151, 0xffff0000, RZ, 0xc0, !PT ;  /* 0xffff000097977812 */ /* 0x000fe200078ec0ff */
[----:B------:R-:W-:Y:S01]  /*3a70*/  IMAD.U32 R14, R14, 0x10000, RZ ;  /* 0x000100000e0e7824 */ /* 0x000fe200078e00ff */
[----:B------:R-:W-:Y:S01]  /*3a80*/  F2FP.BF16.F32.PACK_AB R77, R77, R78 ;  /* 0x0000004e4d4d723e */ /* 0x000fe200000010ff */
[C---:B------:R-:W-:Y:S01]  /*3a90*/  FMUL.FTZ R157, R152.reuse, R153 ;  /* 0x00000099989d7220 */ /* 0x040fe20000410000 */
[----:B------:R-:W-:-:S03]  /*3aa0*/  FMUL.FTZ R152, R152, R155 ;  /* 0x0000009b98987220 */ /* 0x000fc60000410000 */
[C---:B------:R-:W-:Y:S01]  /*3ab0*/  FFMA.FTZ R157, R14.reuse, R155, -R157 ;  /* 0x0000009b0e9d7223 */ /* 0x040fe2000001089d */
[----:B------:R-:W-:Y:S01]  /*3ac0*/  FFMA.FTZ R152, R14, R153, R152 ;  /* 0x000000990e987223 */ /* 0x000fe20000010098 */
[----:B------:R-:W-:-:S05]  /*3ad0*/  LOP3.LUT R14, R15, 0xffff0000, RZ, 0xc0, !PT ;  /* 0xffff00000f0e7812 */ /* 0x000fca00078ec0ff */
[C---:B------:R-:W-:Y:S01]  /*3ae0*/  FMUL.FTZ R15, R14.reuse, R151 ;  /* 0x000000970e0f7220 */ /* 0x040fe20000410000 */
[----:B------:R-:W-:-:S03]  /*3af0*/  FMUL.FTZ R14, R14, R13 ;  /* 0x0000000d0e0e7220 */ /* 0x000fc60000410000 */
[C---:B------:R-:W-:Y:S01]  /*3b00*/  FFMA.FTZ R15, R158.reuse, R13, -R15 ;  /* 0x0000000d9e0f7223 */ /* 0x040fe2000001080f */
[----:B------:R-:W-:Y:S01]  /*3b10*/  FFMA.FTZ R14, R158, R151, R14 ;  /* 0x000000979e0e7223 */ /* 0x000fe2000001000e */
[C---:B------:R-:W-:Y:S01]  /*3b20*/  LOP3.LUT R13, R12.reuse, 0xffff0000, RZ, 0xc0, !PT ;  /* 0xffff00000c0d7812 */ /* 0x040fe200078ec0ff */
[----:B------:R-:W-:Y:S02]  /*3b30*/  IMAD.U32 R158, R79, 0x10000, RZ ;  /* 0x000100004f9e7824 */ /* 0x000fe400078e00ff */
[----:B------:R-:W-:Y:S01]  /*3b40*/  IMAD.U32 R79, R12, 0x10000, RZ ;  /* 0x000100000c4f7824 */ /* 0x000fe200078e00ff */
[----:B------:R-:W-:Y:S01]  /*3b50*/  F2FP.BF16.F32.PACK_AB R15, R14, R15 ;  /* 0x0000000f0e0f723e */ /* 0x000fe200000010ff */
[C---:B------:R-:W-:Y:S01]  /*3b60*/  FMUL.FTZ R12, R13.reuse, R158 ;  /* 0x0000009e0d0c7220 */ /* 0x040fe20000410000 */
[-C--:B------:R-:W-:Y:S01]  /*3b70*/  FMUL.FTZ R13, R13, R76.reuse ;  /* 0x0000004c0d0d7220 */ /* 0x080fe20000410000 */
[----:B------:R-:W-:Y:S02]  /*3b80*/  F2FP.BF16.F32.PACK_AB R14, R152, R157 ;  /* 0x0000009d980e723e */ /* 0x000fe400000010ff */
[C---:B------:R-:W-:Y:S01]  /*3b90*/  FFMA.FTZ R12, R79.reuse, R76, -R12 ;  /* 0x0000004c4f0c7223 */ /* 0x040fe2000001080c */
[----:B------:R-:W-:-:S05]  /*3ba0*/  FFMA.FTZ R13, R79, R158, R13 ;  /* 0x0000009e4f0d7223 */ /* 0x000fca000001000d */
[----:B------:R-:W-:Y:S01]  /*3bb0*/  F2FP.BF16.F32.PACK_AB R12, R13, R12 ;  /* 0x0000000c0d0c723e */ /* 0x000fe200000010ff */
[----:B------:R-:W-:-:S07]  /*3bc0*/  IMAD.MOV.U32 R13, RZ, RZ, R77 ;  /* 0x000000ffff0d7224 */ /* 0x000fce00078e004d */
.L_x_473:
[----:B------:R-:W-:Y:S05]  /*3bd0*/  BSYNC B3 ;  /* 0x0000000000037941 */ /* 0x000fea0003800000 */
.L_x_472:
[----:B0-----:R4:W-:Y:S02]  /*3be0*/  ST.E.128 desc[UR56][R80.64], R12 ;  /* 0x0000000c50007985 */ /* 0x0019e4000c101d38 */
.L_x_471:
[----:B------:R-:W-:Y:S05]  /*3bf0*/  BSYNC B2 ;  /* 0x0000000000027941 */ /* 0x000fea0003800000 */
.L_x_470:
[----:B------:R-:W-:Y:S01]  /*3c00*/  ISETP.NE.AND P3, PT, R7, RZ, PT ;  /* 0x000000ff0700720c */ /* 0x000fe20003f65270 */
[----:B------:R-:W-:-:S12]  /*3c10*/  BSSY B2, `(.L_x_474) ;  /* 0x0000039000027945 */ /* 0x000fd80003800000 */
[----:B------:R-:W-:Y:S05]  /*3c20*/  @!P3 BRA `(.L_x_475) ;  /* 0x0000000000dcb947 */ /* 0x000fea0003800000 */
[----:B----4-:R4:W0:Y:S01]  /*3c30*/  LDS.128 R12, [R31+0x1e000] ;  /* 0x01e000001f0c7984 */ /* 0x0108220000000c00 */
[----:B------:R-:W-:Y:S01]  /*3c40*/  ISETP.GE.AND P3, PT, R206, R121, PT ;  /* 0x00000079ce00720c */ /* 0x000fe20003f66270 */
[----:B---3--:R-:W-:Y:S01]  /*3c50*/  IMAD.MOV.U32 R76, RZ, RZ, R11 ;  /* 0x000000ffff4c7224 */ /* 0x008fe200078e000b */
[----:B------:R-:W-:Y:S01]  /*3c60*/  SHF.L.U32 R79, R196, 0x3, RZ ;  /* 0x00000003c44f7819 */ /* 0x000fe200000006ff */
[----:B--2---:R-:W-:Y:S01]  /*3c70*/  IMAD.MOV.U32 R77, RZ, RZ, R82 ;  /* 0x000000ffff4d7224 */ /* 0x004fe200078e0052 */
[----:B------:R-:W-:Y:S03]  /*3c80*/  BSSY B3, `(.L_x_476) ;  /* 0x0000030000037945 */ /* 0x000fe60003800000 */
[----:B------:R-:W-:-:S06]  /*3c90*/  IMAD.WIDE R76, R79, 0x2, R76 ;  /* 0x000000024f4c7825 */ /* 0x000fcc00078e024c */
[----:B----4-:R-:W-:Y:S05]  /*3ca0*/  @P3 BRA `(.L_x_477) ;  /* 0x0000000000b43947 */ /* 0x010fea0003800000 */
[----:B------:R-:W-:Y:S02]  /*3cb0*/  SHF.R.U64 R74, R74, 0x10, R75 ;  /* 0x000000104a4a7819 */ /* 0x000fe4000000124b */
[--C-:B------:R-:W-:Y:S02]  /*3cc0*/  SHF.R.U64 R72, R72, 0x10, R73.reuse ;  /* 0x0000001048487819 */ /* 0x100fe40000001249 */
[----:B------:R-:W-:Y:S02]  /*3cd0*/  PRMT R74, R146, 0x5432, R74 ;  /* 0x00005432924a7816 */ /* 0x000fe4000000004a */
[----:B------:R-:W-:Y:S02]  /*3ce0*/  PRMT R72, R135, 0x5432, R72 ;  /* 0x0000543287487816 */ /* 0x000fe40000000048 */
[C---:B0-----:R-:W-:Y:S02]  /*3cf0*/  LOP3.LUT R81, R13.reuse, 0xffff0000, RZ, 0xc0, !PT ;  /* 0xffff00000d517812 */ /* 0x041fe400078ec0ff */
[C---:B------:R-:W-:Y:S01]  /*3d00*/  LOP3.LUT R80, R74.reuse, 0xffff0000, RZ, 0xc0, !PT ;  /* 0xffff00004a507812 */ /* 0x040fe200078ec0ff */
[----:B------:R-:W-:Y:S01]  /*3d10*/  IMAD.U32 R74, R74, 0x10000, RZ ;  /* 0x000100004a4a7824 */ /* 0x000fe200078e00ff */
[C---:B------:R-:W-:Y:S01]  /*3d20*/  LOP3.LUT R78, R72.reuse, 0xffff0000, RZ, 0xc0, !PT ;  /* 0xffff0000484e7812 */ /* 0x040fe200078ec0ff */
[----:B------:R-:W-:Y:S01]  /*3d30*/  IMAD.U32 R72, R72, 0x10000, RZ ;  /* 0x0001000048487824 */ /* 0x000fe200078e00ff */
[----:B------:R-:W-:Y:S01]  /*3d40*/  SHF.R.U32.HI R79, RZ, 0x10, R73 ;  /* 0x00000010ff4f7819 */ /* 0x000fe20000011649 */
[----:B------:R-:W-:-:S02]  /*3d50*/  IMAD.U32 R73, R13, 0x10000, RZ ;  /* 0x000100000d497824 */ /* 0x000fc400078e00ff */
[C---:B------:R-:W-:Y:S01]  /*3d60*/  FMUL.FTZ R152, R81.reuse, R80 ;  /* 0x0000005051987220 */ /* 0x040fe20000410000 */
[----:B------:R-:W-:Y:S01]  /*3d70*/  SHF.R.U32.HI R75, RZ, 0x10, R75 ;  /* 0x00000010ff4b7819 */ /* 0x000fe2000001164b */
[-C--:B------:R-:W-:Y:S02]  /*3d80*/  FMUL.FTZ R13, R81, R78.reuse ;  /* 0x0000004e510d7220 */ /* 0x080fe40000410000 */
[C---:B------:R-:W-:Y:S01]  /*3d90*/  FFMA.FTZ R78, R73.reuse, R78, -R152 ;  /* 0x0000004e494e7223 */ /* 0x040fe20000010898 */
[----:B------:R-:W-:Y:S01]  /*3da0*/  PRMT R75, R178, 0x5410, R75 ;  /* 0x00005410b24b7816 */ /* 0x000fe2000000004b */
[----:B------:R-:W-:Y:S01]  /*3db0*/  FFMA.FTZ R73, R73, R80, R13 ;  /* 0x0000005049497223 */ /* 0x000fe2000001000d */
[----:B------:R-:W-:Y:S01]  /*3dc0*/  PRMT R13, R176, 0x5410, R79 ;  /* 0x00005410b00d7816 */ /* 0x000fe2000000004f */
[----:B------:R-:W-:Y:S01]  /*3dd0*/  IMAD.U32 R152, R15, 0x10000, RZ ;  /* 0x000100000f987824 */ /* 0x000fe200078e00ff */
[----:B------:R-:W-:Y:S01]  /*3de0*/  LOP3.LUT R80, R14, 0xffff0000, RZ, 0xc0, !PT ;  /* 0xffff00000e507812 */ /* 0x000fe200078ec0ff */
[C---:B------:R-:W-:Y:S01]  /*3df0*/  IMAD.U32 R79, R75.reuse, 0x10000, RZ ;  /* 0x000100004b4f7824 */ /* 0x040fe200078e00ff */
[----:B------:R-:W-:Y:S01]  /*3e00*/  LOP3.LUT R75, R75, 0xffff0000, RZ, 0xc0, !PT ;  /* 0xffff00004b4b7812 */ /* 0x000fe200078ec0ff */
[C---:B------:R-:W-:Y:S01]  /*3e10*/  IMAD.U32 R81, R13.reuse, 0x10000, RZ ;  /* 0x000100000d517824 */ /* 0x040fe200078e00ff */
[----:B------:R-:W-:Y:S01]  /*3e20*/  LOP3.LUT R13, R13, 0xffff0000, RZ, 0xc0, !PT ;  /* 0xffff00000d0d7812 */ /* 0x000fe200078ec0ff */
[----:B------:R-:W-:Y:S01]  /*3e30*/  FMUL.FTZ R151, R80, R79 ;  /* 0x0000004f50977220 */ /* 0x000fe20000410000 */
[----:B------:R-:W-:-:S02]  /*3e40*/  IMAD.U32 R14, R14, 0x10000, RZ ;  /* 0x000100000e0e7824 */ /* 0x000fc400078e00ff */
[-C--:B------:R-:W-:Y:S01]  /*3e50*/  FMUL.FTZ R80, R80, R81.reuse ;  /* 0x0000005150507220 */ /* 0x080fe20000410000 */
[----:B------:R-:W-:Y:S01]  /*3e60*/  F2FP.BF16.F32.PACK_AB R73, R73, R78 ;  /* 0x0000004e4949723e */ /* 0x000fe200000010ff */
[C---:B------:R-:W-:Y:S02]  /*3e70*/  FFMA.FTZ R151, R14.reuse, R81, -R151 ;  /* 0x000000510e977223 */ /* 0x040fe40000010897 */
[----:B------:R-:W-:Y:S01]  /*3e80*/  FFMA.FTZ R80, R14, R79, R80 ;  /* 0x0000004f0e507223 */ /* 0x000fe20000010050 */
[----:B------:R-:W-:-:S05]  /*3e90*/  LOP3.LUT R14, R15, 0xffff0000, RZ, 0xc0, !PT ;  /* 0xffff00000f0e7812 */ /* 0x000fca00078ec0ff */
[C---:B------:R-:W-:Y:S01]  /*3ea0*/  FMUL.FTZ R15, R14.reuse, R75 ;  /* 0x0000004b0e0f7220 */ /* 0x040fe20000410000 */
[----:B------:R-:W-:-:S03]  /*3eb0*/  FMUL.FTZ R14, R14, R13 ;  /* 0x0000000d0e0e7220 */ /* 0x000fc60000410000 */
[----:B------:R-:W-:Y:S01]  /*3ec0*/  FFMA.FTZ R15, R152, R13, -R15 ;  /* 0x0000000d980f7223 */ /* 0x000fe2000001080f */
[----:B------:R-:W-:Y:S01]  /*3ed0*/  LOP3.LUT R13, R12, 0xffff0000, RZ, 0xc0, !PT ;  /* 0xffff00000c0d7812 */ /* 0x000fe200078ec0ff */
[----:B------:R-:W-:Y:S01]  /*3ee0*/  FFMA.FTZ R14, R152, R75, R14 ;  /* 0x0000004b980e7223 */ /* 0x000fe2000001000e */
[----:B------:R-:W-:-:S03]  /*3ef0*/  IMAD.U32 R75, R12, 0x10000, RZ ;  /* 0x000100000c4b7824 */ /* 0x000fc600078e00ff */
[C---:B------:R-:W-:Y:S01]  /*3f00*/  FMUL.FTZ R12, R13.reuse, R74 ;  /* 0x0000004a0d0c7220 */ /* 0x040fe20000410000 */
[-C--:B------:R-:W-:Y:S01]  /*3f10*/  FMUL.FTZ R13, R13, R72.reuse ;  /* 0x000000480d0d7220 */ /* 0x080fe20000410000 */
[----:B------:R-:W-:Y:S02]  /*3f20*/  F2FP.BF16.F32.PACK_AB R15, R14, R15 ;  /* 0x0000000f0e0f723e */ /* 0x000fe400000010ff */
[C---:B------:R-:W-:Y:S01]  /*3f30*/  FFMA.FTZ R12, R75.reuse, R72, -R12 ;  /* 0x000000484b0c7223 */ /* 0x040fe2000001080c */
[----:B------:R-:W-:Y:S01]  /*3f40*/  FFMA.FTZ R13, R75, R74, R13 ;  /* 0x0000004a4b0d7223 */ /* 0x000fe2000001000d */
[----:B------:R-:W-:-:S04]  /*3f50*/  F2FP.BF16.F32.PACK_AB R14, R80, R151 ;  /* 0x00000097500e723e */ /* 0x000fc800000010ff */
[----:B------:R-:W-:Y:S02]  /*3f60*/  F2FP.BF16.F32.PACK_AB R12, R13, R12 ;  /* 0x0000000c0d0c723e */ /* 0x000fe400000010ff */
[----:B------:R-:W-:-:S07]  /*3f70*/  MOV R13, R73 ;  /* 0x00000049000d7202 */ /* 0x000fce0000000f00 */
.L_x_477:
[----:B------:R-:W-:Y:S05]  /*3f80*/  BSYNC B3 ;  /* 0x0000000000037941 */ /* 0x000fea0003800000 */
.L_x_476:
[----:B0-----:R0:W-:Y:S02]  /*3f90*/  ST.E.128 desc[UR56][R76.64], R12 ;  /* 0x0000000c4c007985 */ /* 0x0011e4000c101d38 */
.L_x_475:
[----:B------:R-:W-:Y:S05]  /*3fa0*/  BSYNC B2 ;  /* 0x0000000000027941 */ /* 0x000fea0003800000 */
.L_x_474:
[----:B------:R-:W-:Y:S01]  /*3fb0*/  ISETP.NE.AND P3, PT, R8, RZ, PT ;  /* 0x000000ff0800720c */ /* 0x000fe20003f65270 */
[----:B------:R-:W-:-:S12]  /*3fc0*/  BSSY B2, `(.L_x_478) ;  /* 0x0000039000027945 */ /* 0x000fd80003800000 */
[----:B------:R-:W-:Y:S05]  /*3fd0*/  @!P3 BRA `(.L_x_479) ;  /* 0x0000000000dcb947 */ /* 0x000fea0003800000 */
[----:B0---4-:R0:W4:Y:S01]  /*3fe0*/  LDS.128 R12, [R28+0x21000] ;  /* 0x021000001c0c7984 */ /* 0x0111220000000c00 */
[----:B------:R-:W-:Y:S01]  /*3ff0*/  ISETP.GE.AND P3, PT, R204, R121, PT ;  /* 0x00000079cc00720c */ /* 0x000fe20003f66270 */
[----:B------:R-:W-:Y:S01]  /*4000*/  IMAD.SHL.U32 R75, R197, 0x8, RZ ;  /* 0x00000008c54b7824 */ /* 0x000fe200078e00ff */
[----:B------:R-:W-:Y:S01]  /*4010*/  BSSY B3, `(.L_x_480) ;  /* 0x0000032000037945 */ /* 0x000fe20003800000 */
[----:B---3--:R-:W-:Y:S02]  /*4020*/  IMAD.MOV.U32 R72, RZ, RZ, R11 ;  /* 0x000000ffff487224 */ /* 0x008fe400078e000b */
[----:B--2---:R-:W-:Y:S02]  /*4030*/  IMAD.MOV.U32 R73, RZ, RZ, R82 ;  /* 0x000000ffff497224 */ /* 0x004fe400078e0052 */
[----:B------:R-:W-:-:S06]  /*4040*/  IMAD.WIDE R72, R75, 0x2, R72 ;  /* 0x000000024b487825 */ /* 0x000fcc00078e0248 */
[----:B0-----:R-:W-:Y:S05]  /*4050*/  @P3 BRA `(.L_x_481) ;  /* 0x0000000000b43947 */ /* 0x001fea0003800000 */
[----:B------:R-:W-:Y:S01]  /*4060*/  SHF.R.U64 R70, R70, 0x10, R71 ;  /* 0x0000001046467819 */ /* 0x000fe20000001247 */
[----:B----4-:R-:W-:Y:S01]  /*4070*/  IMAD.U32 R75, R14, 0x10000, RZ ;  /* 0x000100000e4b7824 */ /* 0x010fe200078e00ff */
[----:B------:R-:W-:Y:S01]  /*4080*/  SHF.R.U64 R68, R68, 0x10, R69 ;  /* 0x0000001044447819 */ /* 0x000fe20000001245 */
[----:B------:R-:W-:Y:S01]  /*4090*/  IMAD.U32 R76, R15, 0x10000, RZ ;  /* 0x000100000f4c7824 */ /* 0x000fe200078e00ff */
[----:B------:R-:W-:Y:S02]  /*40a0*/  PRMT R70, R144, 0x5432, R70 ;  /* 0x0000543290467816 */ /* 0x000fe40000000046 */
[----:B------:R-:W-:Y:S02]  /*40b0*/  SHF.R.U32.HI R74, RZ, 0x10, R71 ;  /* 0x00000010ff4a7819 */ /* 0x000fe40000011647 */
[----:B------:R-:W-:Y:S02]  /*40c0*/  SHF.R.U32.HI R69, RZ, 0x10, R69 ;  /* 0x00000010ff457819 */ /* 0x000fe40000011645 */
[----:B------:R-:W-:-:S02]  /*40d0*/  LOP3.LUT R77, R13, 0xffff0000, RZ, 0xc0, !PT ;  /* 0xffff00000d4d7812 */ /* 0x000fc400078ec0ff */
[C---:B------:R-:W-:Y:S01]  /*40e0*/  LOP3.LUT R78, R70.reuse, 0xffff0000, RZ, 0xc0, !PT ;  /* 0xffff0000464e7812 */ /* 0x040fe200078ec0ff */
[----:B------:R-:W-:Y:S01]  /*40f0*/  IMAD.U32 R70, R70, 0x10000, RZ ;  /* 0x0001000046467824 */ /* 0x000fe200078e00ff */
[----:B------:R-:W-:Y:S02]  /*4100*/  PRMT R68, R131, 0x5432, R68 ;  /* 0x0000543283447816 */ /* 0x000fe40000000044 */
[----:B------:R-:W-:Y:S01]  /*4110*/  PRMT R74, R145, 0x5432, R74 ;  /* 0x00005432914a7816 */ /* 0x000fe2000000004a */
[----:B------:R-:W-:Y:S01]  /*4120*/  FMUL.FTZ R80, R77, R78 ;  /* 0x0000004e4d507220 */ /* 0x000fe20000410000 */
[----:B------:R-:W-:Y:S02]  /*4130*/  PRMT R69, R175, 0x5410, R69 ;  /* 0x00005410af457816 */ /* 0x000fe40000000045 */
[----:B------:R-:W-:Y:S01]  /*4140*/  LOP3.LUT R71, R15, 0xffff0000, RZ, 0xc0, !PT ;  /* 0xffff00000f477812 */ /* 0x000fe200078ec0ff */
[----:B------:R-:W-:Y:S01]  /*4150*/  IMAD.U32 R15, R13, 0x10000, RZ ;  /* 0x000100000d0f7824 */ /* 0x000fe200078e00ff */
[----:B------:R-:W-:Y:S01]  /*4160*/  LOP3.LUT R152, R68, 0xffff0000, RZ, 0xc0, !PT ;  /* 0xffff000044987812 */ /* 0x000fe200078ec0ff */
[----:B------:R-:W-:Y:S01]  /*4170*/  IMAD.U32 R79, R74, 0x10000, RZ ;  /* 0x000100004a4f7824 */ /* 0x000fe200078e00ff */
[----:B------:R-:W-:Y:S01]  /*4180*/  LOP3.LUT R14, R14, 0xffff0000, RZ, 0xc0, !PT ;  /* 0xffff00000e0e7812 */ /* 0x000fe200078ec0ff */
[----:B------:R-:W-:Y:S01]  /*4190*/  IMAD.U32 R81, R69, 0x10000, RZ ;  /* 0x0001000045517824 */ /* 0x000fe200078e00ff */
[----:B------:R-:W-:Y:S01]  /*41a0*/  LOP3.LUT R74, R74, 0xffff0000, RZ, 0xc0, !PT ;  /* 0xffff00004a4a7812 */ /* 0x000fe200078ec0ff */
[-C--:B------:R-:W-:Y:S01]  /*41b0*/  FMUL.FTZ R77, R77, R152.reuse ;  /* 0x000000984d4d7220 */ /* 0x080fe20000410000 */
[----:B------:R-:W-:Y:S01]  /*41c0*/  FFMA.FTZ R80, R15, R152, -R80 ;  /* 0x000000980f507223 */ /* 0x000fe20000010850 */
[----:B------:R-:W-:-:S02]  /*41d0*/  IMAD.U32 R13, R12, 0x10000, RZ ;  /* 0x000100000c0d7824 */ /* 0x000fc400078e00ff */
[----:B------:R-:W-:Y:S01]  /*41e0*/  FMUL.FTZ R152, R14, R79 ;  /* 0x0000004f0e987220 */ /* 0x000fe20000410000 */
[----:B------:R-:W-:Y:S01]  /*41f0*/  LOP3.LUT R12, R12, 0xffff0000, RZ, 0xc0, !PT ;  /* 0xffff00000c0c7812 */ /* 0x000fe200078ec0ff */
[-C--:B------:R-:W-:Y:S01]  /*4200*/  FMUL.FTZ R14, R14, R81.reuse ;  /* 0x000000510e0e7220 */ /* 0x080fe20000410000 */
[----:B------:R-:W-:Y:S01]  /*4210*/  SHF.L.U32 R68, R68, 0x10, RZ ;  /* 0x0000001044447819 */ /* 0x000fe200000006ff */
[----:B------:R-:W-:Y:S01]  /*4220*/  FFMA.FTZ R152, R75, R81, -R152 ;  /* 0x000000514b987223 */ /* 0x000fe20000010898 */
[----:B------:R-:W-:Y:S01]  /*4230*/  LOP3.LUT R69, R69, 0xffff0000, RZ, 0xc0, !PT ;  /* 0xffff000045457812 */ /* 0x000fe200078ec0ff */
[----:B------:R-:W-:Y:S01]  /*4240*/  FFMA.FTZ R77, R15, R78, R77 ;  /* 0x0000004e0f4d7223 */ /* 0x000fe2000001004d */
[----:B------:R-:W-:Y:S01]  /*4250*/  FFMA.FTZ R75, R75, R79, R14 ;  /* 0x0000004f4b4b7223 */ /* 0x000fe2000001000e */
[C---:B------:R-:W-:Y:S01]  /*4260*/  FMUL.FTZ R15, R71.reuse, R74 ;  /* 0x0000004a470f7220 */ /* 0x040fe20000410000 */
[C---:B------:R-:W-:Y:S01]  /*4270*/  FMUL.FTZ R14, R12.reuse, R70 ;  /* 0x000000460c0e7220 */ /* 0x040fe20000410000 */
[-C--:B------:R-:W-:Y:S01]  /*4280*/  FMUL.FTZ R79, R12, R68.reuse ;  /* 0x000000440c4f7220 */ /* 0x080fe20000410000 */
[-C--:B------:R-:W-:Y:S01]  /*4290*/  FMUL.FTZ R71, R71, R69.reuse ;  /* 0x0000004547477220 */ /* 0x080fe20000410000 */
[C---:B------:R-:W-:Y:S01]  /*42a0*/  FFMA.FTZ R15, R76.reuse, R69, -R15 ;  /* 0x000000454c0f7223 */ /* 0x040fe2000001080f */
[C---:B------:R-:W-:Y:S01]  /*42b0*/  FFMA.FTZ R14, R13.reuse, R68, -R14 ;  /* 0x000000440d0e7223 */ /* 0x040fe2000001080e */
[----:B------:R-:W-:Y:S01]  /*42c0*/  FFMA.FTZ R79, R13, R70, R79 ;  /* 0x000000460d4f7223 */ /* 0x000fe2000001004f */
[----:B------:R-:W-:Y:S01]  /*42d0*/  FFMA.FTZ R74, R76, R74, R71 ;  /* 0x0000004a4c4a7223 */ /* 0x000fe20000010047 */
[----:B------:R-:W-:-:S02]  /*42e0*/  F2FP.BF16.F32.PACK_AB R152, R75, R152 ;  /* 0x000000984b98723e */ /* 0x000fc400000010ff */
[----:B------:R-:W-:Y:S02]  /*42f0*/  F2FP.BF16.F32.PACK_AB R13, R77, R80 ;  /* 0x000000504d0d723e */ /* 0x000fe400000010ff */
[----:B------:R-:W-:Y:S01]  /*4300*/  F2FP.BF16.F32.PACK_AB R12, R79, R14 ;  /* 0x0000000e4f0c723e */ /* 0x000fe200000010ff */
[----:B------:R-:W-:Y:S01]  /*4310*/  IMAD.MOV.U32 R14, RZ, RZ, R152 ;  /* 0x000000ffff0e7224 */ /* 0x000fe200078e0098 */
[----:B------:R-:W-:-:S07]  /*4320*/  F2FP.BF16.F32.PACK_AB R15, R74, R15 ;  /* 0x0000000f4a0f723e */ /* 0x000fce00000010ff */
.L_x_481:
[----:B------:R-:W-:Y:S05]  /*4330*/  BSYNC B3 ;  /* 0x0000000000037941 */ /* 0x000fea0003800000 */
.L_x_480:
[----:B----4-:R0:W-:Y:S02]  /*4340*/  ST.E.128 desc[UR56][R72.64], R12 ;  /* 0x0000000c48007985 */ /* 0x0101e4000c101d38 */
.L_x_479:
[----:B------:R-:W-:Y:S05]  /*4350*/  BSYNC B2 ;  /* 0x0000000000027941 */ /* 0x000fea0003800000 */
.L_x_478:
[----:B------:R-:W-:Y:S01]  /*4360*/  ISETP.NE.AND P3, PT, R9, RZ, PT ;  /* 0x000000ff0900720c */ /* 0x000fe20003f65270 */
[----:B------:R-:W-:-:S12]  /*4370*/  BSSY B2, `(.L_x_482) ;  /* 0x0000037000027945 */ /* 0x000fd80003800000 */
[----:B------:R-:W-:Y:S05]  /*4380*/  @!P3 BRA `(.L_x_483) ;  /* 0x0000000000d4b947 */ /* 0x000fea0003800000 */
[----:B0---4-:R0:W4:Y:S01]  /*4390*/  LDS.128 R12, [R31+0x21000] ;  /* 0x021000001f0c7984 */ /* 0x0111220000000c00 */
[C---:B---3--:R-:W-:Y:S01]  /*43a0*/  LEA R68, P3, R22.reuse, R11, 0x1 ;  /* 0x0000000b16447211 */ /* 0x048fe200078608ff */
[----:B------:R-:W-:Y:S03]  /*43b0*/  BSSY B3, `(.L_x_484) ;  /* 0x0000031000037945 */ /* 0x000fe60003800000 */
[----:B--2---:R-:W-:Y:S02]  /*43c0*/  LEA.HI.X R69, R22, R82, R200, 0x1, P3 ;  /* 0x0000005216457211 */ /* 0x004fe400018f0cc8 */
[----:B------:R-:W-:-:S13]  /*43d0*/  ISETP.GE.AND P3, PT, R205, R121, PT ;  /* 0x00000079cd00720c */ /* 0x000fda0003f66270 */
[----:B0-----:R-:W-:Y:S05]  /*43e0*/  @P3 BRA `(.L_x_485) ;  /* 0x0000000000b43947 */ /* 0x001fea0003800000 */
[----:B------:R-:W-:Y:S01]  /*43f0*/  SHF.R.U64 R70, R66, 0x10, R67 ;  /* 0x0000001042467819 */ /* 0x000fe20000001243 */
[----:B----4-:R-:W-:Y:S01]  /*4400*/  IMAD.U32 R72, R15, 0x10000, RZ ;  /* 0x000100000f487824 */ /* 0x010fe200078e00ff */
[----:B------:R-:W-:Y:S02]  /*4410*/  SHF.R.U64 R71, R64, 0x10, R65 ;  /* 0x0000001040477819 */ /* 0x000fe40000001241 */
[----:B------:R-:W-:Y:S02]  /*4420*/  SHF.R.U32.HI R67, RZ, 0x10, R67 ;  /* 0x00000010ff437819 */ /* 0x000fe40000011643 */
[----:B------:R-:W-:Y:S02]  /*4430*/  PRMT R70, R140, 0x5432, R70 ;  /* 0x000054328c467816 */ /* 0x000fe40000000046 */
[----:B------:R-:W-:Y:S01]  /*4440*/  SHF.R.U32.HI R73, RZ, 0x10, R65 ;  /* 0x00000010ff497819 */ /* 0x000fe20000011641 */
[----:B------:R-:W-:Y:S01]  /*4450*/  IMAD.U32 R65, R14, 0x10000, RZ ;  /* 0x000100000e417824 */ /* 0x000fe200078e00ff */
[----:B------:R-:W-:-:S02]  /*4460*/  PRMT R71, R173, 0x5410, R71 ;  /* 0x00005410ad477816 */ /* 0x000fc40000000047 */
[----:B------:R-:W-:Y:S02]  /*4470*/  PRMT R67, R177, 0x5410, R67 ;  /* 0x00005410b1437816 */ /* 0x000fe40000000043 */
[----:B------:R-:W-:Y:S02]  /*4480*/  LOP3.LUT R77, R13, 0xffff0000, RZ, 0xc0, !PT ;  /* 0xffff00000d4d7812 */ /* 0x000fe400078ec0ff */
[C---:B------:R-:W-:Y:S01]  /*4490*/  LOP3.LUT R74, R70.reuse, 0xffff0000, RZ, 0xc0, !PT ;  /* 0xffff0000464a7812 */ /* 0x040fe200078ec0ff */
[----:B------:R-:W-:Y:S01]  /*44a0*/  IMAD.U32 R70, R70, 0x10000, RZ ;  /* 0x0001000046467824 */ /* 0x000fe200078e00ff */
[----:B------:R-:W-:Y:S01]  /*44b0*/  PRMT R66, R174, 0x5410, R73 ;  /* 0x00005410ae427816 */ /* 0x000fe20000000049 */
[----:B------:R-:W-:Y:S01]  /*44c0*/  IMAD.U32 R73, R67, 0x10000, RZ ;  /* 0x0001000043497824 */ /* 0x000fe200078e00ff */
[----:B------:R-:W-:Y:S01]  /*44d0*/  LOP3.LUT R76, R71, 0xffff0000, RZ, 0xc0, !PT ;  /* 0xffff0000474c7812 */ /* 0x000fe200078ec0ff */
[----:B------:R-:W-:Y:S01]  /*44e0*/  FMUL.FTZ R78, R77, R74 ;  /* 0x0000004a4d4e7220 */ /* 0x000fe20000410000 */
[----:B------:R-:W-:Y:S01]  /*44f0*/  LOP3.LUT R14, R14, 0xffff0000, RZ, 0xc0, !PT ;  /* 0xffff00000e0e7812 */ /* 0x000fe200078ec0ff */
[----:B------:R-:W-:Y:S01]  /*4500*/  IMAD.U32 R75, R66, 0x10000, RZ ;  /* 0x00010000424b7824 */ /* 0x000fe200078e00ff */
[----:B------:R-:W-:Y:S01]  /*4510*/  LOP3.LUT R64, R15, 0xffff0000, RZ, 0xc0, !PT ;  /* 0xffff00000f407812 */ /* 0x000fe200078ec0ff */
[----:B------:R-:W-:-:S02]  /*4520*/  IMAD.U32 R15, R13, 0x10000, RZ ;  /* 0x000100000d0f7824 */ /* 0x000fc400078e00ff */
[-C--:B------:R-:W-:Y:S01]  /*4530*/  FMUL.FTZ R77, R77, R76.reuse ;  /* 0x0000004c4d4d7220 */ /* 0x080fe20000410000 */
[----:B------:R-:W-:Y:S02]  /*4540*/  IMAD.U32 R13, R12, 0x10000, RZ ;  /* 0x000100000c0d7824 */ /* 0x000fe400078e00ff */
[----:B------:R-:W-:Y:S01]  /*4550*/  FMUL.FTZ R80, R14, R73 ;  /* 0x000000490e507220 */ /* 0x000fe20000410000 */
[----:B------:R-:W-:Y:S01]  /*4560*/  LOP3.LUT R12, R12, 0xffff0000, RZ, 0xc0, !PT ;  /* 0xffff00000c0c7812 */ /* 0x000fe200078ec0ff */
[C---:B------:R-:W-:Y:S01]  /*4570*/  FFMA.FTZ R78, R15.reuse, R76, -R78 ;  /* 0x0000004c0f4e7223 */ /* 0x040fe2000001084e */
[----:B------:R-:W-:Y:S01]  /*4580*/  FFMA.FTZ R77, R15, R74, R77 ;  /* 0x0000004a0f4d7223 */ /* 0x000fe2000001004d */
[-C--:B------:R-:W-:Y:S01]  /*4590*/  FMUL.FTZ R14, R14, R75.reuse ;  /* 0x0000004b0e0e7220 */ /* 0x080fe20000410000 */
[----:B------:R-:W-:Y:S01]  /*45a0*/  LOP3.LUT R67, R67, 0xffff0000, RZ, 0xc0, !PT ;  /* 0xffff000043437812 */ /* 0x000fe200078ec0ff */
[----:B------:R-:W-:Y:S01]  /*45b0*/  IMAD.U32 R71, R71, 0x10000, RZ ;  /* 0x0001000047477824 */ /* 0x000fe200078e00ff */
[----:B------:R-:W-:Y:S01]  /*45c0*/  LOP3.LUT R15, R66, 0xffff0000, RZ, 0xc0, !PT ;  /* 0xffff0000420f7812 */ /* 0x000fe200078ec0ff */
[C---:B------:R-:W-:Y:S01]  /*45d0*/  FFMA.FTZ R80, R65.reuse, R75, -R80 ;  /* 0x0000004b41507223 */ /* 0x040fe20000010850 */
[----:B------:R-:W-:Y:S01]  /*45e0*/  FFMA.FTZ R65, R65, R73, R14 ;  /* 0x0000004941417223 */ /* 0x000fe2000001000e */
[----:B------:R-:W-:Y:S01]  /*45f0*/  FMUL.FTZ R73, R64, R67 ;  /* 0x0000004340497220 */ /* 0x000fe20000410000 */
[CC--:B------:R-:W-:Y:S01]  /*4600*/  FMUL.FTZ R14, R12.reuse, R70.reuse ;  /* 0x000000460c0e7220 */ /* 0x0c0fe20000410000 */
[----:B------:R-:W-:Y:S01]  /*4610*/  FMUL.FTZ R75, R12, R71 ;  /* 0x000000470c4b7220 */ /* 0x000fe20000410000 */
        /* <DEDUP_REMOVED lines=10> */
.L_x_485:
[----:B------:R-:W-:Y:S05]  /*46c0*/  BSYNC B3 ;  /* 0x0000000000037941 */ /* 0x000fea0003800000 */
.L_x_484:
[----:B----4-:R0:W-:Y:S02]  /*46d0*/  ST.E.128 desc[UR56][R68.64], R12 ;  /* 0x0000000c44007985 */ /* 0x0101e4000c101d38 */
.L_x_483:
[----:B------:R-:W-:Y:S05]  /*46e0*/  BSYNC B2 ;  /* 0x0000000000027941 */ /* 0x000fea0003800000 */
.L_x_482:
        /* <DEDUP_REMOVED lines=9> */
[----:B------:R-:W-:Y:S01]  /*4780*/  SHF.R.U32.HI R66, RZ, 0x10, R61 ;  /* 0x00000010ff427819 */ /* 0x000fe2000001163d */
[----:B----4-:R-:W-:Y:S01]  /*4790*/  IMAD.U32 R68, R15, 0x10000, RZ ;  /* 0x000100000f447824 */ /* 0x010fe200078e00ff */
[----:B------:R-:W-:Y:S02]  /*47a0*/  SHF.R.U64 R69, R62, 0x10, R63 ;  /* 0x000000103e457819 */ /* 0x000fe4000000123f */
[----:B------:R-:W-:Y:S02]  /*47b0*/  SHF.R.U64 R67, R60, 0x10, R61 ;  /* 0x000000103c437819 */ /* 0x000fe4000000123d */
[----:B------:R-:W-:Y:S02]  /*47c0*/  SHF.R.U32.HI R70, RZ, 0x10, R63 ;  /* 0x00000010ff467819 */ /* 0x000fe4000001163f */
[----:B------:R-:W-:Y:S02]  /*47d0*/  PRMT R62, R119, 0x5432, R66 ;  /* 0x00005432773e7816 */ /* 0x000fe40000000042 */
[----:B------:R-:W-:-:S02]  /*47e0*/  PRMT R66, R118, 0x5432, R69 ;  /* 0x0000543276427816 */ /* 0x000fc40000000045 */
[----:B------:R-:W-:Y:S01]  /*47f0*/  PRMT R67, R172, 0x5410, R67 ;  /* 0x00005410ac437816 */ /* 0x000fe20000000043 */
[----:B------:R-:W-:Y:S01]  /*4800*/  IMAD.U32 R71, R62, 0x10000, RZ ;  /* 0x000100003e477824 */ /* 0x000fe200078e00ff */
[----:B------:R-:W-:Y:S02]  /*4810*/  PRMT R63, R83, 0x5432, R70 ;  /* 0x00005432533f7816 */ /* 0x000fe40000000046 */
[----:B------:R-:W-:Y:S02]  /*4820*/  LOP3.LUT R73, R13, 0xffff0000, RZ, 0xc0, !PT ;  /* 0xffff00000d497812 */ /* 0x000fe400078ec0ff */
[C---:B------:R-:W-:Y:S01]  /*4830*/  LOP3.LUT R70, R66.reuse, 0xffff0000, RZ, 0xc0, !PT ;  /* 0xffff000042467812 */ /* 0x040fe200078ec0ff */
[----:B------:R-:W-:Y:S01]  /*4840*/  IMAD.U32 R69, R63, 0x10000, RZ ;  /* 0x000100003f457824 */ /* 0x000fe200078e00ff */
[----:B------:R-:W-:Y:S01]  /*4850*/  LOP3.LUT R72, R67, 0xffff0000, RZ, 0xc0, !PT ;  /* 0xffff000043487812 */ /* 0x000fe200078ec0ff */
[----:B------:R-:W-:Y:S01]  /*4860*/  IMAD.U32 R66, R66, 0x10000, RZ ;  /* 0x0001000042427824 */ /* 0x000fe200078e00ff */
[C---:B------:R-:W-:Y:S01]  /*4870*/  SHF.L.U32 R61, R14.reuse, 0x10, RZ ;  /* 0x000000100e3d7819 */ /* 0x040fe200000006ff */
[C---:B------:R-:W-:Y:S01]  /*4880*/  FMUL.FTZ R74, R73.reuse, R70 ;  /* 0x00000046494a7220 */ /* 0x040fe20000410000 */
[----:B------:R-:W-:Y:S01]  /*4890*/  LOP3.LUT R14, R14, 0xffff0000, RZ, 0xc0, !PT ;  /* 0xffff00000e0e7812 */ /* 0x000fe200078ec0ff */
[----:B------:R-:W-:Y:S01]  /*48a0*/  FMUL.FTZ R73, R73, R72 ;  /* 0x0000004849497220 */ /* 0x000fe20000410000 */
[----:B------:R-:W-:Y:S01]  /*48b0*/  LOP3.LUT R60, R15, 0xffff0000, RZ, 0xc0, !PT ;  /* 0xffff00000f3c7812 */ /* 0x000fe200078ec0ff */
[----:B------:R-:W-:Y:S01]  /*48c0*/  IMAD.U32 R15, R13, 0x10000, RZ ;  /* 0x000100000d0f7824 */ /* 0x000fe200078e00ff */
[----:B------:R-:W-:Y:S01]  /*48d0*/  LOP3.LUT R63, R63, 0xffff0000, RZ, 0xc0, !PT ;  /* 0xffff00003f3f7812 */ /* 0x000fe200078ec0ff */
[----:B------:R-:W-:-:S02]  /*48e0*/  IMAD.U32 R13, R12, 0x10000, RZ ;  /* 0x000100000c0d7824 */ /* 0x000fc400078e00ff */
[----:B------:R-:W-:Y:S01]  /*48f0*/  FMUL.FTZ R76, R14, R69 ;  /* 0x000000450e4c7220 */ /* 0x000fe20000410000 */
[----:B------:R-:W-:Y:S01]  /*4900*/  LOP3.LUT R12, R12, 0xffff0000, RZ, 0xc0, !PT ;  /* 0xffff00000c0c7812 */ /* 0x000fe200078ec0ff */
[C---:B------:R-:W-:Y:S01]  /*4910*/  FFMA.FTZ R74, R15.reuse, R72, -R74 ;  /* 0x000000480f4a7223 */ /* 0x040fe2000001084a */
[----:B------:R-:W-:Y:S01]  /*4920*/  FFMA.FTZ R73, R15, R70, R73 ;  /* 0x000000460f497223 */ /* 0x000fe20000010049 */
[-C--:B------:R-:W-:Y:S01]  /*4930*/  FMUL.FTZ R14, R14, R71.reuse ;  /* 0x000000470e0e7220 */ /* 0x080fe20000410000 */
[----:B------:R-:W-:Y:S01]  /*4940*/  LOP3.LUT R15, R62, 0xffff0000, RZ, 0xc0, !PT ;  /* 0xffff00003e0f7812 */ /* 0x000fe200078ec0ff */
[----:B------:R-:W-:Y:S02]  /*4950*/  IMAD.U32 R67, R67, 0x10000, RZ ;  /* 0x0001000043437824 */ /* 0x000fe400078e00ff */
        /* <DEDUP_REMOVED lines=15> */
.L_x_489:
[----:B------:R-:W-:Y:S05]  /*4a50*/  BSYNC B3 ;  /* 0x0000000000037941 */ /* 0x000fea0003800000 */
.L_x_488:
[----:B----4-:R0:W-:Y:S02]  /*4a60*/  ST.E.128 desc[UR56][R64.64], R12 ;  /* 0x0000000c40007985 */ /* 0x0101e4000c101d38 */
.L_x_487:
[----:B------:R-:W-:Y:S05]  /*4a70*/  BSYNC B2 ;  /* 0x0000000000027941 */ /* 0x000fea0003800000 */
.L_x_486:
[----:B------:R-:W-:-:S13]  /*4a80*/  ISETP.NE.AND P3, PT, R20, RZ, PT ;  /* 0x000000ff1400720c */ /* 0x000fda0003f65270 */
[----:B------:R-:W-:Y:S05]  /*4a90*/  @!P3 BRA `(.L_x_469) ;  /* 0x0000000000d0b947 */ /* 0x000fea0003800000 */
[----:B0---4-:R0:W4:Y:S01]  /*4aa0*/  LDS.128 R12, [R31+0x24000] ;  /* 0x024000001f0c7984 */ /* 0x0111220000000c00 */
[C---:B---3--:R-:W-:Y:S01]  /*4ab0*/  LEA R60, P3, R23.reuse, R11, 0x1 ;  /* 0x0000000b173c7211 */ /* 0x048fe200078608ff */
[----:B------:R-:W-:Y:S03]  /*4ac0*/  BSSY B2, `(.L_x_490) ;  /* 0x0000030000027945 */ /* 0x000fe60003800000 */
[----:B--2---:R-:W-:Y:S02]  /*4ad0*/  LEA.HI.X R61, R23, R82, R198, 0x1, P3 ;  /* 0x00000052173d7211 */ /* 0x004fe400018f0cc6 */
[----:B------:R-:W-:-:S13]  /*4ae0*/  ISETP.GE.AND P3, PT, R208, R121, PT ;  /* 0x00000079d000720c */ /* 0x000fda0003f66270 */
[----:B0-----:R-:W-:Y:S05]  /*4af0*/  @P3 BRA `(.L_x_491) ;  /* 0x0000000000b03947 */ /* 0x001fea0003800000 */
[----:B------:R-:W-:Y:S02]  /*4b00*/  SHF.R.U64 R63, R58, 0x10, R59 ;  /* 0x000000103a3f7819 */ /* 0x000fe4000000123b */
[----:B------:R-:W-:Y:S01]  /*4b10*/  SHF.R.U64 R65, R56, 0x10, R57 ;  /* 0x0000001038417819 */ /* 0x000fe20000001239 */
[----:B----4-:R-:W-:Y:S01]  /*4b20*/  IMAD.U32 R56, R14, 0x10000, RZ ;  /* 0x000100000e387824 */ /* 0x010fe200078e00ff */
[----:B------:R-:W-:Y:S02]  /*4b30*/  SHF.R.U32.HI R58, RZ, 0x10, R59 ;  /* 0x00000010ff3a7819 */ /* 0x000fe4000001163b */
[----:B------:R-:W-:Y:S02]  /*4b40*/  SHF.R.U32.HI R62, RZ, 0x10, R57 ;  /* 0x00000010ff3e7819 */ /* 0x000fe40000011639 */
[----:B------:R-:W-:Y:S02]  /*4b50*/  PRMT R170, R170, 0x5410, R63 ;  /* 0x00005410aaaa7816 */ /* 0x000fe4000000003f */
[----:B------:R-:W-:-:S02]  /*4b60*/  PRMT R168, R168, 0x5410, R65 ;  /* 0x00005410a8a87816 */ /* 0x000fc40000000041 */
[----:B------:R-:W-:Y:S02]  /*4b70*/  PRMT R171, R171, 0x5410, R58 ;  /* 0x00005410abab7816 */ /* 0x000fe4000000003a */
[----:B------:R-:W-:Y:S02]  /*4b80*/  PRMT R169, R169, 0x5410, R62 ;  /* 0x00005410a9a97816 */ /* 0x000fe4000000003e */
[----:B------:R-:W-:Y:S02]  /*4b90*/  LOP3.LUT R58, R13, 0xffff0000, RZ, 0xc0, !PT ;  /* 0xffff00000d3a7812 */ /* 0x000fe400078ec0ff */
[----:B------:R-:W-:Y:S01]  /*4ba0*/  LOP3.LUT R64, R170, 0xffff0000, RZ, 0xc0, !PT ;  /* 0xffff0000aa407812 */ /* 0x000fe200078ec0ff */
[----:B------:R-:W-:Y:S01]  /*4bb0*/  IMAD.U32 R63, R169, 0x10000, RZ ;  /* 0x00010000a93f7824 */ /* 0x000fe200078e00ff */
[----:B------:R-:W-:Y:S01]  /*4bc0*/  LOP3.LUT R62, R168, 0xffff0000, RZ, 0xc0, !PT ;  /* 0xffff0000a83e7812 */ /* 0x000fe200078ec0ff */
[----:B------:R-:W-:Y:S01]  /*4bd0*/  IMAD.U32 R170, R170, 0x10000, RZ ;  /* 0x00010000aaaa7824 */ /* 0x000fe200078e00ff */
[----:B------:R-:W-:Y:S01]  /*4be0*/  SHF.L.U32 R59, R13, 0x10, RZ ;  /* 0x000000100d3b7819 */ /* 0x000fe200000006ff */
[----:B------:R-:W-:Y:S01]  /*4bf0*/  FMUL.FTZ R66, R58, R64 ;  /* 0x000000403a427220 */ /* 0x000fe20000410000 */
[----:B------:R-:W-:Y:S01]  /*4c00*/  LOP3.LUT R57, R14, 0xffff0000, RZ, 0xc0, !PT ;  /* 0xffff00000e397812 */ /* 0x000fe200078ec0ff */
[----:B------:R-:W-:Y:S01]  /*4c10*/  FMUL.FTZ R65, R58, R62 ;  /* 0x0000003e3a417220 */ /* 0x000fe20000410000 */
[C---:B------:R-:W-:Y:S01]  /*4c20*/  LOP3.LUT R11, R15.reuse, 0xffff0000, RZ, 0xc0, !PT ;  /* 0xffff00000f0b7812 */ /* 0x040fe200078ec0ff */
[----:B------:R-:W-:Y:S01]  /*4c30*/  IMAD.U32 R14, R15, 0x10000, RZ ;  /* 0x000100000f0e7824 */ /* 0x000fe200078e00ff */
[C---:B------:R-:W-:Y:S01]  /*4c40*/  LOP3.LUT R58, R12.reuse, 0xffff0000, RZ, 0xc0, !PT ;  /* 0xffff00000c3a7812 */ /* 0x040fe200078ec0ff */
[----:B------:R-:W-:-:S02]  /*4c50*/  IMAD.U32 R13, R12, 0x10000, RZ ;  /* 0x000100000c0d7824 */ /* 0x000fc400078e00ff */
[----:B------:R-:W-:Y:S01]  /*4c60*/  FFMA.FTZ R12, R59, R62, -R66 ;  /* 0x0000003e3b0c7223 */ /* 0x000fe20000010842 */
[----:B------:R-:W-:Y:S02]  /*4c70*/  IMAD.U32 R15, R171, 0x10000, RZ ;  /* 0x00010000ab0f7824 */ /* 0x000fe400078e00ff */
[----:B------:R-:W-:Y:S01]  /*4c80*/  FFMA.FTZ R59, R59, R64, R65 ;  /* 0x000000403b3b7223 */ /* 0x000fe20000010041 */
[----:B------:R-:W-:Y:S01]  /*4c90*/  FMUL.FTZ R65, R57, R63 ;  /* 0x0000003f39417220 */ /* 0x000fe20000410000 */
[----:B------:R-:W-:Y:S01]  /*4ca0*/  LOP3.LUT R171, R171, 0xffff0000, RZ, 0xc0, !PT ;  /* 0xffff0000abab7812 */ /* 0x000fe200078ec0ff */
[-C--:B------:R-:W-:Y:S01]  /*4cb0*/  FMUL.FTZ R67, R57, R15.reuse ;  /* 0x0000000f39437220 */ /* 0x080fe20000410000 */
[----:B------:R-:W-:Y:S01]  /*4cc0*/  LOP3.LUT R169, R169, 0xffff0000, RZ, 0xc0, !PT ;  /* 0xffff0000a9a97812 */ /* 0x000fe200078ec0ff */
[----:B------:R-:W-:Y:S02]  /*4cd0*/  IMAD.U32 R168, R168, 0x10000, RZ ;  /* 0x00010000a8a87824 */ /* 0x000fe400078e00ff */
[C---:B------:R-:W-:Y:S01]  /*4ce0*/  FFMA.FTZ R62, R56.reuse, R15, R65 ;  /* 0x0000000f383e7223 */ /* 0x040fe20000010041 */
[----:B------:R-:W-:Y:S01]  /*4cf0*/  FFMA.FTZ R57, R56, R63, -R67 ;  /* 0x0000003f38397223 */ /* 0x000fe20000010843 */
[C---:B------:R-:W-:Y:S01]  /*4d00*/  FMUL.FTZ R15, R11.reuse, R171 ;  /* 0x000000ab0b0f7220 */ /* 0x040fe20000410000 */
[-C--:B------:R-:W-:Y:S01]  /*4d10*/  FMUL.FTZ R64, R11, R169.reuse ;  /* 0x000000a90b407220 */ /* 0x080fe20000410000 */
[C---:B------:R-:W-:Y:S01]  /*4d20*/  FMUL.FTZ R56, R58.reuse, R170 ;  /* 0x000000aa3a387220 */ /* 0x040fe20000410000 */
[-C--:B------:R-:W-:Y:S01]  /*4d30*/  FMUL.FTZ R11, R58, R168.reuse ;  /* 0x000000a83a0b7220 */ /* 0x080fe20000410000 */
[C---:B------:R-:W-:Y:S01]  /*4d40*/  FFMA.FTZ R15, R14.reuse, R169, -R15 ;  /* 0x000000a90e0f7223 */ /* 0x040fe2000001080f */
[----:B------:R-:W-:Y:S01]  /*4d50*/  FFMA.FTZ R64, R14, R171, R64 ;  /* 0x000000ab0e407223 */ /* 0x000fe20000010040 */
[C---:B------:R-:W-:Y:S01]  /*4d60*/  FFMA.FTZ R56, R13.reuse, R168, -R56 ;  /* 0x000000a80d387223 */ /* 0x040fe20000010838 */
[----:B------:R-:W-:Y:S01]  /*4d70*/  FFMA.FTZ R11, R13, R170, R11 ;  /* 0x000000aa0d0b7223 */ /* 0x000fe2000001000b */
[----:B------:R-:W-:-:S02]  /*4d80*/  F2FP.BF16.F32.PACK_AB R13, R59, R12 ;  /* 0x0000000c3b0d723e */ /* 0x000fc400000010ff */
[----:B------:R-:W-:Y:S02]  /*4d90*/  F2FP.BF16.F32.PACK_AB R15, R64, R15 ;  /* 0x0000000f400f723e */ /* 0x000fe400000010ff */
[----:B------:R-:W-:Y:S02]  /*4da0*/  F2FP.BF16.F32.PACK_AB R14, R62, R57 ;  /* 0x000000393e0e723e */ /* 0x000fe400000010ff */
[----:B------:R-:W-:-:S07]  /*4db0*/  F2FP.BF16.F32.PACK_AB R12, R11, R56 ;  /* 0x000000380b0c723e */ /* 0x000fce00000010ff */
.L_x_491:
[----:B------:R-:W-:Y:S05]  /*4dc0*/  BSYNC B2 ;  /* 0x0000000000027941 */ /* 0x000fea0003800000 */
.L_x_490:
[----:B----4-:R0:W-:Y:S02]  /*4dd0*/  ST.E.128 desc[UR56][R60.64], R12 ;  /* 0x0000000c3c007985 */ /* 0x0101e4000c101d38 */
.L_x_469:
[----:B------:R-:W-:Y:S05]  /*4de0*/  BSYNC B1 ;  /* 0x0000000000017941 */ /* 0x000fea0003800000 */
.L_x_468:
[----:B------:R-:W-:-:S03]  /*4df0*/  UMOV UR4, 0xffffffff ;  /* 0xffffffff00047882 */ /* 0x000fc60000000000 */
[----:B------:R-:W-:Y:S05]  /*4e00*/  BRA.DIV UR4, `(.L_x_492) ;  /* 0x000001be04d07947 */ /* 0x000fea000b800000 */
[----:B-1----:R-:W1:Y:S04]  /*4e10*/  SHFL.IDX PT, R117, R117, 0x1, 0x1c1f ;  /* 0x003c1f0075757f89 */ /* 0x002e6800000e0000 */
[----:B------:R-:W0:Y:S02]  /*4e20*/  SHFL.IDX PT, R120, R120, 0x1, 0x1c1f ;  /* 0x003c1f0078787f89 */ /* 0x000e2400000e0000 */
.L_x_796:
[----:B------:R-:W-:Y:S05]  /*4e30*/  @P4 BRA `(.L_x_493) ;  /* 0x0000005800244947 */ /* 0x000fea0003800000 */
[----:B------:R-:W-:Y:S01]  /*4e40*/  ISETP.NE.AND P3, PT, R6, RZ, PT ;  /* 0x000000ff0600720c */ /* 0x000fe20003f65270 */
[----:B------:R-:W-:-:S12]  /*4e50*/  BSSY B1, `(.L_x_494) ;  /* 0x0000036000017945 */ /* 0x000fd80003800000 */
[----:B------:R-:W-:Y:S05]  /*4e60*/  @!P3 BRA `(.L_x_495) ;  /* 0x0000000000d0b947 */ /* 0x000fea0003800000 */
[----:B0---4-:R0:W4:Y:S01]  /*4e70*/  LDS.128 R12, [R28+0x20000] ;  /* 0x020000001c0c7984 */ /* 0x0111220000000c00 */
[C---:B------:R-:W-:Y:S01]  /*4e80*/  LEA R56, P3, R16.reuse, R120, 0x1 ;  /* 0x0000007810387211 */ /* 0x040fe200078608ff */
[----:B------:R-:W-:Y:S03]  /*4e90*/  BSSY B2, `(.L_x_496) ;  /* 0x0000030000027945 */ /* 0x000fe60003800000 */
[----:B-1----:R-:W-:Y:S02]  /*4ea0*/  LEA.HI.X R57, R16, R117, R17, 0x1, P3 ;  /* 0x0000007510397211 */ /* 0x002fe400018f0c11 */
[----:B------:R-:W-:-:S13]  /*4eb0*/  ISETP.GE.AND P3, PT, R194, R121, PT ;  /* 0x00000079c200720c */ /* 0x000fda0003f66270 */
[----:B0-----:R-:W-:Y:S05]  /*4ec0*/  @P3 BRA `(.L_x_497) ;  /* 0x0000000000b03947 */ /* 0x001fea0003800000 */
[--C-:B------:R-:W-:Y:S01]  /*4ed0*/  SHF.R.U64 R59, R52, 0x10, R53.reuse ;  /* 0x00000010343b7819 */ /* 0x100fe20000001235 */
[----:B----4-:R-:W-:Y:S01]  /*4ee0*/  IMAD.U32 R52, R14, 0x10000, RZ ;  /* 0x000100000e347824 */ /* 0x010fe200078e00ff */
[----:B------:R-:W-:Y:S02]  /*4ef0*/  SHF.R.U32.HI R60, RZ, 0x10, R53 ;  /* 0x00000010ff3c7819 */ /* 0x000fe40000011635 */
[--C-:B------:R-:W-:Y:S02]  /*4f00*/  SHF.R.U64 R53, R54, 0x10, R55.reuse ;  /* 0x0000001036357819 */ /* 0x100fe40000001237 */
        /* <DEDUP_REMOVED lines=10> */
[----:B------:R-:W-:Y:S01]  /*4fb0*/  LOP3.LUT R54, R14, 0xffff0000, RZ, 0xc0, !PT ;  /* 0xffff00000e367812 */ /* 0x000fe200078ec0ff */
[C---:B------:R-:W-:Y:S01]  /*4fc0*/  IMAD.U32 R14, R15.reuse, 0x10000, RZ ;  /* 0x000100000f0e7824 */ /* 0x040fe200078e00ff */
[----:B---3--:R-:W-:Y:S01]  /*4fd0*/  LOP3.LUT R11, R15, 0xffff0000, RZ, 0xc0, !PT ;  /* 0xffff00000f0b7812 */ /* 0x008fe200078ec0ff */
[----:B------:R-:W-:Y:S01]  /*4fe0*/  FMUL.FTZ R62, R53, R60 ;  /* 0x0000003c353e7220 */ /* 0x000fe20000410000 */
[----:B------:R-:W-:Y:S01]  /*4ff0*/  IMAD.U32 R15, R13, 0x10000, RZ ;  /* 0x000100000d0f7824 */ /* 0x000fe200078e00ff */
[----:B------:R-:W-:Y:S01]  /*5000*/  SHF.L.U32 R55, R165, 0x10, RZ ;  /* 0x00000010a5377819 */ /* 0x000fe200000006ff */
[----:B------:R-:W-:Y:S01]  /*5010*/  FMUL.FTZ R53, R53, R58 ;  /* 0x0000003a35357220 */ /* 0x000fe20000410000 */
[----:B------:R-:W-:-:S02]  /*5020*/  IMAD.U32 R13, R12, 0x10000, RZ ;  /* 0x000100000c0d7824 */ /* 0x000fc400078e00ff */
[----:B------:R-:W-:Y:S01]  /*5030*/  FFMA.FTZ R62, R15, R58, -R62 ;  /* 0x0000003a0f3e7223 */ /* 0x000fe2000001083e */
[----:B------:R-:W-:Y:S01]  /*5040*/  LOP3.LUT R167, R167, 0xffff0000, RZ, 0xc0, !PT ;  /* 0xffff0000a7a77812 */ /* 0x000fe200078ec0ff */
[----:B------:R-:W-:Y:S01]  /*5050*/  FFMA.FTZ R53, R15, R60, R53 ;  /* 0x0000003c0f357223 */ /* 0x000fe20000010035 */
[C---:B------:R-:W-:Y:S01]  /*5060*/  FMUL.FTZ R15, R54.reuse, R55 ;  /* 0x00000037360f7220 */ /* 0x040fe20000410000 */
        /* <DEDUP_REMOVED lines=18> */
.L_x_497:
[----:B------:R-:W-:Y:S05]  /*5190*/  BSYNC B2 ;  /* 0x0000000000027941 */ /* 0x000fea0003800000 */
.L_x_496:
[----:B----4-:R0:W-:Y:S02]  /*51a0*/  ST.E.128 desc[UR56][R56.64], R12 ;  /* 0x0000000c38007985 */ /* 0x0101e4000c101d38 */
.L_x_495:
[----:B------:R-:W-:Y:S05]  /*51b0*/  BSYNC B1 ;  /* 0x0000000000017941 */ /* 0x000fea0003800000 */
.L_x_494:
[----:B------:R-:W-:Y:S01]  /*51c0*/  ISETP.NE.AND P3, PT, R7, RZ, PT ;  /* 0x000000ff0700720c */ /* 0x000fe20003f65270 */
[----:B------:R-:W-:-:S12]  /*51d0*/  BSSY B1, `(.L_x_498) ;  /* 0x000003a000017945 */ /* 0x000fd80003800000 */
[----:B------:R-:W-:Y:S05]  /*51e0*/  @!P3 BRA `(.L_x_499) ;  /* 0x0000000000e0b947 */ /* 0x000fea0003800000 */
[----:B0---4-:R0:W4:Y:S01]  /*51f0*/  LDS.128 R12, [R31+0x20000] ;  /* 0x020000001f0c7984 */ /* 0x0111220000000c00 */
[----:B------:R-:W-:Y:S01]  /*5200*/  ISETP.GE.AND P3, PT, R206, R121, PT ;  /* 0x00000079ce00720c */ /* 0x000fe20003f66270 */
[----:B---3--:R-:W-:Y:S01]  /*5210*/  IMAD.SHL.U32 R11, R196, 0x8, RZ ;  /* 0x00000008c40b7824 */ /* 0x008fe200078e00ff */
[----:B------:R-:W-:Y:S01]  /*5220*/  BSSY B2, `(.L_x_500) ;  /* 0x0000033000027945 */ /* 0x000fe20003800000 */
[----:B------:R-:W-:Y:S02]  /*5230*/  IMAD.MOV.U32 R52, RZ, RZ, R120 ;  /* 0x000000ffff347224 */ /* 0x000fe400078e0078 */
[----:B-1----:R-:W-:Y:S02]  /*5240*/  IMAD.MOV.U32 R53, RZ, RZ, R117 ;  /* 0x000000ffff357224 */ /* 0x002fe400078e0075 */
[----:B------:R-:W-:-:S06]  /*5250*/  IMAD.WIDE R52, R11, 0x2, R52 ;  /* 0x000000020b347825 */ /* 0x000fcc00078e0234 */
[----:B0-----:R-:W-:Y:S05]  /*5260*/  @P3 BRA `(.L_x_501) ;  /* 0x0000000000b83947 */ /* 0x001fea0003800000 */
[----:B------:R-:W-:Y:S01]  /*5270*/  SHF.R.U64 R58, R48, 0x10, R49 ;  /* 0x00000010303a7819 */ /* 0x000fe20000001231 */
[----:B----4-:R-:W-:Y:S01]  /*5280*/  IMAD.U32 R48, R14, 0x10000, RZ ;  /* 0x000100000e307824 */ /* 0x010fe200078e00ff */
[--C-:B------:R-:W-:Y:S02]  /*5290*/  SHF.R.U64 R11, R50, 0x10, R51.reuse ;  /* 0x00000010320b7819 */ /* 0x100fe40000001233 */
[----:B------:R-:W-:Y:S02]  /*52a0*/  SHF.R.U32.HI R54, RZ, 0x10, R51 ;  /* 0x00000010ff367819 */ /* 0x000fe40000011633 */
[----:B------:R-:W-:Y:S02]  /*52b0*/  SHF.R.U32.HI R56, RZ, 0x10, R49 ;  /* 0x00000010ff387819 */ /* 0x000fe40000011631 */
[----:B------:R-:W-:Y:S02]  /*52c0*/  PRMT R159, R159, 0x5410, R58 ;  /* 0x000054109f9f7816 */ /* 0x000fe4000000003a */
[----:B------:R-:W-:Y:S01]  /*52d0*/  PRMT R162, R162, 0x5410, R11 ;  /* 0x00005410a2a27816 */ /* 0x000fe2000000000b */
[----:B------:R-:W-:Y:S01]  /*52e0*/  IMAD.U32 R11, R12, 0x10000, RZ ;  /* 0x000100000c0b7824 */ /* 0x000fe200078e00ff */
[----:B------:R-:W-:-:S02]  /*52f0*/  PRMT R163, R163, 0x5410, R54 ;  /* 0x00005410a3a37816 */ /* 0x000fc40000000036 */
[----:B------:R-:W-:Y:S01]  /*5300*/  LOP3.LUT R49, R14, 0xffff0000, RZ, 0xc0, !PT ;  /* 0xffff00000e317812 */ /* 0x000fe200078ec0ff */
[----:B------:R-:W-:Y:S01]  /*5310*/  IMAD.U32 R14, R13, 0x10000, RZ ;  /* 0x000100000d0e7824 */ /* 0x000fe200078e00ff */
[----:B------:R-:W-:Y:S01]  /*5320*/  PRMT R161, R161, 0x5410, R56 ;  /* 0x00005410a1a17816 */ /* 0x000fe20000000038 */
[----:B------:R-:W-:Y:S01]  /*5330*/  IMAD.U32 R56, R163, 0x10000, RZ ;  /* 0x00010000a3387824 */ /* 0x000fe200078e00ff */
[----:B------:R-:W-:Y:S02]  /*5340*/  LOP3.LUT R13, R13, 0xffff0000, RZ, 0xc0, !PT ;  /* 0xffff00000d0d7812 */ /* 0x000fe400078ec0ff */
[C---:B------:R-:W-:Y:S01]  /*5350*/  LOP3.LUT R55, R162.reuse, 0xffff0000, RZ, 0xc0, !PT ;  /* 0xffff0000a2377812 */ /* 0x040fe200078ec0ff */
[----:B------:R-:W-:Y:S01]  /*5360*/  IMAD.U32 R162, R162, 0x10000, RZ ;  /* 0x00010000a2a27824 */ /* 0x000fe200078e00ff */
[C---:B------:R-:W-:Y:S01]  /*5370*/  LOP3.LUT R51, R159.reuse, 0xffff0000, RZ, 0xc0, !PT ;  /* 0xffff00009f337812 */ /* 0x040fe200078ec0ff */
[----:B------:R-:W-:Y:S01]  /*5380*/  IMAD.U32 R159, R159, 0x10000, RZ ;  /* 0x000100009f9f7824 */ /* 0x000fe200078e00ff */
[----:B------:R-:W-:Y:S01]  /*5390*/  SHF.L.U32 R54, R161, 0x10, RZ ;  /* 0x00000010a1367819 */ /* 0x000fe200000006ff */
[----:B------:R-:W-:Y:S01]  /*53a0*/  FMUL.FTZ R57, R13, R55 ;  /* 0x000000370d397220 */ /* 0x000fe20000410000 */
[----:B------:R-:W-:Y:S01]  /*53b0*/  LOP3.LUT R50, R15, 0xffff0000, RZ, 0xc0, !PT ;  /* 0xffff00000f327812 */ /* 0x000fe200078ec0ff */
[-C--:B------:R-:W-:Y:S01]  /*53c0*/  FMUL.FTZ R58, R13, R51.reuse ;  /* 0x000000330d3a7220 */ /* 0x080fe20000410000 */
[C---:B------:R-:W-:Y:S01]  /*53d0*/  FMUL.FTZ R13, R49.reuse, R56 ;  /* 0x00000038310d7220 */ /* 0x040fe20000410000 */
[----:B------:R-:W-:Y:S01]  /*53e0*/  LOP3.LUT R12, R12, 0xffff0000, RZ, 0xc0, !PT ;  /* 0xffff00000c0c7812 */ /* 0x000fe200078ec0ff */
[-C--:B------:R-:W-:Y:S01]  /*53f0*/  FMUL.FTZ R49, R49, R54.reuse ;  /* 0x0000003631317220 */ /* 0x080fe20000410000 */
[----:B------:R-:W-:Y:S01]  /*5400*/  LOP3.LUT R163, R163, 0xffff0000, RZ, 0xc0, !PT ;  /* 0xffff0000a3a37812 */ /* 0x000fe200078ec0ff */
[C---:B------:R-:W-:Y:S01]  /*5410*/  FFMA.FTZ R57, R14.reuse, R51, -R57 ;  /* 0x000000330e397223 */ /* 0x040fe20000010839 */
[----:B------:R-:W-:Y:S01]  /*5420*/  LOP3.LUT R161, R161, 0xffff0000, RZ, 0xc0, !PT ;  /* 0xffff0000a1a17812 */ /* 0x000fe200078ec0ff */
[----:B------:R-:W-:Y:S01]  /*5430*/  FFMA.FTZ R58, R14, R55, R58 ;  /* 0x000000370e3a7223 */ /* 0x000fe2000001003a */
[C---:B------:R-:W-:Y:S01]  /*5440*/  FFMA.FTZ R54, R48.reuse, R54, -R13 ;  /* 0x0000003630367223 */ /* 0x040fe2000001080d */
[----:B------:R-:W-:Y:S01]  /*5450*/  FFMA.FTZ R49, R48, R56, R49 ;  /* 0x0000003830317223 */ /* 0x000fe20000010031 */
[----:B------:R-:W-:-:S02]  /*5460*/  IMAD.U32 R15, R15, 0x10000, RZ ;  /* 0x000100000f0f7824 */ /* 0x000fc400078e00ff */
[----:B------:R-:W-:Y:S01]  /*5470*/  FMUL.FTZ R48, R50, R163 ;  /* 0x000000a332307220 */ /* 0x000fe20000410000 */
[CC--:B------:R-:W-:Y:S01]  /*5480*/  FMUL.FTZ R14, R12.reuse, R162.reuse ;  /* 0x000000a20c0e7220 */ /* 0x0c0fe20000410000 */
[----:B------:R-:W-:Y:S01]  /*5490*/  FMUL.FTZ R13, R12, R159 ;  /* 0x0000009f0c0d7220 */ /* 0x000fe20000410000 */
[-C--:B------:R-:W-:Y:S01]  /*54a0*/  FMUL.FTZ R50, R50, R161.reuse ;  /* 0x000000a132327220 */ /* 0x080fe20000410000 */
[----:B------:R-:W-:Y:S01]  /*54b0*/  FFMA.FTZ R48, R15, R161, -R48 ;  /* 0x000000a10f307223 */ /* 0x000fe20000010830 */
[C---:B------:R-:W-:Y:S01]  /*54c0*/  FFMA.FTZ R14, R11.reuse, R159, -R14 ;  /* 0x0000009f0b0e7223 */ /* 0x040fe2000001080e */
[----:B------:R-:W-:Y:S01]  /*54d0*/  FFMA.FTZ R13, R11, R162, R13 ;  /* 0x000000a20b0d7223 */ /* 0x000fe2000001000d */
[----:B------:R-:W-:Y:S01]  /*54e0*/  FFMA.FTZ R15, R15, R163, R50 ;  /* 0x000000a30f0f7223 */ /* 0x000fe20000010032 */
[----:B------:R-:W-:Y:S02]  /*54f0*/  F2FP.BF16.F32.PACK_AB R57, R58, R57 ;  /* 0x000000393a39723e */ /* 0x000fe400000010ff */
[----:B------:R-:W-:-:S02]  /*5500*/  F2FP.BF16.F32.PACK_AB R54, R49, R54 ;  /* 0x000000363136723e */ /* 0x000fc400000010ff */
[----:B------:R-:W-:Y:S01]  /*5510*/  F2FP.BF16.F32.PACK_AB R12, R13, R14 ;  /* 0x0000000e0d0c723e */ /* 0x000fe200000010ff */
[----:B------:R-:W-:Y:S01]  /*5520*/  IMAD.MOV.U32 R13, RZ, RZ, R57 ;  /* 0x000000ffff0d7224 */ /* 0x000fe200078e0039 */
[----:B------:R-:W-:Y:S01]  /*5530*/  F2FP.BF16.F32.PACK_AB R15, R15, R48 ;  /* 0x000000300f0f723e */ /* 0x000fe200000010ff */
[----:B------:R-:W-:-:S07]  /*5540*/  IMAD.MOV.U32 R14, RZ, RZ, R54 ;  /* 0x000000ffff0e7224 */ /* 0x000fce00078e0036 */
.L_x_501:
[----:B------:R-:W-:Y:S05]  /*5550*/  BSYNC B2 ;  /* 0x0000000000027941 */ /* 0x000fea0003800000 */
.L_x_500:
[----:B----4-:R0:W-:Y:S02]  /*5560*/  ST.E.128 desc[UR56][R52.64], R12 ;  /* 0x0000000c34007985 */ /* 0x0101e4000c101d38 */
.L_x_499:
[----:B------:R-:W-:Y:S05]  /*5570*/  BSYNC B1 ;  /* 0x0000000000017941 */ /* 0x000fea0003800000 */
.L_x_498:
        /* <DEDUP_REMOVED lines=17> */
[----:B------:R-:W-:-:S02]  /*5690*/  PRMT R154, R154, 0x5410, R11 ;  /* 0x000054109a9a7816 */ /* 0x000fc4000000000b */
[----:B------:R-:W-:Y:S02]  /*56a0*/  PRMT R156, R156, 0x5410, R47 ;  /* 0x000054109c9c7816 */ /* 0x000fe4000000002f */
[----:B------:R-:W-:Y:S01]  /*56b0*/  LOP3.LUT R45, R14, 0xffff0000, RZ, 0xc0, !PT ;  /* 0xffff00000e2d7812 */ /* 0x000fe200078ec0ff */
[C---:B------:R-:W-:Y:S01]  /*56c0*/  IMAD.U32 R14, R13.reuse, 0x10000, RZ ;  /* 0x000100000d0e7824 */ /* 0x040fe200078e00ff */
[----:B------:R-:W-:Y:S01]  /*56d0*/  PRMT R150, R150, 0x5410, R51 ;  /* 0x0000541096967816 */ /* 0x000fe20000000033 */
[----:B------:R-:W-:Y:S01]  /*56e0*/  IMAD.U32 R52, R156, 0x10000, RZ ;  /* 0x000100009c347824 */ /* 0x000fe200078e00ff */
[----:B------:R-:W-:Y:S02]  /*56f0*/  LOP3.LUT R13, R13, 0xffff0000, RZ, 0xc0, !PT ;  /* 0xffff00000d0d7812 */ /* 0x000fe400078ec0ff */
[----:B------:R-:W-:Y:S01]  /*5700*/  LOP3.LUT R51, R154, 0xffff0000, RZ, 0xc0, !PT ;  /* 0xffff00009a337812 */ /* 0x000fe200078ec0ff */
[----:B------:R-:W-:Y:S01]  /*5710*/  IMAD.U32 R50, R150, 0x10000, RZ ;  /* 0x0001000096327824 */ /* 0x000fe200078e00ff */
[----:B------:R-:W-:Y:S01]  /*5720*/  LOP3.LUT R47, R149, 0xffff0000, RZ, 0xc0, !PT ;  /* 0xffff0000952f7812 */ /* 0x000fe200078ec0ff */
[----:B------:R-:W-:Y:S01]  /*5730*/  IMAD.U32 R154, R154, 0x10000, RZ ;  /* 0x000100009a9a7824 */ /* 0x000fe200078e00ff */
[C---:B------:R-:W-:Y:S01]  /*5740*/  SHF.L.U32 R11, R12.reuse, 0x10, RZ ;  /* 0x000000100c0b7819 */ /* 0x040fe200000006ff */
[C---:B------:R-:W-:Y:S01]  /*5750*/  FMUL.FTZ R53, R13.reuse, R51 ;  /* 0x000000330d357220 */ /* 0x040fe20000410000 */
[----:B------:R-:W-:Y:S01]  /*5760*/  LOP3.LUT R12, R12, 0xffff0000, RZ, 0xc0, !PT ;  /* 0xffff00000c0c7812 */ /* 0x000fe200078ec0ff */
[-C--:B------:R-:W-:Y:S01]  /*5770*/  FMUL.FTZ R54, R13, R47.reuse ;  /* 0x0000002f0d367220 */ /* 0x080fe20000410000 */
[----:B------:R-:W-:Y:S01]  /*5780*/  FMUL.FTZ R13, R45, R52 ;  /* 0x000000342d0d7220 */ /* 0x000fe20000410000 */
[----:B------:R-:W-:Y:S01]  /*5790*/  LOP3.LUT R46, R15, 0xffff0000, RZ, 0xc0, !PT ;  /* 0xffff00000f2e7812 */ /* 0x000fe200078ec0ff */
[-C--:B------:R-:W-:Y:S01]  /*57a0*/  FMUL.FTZ R45, R45, R50.reuse ;  /* 0x000000322d2d7220 */ /* 0x080fe20000410000 */
[----:B------:R-:W-:Y:S01]  /*57b0*/  LOP3.LUT R156, R156, 0xffff0000, RZ, 0xc0, !PT ;  /* 0xffff00009c9c7812 */ /* 0x000fe200078ec0ff */
[----:B------:R-:W-:Y:S01]  /*57c0*/  IMAD.U32 R149, R149, 0x10000, RZ ;  /* 0x0001000095957824 */ /* 0x000fe200078e00ff */
[----:B------:R-:W-:Y:S01]  /*57d0*/  LOP3.LUT R150, R150, 0xffff0000, RZ, 0xc0, !PT ;  /* 0xffff000096967812 */ /* 0x000fe200078ec0ff */
[C---:B------:R-:W-:Y:S01]  /*57e0*/  FFMA.FTZ R53, R14.reuse, R47, -R53 ;  /* 0x0000002f0e357223 */ /* 0x040fe20000010835 */
[----:B------:R-:W-:Y:S01]  /*57f0*/  FFMA.FTZ R54, R14, R51, R54 ;  /* 0x000000330e367223 */ /* 0x000fe20000010036 */
[C---:B------:R-:W-:Y:S01]  /*5800*/  FFMA.FTZ R50, R44.reuse, R50, -R13 ;  /* 0x000000322c327223 */ /* 0x040fe2000001080d */
[----:B------:R-:W-:Y:S01]  /*5810*/  FFMA.FTZ R45, R44, R52, R45 ;  /* 0x000000342c2d7223 */ /* 0x000fe2000001002d */
[C---:B------:R-:W-:Y:S01]  /*5820*/  FMUL.FTZ R14, R12.reuse, R154 ;  /* 0x0000009a0c0e7220 */ /* 0x040fe20000410000 */
[----:B------:R-:W-:Y:S01]  /*5830*/  FMUL.FTZ R13, R12, R149 ;  /* 0x000000950c0d7220 */ /* 0x000fe20000410000 */
[----:B------:R-:W-:-:S02]  /*5840*/  IMAD.U32 R15, R15, 0x10000, RZ ;  /* 0x000100000f0f7824 */ /* 0x000fc400078e00ff */
[C---:B------:R-:W-:Y:S01]  /*5850*/  FMUL.FTZ R44, R46.reuse, R156 ;  /* 0x0000009c2e2c7220 */ /* 0x040fe20000410000 */
[----:B------:R-:W-:Y:S01]  /*5860*/  FMUL.FTZ R47, R46, R150 ;  /* 0x000000962e2f7220 */ /* 0x000fe20000410000 */
[C---:B------:R-:W-:Y:S01]  /*5870*/  FFMA.FTZ R14, R11.reuse, R149, -R14 ;  /* 0x000000950b0e7223 */ /* 0x040fe2000001080e */
[----:B------:R-:W-:Y:S01]  /*5880*/  FFMA.FTZ R13, R11, R154, R13 ;  /* 0x0000009a0b0d7223 */ /* 0x000fe2000001000d */
[C---:B------:R-:W-:Y:S01]  /*5890*/  FFMA.FTZ R44, R15.reuse, R150, -R44 ;  /* 0x000000960f2c7223 */ /* 0x040fe2000001082c */
[----:B------:R-:W-:Y:S01]  /*58a0*/  FFMA.FTZ R47, R15, R156, R47 ;  /* 0x0000009c0f2f7223 */ /* 0x000fe2000001002f */
[----:B------:R-:W-:Y:S02]  /*58b0*/  F2FP.BF16.F32.PACK_AB R53, R54, R53 ;  /* 0x000000353635723e */ /* 0x000fe400000010ff */
[----:B------:R-:W-:Y:S02]  /*58c0*/  F2FP.BF16.F32.PACK_AB R50, R45, R50 ;  /* 0x000000322d32723e */ /* 0x000fe400000010ff */
[----:B------:R-:W-:Y:S01]  /*58d0*/  F2FP.BF16.F32.PACK_AB R12, R13, R14 ;  /* 0x0000000e0d0c723e */ /* 0x000fe200000010ff */
[----:B------:R-:W-:Y:S01]  /*58e0*/  IMAD.MOV.U32 R13, RZ, RZ, R53 ;  /* 0x000000ffff0d7224 */ /* 0x000fe200078e0035 */
[----:B------:R-:W-:Y:S01]  /*58f0*/  F2FP.BF16.F32.PACK_AB R15, R47, R44 ;  /* 0x0000002c2f0f723e */ /* 0x000fe200000010ff */
[----:B------:R-:W-:-:S07]  /*5900*/  IMAD.MOV.U32 R14, RZ, RZ, R50 ;  /* 0x000000ffff0e7224 */ /* 0x000fce00078e0032 */
.L_x_505:
[----:B------:R-:W-:Y:S05]  /*5910*/  BSYNC B2 ;  /* 0x0000000000027941 */ /* 0x000fea0003800000 */
.L_x_504:
[----:B----4-:R0:W-:Y:S02]  /*5920*/  ST.E.128 desc[UR56][R48.64], R12 ;  /* 0x0000000c30007985 */ /* 0x0101e4000c101d38 */
.L_x_503:
[----:B------:R-:W-:Y:S05]  /*5930*/  BSYNC B1 ;  /* 0x0000000000017941 */ /* 0x000fea0003800000 */
.L_x_502:
        /* <DEDUP_REMOVED lines=9> */
[----:B------:R-:W-:Y:S01]  /*59d0*/  SHF.R.U64 R48, R40, 0x10, R41 ;  /* 0x0000001028307819 */ /* 0x000fe20000001229 */
[----:B----4-:R-:W-:Y:S01]  /*59e0*/  IMAD.U32 R40, R14, 0x10000, RZ ;  /* 0x000100000e287824 */ /* 0x010fe200078e00ff */
[--C-:B------:R-:W-:Y:S02]  /*59f0*/  SHF.R.U64 R46, R42, 0x10, R43.reuse ;  /* 0x000000102a2e7819 */ /* 0x100fe4000000122b */
[----:B------:R-:W-:Y:S02]  /*5a00*/  SHF.R.U32.HI R43, RZ, 0x10, R43 ;  /* 0x00000010ff2b7819 */ /* 0x000fe4000001162b */
[----:B---3--:R-:W-:Y:S02]  /*5a10*/  SHF.R.U32.HI R11, RZ, 0x10, R41 ;  /* 0x00000010ff0b7819 */ /* 0x008fe40000011629 */
        /* <DEDUP_REMOVED lines=12> */
[----:B------:R-:W-:Y:S01]  /*5ae0*/  SHF.L.U32 R48, R148, 0x10, RZ ;  /* 0x0000001094307819 */ /* 0x000fe200000006ff */
[C---:B------:R-:W-:Y:S01]  /*5af0*/  FMUL.FTZ R49, R13.reuse, R47 ;  /* 0x0000002f0d317220 */ /* 0x040fe20000410000 */
[----:B------:R-:W-:Y:S01]  /*5b00*/  LOP3.LUT R12, R12, 0xffff0000, RZ, 0xc0, !PT ;  /* 0xffff00000c0c7812 */ /* 0x000fe200078ec0ff */
[-C--:B------:R-:W-:Y:S01]  /*5b10*/  FMUL.FTZ R50, R13, R43.reuse ;  /* 0x0000002b0d327220 */ /* 0x080fe20000410000 */
[----:B------:R-:W-:Y:S01]  /*5b20*/  LOP3.LUT R42, R15, 0xffff0000, RZ, 0xc0, !PT ;  /* 0xffff00000f2a7812 */ /* 0x000fe200078ec0ff */
[C---:B------:R-:W-:Y:S01]  /*5b30*/  FMUL.FTZ R13, R41.reuse, R48 ;  /* 0x00000030290d7220 */ /* 0x040fe20000410000 */
[-C--:B------:R-:W-:Y:S01]  /*5b40*/  FMUL.FTZ R41, R41, R46.reuse ;  /* 0x0000002e29297220 */ /* 0x080fe20000410000 */
[----:B------:R-:W-:Y:S01]  /*5b50*/  LOP3.LUT R148, R148, 0xffff0000, RZ, 0xc0, !PT ;  /* 0xffff000094947812 */ /* 0x000fe200078ec0ff */
[----:B------:R-:W-:Y:S01]  /*5b60*/  IMAD.U32 R145, R145, 0x10000, RZ ;  /* 0x0001000091917824 */ /* 0x000fe200078e00ff */
[----:B------:R-:W-:Y:S01]  /*5b70*/  LOP3.LUT R146, R146, 0xffff0000, RZ, 0xc0, !PT ;  /* 0xffff000092927812 */ /* 0x000fe200078ec0ff */
[C---:B------:R-:W-:Y:S01]  /*5b80*/  FFMA.FTZ R49, R14.reuse, R43, -R49 ;  /* 0x0000002b0e317223 */ /* 0x040fe20000010831 */
[----:B------:R-:W-:Y:S01]  /*5b90*/  FFMA.FTZ R50, R14, R47, R50 ;  /* 0x0000002f0e327223 */ /* 0x000fe20000010032 */
[----:B------:R-:W-:Y:S01]  /*5ba0*/  FFMA.FTZ R13, R40, R46, -R13 ;  /* 0x0000002e280d7223 */ /* 0x000fe2000001080d */
[----:B------:R-:W-:Y:S01]  /*5bb0*/  FMUL.FTZ R14, R12, R147 ;  /* 0x000000930c0e7220 */ /* 0x000fe20000410000 */
[----:B------:R-:W-:Y:S01]  /*5bc0*/  FFMA.FTZ R40, R40, R48, R41 ;  /* 0x0000003028287223 */ /* 0x000fe20000010029 */
[----:B------:R-:W-:Y:S01]  /*5bd0*/  FMUL.FTZ R12, R12, R145 ;  /* 0x000000910c0c7220 */ /* 0x000fe20000410000 */
[----:B------:R-:W-:-:S02]  /*5be0*/  IMAD.U32 R15, R15, 0x10000, RZ ;  /* 0x000100000f0f7824 */ /* 0x000fc400078e00ff */
[C---:B------:R-:W-:Y:S01]  /*5bf0*/  FMUL.FTZ R46, R42.reuse, R148 ;  /* 0x000000942a2e7220 */ /* 0x040fe20000410000 */
[-C--:B------:R-:W-:Y:S01]  /*5c00*/  FMUL.FTZ R41, R42, R146.reuse ;  /* 0x000000922a297220 */ /* 0x080fe20000410000 */
        /* <DEDUP_REMOVED lines=10> */
.L_x_509:
[----:B------:R-:W-:Y:S05]  /*5cb0*/  BSYNC B2 ;  /* 0x0000000000027941 */ /* 0x000fea0003800000 */
.L_x_508:
[----:B----4-:R0:W-:Y:S02]  /*5cc0*/  ST.E.128 desc[UR56][R44.64], R12 ;  /* 0x0000000c2c007985 */ /* 0x0101e4000c101d38 */
.L_x_507:
[----:B------:R-:W-:Y:S05]  /*5cd0*/  BSYNC B1 ;  /* 0x0000000000017941 */ /* 0x000fea0003800000 */
.L_x_506:
        /* <DEDUP_REMOVED lines=11> */
[--C-:B---3--:R-:W-:Y:S02]  /*5d90*/  SHF.R.U64 R11, R38, 0x10, R39.reuse ;  /* 0x00000010260b7819 */ /* 0x108fe40000001227 */
        /* <DEDUP_REMOVED lines=16> */
[C---:B------:R-:W-:Y:S01]  /*5ea0*/  FMUL.FTZ R45, R13.reuse, R43 ;  /* 0x0000002b0d2d7220 */ /* 0x040fe20000410000 */
[----:B------:R-:W-:Y:S01]  /*5eb0*/  LOP3.LUT R12, R12, 0xffff0000, RZ, 0xc0, !PT ;  /* 0xffff00000c0c7812 */ /* 0x000fe200078ec0ff */
[-C--:B------:R-:W-:Y:S01]  /*5ec0*/  FMUL.FTZ R46, R13, R39.reuse ;  /* 0x000000270d2e7220 */ /* 0x080fe20000410000 */
[----:B------:R-:W-:Y:S01]  /*5ed0*/  FMUL.FTZ R13, R37, R44 ;  /* 0x0000002c250d7220 */ /* 0x000fe20000410000 */
        /* <DEDUP_REMOVED lines=23> */
.L_x_513:
[----:B------:R-:W-:Y:S05]  /*6050*/  BSYNC B2 ;  /* 0x0000000000027941 */ /* 0x000fea0003800000 */
.L_x_512:
[----:B----4-:R0:W-:Y:S02]  /*6060*/  ST.E.128 desc[UR56][R40.64], R12 ;  /* 0x0000000c28007985 */ /* 0x0101e4000c101d38 */
.L_x_511:
[----:B------:R-:W-:Y:S05]  /*6070*/  BSYNC B1 ;  /* 0x0000000000017941 */ /* 0x000fea0003800000 */
.L_x_510:
[----:B------:R-:W-:-:S13]  /*6080*/  ISETP.NE.AND P3, PT, R20, RZ, PT ;  /* 0x000000ff1400720c */ /* 0x000fda0003f65270 */
        /* <DEDUP_REMOVED lines=16> */
[----:B------:R-:W-:Y:S01]  /*6190*/  IMAD.U32 R14, R13, 0x10000, RZ ;  /* 0x000100000d0e7824 */ /* 0x000fe200078e00ff */
[----:B------:R-:W-:Y:S01]  /*61a0*/  PRMT R118, R118, 0x5410, R11 ;  /* 0x0000541076767816 */ /* 0x000fe2000000000b */
[----:B------:R-:W-:Y:S01]  /*61b0*/  IMAD.U32 R40, R131, 0x10000, RZ ;  /* 0x0001000083287824 */ /* 0x000fe200078e00ff */
[----:B------:R-:W-:Y:S01]  /*61c0*/  LOP3.LUT R13, R13, 0xffff0000, RZ, 0xc0, !PT ;  /* 0xffff00000d0d7812 */ /* 0x000fe200078ec0ff */
[----:B------:R-:W-:Y:S01]  /*61d0*/  IMAD.U32 R11, R12, 0x10000, RZ ;  /* 0x000100000c0b7824 */ /* 0x000fe200078e00ff */
[----:B------:R-:W-:Y:S01]  /*61e0*/  LOP3.LUT R39, R119, 0xffff0000, RZ, 0xc0, !PT ;  /* 0xffff000077277812 */ /* 0x000fe200078ec0ff */
[----:B------:R-:W-:Y:S01]  /*61f0*/  IMAD.U32 R38, R118, 0x10000, RZ ;  /* 0x0001000076267824 */ /* 0x000fe200078e00ff */
[C---:B------:R-:W-:Y:S01]  /*6200*/  LOP3.LUT R35, R83.reuse, 0xffff0000, RZ, 0xc0, !PT ;  /* 0xffff000053237812 */ /* 0x040fe200078ec0ff */
[----:B------:R-:W-:Y:S01]  /*6210*/  IMAD.U32 R83, R83, 0x10000, RZ ;  /* 0x0001000053537824 */ /* 0x000fe200078e00ff */
[----:B------:R-:W-:Y:S01]  /*6220*/  LOP3.LUT R12, R12, 0xffff0000, RZ, 0xc0, !PT ;  /* 0xffff00000c0c7812 */ /* 0x000fe200078ec0ff */
[----:B------:R-:W-:Y:S01]  /*6230*/  FMUL.FTZ R41, R13, R39 ;  /* 0x000000270d297220 */ /* 0x000fe20000410000 */
[----:B------:R-:W-:Y:S01]  /*6240*/  SHF.L.U32 R119, R119, 0x10, RZ ;  /* 0x0000001077777819 */ /* 0x000fe200000006ff */
[-C--:B------:R-:W-:Y:S01]  /*6250*/  FMUL.FTZ R42, R13, R35.reuse ;  /* 0x000000230d2a7220 */ /* 0x080fe20000410000 */
[----:B------:R-:W-:Y:S01]  /*6260*/  LOP3.LUT R34, R15, 0xffff0000, RZ, 0xc0, !PT ;  /* 0xffff00000f227812 */ /* 0x000fe200078ec0ff */
[----:B------:R-:W-:Y:S01]  /*6270*/  FMUL.FTZ R13, R33, R40 ;  /* 0x00000028210d7220 */ /* 0x000fe20000410000 */
[----:B------:R-:W-:Y:S01]  /*6280*/  LOP3.LUT R131, R131, 0xffff0000, RZ, 0xc0, !PT ;  /* 0xffff000083837812 */ /* 0x000fe200078ec0ff */
[-C--:B------:R-:W-:Y:S01]  /*6290*/  FMUL.FTZ R33, R33, R38.reuse ;  /* 0x0000002621217220 */ /* 0x080fe20000410000 */
[----:B------:R-:W-:Y:S01]  /*62a0*/  LOP3.LUT R118, R118, 0xffff0000, RZ, 0xc0, !PT ;  /* 0xffff000076767812 */ /* 0x000fe200078ec0ff */
[C---:B------:R-:W-:Y:S01]  /*62b0*/  FFMA.FTZ R41, R14.reuse, R35, -R41 ;  /* 0x000000230e297223 */ /* 0x040fe20000010829 */
[----:B------:R-:W-:Y:S01]  /*62c0*/  FFMA.FTZ R42, R14, R39, R42 ;  /* 0x000000270e2a7223 */ /* 0x000fe2000001002a */
[----:B------:R-:W-:Y:S01]  /*62d0*/  FFMA.FTZ R13, R32, R38, -R13 ;  /* 0x00000026200d7223 */ /* 0x000fe2000001080d */
[----:B------:R-:W-:Y:S01]  /*62e0*/  FMUL.FTZ R14, R12, R119 ;  /* 0x000000770c0e7220 */ /* 0x000fe20000410000 */
[----:B------:R-:W-:-:S02]  /*62f0*/  IMAD.U32 R15, R15, 0x10000, RZ ;  /* 0x000100000f0f7824 */ /* 0x000fc400078e00ff */
[----:B------:R-:W-:Y:S01]  /*6300*/  FFMA.FTZ R32, R32, R40, R33 ;  /* 0x0000002820207223 */ /* 0x000fe20000010021 */
[----:B------:R-:W-:Y:S01]  /*6310*/  FMUL.FTZ R38, R34, R131 ;  /* 0x0000008322267220 */ /* 0x000fe20000410000 */
[-C--:B------:R-:W-:Y:S01]  /*6320*/  FMUL.FTZ R12, R12, R83.reuse ;  /* 0x000000530c0c7220 */ /* 0x080fe20000410000 */
[-C--:B------:R-:W-:Y:S01]  /*6330*/  FMUL.FTZ R34, R34, R118.reuse ;  /* 0x0000007622227220 */ /* 0x080fe20000410000 */
[----:B------:R-:W-:Y:S01]  /*6340*/  FFMA.FTZ R14, R11, R83, -R14 ;  /* 0x000000530b0e7223 */ /* 0x000fe2000001080e */
[----:B------:R-:W-:Y:S01]  /*6350*/  FFMA.FTZ R38, R15, R118, -R38 ;  /* 0x000000760f267223 */ /* 0x000fe20000010826 */
        /* <DEDUP_REMOVED lines=8> */
.L_x_515:
[----:B------:R-:W-:Y:S05]  /*63e0*/  BSYNC B1 ;  /* 0x0000000000017941 */ /* 0x000fea0003800000 */
.L_x_514:
[----:B----4-:R0:W-:Y:S01]  /*63f0*/  ST.E.128 desc[UR56][R36.64], R12 ;  /* 0x0000000c24007985 */ /* 0x0101e2000c101d38 */
[----:B------:R-:W-:Y:S05]  /*6400*/  BRA `(.L_x_493) ;  /* 0x0000004000b07947 */ /* 0x000fea0003800000 */
.L_x_459:
        /* <DEDUP_REMOVED lines=19> */
[----:B------:R-:W-:Y:S02]  /*6540*/  CS2R R40, SRZ ;  /* 0x0000000000287805 */ /* 0x000fe4000001ff00 */
[----:B------:R-:W-:Y:S01]  /*6550*/  CS2R R54, SRZ ;  /* 0x0000000000367805 */ /* 0x000fe2000001ff00 */
[----:B------:R-:W-:Y:S01]  /*6560*/  IMAD.X R33, R11, 0x1, R102, P2 ;  /* 0x000000010b217824 */ /* 0x000fe200010e0666 */
[----:B------:R-:W-:Y:S02]  /*6570*/  LEA R56, P2, R32, UR4, 0x1 ;  /* 0x0000000420387c11 */ /* 0x000fe4000f8408ff */
[----:B------:R-:W-:-:S02]  /*6580*/  CS2R R52, SRZ ;  /* 0x0000000000347805 */ /* 0x000fc4000001ff00 */
        /* <DEDUP_REMOVED lines=8> */
[----:B------:R-:W-:Y:S02]  /*6610*/  CS2R R36, SRZ ;  /* 0x0000000000247805 */ /* 0x000fe4000001ff00 */
[----:B------:R-:W-:Y:S02]  /*6620*/  CS2R R50, SRZ ;  /* 0x0000000000327805 */ /* 0x000fe4000001ff00 */
[----:B------:R-:W-:-:S05]  /*6630*/  CS2R R48, SRZ ;  /* 0x0000000000307805 */ /* 0x000fca000001ff00 */
[----:B------:R0:W5:Y:S04]  /*6640*/  @!P2 LDG.E.128 R40, desc[UR56][R56.64] ;  /* 0x000000383828a981 */ /* 0x000168000c1e1d00 */
[----:B------:R0:W5:Y:S01]  /*6650*/  @!P2 LDG.E.128 R52, desc[UR56][R60.64] ;  /* 0x000000383c34a981 */ /* 0x000162000c1e1d00 */
[----:B------:R-:W-:Y:S02]  /*6660*/  ISETP.GE.AND P2, PT, R193, R121, PT ;  /* 0x00000079c100720c */ /* 0x000fe40003f46270 */
[----:B------:R-:W-:Y:S02]  /*6670*/  CS2R R34, SRZ ;  /* 0x0000000000227805 */ /* 0x000fe4000001ff00 */
[----:B------:R-:W-:Y:S02]  /*6680*/  CS2R R32, SRZ ;  /* 0x0000000000207805 */ /* 0x000fe4000001ff00 */
[----:B------:R-:W-:-:S02]  /*6690*/  CS2R R46, SRZ ;  /* 0x00000000002e7805 */ /* 0x000fc4000001ff00 */
[----:B------:R-:W-:-:S05]  /*66a0*/  CS2R R44, SRZ ;  /* 0x00000000002c7805 */ /* 0x000fca000001ff00 */
[----:B------:R0:W5:Y:S04]  /*66b0*/  @!P2 LDG.E.128 R36, desc[UR56][R56.64+0x40] ;  /* 0x000040383824a981 */ /* 0x000168000c1e1d00 */
[----:B------:R0:W5:Y:S01]  /*66c0*/  @!P2 LDG.E.128 R48, desc[UR56][R60.64+0x40] ;  /* 0x000040383c30a981 */ /* 0x000162000c1e1d00 */
[----:B------:R-:W-:-:S13]  /*66d0*/  ISETP.GE.AND P2, PT, R192, R121, PT ;  /* 0x00000079c000720c */ /* 0x000fda0003f46270 */
[----:B------:R0:W5:Y:S04]  /*66e0*/  @!P2 LDG.E.128 R32, desc[UR56][R56.64+0x80] ;  /* 0x000080383820a981 */ /* 0x000168000c1e1d00 */
[----:B------:R0:W5:Y:S02]  /*66f0*/  @!P2 LDG.E.128 R44, desc[UR56][R60.64+0x80] ;  /* 0x000080383c2ca981 */ /* 0x000164000c1e1d00 */
.L_x_517:
[----:B------:R-:W-:Y:S05]  /*6700*/  BSYNC B1 ;  /* 0x0000000000017941 */ /* 0x000fea0003800000 */
.L_x_516:
        /* <DEDUP_REMOVED lines=22> */
[----:B------:R-:W-:Y:S02]  /*6870*/  CS2R R78, SRZ ;  /* 0x00000000004e7805 */ /* 0x000fe4000001ff00 */
[----:B------:R-:W-:-:S02]  /*6880*/  IADD3 R11, P2, P5, R92, R12, R108 ;  /* 0x0000000c5c0b7210 */ /* 0x000fc40007d5e06c */
[----:B------:R-:W-:Y:S02]  /*6890*/  CS2R R76, SRZ ;  /* 0x00000000004c7805 */ /* 0x000fe4000001ff00 */
        /* <DEDUP_REMOVED lines=23> */
.L_x_519:
[----:B------:R-:W-:Y:S05]  /*6a10*/  BSYNC B1 ;  /* 0x0000000000017941 */ /* 0x000fea0003800000 */
.L_x_518:
[----:B0-----:R-:W-:Y:S01]  /*6a20*/  IMAD.MOV.U32 R12, RZ, RZ, R33 ;  /* 0x000000ffff0c7224 */ /* 0x001fe200078e0021 */
[----:B------:R-:W-:Y:S01]  /*6a30*/  UISETP.NE.AND UP0, UPT, UR59, 0x3, UPT ;  /* 0x000000033b00788c */ /* 0x000fe2000bf05270 */
[----:B------:R-:W-:Y:S02]  /*6a40*/  IMAD.MOV.U32 R11, RZ, RZ, R32 ;  /* 0x000000ffff0b7224 */ /* 0x000fe400078e0020 */
[----:B------:R-:W-:Y:S01]  /*6a50*/  IMAD.MOV.U32 R13, RZ, RZ, R36 ;  /* 0x000000ffff0d7224 */ /* 0x000fe200078e0024 */
[----:B------:R-:W-:Y:S01]  /*6a60*/  PRMT R160, R12, 0x5410, R82 ;  /* 0x000054100ca07816 */ /* 0x000fe20000000052 */
[----:B------:R-:W-:Y:S01]  /*6a70*/  IMAD.MOV.U32 R12, RZ, RZ, R39 ;  /* 0x000000ffff0c7224 */ /* 0x000fe200078e0027 */
        /* <DEDUP_REMOVED lines=17> */
[----:B------:R-:W-:-:S02]  /*6b90*/  MOV R14, R45 ;  /* 0x0000002d000e7202 */ /* 0x000fc40000000f00 */
[----:B------:R-:W-:Y:S02]  /*6ba0*/  PLOP3.LUT P2, PT, PT, PT, UP0, 0x80, 0x0 ;  /* 0x000000000000781c */ /* 0x000fe40003f4f008 */
[----:B------:R-:W-:Y:S01]  /*6bb0*/  PRMT R161, R11, 0x5410, R13 ;  /* 0x000054100ba17816 */ /* 0x000fe2000000000d */
[----:B------:R-:W-:Y:S01]  /*6bc0*/  IMAD.MOV.U32 R11, RZ, RZ, R50 ;  /* 0x000000ffff0b7224 */ /* 0x000fe200078e0032 */
[----:B------:R-:W-:Y:S01]  /*6bd0*/  PRMT R162, R12, 0x5410, R14 ;  /* 0x000054100ca27816 */ /* 0x000fe2000000000e */
[----:B------:R-:W-:Y:S02]  /*6be0*/  IMAD.MOV.U32 R12, RZ, RZ, R51 ;  /* 0x000000ffff0c7224 */ /* 0x000fe400078e0033 */
[----:B------:R-:W-:Y:S01]  /*6bf0*/  IMAD.MOV.U32 R13, RZ, RZ, R48 ;  /* 0x000000ffff0d7224 */ /* 0x000fe200078e0030 */
[----:B------:R-:W-:Y:S01]  /*6c00*/  PRMT R164, R164, 0x5410, R11 ;  /* 0x00005410a4a47816 */ /* 0x000fe2000000000b */
[----:B------:R-:W-:Y:S01]  /*6c10*/  IMAD.MOV.U32 R14, RZ, RZ, R49 ;  /* 0x000000ffff0e7224 */ /* 0x000fe200078e0031 */
[----:B------:R-:W-:Y:S01]  /*6c20*/  PRMT R165, R12, 0x7610, R165 ;  /* 0x000076100ca57816 */ /* 0x000fe200000000a5 */
[----:B------:R-:W-:-:S02]  /*6c30*/  IMAD.MOV.U32 R11, RZ, RZ, R54 ;  /* 0x000000ffff0b7224 */ /* 0x000fc400078e0036 */
        /* <DEDUP_REMOVED lines=9> */
[----:B------:R-:W-:Y:S01]  /*6cd0*/  PRMT R170, R170, 0x5410, R13 ;  /* 0x00005410aaaa7816 */ /* 0x000fe2000000000d */
[----:B------:R-:W-:Y:S01]  /*6ce0*/  IMAD.MOV.U32 R14, RZ, RZ, R57 ;  /* 0x000000ffff0e7224 */ /* 0x000fe200078e0039 */
[----:B------:R-:W-:-:S02]  /*6cf0*/  MOV R13, R56 ;  /* 0x00000038000d7202 */ /* 0x000fc40000000f00 */
[----:B------:R-:W-:Y:S01]  /*6d00*/  PRMT R139, R11, 0x5410, R12 ;  /* 0x000054100b8b7816 */ /* 0x000fe2000000000c */
[----:B------:R-:W-:Y:S01]  /*6d10*/  IMAD.MOV.U32 R12, RZ, RZ, R60 ;  /* 0x000000ffff0c7224 */ /* 0x000fe200078e003c */
[----:B------:R-:W-:Y:S01]  /*6d20*/  PRMT R140, R13, 0x5410, R14 ;  /* 0x000054100d8c7816 */ /* 0x000fe2000000000e */
[----:B------:R-:W-:Y:S02]  /*6d30*/  IMAD.MOV.U32 R14, RZ, RZ, R62 ;  /* 0x000000ffff0e7224 */ /* 0x000fe400078e003e */
[----:B------:R-:W-:Y:S02]  /*6d40*/  IMAD.MOV.U32 R13, RZ, RZ, R63 ;  /* 0x000000ffff0d7224 */ /* 0x000fe400078e003f */
[----:B------:R-:W-:-:S03]  /*6d50*/  IMAD.MOV.U32 R11, RZ, RZ, R61 ;  /* 0x000000ffff0b7224 */ /* 0x000fc600078e003d */
[----:B------:R-:W-:Y:S01]  /*6d60*/  PRMT R146, R14, 0x5410, R13 ;  /* 0x000054100e927816 */ /* 0x000fe2000000000d */
[----:B------:R-:W-:Y:S01]  /*6d70*/  IMAD.MOV.U32 R14, RZ, RZ, R66 ;  /* 0x000000ffff0e7224 */ /* 0x000fe200078e0042 */
[----:B------:R-:W-:Y:S01]  /*6d80*/  PRMT R147, R12, 0x5410, R11 ;  /* 0x000054100c937816 */ /* 0x000fe2000000000b */
[----:B------:R-:W-:Y:S02]  /*6d90*/  IMAD.MOV.U32 R13, RZ, RZ, R67 ;  /* 0x000000ffff0d7224 */ /* 0x000fe400078e0043 */
[----:B------:R-:W-:Y:S02]  /*6da0*/  IMAD.MOV.U32 R12, RZ, RZ, R64 ;  /* 0x000000ffff0c7224 */ /* 0x000fe400078e0040 */
        /* <DEDUP_REMOVED lines=9> */
[----:B------:R-:W-:Y:S01]  /*6e40*/  IMAD.MOV.U32 R13, RZ, RZ, R75 ;  /* 0x000000ffff0d7224 */ /* 0x000fe200078e004b */
[----:B------:R-:W-:Y:S01]  /*6e50*/  PRMT R145, R12, 0x5410, R11 ;  /* 0x000054100c917816 */ /* 0x000fe2000000000b */
[----:B------:R-:W-:Y:S02]  /*6e60*/  IMAD.MOV.U32 R12, RZ, RZ, R72 ;  /* 0x000000ffff0c7224 */ /* 0x000fe400078e0048 */
[----:B------:R-:W-:Y:S01]  /*6e70*/  IMAD.MOV.U32 R11, RZ, RZ, R73 ;  /* 0x000000ffff0b7224 */ /* 0x000fe200078e0049 */
[----:B------:R-:W-:Y:S01]  /*6e80*/  PRMT R148, R14, 0x5410, R13 ;  /* 0x000054100e947816 */ /* 0x000fe2000000000d */
[----:B------:R-:W-:-:S02]  /*6e90*/  IMAD.MOV.U32 R14, RZ, RZ, R78 ;  /* 0x000000ffff0e7224 */ /* 0x000fc400078e004e */
[----:B------:R-:W-:Y:S01]  /*6ea0*/  IMAD.MOV.U32 R13, RZ, RZ, R79 ;  /* 0x000000ffff0d7224 */ /* 0x000fe200078e004f */
[----:B------:R-:W-:Y:S01]  /*6eb0*/  PRMT R149, R12, 0x5410, R11 ;  /* 0x000054100c957816 */ /* 0x000fe2000000000b */
[----:B------:R-:W-:Y:S02]  /*6ec0*/  IMAD.MOV.U32 R12, RZ, RZ, R76 ;  /* 0x000000ffff0c7224 */ /* 0x000fe400078e004c */
[----:B------:R-:W-:Y:S01]  /*6ed0*/  IMAD.MOV.U32 R11, RZ, RZ, R77 ;  /* 0x000000ffff0b7224 */ /* 0x000fe200078e004d */
[----:B------:R-:W-:-:S04]  /*6ee0*/  PRMT R158, R14, 0x5410, R13 ;  /* 0x000054100e9e7816 */ /* 0x000fc8000000000d */
[----:B------:R-:W-:Y:S01]  /*6ef0*/  PRMT R159, R12, 0x5410, R11 ;  /* 0x000054100c9f7816 */ /* 0x000fe2000000000b */
[----:B------:R-:W-:Y:S06]  /*6f00*/  @!P2 BRA `(.L_x_520) ;  /* 0x000000000004a947 */ /* 0x000fec0003800000 */
[----:B------:R-:W-:Y:S01]  /*6f10*/  BPT.TRAP 0x1 ;  /* 0x000000040000795c */ /* 0x000fe20000300000 */
.L_x_520:
[----:B------:R-:W-:Y:S01]  /*6f20*/  LEA R87, R18, R2, 0x3 ;  /* 0x0000000212577211 */ /* 0x000fe200078e18ff */
[----:B------:R-:W0:Y:S01]  /*6f30*/  LDC R131, c[0x0][0x2f4] ;  /* 0x0000bd00ff837b82 */ /* 0x000e220000000800 */
[----:B------:R-:W-:Y:S01]  /*6f40*/  SHF.L.U32 R88, R202, 0x1f, RZ ;  /* 0x0000001fca587819 */ /* 0x000fe200000006ff */
[----:B------:R-:W-:Y:S03]  /*6f50*/  BSSY B1, `(.L_x_521) ;  /* 0x0000003000017945 */ /* 0x000fe60003800000 */
[----:B------:R-:W1:Y:S02]  /*6f60*/  SYNCS.PHASECHK.TRANS64.TRYWAIT P5, [R87+URZ+0x30890], R88 ;  /* 0x03089058570075a7 */ /* 0x000e6400080a017f */
[----:B-1----:R-:W-:Y:S05]  /*6f70*/  @!P5 BRA `(.L_x_522) ;  /* 0x0000019c00c0d947 */ /* 0x002fea0003800000 */
.L_x_797:
[----:B------:R-:W-:Y:S05]  /*6f80*/  BSYNC B1 ;  /* 0x0000000000017941 */ /* 0x000fea0003800000 */
.L_x_521:
[----:B------:R-:W-:Y:S01]  /*6f90*/  UMOV UR4, 0xffffffff ;  /* 0xffffffff00047882 */ /* 0x000fe20000000000 */
[----:B0-----:R-:W-:Y:S02]  /*6fa0*/  IMAD.IADD R135, R131, 0x1, -R122 ;  /* 0x0000000183877824 */ /* 0x001fe400078e0a7a */
[----:B------:R-:W-:Y:S05]  /*6fb0*/  BRA.DIV UR4, `(.L_x_523) ;  /* 0x0000019e04c47947 */ /* 0x000fea000b800000 */
[----:B------:R0:W2:Y:S04]  /*6fc0*/  SHFL.IDX PT, R119, R117, RZ, 0x1c1f ;  /* 0x001c1fff75777589 */ /* 0x0000a800000e0000 */
[----:B------:R0:W3:Y:S02]  /*6fd0*/  SHFL.IDX PT, R11, R120, RZ, 0x1c1f ;  /* 0x001c1fff780b7589 */ /* 0x0000e400000e0000 */
.L_x_801:
[----:B------:R-:W-:Y:S04]  /*6fe0*/  BSSY B1, `(.L_x_524) ;  /* 0x000017a000017945 */ /* 0x000fe80003800000 */
[----:B------:R-:W-:Y:S05]  /*6ff0*/  @P3 BRA `(.L_x_525) ;  /* 0x0000001400e03947 */ /* 0x000fea0003800000 */
[----:B------:R-:W-:Y:S01]  /*7000*/  ISETP.NE.AND P3, PT, R6, RZ, PT ;  /* 0x000000ff0600720c */ /* 0x000fe20003f65270 */
[----:B------:R-:W-:Y:S01]  /*7010*/  BSSY B2, `(.L_x_526) ;  /* 0x000007c000027945 */ /* 0x000fe20003800000 */
[----:B---3--:R-:W-:-:S11]  /*7020*/  IMAD.MOV.U32 R118, RZ, RZ, R11 ;  /* 0x000000ffff767224 */ /* 0x008fd600078e000b */
[----:B------:R-:W-:Y:S05]  /*7030*/  @!P3 BRA `(.L_x_527) ;  /* 0x0000000400e4b947 */ /* 0x000fea0003800000 */
[----:B------:R-:W-:Y:S01]  /*7040*/  SEL R12, R122, R135, !P0 ;  /* 0x000000877a0c7207 */ /* 0x000fe20004000000 */
[----:B------:R-:W-:Y:S01]  /*7050*/  BSSY B3, `(.L_x_528) ;  /* 0x0000071000037945 */ /* 0x000fe20003800000 */
[----:B------:R-:W-:Y:S02]  /*7060*/  ISETP.GE.AND P3, PT, R16, R121, PT ;  /* 0x000000791000720c */ /* 0x000fe40003f66270 */
[----:B------:R-:W-:-:S04]  /*7070*/  SHF.R.S32.HI R13, RZ, 0x1f, R12 ;  /* 0x0000001fff0d7819 */ /* 0x000fc8000001140c */
[----:B------:R-:W-:-:S04]  /*7080*/  LEA.HI R13, R13, R12, RZ, 0x4 ;  /* 0x0000000c0d0d7211 */ /* 0x000fc800078f20ff */
[----:B------:R-:W-:-:S04]  /*7090*/  LEA.HI.SX32 R150, R13, R115, 0x1c ;  /* 0x000000730d967211 */ /* 0x000fc800078fe2ff */
[----:B------:R-:W-:-:S04]  /*70a0*/  SHF.R.S32.HI R13, RZ, 0x1f, R150 ;  /* 0x0000001fff0d7819 */ /* 0x000fc80000011496 */
[----:B------:R-:W-:Y:S01]  /*70b0*/  LEA.HI R13, R13, R150, RZ, 0x3 ;  /* 0x000000960d0d7211 */ /* 0x000fe200078f18ff */
[----:B------:R-:W-:-:S03]  /*70c0*/  IMAD.SHL.U32 R150, R150, 0x8, RZ ;  /* 0x0000000896967824 */ /* 0x000fc600078e00ff */
[----:B------:R-:W-:Y:S02]  /*70d0*/  SHF.R.S32.HI R13, RZ, 0x3, R13 ;  /* 0x00000003ff0d7819 */ /* 0x000fe4000001140d */
[----:B------:R-:W-:-:S03]  /*70e0*/  LOP3.LUT R12, R216, 0x38, R150, 0xf8, !PT ;  /* 0x00000038d80c7812 */ /* 0x000fc600078ef896 */
[----:B------:R-:W-:Y:S01]  /*70f0*/  IMAD R13, R13, 0x1800, R218 ;  /* 0x000018000d0d7824 */ /* 0x000fe200078e02da */
[----:B------:R-:W-:-:S05]  /*7100*/  LOP3.LUT R12, R12, R217, RZ, 0x3c, !PT ;  /* 0x000000d90c0c7212 */ /* 0x000fca00078e3cff */
[----:B------:R-:W-:-:S04]  /*7110*/  IMAD.IADD R12, R13, 0x1, R12 ;  /* 0x000000010d0c7824 */ /* 0x000fc800078e020c */
[C---:B------:R-:W-:Y:S02]  /*7120*/  IMAD R80, R18.reuse, 0x4800, R12 ;  /* 0x0000480012507824 */ /* 0x040fe400078e020c */
[----:B------:R-:W-:Y:S02]  /*7130*/  IMAD R12, R18, 0x4800, R136 ;  /* 0x00004800120c7824 */ /* 0x000fe400078e0288 */
[--C-:B------:R-:W-:Y:S02]  /*7140*/  IMAD R80, R80, 0x2, R2.reuse ;  /* 0x0000000250507824 */ /* 0x100fe400078e0202 */
[----:B------:R-:W-:-:S04]  /*7150*/  IMAD R12, R12, 0x2, R2 ;  /* 0x000000020c0c7824 */ /* 0x000fc800078e0202 */
[----:B------:R-:W3:Y:S04]  /*7160*/  LDS.128 R80, [R80+0x1e400] ;  /* 0x01e4000050507984 */ /* 0x000ee80000000c00 */
[----:B------:R-:W4:Y:S01]  /*7170*/  LDS.128 R12, [R12+0x1e400] ;  /* 0x01e400000c0c7984 */ /* 0x000f220000000c00 */
[----:B------:R-:W-:Y:S05]  /*7180*/  @P3 BRA `(.L_x_529) ;  /* 0x0000000400743947 */ /* 0x000fea0003800000 */
[----:B------:R-:W-:Y:S02]  /*7190*/  SHF.R.U64 R42, R42, 0x10, R43 ;  /* 0x000000102a2a7819 */ /* 0x000fe4000000122b */
[----:B------:R-:W-:Y:S02]  /*71a0*/  SHF.R.U64 R152, R40, 0x10, R41 ;  /* 0x0000001028987819 */ /* 0x000fe40000001229 */
[----:B------:R-:W-:Y:S02]  /*71b0*/  SHF.R.U32.HI R151, RZ, 0x10, R53 ;  /* 0x00000010ff977819 */ /* 0x000fe40000011635 */
[----:B------:R-:W-:Y:S02]  /*71c0*/  SHF.R.U32.HI R41, RZ, 0x10, R41 ;  /* 0x00000010ff297819 */ /* 0x000fe40000011629 */
[----:B------:R-:W-:Y:S02]  /*71d0*/  SHF.R.U64 R40, R52, 0x10, R53 ;  /* 0x0000001034287819 */ /* 0x000fe40000001235 */
[----:B------:R-:W-:-:S02]  /*71e0*/  PRMT R52, R153, 0x5432, R42 ;  /* 0x0000543299347816 */ /* 0x000fc4000000002a */
[C---:B------:R-:W-:Y:S02]  /*71f0*/  PRMT R42, R154.reuse, 0x5410, R151 ;  /* 0x000054109a2a7816 */ /* 0x040fe40000000097 */
[----:B------:R-:W-:Y:S02]  /*7200*/  PRMT R41, R153, 0x5410, R41 ;  /* 0x0000541099297816 */ /* 0x000fe40000000029 */
[----:B------:R-:W-:Y:S01]  /*7210*/  PRMT R152, R154, 0x5432, R152 ;  /* 0x000054329a987816 */ /* 0x000fe20000000098 */
[C---:B---3--:R-:W-:Y:S01]  /*7220*/  IMAD.U32 R154, R81.reuse, 0x10000, RZ ;  /* 0x00010000519a7824 */ /* 0x048fe200078e00ff */
[--C-:B------:R-:W-:Y:S01]  /*7230*/  SHF.R.U64 R53, R54, 0x10, R55.reuse ;  /* 0x0000001036357819 */ /* 0x100fe20000001237 */
[----:B------:R-:W-:Y:S01]  /*7240*/  IMAD.U32 R153, R42, 0x10000, RZ ;  /* 0x000100002a997824 */ /* 0x000fe200078e00ff */
[----:B------:R-:W-:Y:S01]  /*7250*/  LOP3.LUT R81, R81, 0xffff0000, RZ, 0xc0, !PT ;  /* 0xffff000051517812 */ /* 0x000fe200078ec0ff */
[----:B------:R-:W-:Y:S01]  /*7260*/  IMAD.U32 R151, R41, 0x10000, RZ ;  /* 0x0001000029977824 */ /* 0x000fe200078e00ff */
[----:B------:R-:W-:Y:S01]  /*7270*/  SHF.R.U32.HI R55, RZ, 0x10, R55 ;  /* 0x00000010ff377819 */ /* 0x000fe20000011637 */
[----:B----4-:R-:W-:-:S02]  /*7280*/  IMAD.U32 R54, R13, 0x10000, RZ ;  /* 0x000100000d367824 */ /* 0x010fc400078e00ff */
[C---:B------:R-:W-:Y:S01]  /*7290*/  FMUL.FTZ R155, R154.reuse, R153 ;  /* 0x000000999a9b7220 */ /* 0x040fe20000410000 */
[-C--:B------:R-:W-:Y:S01]  /*72a0*/  FMUL.FTZ R154, R154, R151.reuse ;  /* 0x000000979a9a7220 */ /* 0x080fe20000410000 */
[----:B------:R-:W-:Y:S02]  /*72b0*/  SHF.R.U32.HI R43, RZ, 0x10, R43 ;  /* 0x00000010ff2b7819 */ /* 0x000fe4000001162b */
[C---:B------:R-:W-:Y:S01]  /*72c0*/  FFMA.FTZ R151, R54.reuse, R151, -R155 ;  /* 0x0000009736977223 */ /* 0x040fe2000001089b */
[----:B------:R-:W-:Y:S01]  /*72d0*/  FFMA.FTZ R54, R54, R153, R154 ;  /* 0x0000009936367223 */ /* 0x000fe2000001009a */
[----:B------:R-:W-:Y:S02]  /*72e0*/  LOP3.LUT R153, R42, 0xffff0000, RZ, 0xc0, !PT ;  /* 0xffff00002a997812 */ /* 0x000fe400078ec0ff */
[----:B------:R-:W-:Y:S02]  /*72f0*/  LOP3.LUT R154, R41, 0xffff0000, RZ, 0xc0, !PT ;  /* 0xffff0000299a7812 */ /* 0x000fe400078ec0ff */
[----:B------:R-:W-:Y:S01]  /*7300*/  LOP3.LUT R41, R13, 0xffff0000, RZ, 0xc0, !PT ;  /* 0xffff00000d297812 */ /* 0x000fe200078ec0ff */
[CC--:B------:R-:W-:Y:S01]  /*7310*/  FMUL.FTZ R42, R81.reuse, R153.reuse ;  /* 0x00000099512a7220 */ /* 0x0c0fe20000410000 */
[----:B------:R-:W-:Y:S01]  /*7320*/  PRMT R40, R170, 0x5432, R40 ;  /* 0x00005432aa287816 */ /* 0x000fe20000000028 */
[-C--:B------:R-:W-:Y:S01]  /*7330*/  FMUL.FTZ R13, R81, R154.reuse ;  /* 0x0000009a510d7220 */ /* 0x080fe20000410000 */
[----:B------:R-:W-:Y:S01]  /*7340*/  PRMT R81, R164, 0x5410, R43 ;  /* 0x00005410a4517816 */ /* 0x000fe2000000002b */
[----:B------:R-:W-:Y:S01]  /*7350*/  FFMA.FTZ R42, R41, R154, -R42 ;  /* 0x0000009a292a7223 */ /* 0x000fe2000001082a */
[----:B------:R-:W-:Y:S01]  /*7360*/  SHF.L.U32 R154, R83, 0x10, RZ ;  /* 0x00000010539a7819 */ /* 0x000fe200000006ff */
[----:B------:R-:W-:Y:S01]  /*7370*/  FFMA.FTZ R41, R41, R153, R13 ;  /* 0x0000009929297223 */ /* 0x000fe2000001000d */
[----:B------:R-:W-:Y:S01]  /*7380*/  PRMT R13, R168, 0x5410, R55 ;  /* 0x00005410a80d7816 */ /* 0x000fe20000000037 */
[----:B------:R-:W-:Y:S01]  /*7390*/  IMAD.U32 R55, R81, 0x10000, RZ ;  /* 0x0001000051377824 */ /* 0x000fe200078e00ff */
[----:B------:R-:W-:Y:S01]  /*73a0*/  PRMT R43, R167, 0x5410, R53 ;  /* 0x00005410a72b7816 */ /* 0x000fe20000000035 */
[----:B------:R-:W-:Y:S01]  /*73b0*/  IMAD.U32 R53, R15, 0x10000, RZ ;  /* 0x000100000f357824 */ /* 0x000fe200078e00ff */
[----:B------:R-:W-:Y:S01]  /*73c0*/  LOP3.LUT R83, R83, 0xffff0000, RZ, 0xc0, !PT ;  /* 0xffff000053537812 */ /* 0x000fe200078ec0ff */
[----:B------:R-:W-:Y:S01]  /*73d0*/  IMAD.U32 R153, R13, 0x10000, RZ ;  /* 0x000100000d997824 */ /* 0x000fe200078e00ff */
[----:B------:R-:W-:-:S02]  /*73e0*/  F2FP.BF16.F32.PACK_AB R42, R42, R151 ;  /* 0x000000972a2a723e */ /* 0x000fc400000010ff */
[----:B------:R-:W-:Y:S01]  /*73f0*/  F2FP.BF16.F32.PACK_AB R41, R41, R54 ;  /* 0x000000362929723e */ /* 0x000fe200000010ff */
[C---:B------:R-:W-:Y:S01]  /*7400*/  FMUL.FTZ R155, R154.reuse, R153 ;  /* 0x000000999a9b7220 */ /* 0x040fe20000410000 */
[----:B------:R-:W-:-:S03]  /*7410*/  FMUL.FTZ R154, R154, R55 ;  /* 0x000000379a9a7220 */ /* 0x000fc60000410000 */
[C---:B------:R-:W-:Y:S01]  /*7420*/  FFMA.FTZ R55, R53.reuse, R55, -R155 ;  /* 0x0000003735377223 */ /* 0x040fe2000001089b */
[----:B------:R-:W-:Y:S01]  /*7430*/  FFMA.FTZ R53, R53, R153, R154 ;  /* 0x0000009935357223 */ /* 0x000fe2000001009a */
[----:B------:R-:W-:Y:S01]  /*7440*/  LOP3.LUT R153, R81, 0xffff0000, RZ, 0xc0, !PT ;  /* 0xffff000051997812 */ /* 0x000fe200078ec0ff */
[C---:B------:R-:W-:Y:S01]  /*7450*/  IMAD.U32 R154, R152.reuse, 0x10000, RZ ;  /* 0x00010000989a7824 */ /* 0x040fe200078e00ff */
[----:B------:R-:W-:Y:S02]  /*7460*/  LOP3.LUT R81, R13, 0xffff0000, RZ, 0xc0, !PT ;  /* 0xffff00000d517812 */ /* 0x000fe400078ec0ff */
[----:B------:R-:W-:Y:S02]  /*7470*/  LOP3.LUT R13, R15, 0xffff0000, RZ, 0xc0, !PT ;  /* 0xffff00000f0d7812 */ /* 0x000fe400078ec0ff */
[----:B------:R-:W-:Y:S01]  /*7480*/  LOP3.LUT R152, R152, 0xffff0000, RZ, 0xc0, !PT ;  /* 0xffff000098987812 */ /* 0x000fe200078ec0ff */
[C---:B------:R-:W-:Y:S01]  /*7490*/  FMUL.FTZ R15, R83.reuse, R81 ;  /* 0x00000051530f7220 */ /* 0x040fe20000410000 */
[----:B------:R-:W-:-:S03]  /*74a0*/  FMUL.FTZ R83, R83, R153 ;  /* 0x0000009953537220 */ /* 0x000fc60000410000 */
[C---:B------:R-:W-:Y:S01]  /*74b0*/  FFMA.FTZ R15, R13.reuse, R153, -R15 ;  /* 0x000000990d0f7223 */ /* 0x040fe2000001080f */
[----:B------:R-:W-:Y:S01]  /*74c0*/  FFMA.FTZ R13, R13, R81, R83 ;  /* 0x000000510d0d7223 */ /* 0x000fe20000010053 */
[C---:B------:R-:W-:Y:S01]  /*74d0*/  IMAD.U32 R153, R80.reuse, 0x10000, RZ ;  /* 0x0001000050997824 */ /* 0x040fe200078e00ff */
[----:B------:R-:W-:Y:S01]  /*74e0*/  LOP3.LUT R80, R80, 0xffff0000, RZ, 0xc0, !PT ;  /* 0xffff000050507812 */ /* 0x000fe200078ec0ff */
[C---:B------:R-:W-:Y:S01]  /*74f0*/  IMAD.U32 R83, R40.reuse, 0x10000, RZ ;  /* 0x0001000028537824 */ /* 0x040fe200078e00ff */
[----:B------:R-:W-:Y:S01]  /*7500*/  LOP3.LUT R40, R40, 0xffff0000, RZ, 0xc0, !PT ;  /* 0xffff000028287812 */ /* 0x000fe200078ec0ff */
[----:B------:R-:W-:Y:S01]  /*7510*/  IMAD.U32 R81, R12, 0x10000, RZ ;  /* 0x000100000c517824 */ /* 0x000fe200078e00ff */
[----:B------:R-:W-:Y:S01]  /*7520*/  F2FP.BF16.F32.PACK_AB R53, R13, R53 ;  /* 0x000000350d35723e */ /* 0x000fe200000010ff */
[C---:B------:R-:W-:Y:S01]  /*7530*/  FMUL.FTZ R155, R153.reuse, R83 ;  /* 0x00000053999b7220 */ /* 0x040fe20000410000 */
[----:B------:R-:W-:Y:S01]  /*7540*/  FMUL.FTZ R153, R153, R154 ;  /* 0x0000009a99997220 */ /* 0x000fe20000410000 */
[----:B------:R-:W-:Y:S01]  /*7550*/  F2FP.BF16.F32.PACK_AB R15, R15, R55 ;  /* 0x000000370f0f723e */ /* 0x000fe200000010ff */
[----:B------:R-:W-:-:S02]  /*7560*/  IMAD.MOV.U32 R13, RZ, RZ, R42 ;  /* 0x000000ffff0d7224 */ /* 0x000fc400078e002a */
[C---:B------:R-:W-:Y:S01]  /*7570*/  FFMA.FTZ R155, R81.reuse, R154, -R155 ;  /* 0x0000009a519b7223 */ /* 0x040fe2000001089b */
[----:B------:R-:W-:Y:S01]  /*7580*/  FFMA.FTZ R153, R81, R83, R153 ;  /* 0x0000005351997223 */ /* 0x000fe20000010099 */
[----:B------:R-:W-:Y:S01]  /*7590*/  LOP3.LUT R81, R12, 0xffff0000, RZ, 0xc0, !PT ;  /* 0xffff00000c517812 */ /* 0x000fe200078ec0ff */
[C---:B------:R-:W-:Y:S01]  /*75a0*/  FMUL.FTZ R12, R80.reuse, R40 ;  /* 0x00000028500c7220 */ /* 0x040fe20000410000 */
[-C--:B------:R-:W-:Y:S01]  /*75b0*/  FMUL.FTZ R80, R80, R152.reuse ;  /* 0x0000009850507220 */ /* 0x080fe20000410000 */
[C---:B------:R-:W-:Y:S01]  /*75c0*/  IMAD.U32 R154, R82.reuse, 0x10000, RZ ;  /* 0x00010000529a7824 */ /* 0x040fe200078e00ff */
[----:B------:R-:W-:Y:S01]  /*75d0*/  LOP3.LUT R82, R82, 0xffff0000, RZ, 0xc0, !PT ;  /* 0xffff000052527812 */ /* 0x000fe200078ec0ff */
[C---:B------:R-:W-:Y:S01]  /*75e0*/  FFMA.FTZ R12, R81.reuse, R152, -R12 ;  /* 0x00000098510c7223 */ /* 0x040fe2000001080c */
[----:B------:R-:W-:Y:S01]  /*75f0*/  FFMA.FTZ R40, R81, R40, R80 ;  /* 0x0000002851287223 */ /* 0x000fe20000010050 */
[C---:B------:R-:W-:Y:S01]  /*7600*/  IMAD.U32 R81, R43.reuse, 0x10000, RZ ;  /* 0x000100002b517824 */ /* 0x040fe200078e00ff */
[----:B------:R-:W-:Y:S01]  /*7610*/  SHF.L.U32 R80, R14, 0x10, RZ ;  /* 0x000000100e507819 */ /* 0x000fe200000006ff */
[----:B------:R-:W-:Y:S01]  /*7620*/  IMAD.U32 R83, R52, 0x10000, RZ ;  /* 0x0001000034537824 */ /* 0x000fe200078e00ff */
[----:B------:R-:W-:Y:S01]  /*7630*/  LOP3.LUT R43, R43, 0xffff0000, RZ, 0xc0, !PT ;  /* 0xffff00002b2b7812 */ /* 0x000fe200078ec0ff */
[----:B------:R-:W-:Y:S01]  /*7640*/  FMUL.FTZ R152, R154, R81 ;  /* 0x000000519a987220 */ /* 0x000fe20000410000 */
[----:B------:R-:W-:Y:S01]  /*7650*/  LOP3.LUT R52, R52, 0xffff0000, RZ, 0xc0, !PT ;  /* 0xffff000034347812 */ /* 0x000fe200078ec0ff */
[-C--:B------:R-:W-:Y:S01]  /*7660*/  FMUL.FTZ R154, R154, R83.reuse ;  /* 0x000000539a9a7220 */ /* 0x080fe20000410000 */
[----:B------:R-:W-:Y:S01]  /*7670*/  LOP3.LUT R14, R14, 0xffff0000, RZ, 0xc0, !PT ;  /* 0xffff00000e0e7812 */ /* 0x000fe200078ec0ff */
[----:B------:R-:W-:Y:S01]  /*7680*/  FFMA.FTZ R152, R80, R83, -R152 ;  /* 0x0000005350987223 */ /* 0x000fe20000010898 */
[----:B------:R-:W-:Y:S01]  /*7690*/  F2FP.BF16.F32.PACK_AB R40, R40, R153 ;  /* 0x000000992828723e */ /* 0x000fe200000010ff */
[----:B------:R-:W-:Y:S01]  /*76a0*/  FFMA.FTZ R154, R80, R81, R154 ;  /* 0x00000051509a7223 */ /* 0x000fe2000001009a */
[C---:B------:R-:W-:Y:S01]  /*76b0*/  FMUL.FTZ R80, R82.reuse, R43 ;  /* 0x0000002b52507220 */ /* 0x040fe20000410000 */
[----:B------:R-:W-:Y:S01]  /*76c0*/  FMUL.FTZ R82, R82, R52 ;  /* 0x0000003452527220 */ /* 0x000fe20000410000 */
[----:B------:R-:W-:Y:S01]  /*76d0*/  F2FP.BF16.F32.PACK_AB R12, R12, R155 ;  /* 0x0000009b0c0c723e */ /* 0x000fe200000010ff */
[----:B------:R-:W-:-:S02]  /*76e0*/  IMAD.MOV.U32 R81, RZ, RZ, R41 ;  /* 0x000000ffff517224 */ /* 0x000fc400078e0029 */
[C---:B------:R-:W-:Y:S01]  /*76f0*/  FFMA.FTZ R80, R14.reuse, R52, -R80 ;  /* 0x000000340e507223 */ /* 0x040fe20000010850 */
[----:B------:R-:W-:Y:S01]  /*7700*/  FFMA.FTZ R82, R14, R43, R82 ;  /* 0x0000002b0e527223 */ /* 0x000fe20000010052 */
[----:B------:R-:W-:-:S03]  /*7710*/  IMAD.MOV.U32 R83, RZ, RZ, R53 ;  /* 0x000000ffff537224 */ /* 0x000fc600078e0035 */
[----:B------:R-:W-:Y:S01]  /*7720*/  F2FP.BF16.F32.PACK_AB R152, R80, R152 ;  /* 0x000000985098723e */ /* 0x000fe200000010ff */
[----:B------:R-:W-:Y:S01]  /*7730*/  IMAD.MOV.U32 R80, RZ, RZ, R40 ;  /* 0x000000ffff507224 */ /* 0x000fe200078e0028 */
[----:B------:R-:W-:-:S03]  /*7740*/  F2FP.BF16.F32.PACK_AB R82, R82, R154 ;  /* 0x0000009a5252723e */ /* 0x000fc600000010ff */
[----:B------:R-:W-:-:S07]  /*7750*/  IMAD.MOV.U32 R14, RZ, RZ, R152 ;  /* 0x000000ffff0e7224 */ /* 0x000fce00078e0098 */
.L_x_529:
[----:B------:R-:W-:Y:S05]  /*7760*/  BSYNC B3 ;  /* 0x0000000000037941 */ /* 0x000fea0003800000 */
.L_x_528:
[----:B------:R-:W-:-:S04]  /*7770*/  LEA R40, P3, R3, R11, 0x1 ;  /* 0x0000000b03287211 */ /* 0x000fc800078608ff */
[----:B--2---:R-:W-:Y:S02]  /*7780*/  LEA.HI.X R41, R3, R119, R111, 0x1, P3 ;  /* 0x0000007703297211 */ /* 0x004fe400018f0c6f */
[----:B------:R-:W-:-:S03]  /*7790*/  ISETP.GE.AND P3, PT, R150, R131, PT ;  /* 0x000000839600720c */ /* 0x000fc60003f66270 */
[----:B----4-:R2:W-:Y:S10]  /*77a0*/  ST.E.128 desc[UR56][R40.64], R12 ;  /* 0x0000000c28007985 */ /* 0x0105f4000c101d38 */
[----:B--2---:R-:W-:-:S05]  /*77b0*/  @!P3 IMAD.WIDE R12, R150, 0x2, R118 ;  /* 0x00000002960cb825 */ /* 0x004fca00078e0276 */
[----:B---3--:R3:W-:Y:S02]  /*77c0*/  @!P3 ST.E.128 desc[UR56][R12.64], R80 ;  /* 0x000000500c00b985 */ /* 0x0087e4000c101d38 */
.L_x_527:
[----:B------:R-:W-:Y:S05]  /*77d0*/  BSYNC B2 ;  /* 0x0000000000027941 */ /* 0x000fea0003800000 */
.L_x_526:
[----:B------:R-:W-:Y:S01]  /*77e0*/  ISETP.NE.AND P3, PT, R7, RZ, PT ;  /* 0x000000ff0700720c */ /* 0x000fe20003f65270 */
[----:B------:R-:W-:-:S12]  /*77f0*/  BSSY B2, `(.L_x_530) ;  /* 0x000007c000027945 */ /* 0x000fd80003800000 */
[----:B------:R-:W-:Y:S05]  /*7800*/  @!P3 BRA `(.L_x_531) ;  /* 0x0000000400e8b947 */ /* 0x000fea0003800000 */
[----:B---3--:R-:W-:Y:S01]  /*7810*/  SEL R12, R122, R135, !P1 ;  /* 0x000000877a0c7207 */ /* 0x008fe20004800000 */
[----:B------:R-:W-:Y:S01]  /*7820*/  BSSY B3, `(.L_x_532) ;  /* 0x0000074000037945 */ /* 0x000fe20003800000 */
[C---:B------:R-:W-:Y:S02]  /*7830*/  LEA R52, P3, R4.reuse, R11, 0x1 ;  /* 0x0000000b04347211 */ /* 0x040fe400078608ff */
[----:B------:R-:W-:Y:S02]  /*7840*/  SHF.R.S32.HI R13, RZ, 0x1f, R12 ;  /* 0x0000001fff0d7819 */ /* 0x000fe4000001140c */
[----:B--2---:R-:W-:Y:S02]  /*7850*/  LEA.HI.X R53, R4, R119, R110, 0x1, P3 ;  /* 0x0000007704357211 */ /* 0x004fe400018f0c6e */
[----:B------:R-:W-:Y:S02]  /*7860*/  LEA.HI R13, R13, R12, RZ, 0x4 ;  /* 0x0000000c0d0d7211 */ /* 0x000fe400078f20ff */
[----:B------:R-:W-:-:S02]  /*7870*/  ISETP.GE.AND P3, PT, R193, R121, PT ;  /* 0x00000079c100720c */ /* 0x000fc40003f66270 */
        /* <DEDUP_REMOVED lines=8> */
[----:B------:R-:W-:Y:S02]  /*7900*/  IMAD.IADD R13, R13, 0x1, R12 ;  /* 0x000000010d0d7824 */ /* 0x000fe400078e020c */
[C---:B------:R-:W-:Y:S02]  /*7910*/  IMAD R12, R18.reuse, 0x4800, R134 ;  /* 0x00004800120c7824 */ /* 0x040fe400078e0286 */
[----:B------:R-:W-:Y:S02]  /*7920*/  IMAD R40, R18, 0x4800, R13 ;  /* 0x0000480012287824 */ /* 0x000fe400078e020d */
[--C-:B------:R-:W-:Y:S02]  /*7930*/  IMAD R12, R12, 0x2, R2.reuse ;  /* 0x000000020c0c7824 */ /* 0x100fe400078e0202 */
[----:B------:R-:W-:-:S04]  /*7940*/  IMAD R40, R40, 0x2, R2 ;  /* 0x0000000228287824 */ /* 0x000fc800078e0202 */
[----:B------:R-:W2:Y:S04]  /*7950*/  LDS.128 R12, [R12+0x1e400] ;  /* 0x01e400000c0c7984 */ /* 0x000ea80000000c00 */
[----:B------:R-:W3:Y:S01]  /*7960*/  LDS.128 R40, [R40+0x1e400] ;  /* 0x01e4000028287984 */ /* 0x000ee20000000c00 */
[----:B------:R-:W-:Y:S05]  /*7970*/  @P3 BRA `(.L_x_533) ;  /* 0x0000000400783947 */ /* 0x000fea0003800000 */
[----:B------:R-:W-:Y:S01]  /*7980*/  SHF.R.U32.HI R55, RZ, 0x10, R49 ;  /* 0x00000010ff377819 */ /* 0x000fe20000011631 */
[----:B---3--:R-:W-:Y:S01]  /*7990*/  IMAD.U32 R150, R41, 0x10000, RZ ;  /* 0x0001000029967824 */ /* 0x008fe200078e00ff */
[----:B------:R-:W-:Y:S01]  /*79a0*/  SHF.R.U32.HI R80, RZ, 0x10, R37 ;  /* 0x00000010ff507819 */ /* 0x000fe20000011625 */
[----:B--2---:R-:W-:Y:S01]  /*79b0*/  IMAD.U32 R81, R13, 0x10000, RZ ;  /* 0x000100000d517824 */ /* 0x004fe200078e00ff */
[----:B------:R-:W-:Y:S02]  /*79c0*/  PRMT R55, R166, 0x5410, R55 ;  /* 0x00005410a6377816 */ /* 0x000fe40000000037 */
[----:B------:R-:W-:Y:S02]  /*79d0*/  PRMT R80, R169, 0x5432, R80 ;  /* 0x00005432a9507816 */ /* 0x000fe40000000050 */
[----:B------:R-:W-:Y:S02]  /*79e0*/  SHF.L.U32 R83, R55, 0x10, RZ ;  /* 0x0000001037537819 */ /* 0x000fe400000006ff */
[----:B------:R-:W-:Y:S01]  /*79f0*/  LOP3.LUT R41, R41, 0xffff0000, RZ, 0xc0, !PT ;  /* 0xffff000029297812 */ /* 0x000fe200078ec0ff */
[----:B------:R-:W-:Y:S01]  /*7a00*/  IMAD.U32 R82, R80, 0x10000, RZ ;  /* 0x0001000050527824 */ /* 0x000fe200078e00ff */
[----:B------:R-:W-:Y:S01]  /*7a10*/  LOP3.LUT R13, R13, 0xffff0000, RZ, 0xc0, !PT ;  /* 0xffff00000d0d7812 */ /* 0x000fe200078ec0ff */
[----:B------:R-:W-:Y:S01]  /*7a20*/  FMUL.FTZ R151, R150, R83 ;  /* 0x0000005396977220 */ /* 0x000fe20000410000 */
[----:B------:R-:W-:Y:S01]  /*7a30*/  SHF.R.U64 R36, R36, 0x10, R37 ;  /* 0x0000001024247819 */ /* 0x000fe20000001225 */
[-C--:B------:R-:W-:Y:S01]  /*7a40*/  FMUL.FTZ R150, R150, R82.reuse ;  /* 0x0000005296967220 */ /* 0x080fe20000410000 */
[----:B------:R-:W-:Y:S01]  /*7a50*/  SHF.R.U64 R48, R48, 0x10, R49 ;  /* 0x0000001030307819 */ /* 0x000fe20000001231 */
[----:B------:R-:W-:Y:S01]  /*7a60*/  FFMA.FTZ R82, R81, R82, -R151 ;  /* 0x0000005251527223 */ /* 0x000fe20000010897 */
[----:B------:R-:W-:-:S02]  /*7a70*/  IMAD.U32 R151, R43, 0x10000, RZ ;  /* 0x000100002b977824 */ /* 0x000fc400078e00ff */
[----:B------:R-:W-:Y:S01]  /*7a80*/  FFMA.FTZ R81, R81, R83, R150 ;  /* 0x0000005351517223 */ /* 0x000fe20000010096 */
[----:B------:R-:W-:Y:S02]  /*7a90*/  LOP3.LUT R83, R80, 0xffff0000, RZ, 0xc0, !PT ;  /* 0xffff000050537812 */ /* 0x000fe400078ec0ff */
[----:B------:R-:W-:Y:S02]  /*7aa0*/  LOP3.LUT R80, R55, 0xffff0000, RZ, 0xc0, !PT ;  /* 0xffff000037507812 */ /* 0x000fe400078ec0ff */
[----:B------:R-:W-:Y:S02]  /*7ab0*/  LOP3.LUT R43, R43, 0xffff0000, RZ, 0xc0, !PT ;  /* 0xffff00002b2b7812 */ /* 0x000fe400078ec0ff */
[----:B------:R-:W-:Y:S01]  /*7ac0*/  SHF.R.U64 R50, R50, 0x10, R51 ;  /* 0x0000001032327819 */ /* 0x000fe20000001233 */
[C---:B------:R-:W-:Y:S01]  /*7ad0*/  FMUL.FTZ R55, R41.reuse, R80 ;  /* 0x0000005029377220 */ /* 0x040fe20000410000 */
[----:B------:R-:W-:Y:S01]  /*7ae0*/  FMUL.FTZ R41, R41, R83 ;  /* 0x0000005329297220 */ /* 0x000fe20000410000 */
[----:B------:R-:W-:-:S02]  /*7af0*/  SHF.R.U64 R38, R38, 0x10, R39 ;  /* 0x0000001026267819 */ /* 0x000fc40000001227 */
[C---:B------:R-:W-:Y:S01]  /*7b00*/  FFMA.FTZ R55, R13.reuse, R83, -R55 ;  /* 0x000000530d377223 */ /* 0x040fe20000010837 */
[----:B------:R-:W-:Y:S01]  /*7b10*/  FFMA.FTZ R13, R13, R80, R41 ;  /* 0x000000500d0d7223 */ /* 0x000fe20000010029 */
[----:B------:R-:W-:Y:S01]  /*7b20*/  SHF.R.U32.HI R41, RZ, 0x10, R51 ;  /* 0x00000010ff297819 */ /* 0x000fe20000011633 */
[----:B------:R-:W-:Y:S01]  /*7b30*/  IMAD.U32 R83, R15, 0x10000, RZ ;  /* 0x000100000f537824 */ /* 0x000fe200078e00ff */
[----:B------:R-:W-:Y:S02]  /*7b40*/  SHF.R.U32.HI R80, RZ, 0x10, R39 ;  /* 0x00000010ff507819 */ /* 0x000fe40000011627 */
[----:B------:R-:W-:Y:S02]  /*7b50*/  PRMT R41, R165, 0x5410, R41 ;  /* 0x00005410a5297816 */ /* 0x000fe40000000029 */
[----:B------:R-:W-:Y:S02]  /*7b60*/  PRMT R80, R168, 0x5432, R80 ;  /* 0x00005432a8507816 */ /* 0x000fe40000000050 */
[----:B------:R-:W-:Y:S01]  /*7b70*/  LOP3.LUT R15, R15, 0xffff0000, RZ, 0xc0, !PT ;  /* 0xffff00000f0f7812 */ /* 0x000fe200078ec0ff */
[C---:B------:R-:W-:Y:S01]  /*7b80*/  IMAD.U32 R150, R41.reuse, 0x10000, RZ ;  /* 0x0001000029967824 */ /* 0x040fe200078e00ff */
[----:B------:R-:W-:Y:S01]  /*7b90*/  LOP3.LUT R41, R41, 0xffff0000, RZ, 0xc0, !PT ;  /* 0xffff000029297812 */ /* 0x000fe200078ec0ff */
[C---:B------:R-:W-:Y:S01]  /*7ba0*/  IMAD.U32 R152, R80.reuse, 0x10000, RZ ;  /* 0x0001000050987824 */ /* 0x040fe200078e00ff */
[----:B------:R-:W-:Y:S01]  /*7bb0*/  LOP3.LUT R37, R80, 0xffff0000, RZ, 0xc0, !PT ;  /* 0xffff000050257812 */ /* 0x000fe200078ec0ff */
[----:B------:R-:W-:Y:S01]  /*7bc0*/  FMUL.FTZ R153, R151, R150 ;  /* 0x0000009697997220 */ /* 0x000fe20000410000 */
[----:B------:R-:W-:Y:S01]  /*7bd0*/  LOP3.LUT R39, R12, 0xffff0000, RZ, 0xc0, !PT ;  /* 0xffff00000c277812 */ /* 0x000fe200078ec0ff */
[----:B------:R-:W-:Y:S01]  /*7be0*/  FMUL.FTZ R49, R43, R41 ;  /* 0x000000292b317220 */ /* 0x000fe20000410000 */
[-C--:B------:R-:W-:Y:S01]  /*7bf0*/  FMUL.FTZ R151, R151, R152.reuse ;  /* 0x0000009897977220 */ /* 0x080fe20000410000 */
[-C--:B------:R-:W-:Y:S01]  /*7c00*/  FMUL.FTZ R43, R43, R37.reuse ;  /* 0x000000252b2b7220 */ /* 0x080fe20000410000 */
[----:B------:R-:W-:Y:S01]  /*7c10*/  FFMA.FTZ R152, R83, R152, -R153 ;  /* 0x0000009853987223 */ /* 0x000fe20000010899 */
[----:B------:R-:W-:Y:S01]  /*7c20*/  FFMA.FTZ R37, R15, R37, -R49 ;  /* 0x000000250f257223 */ /* 0x000fe20000010831 */
[----:B------:R-:W-:Y:S01]  /*7c30*/  FFMA.FTZ R151, R83, R150, R151 ;  /* 0x0000009653977223 */ /* 0x000fe20000010097 */
[----:B------:R-:W-:Y:S01]  /*7c40*/  FFMA.FTZ R15, R15, R41, R43 ;  /* 0x000000290f0f7223 */ /* 0x000fe2000001002b */
[----:B------:R-:W-:Y:S01]  /*7c50*/  PRMT R41, R167, 0x5432, R36 ;  /* 0x00005432a7297816 */ /* 0x000fe20000000024 */
[----:B------:R-:W-:Y:S01]  /*7c60*/  IMAD.U32 R83, R40, 0x10000, RZ ;  /* 0x0001000028537824 */ /* 0x000fe200078e00ff */
[----:B------:R-:W-:Y:S01]  /*7c70*/  PRMT R36, R166, 0x5432, R48 ;  /* 0x00005432a6247816 */ /* 0x000fe20000000030 */
[----:B------:R-:W-:Y:S01]  /*7c80*/  IMAD.U32 R43, R12, 0x10000, RZ ;  /* 0x000100000c2b7824 */ /* 0x000fe200078e00ff */
[----:B------:R-:W-:Y:S01]  /*7c90*/  LOP3.LUT R40, R40, 0xffff0000, RZ, 0xc0, !PT ;  /* 0xffff000028287812 */ /* 0x000fe200078ec0ff */
[C---:B------:R-:W-:Y:S01]  /*7ca0*/  IMAD.U32 R49, R41.reuse, 0x10000, RZ ;  /* 0x0001000029317824 */ /* 0x040fe200078e00ff */
[----:B------:R-:W-:Y:S01]  /*7cb0*/  LOP3.LUT R41, R41, 0xffff0000, RZ, 0xc0, !PT ;  /* 0xffff000029297812 */ /* 0x000fe200078ec0ff */
[C---:B------:R-:W-:Y:S01]  /*7cc0*/  IMAD.U32 R48, R36.reuse, 0x10000, RZ ;  /* 0x0001000024307824 */ /* 0x040fe200078e00ff */
[----:B------:R-:W-:-:S02]  /*7cd0*/  LOP3.LUT R36, R36, 0xffff0000, RZ, 0xc0, !PT ;  /* 0xffff000024247812 */ /* 0x000fc400078ec0ff */
[----:B------:R-:W-:Y:S01]  /*7ce0*/  PRMT R50, R164, 0x5432, R50 ;  /* 0x00005432a4327816 */ /* 0x000fe20000000032 */
[C---:B------:R-:W-:Y:S01]  /*7cf0*/  FMUL.FTZ R80, R83.reuse, R48 ;  /* 0x0000003053507220 */ /* 0x040fe20000410000 */
[----:B------:R-:W-:Y:S01]  /*7d00*/  FMUL.FTZ R83, R83, R49 ;  /* 0x0000003153537220 */ /* 0x000fe20000410000 */
[C---:B------:R-:W-:Y:S01]  /*7d10*/  FMUL.FTZ R12, R40.reuse, R36 ;  /* 0x00000024280c7220 */ /* 0x040fe20000410000 */
[-C--:B------:R-:W-:Y:S01]  /*7d20*/  FMUL.FTZ R40, R40, R41.reuse ;  /* 0x0000002928287220 */ /* 0x080fe20000410000 */
[----:B------:R-:W-:Y:S01]  /*7d30*/  PRMT R38, R165, 0x5432, R38 ;  /* 0x00005432a5267816 */ /* 0x000fe20000000026 */
[----:B------:R-:W-:Y:S01]  /*7d40*/  FFMA.FTZ R83, R43, R48, R83 ;  /* 0x000000302b537223 */ /* 0x000fe20000010053 */
[----:B------:R-:W-:Y:S01]  /*7d50*/  SHF.L.U32 R48, R42, 0x10, RZ ;  /* 0x000000102a307819 */ /* 0x000fe200000006ff */
[C---:B------:R-:W-:Y:S01]  /*7d60*/  FFMA.FTZ R36, R39.reuse, R36, R40 ;  /* 0x0000002427247223 */ /* 0x040fe20000010028 */
[----:B------:R-:W-:Y:S01]  /*7d70*/  FFMA.FTZ R12, R39, R41, -R12 ;  /* 0x00000029270c7223 */ /* 0x000fe2000001080c */
[----:B------:R-:W-:-:S02]  /*7d80*/  IMAD.U32 R40, R50, 0x10000, RZ ;  /* 0x0001000032287824 */ /* 0x000fc400078e00ff */
[----:B------:R-:W-:Y:S01]  /*7d90*/  FFMA.FTZ R80, R43, R49, -R80 ;  /* 0x000000312b507223 */ /* 0x000fe20000010850 */
[----:B------:R-:W-:Y:S01]  /*7da0*/  IMAD.U32 R41, R38, 0x10000, RZ ;  /* 0x0001000026297824 */ /* 0x000fe200078e00ff */
[----:B------:R-:W-:Y:S01]  /*7db0*/  LOP3.LUT R42, R42, 0xffff0000, RZ, 0xc0, !PT ;  /* 0xffff00002a2a7812 */ /* 0x000fe200078ec0ff */
[-C--:B------:R-:W-:Y:S01]  /*7dc0*/  FMUL.FTZ R43, R48, R40.reuse ;  /* 0x00000028302b7220 */ /* 0x080fe20000410000 */
[----:B------:R-:W-:Y:S02]  /*7dd0*/  IMAD.U32 R39, R14, 0x10000, RZ ;  /* 0x000100000e277824 */ /* 0x000fe400078e00ff */
[-C--:B------:R-:W-:Y:S01]  /*7de0*/  FMUL.FTZ R48, R48, R41.reuse ;  /* 0x0000002930307220 */ /* 0x080fe20000410000 */
[----:B------:R-:W-:Y:S01]  /*7df0*/  LOP3.LUT R50, R50, 0xffff0000, RZ, 0xc0, !PT ;  /* 0xffff000032327812 */ /* 0x000fe200078ec0ff */
[C---:B------:R-:W-:Y:S02]  /*7e00*/  FFMA.FTZ R43, R39.reuse, R41, -R43 ;  /* 0x00000029272b7223 */ /* 0x040fe4000001082b */
[----:B------:R-:W-:Y:S01]  /*7e10*/  FFMA.FTZ R48, R39, R40, R48 ;  /* 0x0000002827307223 */ /* 0x000fe20000010030 */
[----:B------:R-:W-:Y:S01]  /*7e20*/  LOP3.LUT R38, R38, 0xffff0000, RZ, 0xc0, !PT ;  /* 0xffff000026267812 */ /* 0x000fe200078ec0ff */
[----:B------:R-:W-:Y:S01]  /*7e30*/  FMUL.FTZ R39, R42, R50 ;  /* 0x000000322a277220 */ /* 0x000fe20000410000 */
[----:B------:R-:W-:-:S02]  /*7e40*/  LOP3.LUT R14, R14, 0xffff0000, RZ, 0xc0, !PT ;  /* 0xffff00000e0e7812 */ /* 0x000fc400078ec0ff */
[----:B------:R-:W-:Y:S01]  /*7e50*/  F2FP.BF16.F32.PACK_AB R55, R55, R82 ;  /* 0x000000523737723e */ /* 0x000fe200000010ff */
[----:B------:R-:W-:Y:S01]  /*7e60*/  FMUL.FTZ R42, R42, R38 ;  /* 0x000000262a2a7220 */ /* 0x000fe20000410000 */
[----:B------:R-:W-:Y:S01]  /*7e70*/  F2FP.BF16.F32.PACK_AB R37, R37, R152 ;  /* 0x000000982525723e */ /* 0x000fe200000010ff */
[C---:B------:R-:W-:Y:S01]  /*7e80*/  FFMA.FTZ R39, R14.reuse, R38, -R39 ;  /* 0x000000260e277223 */ /* 0x040fe20000010827 */
[----:B------:R-:W-:Y:S01]  /*7e90*/  F2FP.BF16.F32.PACK_AB R81, R13, R81 ;  /* 0x000000510d51723e */ /* 0x000fe200000010ff */
[----:B------:R-:W-:Y:S01]  /*7ea0*/  FFMA.FTZ R42, R14, R50, R42 ;  /* 0x000000320e2a7223 */ /* 0x000fe2000001002a */
[----:B------:R-:W-:Y:S01]  /*7eb0*/  F2FP.BF16.F32.PACK_AB R151, R15, R151 ;  /* 0x000000970f97723e */ /* 0x000fe200000010ff */
[----:B------:R-:W-:Y:S01]  /*7ec0*/  IMAD.MOV.U32 R13, RZ, RZ, R55 ;  /* 0x000000ffff0d7224 */ /* 0x000fe200078e0037 */
[----:B------:R-:W-:Y:S01]  /*7ed0*/  F2FP.BF16.F32.PACK_AB R36, R36, R83 ;  /* 0x000000532424723e */ /* 0x000fe200000010ff */
[----:B------:R-:W-:Y:S01]  /*7ee0*/  IMAD.MOV.U32 R41, RZ, RZ, R81 ;  /* 0x000000ffff297224 */ /* 0x000fe200078e0051 */
[----:B------:R-:W-:Y:S01]  /*7ef0*/  F2FP.BF16.F32.PACK_AB R39, R39, R43 ;  /* 0x0000002b2727723e */ /* 0x000fe200000010ff */
[----:B------:R-:W-:Y:S01]  /*7f00*/  IMAD.MOV.U32 R15, RZ, RZ, R37 ;  /* 0x000000ffff0f7224 */ /* 0x000fe200078e0025 */
[----:B------:R-:W-:Y:S01]  /*7f10*/  F2FP.BF16.F32.PACK_AB R12, R12, R80 ;  /* 0x000000500c0c723e */ /* 0x000fe200000010ff */
[----:B------:R-:W-:Y:S01]  /*7f20*/  IMAD.MOV.U32 R40, RZ, RZ, R36 ;  /* 0x000000ffff287224 */ /* 0x000fe200078e0024 */
[----:B------:R-:W-:Y:S01]  /*7f30*/  F2FP.BF16.F32.PACK_AB R42, R42, R48 ;  /* 0x000000302a2a723e */ /* 0x000fe200000010ff */
[----:B------:R-:W-:-:S02]  /*7f40*/  IMAD.MOV.U32 R14, RZ, RZ, R39 ;  /* 0x000000ffff0e7224 */ /* 0x000fc400078e0027 */
[----:B------:R-:W-:-:S07]  /*7f50*/  IMAD.MOV.U32 R43, RZ, RZ, R151 ;  /* 0x000000ffff2b7224 */ /* 0x000fce00078e0097 */
.L_x_533:
[----:B------:R-:W-:Y:S05]  /*7f60*/  BSYNC B3 ;  /* 0x0000000000037941 */ /* 0x000fea0003800000 */
.L_x_532:
[----:B------:R-:W-:Y:S01]  /*7f70*/  ISETP.GE.AND P3, PT, R54, R131, PT ;  /* 0x000000833600720c */ /* 0x000fe20003f66270 */
[----:B--2---:R4:W-:-:S12]  /*7f80*/  ST.E.128 desc[UR56][R52.64], R12 ;  /* 0x0000000c34007985 */ /* 0x0049d8000c101d38 */
[----:B------:R-:W-:-:S05]  /*7f90*/  @!P3 IMAD.WIDE R36, R54, 0x2, R118 ;  /* 0x000000023624b825 */ /* 0x000fca00078e0276 */
[----:B---3--:R4:W-:Y:S02]  /*7fa0*/  @!P3 ST.E.128 desc[UR56][R36.64], R40 ;  /* 0x000000282400b985 */ /* 0x0089e4000c101d38 */
.L_x_531:
[----:B------:R-:W-:Y:S05]  /*7fb0*/  BSYNC B2 ;  /* 0x0000000000027941 */ /* 0x000fea0003800000 */
.L_x_530:
[----:B------:R-:W-:-:S13]  /*7fc0*/  ISETP.NE.AND P3, PT, R8, RZ, PT ;  /* 0x000000ff0800720c */ /* 0x000fda0003f65270 */
[----:B------:R-:W-:Y:S05]  /*7fd0*/  @!P3 BRA `(.L_x_525) ;  /* 0x0000000400e8b947 */ /* 0x000fea0003800000 */
[----:B---34-:R-:W3:Y:S01]  /*7fe0*/  LDL R12, [R1] ;  /* 0x00000000010c7983 */ /* 0x018ee20000100800 */
[C---:B------:R-:W-:Y:S01]  /*7ff0*/  LEA R40, P3, R5.reuse, R11, 0x1 ;  /* 0x0000000b05287211 */ /* 0x040fe200078608ff */
[----:B------:R-:W-:Y:S03]  /*8000*/  BSSY B2, `(.L_x_534) ;  /* 0x0000073000027945 */ /* 0x000fe60003800000 */
[----:B--2---:R-:W-:Y:S02]  /*8010*/  LEA.HI.X R41, R5, R119, R109, 0x1, P3 ;  /* 0x0000007705297211 */ /* 0x004fe400018f0c6d */
[----:B------:R-:W-:Y:S02]  /*8020*/  ISETP.GE.AND P3, PT, R192, R121, PT ;  /* 0x00000079c000720c */ /* 0x000fe40003f66270 */
[----:B---3--:R-:W-:-:S04]  /*8030*/  LOP3.LUT P5, RZ, R12, 0x1, RZ, 0xc0, !PT ;  /* 0x000000010cff7812 */ /* 0x008fc800078ac0ff */
[----:B------:R-:W-:-:S04]  /*8040*/  SEL R11, R122, R135, !P5 ;  /* 0x000000877a0b7207 */ /* 0x000fc80006800000 */
        /* <DEDUP_REMOVED lines=9> */
[----:B------:R-:W-:-:S04]  /*80e0*/  LOP3.LUT R12, R12, R217, RZ, 0x3c, !PT ;  /* 0x000000d90c0c7212 */ /* 0x000fc800078e3cff */
[----:B------:R-:W-:Y:S01]  /*80f0*/  IADD3 R15, R13, R12, RZ ;  /* 0x0000000c0d0f7210 */ /* 0x000fe20007ffe0ff */
[----:B------:R-:W-:-:S04]  /*8100*/  IMAD R13, R18, 0x4800, R132 ;  /* 0x00004800120d7824 */ /* 0x000fc800078e0284 */
[----:B------:R-:W-:Y:S02]  /*8110*/  IMAD R15, R18, 0x4800, R15 ;  /* 0x00004800120f7824 */ /* 0x000fe400078e020f */
[--C-:B------:R-:W-:Y:S02]  /*8120*/  IMAD R13, R13, 0x2, R2.reuse ;  /* 0x000000020d0d7824 */ /* 0x100fe400078e0202 */
[----:B------:R-:W-:-:S04]  /*8130*/  IMAD R36, R15, 0x2, R2 ;  /* 0x000000020f247824 */ /* 0x000fc800078e0202 */
[----:B------:R-:W2:Y:S04]  /*8140*/  LDS.128 R12, [R13+0x1e400] ;  /* 0x01e400000d0c7984 */ /* 0x000ea80000000c00 */
[----:B------:R-:W3:Y:S01]  /*8150*/  LDS.128 R36, [R36+0x1e400] ;  /* 0x01e4000024247984 */ /* 0x000ee20000000c00 */
[----:B------:R-:W-:Y:S05]  /*8160*/  @P3 BRA `(.L_x_535) ;  /* 0x0000000400703947 */ /* 0x000fea0003800000 */
[--C-:B------:R-:W-:Y:S01]  /*8170*/  SHF.R.U64 R34, R34, 0x10, R35.reuse ;  /* 0x0000001022227819 */ /* 0x100fe20000001223 */
[----:B---3--:R-:W-:Y:S01]  /*8180*/  IMAD.U32 R48, R37, 0x10000, RZ ;  /* 0x0001000025307824 */ /* 0x008fe200078e00ff */
[----:B------:R-:W-:Y:S01]  /*8190*/  SHF.R.U32.HI R42, RZ, 0x10, R35 ;  /* 0x00000010ff2a7819 */ /* 0x000fe20000011623 */
[----:B------:R-:W-:Y:S01]  /*81a0*/  IMAD.U32 R52, R39, 0x10000, RZ ;  /* 0x0001000027347824 */ /* 0x000fe200078e00ff */
[--C-:B------:R-:W-:Y:S01]  /*81b0*/  SHF.R.U64 R35, R44, 0x10, R45.reuse ;  /* 0x000000102c237819 */ /* 0x100fe2000000122d */
[----:B--2---:R-:W-:Y:S01]  /*81c0*/  IMAD.U32 R51, R15, 0x10000, RZ ;  /* 0x000100000f337824 */ /* 0x004fe200078e00ff */
[----:B------:R-:W-:Y:S01]  /*81d0*/  SHF.R.U32.HI R44, RZ, 0x10, R45 ;  /* 0x00000010ff2c7819 */ /* 0x000fe2000001162d */
[----:B------:R-:W-:Y:S01]  /*81e0*/  IMAD.U32 R45, R13, 0x10000, RZ ;  /* 0x000100000d2d7824 */ /* 0x000fe200078e00ff */
[--C-:B------:R-:W-:Y:S01]  /*81f0*/  SHF.R.U64 R32, R32, 0x10, R33.reuse ;  /* 0x0000001020207819 */ /* 0x100fe20000001221 */
[----:B------:R-:W-:Y:S01]  /*8200*/  IMAD.U32 R53, R38, 0x10000, RZ ;  /* 0x0001000026357824 */ /* 0x000fe200078e00ff */
[----:B------:R-:W-:Y:S01]  /*8210*/  SHF.R.U32.HI R33, RZ, 0x10, R33 ;  /* 0x00000010ff217819 */ /* 0x000fe20000011621 */
[----:B------:R-:W-:Y:S01]  /*8220*/  IMAD.U32 R50, R14, 0x10000, RZ ;  /* 0x000100000e327824 */ /* 0x000fe200078e00ff */
[----:B------:R-:W-:-:S02]  /*8230*/  PRMT R44, R162, 0x5432, R44 ;  /* 0x00005432a22c7816 */ /* 0x000fc4000000002c */
[----:B------:R-:W-:Y:S02]  /*8240*/  SHF.R.U64 R43, R46, 0x10, R47 ;  /* 0x000000102e2b7819 */ /* 0x000fe4000000122f */
[----:B------:R-:W-:Y:S02]  /*8250*/  PRMT R33, R160, 0x5410, R33 ;  /* 0x00005410a0217816 */ /* 0x000fe40000000021 */
[----:B------:R-:W-:Y:S02]  /*8260*/  SHF.L.U32 R54, R44, 0x10, RZ ;  /* 0x000000102c367819 */ /* 0x000fe400000006ff */
[----:B------:R-:W-:Y:S01]  /*8270*/  SHF.R.U32.HI R46, RZ, 0x10, R47 ;  /* 0x00000010ff2e7819 */ /* 0x000fe2000001162f */
[----:B------:R-:W-:Y:S01]  /*8280*/  IMAD.U32 R55, R33, 0x10000, RZ ;  /* 0x0001000021377824 */ /* 0x000fe200078e00ff */
[----:B------:R-:W-:Y:S02]  /*8290*/  PRMT R35, R161, 0x5432, R35 ;  /* 0x00005432a1237816 */ /* 0x000fe40000000023 */
[----:B------:R-:W-:Y:S01]  /*82a0*/  LOP3.LUT R49, R37, 0xffff0000, RZ, 0xc0, !PT ;  /* 0xffff000025317812 */ /* 0x000fe200078ec0ff */
[----:B------:R-:W-:Y:S01]  /*82b0*/  IMAD.U32 R37, R36, 0x10000, RZ ;  /* 0x0001000024257824 */ /* 0x000fe200078e00ff */
[----:B------:R-:W-:Y:S01]  /*82c0*/  PRMT R161, R161, 0x5410, R43 ;  /* 0x00005410a1a17816 */ /* 0x000fe2000000002b */
[----:B------:R-:W-:Y:S01]  /*82d0*/  FMUL.FTZ R43, R48, R54 ;  /* 0x00000036302b7220 */ /* 0x000fe20000410000 */
[----:B------:R-:W-:Y:S01]  /*82e0*/  LOP3.LUT R44, R44, 0xffff0000, RZ, 0xc0, !PT ;  /* 0xffff00002c2c7812 */ /* 0x000fe200078ec0ff */
[-C--:B------:R-:W-:Y:S01]  /*82f0*/  FMUL.FTZ R48, R48, R55.reuse ;  /* 0x0000003730307220 */ /* 0x080fe20000410000 */
[----:B------:R-:W-:Y:S01]  /*8300*/  PRMT R46, R162, 0x5410, R46 ;  /* 0x00005410a22e7816 */ /* 0x000fe2000000002e */
[----:B------:R-:W-:Y:S01]  /*8310*/  FFMA.FTZ R43, R45, R55, -R43 ;  /* 0x000000372d2b7223 */ /* 0x000fe2000001082b */
[----:B------:R-:W-:Y:S01]  /*8320*/  LOP3.LUT R33, R33, 0xffff0000, RZ, 0xc0, !PT ;  /* 0xffff000021217812 */ /* 0x000fe200078ec0ff */
[----:B------:R-:W-:Y:S01]  /*8330*/  FMUL.FTZ R80, R49, R44 ;  /* 0x0000002c31507220 */ /* 0x000fe20000410000 */
[----:B------:R-:W-:Y:S01]  /*8340*/  LOP3.LUT R47, R13, 0xffff0000, RZ, 0xc0, !PT ;  /* 0xffff00000d2f7812 */ /* 0x000fe200078ec0ff */
[----:B------:R-:W-:Y:S01]  /*8350*/  IMAD.U32 R55, R46, 0x10000, RZ ;  /* 0x000100002e377824 */ /* 0x000fe200078e00ff */
[----:B------:R-:W-:Y:S01]  /*8360*/  PRMT R42, R160, 0x5432, R42 ;  /* 0x00005432a02a7816 */ /* 0x000fe2000000002a */
[-C--:B------:R-:W-:Y:S01]  /*8370*/  FMUL.FTZ R49, R49, R33.reuse ;  /* 0x0000002131317220 */ /* 0x080fe20000410000 */
[----:B------:R-:W-:Y:S01]  /*8380*/  LOP3.LUT R39, R39, 0xffff0000, RZ, 0xc0, !PT ;  /* 0xffff000027277812 */ /* 0x000fe200078ec0ff */
[----:B------:R-:W-:Y:S01]  /*8390*/  FFMA.FTZ R48, R45, R54, R48 ;  /* 0x000000362d307223 */ /* 0x000fe20000010030 */
[----:B------:R-:W-:Y:S01]  /*83a0*/  LOP3.LUT R46, R46, 0xffff0000, RZ, 0xc0, !PT ;  /* 0xffff00002e2e7812 */ /* 0x000fe200078ec0ff */
[----:B------:R-:W-:Y:S01]  /*83b0*/  FFMA.FTZ R80, R47, R33, -R80 ;  /* 0x000000212f507223 */ /* 0x000fe20000010850 */
[----:B------:R-:W-:-:S02]  /*83c0*/  IMAD.U32 R45, R42, 0x10000, RZ ;  /* 0x000100002a2d7824 */ /* 0x000fc400078e00ff */
[----:B------:R-:W-:Y:S01]  /*83d0*/  FMUL.FTZ R33, R52, R55 ;  /* 0x0000003734217220 */ /* 0x000fe20000410000 */
[----:B------:R-:W-:Y:S01]  /*83e0*/  PRMT R32, R163, 0x5410, R32 ;  /* 0x00005410a3207816 */ /* 0x000fe20000000020 */
[----:B------:R-:W-:Y:S01]  /*83f0*/  FFMA.FTZ R49, R47, R44, R49 ;  /* 0x0000002c2f317223 */ /* 0x000fe20000010031 */
[----:B------:R-:W-:Y:S01]  /*8400*/  LOP3.LUT R15, R15, 0xffff0000, RZ, 0xc0, !PT ;  /* 0xffff00000f0f7812 */ /* 0x000fe200078ec0ff */
[----:B------:R-:W-:Y:S01]  /*8410*/  FMUL.FTZ R47, R39, R46 ;  /* 0x0000002e272f7220 */ /* 0x000fe20000410000 */
[----:B------:R-:W-:Y:S01]  /*8420*/  LOP3.LUT R42, R42, 0xffff0000, RZ, 0xc0, !PT ;  /* 0xffff00002a2a7812 */ /* 0x000fe200078ec0ff */
[-C--:B------:R-:W-:Y:S01]  /*8430*/  FMUL.FTZ R52, R52, R45.reuse ;  /* 0x0000002d34347220 */ /* 0x080fe20000410000 */
[----:B------:R-:W-:Y:S01]  /*8440*/  FFMA.FTZ R33, R51, R45, -R33 ;  /* 0x0000002d33217223 */ /* 0x000fe20000010821 */
[----:B------:R-:W-:Y:S01]  /*8450*/  IMAD.U32 R45, R35, 0x10000, RZ ;  /* 0x00010000232d7824 */ /* 0x000fe200078e00ff */
[----:B------:R-:W-:Y:S01]  /*8460*/  LOP3.LUT R36, R36, 0xffff0000, RZ, 0xc0, !PT ;  /* 0xffff000024247812 */ /* 0x000fe200078ec0ff */
[----:B------:R-:W-:-:S02]  /*8470*/  IMAD.U32 R44, R32, 0x10000, RZ ;  /* 0x00010000202c7824 */ /* 0x000fc400078e00ff */
[-C--:B------:R-:W-:Y:S01]  /*8480*/  FMUL.FTZ R39, R39, R42.reuse ;  /* 0x0000002a27277220 */ /* 0x080fe20000410000 */
[----:B------:R-:W-:Y:S01]  /*8490*/  FFMA.FTZ R47, R15, R42, -R47 ;  /* 0x0000002a0f2f7223 */ /* 0x000fe2000001082f */
[----:B------:R-:W-:Y:S01]  /*84a0*/  LOP3.LUT R42, R32, 0xffff0000, RZ, 0xc0, !PT ;  /* 0xffff0000202a7812 */ /* 0x000fe200078ec0ff */
[----:B------:R-:W-:Y:S01]  /*84b0*/  FMUL.FTZ R32, R37, R45 ;  /* 0x0000002d25207220 */ /* 0x000fe20000410000 */
[----:B------:R-:W-:Y:S01]  /*84c0*/  LOP3.LUT R35, R35, 0xffff0000, RZ, 0xc0, !PT ;  /* 0xffff000023237812 */ /* 0x000fe200078ec0ff */
[C---:B------:R-:W-:Y:S02]  /*84d0*/  IMAD.U32 R13, R12.reuse, 0x10000, RZ ;  /* 0x000100000c0d7824 */ /* 0x040fe400078e00ff */
[----:B------:R-:W-:Y:S01]  /*84e0*/  FMUL.FTZ R37, R37, R44 ;  /* 0x0000002c25257220 */ /* 0x000fe20000410000 */
[----:B------:R-:W-:Y:S01]  /*84f0*/  LOP3.LUT R12, R12, 0xffff0000, RZ, 0xc0, !PT ;  /* 0xffff00000c0c7812 */ /* 0x000fe200078ec0ff */
[----:B------:R-:W-:Y:S01]  /*8500*/  FFMA.FTZ R39, R15, R46, R39 ;  /* 0x0000002e0f277223 */ /* 0x000fe20000010027 */
[----:B------:R-:W-:Y:S01]  /*8510*/  PRMT R34, R163, 0x5432, R34 ;  /* 0x00005432a3227816 */ /* 0x000fe20000000022 */
[C---:B------:R-:W-:Y:S01]  /*8520*/  FMUL.FTZ R15, R36.reuse, R35 ;  /* 0x00000023240f7220 */ /* 0x040fe20000410000 */
[C---:B------:R-:W-:Y:S01]  /*8530*/  FFMA.FTZ R32, R13.reuse, R44, -R32 ;  /* 0x0000002c0d207223 */ /* 0x040fe20000010820 */
[----:B------:R-:W-:Y:S01]  /*8540*/  FFMA.FTZ R37, R13, R45, R37 ;  /* 0x0000002d0d257223 */ /* 0x000fe20000010025 */
[-C--:B------:R-:W-:Y:S01]  /*8550*/  FMUL.FTZ R13, R36, R42.reuse ;  /* 0x0000002a240d7220 */ /* 0x080fe20000410000 */
[C---:B------:R-:W-:Y:S01]  /*8560*/  IMAD.U32 R36, R161.reuse, 0x10000, RZ ;  /* 0x00010000a1247824 */ /* 0x040fe200078e00ff */
[----:B------:R-:W-:Y:S01]  /*8570*/  LOP3.LUT R38, R38, 0xffff0000, RZ, 0xc0, !PT ;  /* 0xffff000026267812 */ /* 0x000fe200078ec0ff */
[----:B------:R-:W-:Y:S01]  /*8580*/  FFMA.FTZ R15, R12, R42, -R15 ;  /* 0x0000002a0c0f7223 */ /* 0x000fe2000001080f */
[----:B------:R-:W-:Y:S01]  /*8590*/  LOP3.LUT R161, R161, 0xffff0000, RZ, 0xc0, !PT ;  /* 0xffff0000a1a17812 */ /* 0x000fe200078ec0ff */
[C---:B------:R-:W-:Y:S01]  /*85a0*/  IMAD.U32 R42, R34.reuse, 0x10000, RZ ;  /* 0x00010000222a7824 */ /* 0x040fe200078e00ff */
[----:B------:R-:W-:Y:S01]  /*85b0*/  LOP3.LUT R45, R34, 0xffff0000, RZ, 0xc0, !PT ;  /* 0xffff0000222d7812 */ /* 0x000fe200078ec0ff */
[----:B------:R-:W-:Y:S01]  /*85c0*/  FFMA.FTZ R12, R12, R35, R13 ;  /* 0x000000230c0c7223 */ /* 0x000fe2000001000d */
[----:B------:R-:W-:Y:S01]  /*85d0*/  LOP3.LUT R14, R14, 0xffff0000, RZ, 0xc0, !PT ;  /* 0xffff00000e0e7812 */ /* 0x000fe200078ec0ff */
[C---:B------:R-:W-:Y:S01]  /*85e0*/  FMUL.FTZ R13, R53.reuse, R36 ;  /* 0x00000024350d7220 */ /* 0x040fe20000410000 */
[C---:B------:R-:W-:Y:S01]  /*85f0*/  FMUL.FTZ R35, R38.reuse, R161 ;  /* 0x000000a126237220 */ /* 0x040fe20000410000 */
[-C--:B------:R-:W-:Y:S01]  /*8600*/  FMUL.FTZ R53, R53, R42.reuse ;  /* 0x0000002a35357220 */ /* 0x080fe20000410000 */
[-C--:B------:R-:W-:Y:S01]  /*8610*/  FMUL.FTZ R38, R38, R45.reuse ;  /* 0x0000002d26267220 */ /* 0x080fe20000410000 */
[----:B------:R-:W-:Y:S01]  /*8620*/  FFMA.FTZ R13, R50, R42, -R13 ;  /* 0x0000002a320d7223 */ /* 0x000fe2000001080d */
[----:B------:R-:W-:Y:S01]  /*8630*/  FFMA.FTZ R34, R14, R45, -R35 ;  /* 0x0000002d0e227223 */ /* 0x000fe20000010823 */
[----:B------:R-:W-:Y:S01]  /*8640*/  FFMA.FTZ R52, R51, R55, R52 ;  /* 0x0000003733347223 */ /* 0x000fe20000010034 */
[----:B------:R-:W-:Y:S01]  /*8650*/  FFMA.FTZ R53, R50, R36, R53 ;  /* 0x0000002432357223 */ /* 0x000fe20000010035 */
[----:B------:R-:W-:Y:S01]  /*8660*/  FFMA.FTZ R38, R14, R161, R38 ;  /* 0x000000a10e267223 */ /* 0x000fe20000010026 */
[----:B------:R-:W-:-:S02]  /*8670*/  F2FP.BF16.F32.PACK_AB R43, R80, R43 ;  /* 0x0000002b502b723e */ /* 0x000fc400000010ff */
[----:B------:R-:W-:Y:S02]  /*8680*/  F2FP.BF16.F32.PACK_AB R48, R49, R48 ;  /* 0x000000303130723e */ /* 0x000fe400000010ff */
[----:B------:R-:W-:Y:S02]  /*8690*/  F2FP.BF16.F32.PACK_AB R42, R15, R32 ;  /* 0x000000200f2a723e */ /* 0x000fe400000010ff */
[----:B------:R-:W-:Y:S02]  /*86a0*/  F2FP.BF16.F32.PACK_AB R33, R47, R33 ;  /* 0x000000212f21723e */ /* 0x000fe400000010ff */
[----:B------:R-:W-:Y:S01]  /*86b0*/  F2FP.BF16.F32.PACK_AB R36, R12, R37 ;  /* 0x000000250c24723e */ /* 0x000fe200000010ff */
[----:B------:R-:W-:Y:S01]  /*86c0*/  IMAD.MOV.U32 R12, RZ, RZ, R42 ;  /* 0x000000ffff0c7224 */ /* 0x000fe200078e002a */
[----:B------:R-:W-:Y:S01]  /*86d0*/  F2FP.BF16.F32.PACK_AB R14, R34, R13 ;  /* 0x0000000d220e723e */ /* 0x000fe200000010ff */
[----:B------:R-:W-:Y:S01]  /*86e0*/  IMAD.MOV.U32 R13, RZ, RZ, R43 ;  /* 0x000000ffff0d7224 */ /* 0x000fe200078e002b */
[----:B------:R-:W-:Y:S01]  /*86f0*/  F2FP.BF16.F32.PACK_AB R39, R39, R52 ;  /* 0x000000342727723e */ /* 0x000fe200000010ff */
[----:B------:R-:W-:Y:S01]  /*8700*/  IMAD.MOV.U32 R37, RZ, RZ, R48 ;  /* 0x000000ffff257224 */ /* 0x000fe200078e0030 */
[----:B------:R-:W-:-:S02]  /*8710*/  F2FP.BF16.F32.PACK_AB R38, R38, R53 ;  /* 0x000000352626723e */ /* 0x000fc400000010ff */
[----:B------:R-:W-:-:S07]  /*8720*/  MOV R15, R33 ;  /* 0x00000021000f7202 */ /* 0x000fce0000000f00 */
.L_x_535:
[----:B------:R-:W-:Y:S05]  /*8730*/  BSYNC B2 ;  /* 0x0000000000027941 */ /* 0x000fea0003800000 */
.L_x_534:
[----:B------:R-:W-:Y:S01]  /*8740*/  ISETP.GE.AND P3, PT, R11, R131, PT ;  /* 0x000000830b00720c */ /* 0x000fe20003f66270 */
[----:B--2---:R2:W-:-:S12]  /*8750*/  ST.E.128 desc[UR56][R40.64], R12 ;  /* 0x0000000c28007985 */ /* 0x0045d8000c101d38 */
[----:B------:R-:W-:-:S05]  /*8760*/  @!P3 IMAD.WIDE R118, R11, 0x2, R118 ;  /* 0x000000020b76b825 */ /* 0x000fca00078e0276 */
[----:B---3--:R2:W-:Y:S02]  /*8770*/  @!P3 ST.E.128 desc[UR56][R118.64], R36 ;  /* 0x000000247600b985 */ /* 0x0085e4000c101d38 */
.L_x_525:
[----:B------:R-:W-:Y:S05]  /*8780*/  BSYNC B1 ;  /* 0x0000000000017941 */ /* 0x000fea0003800000 */
.L_x_524:
[----:B------:R-:W-:-:S03]  /*8790*/  UMOV UR4, 0xffffffff ;  /* 0xffffffff00047882 */ /* 0x000fc60000000000 */
[----:B------:R-:W-:Y:S05]  /*87a0*/  BRA.DIV UR4, `(.L_x_536) ;  /* 0x0000018a04147947 */ /* 0x000fea000b800000 */
[----:B0-----:R-:W0:Y:S04]  /*87b0*/  SHFL.IDX PT, R117, R117, 0x1, 0x1c1f ;  /* 0x003c1f0075757f89 */ /* 0x001e2800000e0000 */
[----:B--2-4-:R2:W4:Y:S02]  /*87c0*/  SHFL.IDX PT, R36, R120, 0x1, 0x1c1f ;  /* 0x003c1f0078247f89 */ /* 0x01452400000e0000 */
.L_x_805:
[----:B------:R-:W-:Y:S05]  /*87d0*/  @P4 BRA `(.L_x_493) ;  /* 0x0000001c00bc4947 */ /* 0x000fea0003800000 */
[----:B------:R-:W-:Y:S01]  /*87e0*/  ISETP.NE.AND P3, PT, R6, RZ, PT ;  /* 0x000000ff0600720c */ /* 0x000fe20003f65270 */
[----:B------:R-:W-:Y:S01]  /*87f0*/  BSSY B1, `(.L_x_537) ;  /* 0x000007d000017945 */ /* 0x000fe20003800000 */
[----:B0-----:R-:W-:-:S11]  /*8800*/  IMAD.MOV.U32 R37, RZ, RZ, R117 ;  /* 0x000000ffff257224 */ /* 0x001fd600078e0075 */
[----:B------:R-:W-:Y:S05]  /*8810*/  @!P3 BRA `(.L_x_538) ;  /* 0x0000000400e8b947 */ /* 0x000fea0003800000 */
[----:B---3--:R-:W-:Y:S01]  /*8820*/  SEL R11, R122, R135, !P0 ;  /* 0x000000877a0b7207 */ /* 0x008fe20004000000 */
[----:B------:R-:W-:Y:S01]  /*8830*/  BSSY B2, `(.L_x_539) ;  /* 0x0000076000027945 */ /* 0x000fe20003800000 */
[----:B------:R-:W-:Y:S02]  /*8840*/  SHF.R.U32.HI R13, RZ, 0x3, R203 ;  /* 0x00000003ff0d7819 */ /* 0x000fe400000116cb */
[----:B------:R-:W-:Y:S02]  /*8850*/  SHF.R.S32.HI R12, RZ, 0x1f, R11 ;  /* 0x0000001fff0c7819 */ /* 0x000fe4000001140b */
[----:B----4-:R-:W-:Y:S02]  /*8860*/  LEA R38, P3, R3, R36, 0x1 ;  /* 0x0000002403267211 */ /* 0x010fe400078608ff */
[----:B------:R-:W-:Y:S02]  /*8870*/  LEA.HI R12, R12, R11, RZ, 0x4 ;  /* 0x0000000b0c0c7211 */ /* 0x000fe400078f20ff */
[----:B------:R-:W-:-:S02]  /*8880*/  ISETP.GE.AND P4, PT, R16, R121, PT ;  /* 0x000000791000720c */ /* 0x000fc40003f86270 */
[----:B------:R-:W-:Y:S02]  /*8890*/  LEA.HI.SX32 R12, R12, R115, 0x1c ;  /* 0x000000730c0c7211 */ /* 0x000fe400078fe2ff */
[----:B------:R-:W-:Y:S02]  /*88a0*/  LEA.HI.X R39, R3, R117, R111, 0x1, P3 ;  /* 0x0000007503277211 */ /* 0x000fe400018f0c6f */
[----:B------:R-:W-:Y:S01]  /*88b0*/  SHF.R.S32.HI R11, RZ, 0x1f, R12 ;  /* 0x0000001fff0b7819 */ /* 0x000fe2000001140c */
[----:B------:R-:W-:-:S03]  /*88c0*/  IMAD.SHL.U32 R40, R12, 0x8, RZ ;  /* 0x000000080c287824 */ /* 0x000fc600078e00ff */
[----:B------:R-:W-:Y:S02]  /*88d0*/  LEA.HI R11, R11, R12, RZ, 0x3 ;  /* 0x0000000c0b0b7211 */ /* 0x000fe400078f18ff */
[----:B------:R-:W-:Y:S02]  /*88e0*/  ISETP.GE.AND P3, PT, R40, R131, PT ;  /* 0x000000832800720c */ /* 0x000fe40003f66270 */
        /* <DEDUP_REMOVED lines=8> */
[----:B------:R-:W-:Y:S02]  /*8970*/  IMAD R32, R13, 0x2, R2 ;  /* 0x000000020d207824 */ /* 0x000fe400078e0202 */
[----:B------:R-:W-:Y:S01]  /*8980*/  @!P3 IMAD.WIDE R40, R40, 0x2, R36 ;  /* 0x000000022828b825 */ /* 0x000fe200078e0224 */
[----:B------:R0:W3:Y:S04]  /*8990*/  LDS.128 R12, [R11+0x1e400] ;  /* 0x01e400000b0c7984 */ /* 0x0000e80000000c00 */
[----:B------:R-:W4:Y:S01]  /*89a0*/  LDS.128 R32, [R32+0x1e400] ;  /* 0x01e4000020207984 */ /* 0x000f220000000c00 */
[----:B------:R-:W-:Y:S05]  /*89b0*/  @P4 BRA `(.L_x_540) ;  /* 0x0000000400744947 */ /* 0x000fea0003800000 */
[----:B------:R-:W-:Y:S01]  /*89c0*/  SHF.R.U64 R42, R64, 0x10, R65 ;  /* 0x00000010402a7819 */ /* 0x000fe20000001241 */
[----:B----4-:R-:W-:Y:S01]  /*89d0*/  IMAD.U32 R47, R33, 0x10000, RZ ;  /* 0x00010000212f7824 */ /* 0x010fe200078e00ff */
[----:B------:R-:W-:Y:S01]  /*89e0*/  SHF.R.U64 R44, R76, 0x10, R77 ;  /* 0x000000104c2c7819 */ /* 0x000fe2000000124d */
[----:B------:R-:W-:Y:S01]  /*89f0*/  IMAD.U32 R52, R35, 0x10000, RZ ;  /* 0x0001000023347824 */ /* 0x000fe200078e00ff */
[----:B------:R-:W-:Y:S01]  /*8a00*/  SHF.R.U32.HI R64, RZ, 0x10, R65 ;  /* 0x00000010ff407819 */ /* 0x000fe20000011641 */
[----:B---3--:R-:W-:Y:S01]  /*8a10*/  IMAD.U32 R45, R13, 0x10000, RZ ;  /* 0x000100000d2d7824 */ /* 0x008fe200078e00ff */
[----:B------:R-:W-:Y:S01]  /*8a20*/  SHF.R.U32.HI R76, RZ, 0x10, R77 ;  /* 0x00000010ff4c7819 */ /* 0x000fe2000001164d */
[----:B------:R-:W-:Y:S01]  /*8a30*/  IMAD.U32 R50, R15, 0x10000, RZ ;  /* 0x000100000f327824 */ /* 0x000fe200078e00ff */
[----:B------:R-:W-:Y:S02]  /*8a40*/  PRMT R64, R157, 0x5432, R64 ;  /* 0x000054329d407816 */ /* 0x000fe40000000040 */
[----:B------:R-:W-:-:S02]  /*8a50*/  PRMT R76, R159, 0x5432, R76 ;  /* 0x000054329f4c7816 */ /* 0x000fc4000000004c */
[----:B------:R-:W-:Y:S02]  /*8a60*/  SHF.R.U64 R43, R78, 0x10, R79 ;  /* 0x000000104e2b7819 */ /* 0x000fe4000000124f */
[----:B0-----:R-:W-:Y:S01]  /*8a70*/  SHF.R.U64 R11, R66, 0x10, R67 ;  /* 0x00000010420b7819 */ /* 0x001fe20000001243 */
[----:B------:R-:W-:Y:S01]  /*8a80*/  IMAD.U32 R54, R76, 0x10000, RZ ;  /* 0x000100004c367824 */ /* 0x000fe200078e00ff */
[----:B------:R-:W-:Y:S02]  /*8a90*/  SHF.R.U32.HI R79, RZ, 0x10, R79 ;  /* 0x00000010ff4f7819 */ /* 0x000fe4000001164f */
[----:B------:R-:W-:Y:S01]  /*8aa0*/  PRMT R159, R159, 0x5410, R44 ;  /* 0x000054109f9f7816 */ /* 0x000fe2000000002c */
[----:B------:R-:W-:Y:S01]  /*8ab0*/  IMAD.U32 R44, R64, 0x10000, RZ ;  /* 0x00010000402c7824 */ /* 0x000fe200078e00ff */
[----:B------:R-:W-:Y:S01]  /*8ac0*/  SHF.R.U32.HI R67, RZ, 0x10, R67 ;  /* 0x00000010ff437819 */ /* 0x000fe20000011643 */
[----:B------:R-:W-:Y:S01]  /*8ad0*/  FMUL.FTZ R66, R47, R54 ;  /* 0x000000362f427220 */ /* 0x000fe20000410000 */
[----:B------:R-:W-:Y:S01]  /*8ae0*/  LOP3.LUT R48, R33, 0xffff0000, RZ, 0xc0, !PT ;  /* 0xffff000021307812 */ /* 0x000fe200078ec0ff */
[----:B------:R-:W-:Y:S01]  /*8af0*/  IMAD.U32 R33, R32, 0x10000, RZ ;  /* 0x0001000020217824 */ /* 0x000fe200078e00ff */
[----:B------:R-:W-:Y:S01]  /*8b00*/  LOP3.LUT R53, R76, 0xffff0000, RZ, 0xc0, !PT ;  /* 0xffff00004c357812 */ /* 0x000fe200078ec0ff */
[-C--:B------:R-:W-:Y:S01]  /*8b10*/  FMUL.FTZ R76, R47, R44.reuse ;  /* 0x0000002c2f4c7220 */ /* 0x080fe20000410000 */
[----:B------:R-:W-:Y:S01]  /*8b20*/  PRMT R79, R158, 0x5432, R79 ;  /* 0x000054329e4f7816 */ /* 0x000fe2000000004f */
[----:B------:R-:W-:Y:S01]  /*8b30*/  FFMA.FTZ R44, R45, R44, -R66 ;  /* 0x0000002c2d2c7223 */ /* 0x000fe20000010842 */
[----:B------:R-:W-:Y:S01]  /*8b40*/  PRMT R67, R156, 0x5432, R67 ;  /* 0x000054329c437816 */ /* 0x000fe20000000043 */
[----:B------:R-:W-:Y:S01]  /*8b50*/  FMUL.FTZ R77, R48, R53 ;  /* 0x00000035304d7220 */ /* 0x000fe20000410000 */
[----:B------:R-:W-:Y:S01]  /*8b60*/  LOP3.LUT R47, R64, 0xffff0000, RZ, 0xc0, !PT ;  /* 0xffff0000402f7812 */ /* 0x000fe200078ec0ff */
[----:B------:R-:W-:Y:S01]  /*8b70*/  IMAD.U32 R55, R79, 0x10000, RZ ;  /* 0x000100004f377824 */ /* 0x000fe200078e00ff */
[----:B------:R-:W-:Y:S01]  /*8b80*/  LOP3.LUT R46, R13, 0xffff0000, RZ, 0xc0, !PT ;  /* 0xffff00000d2e7812 */ /* 0x000fe200078ec0ff */
[----:B------:R-:W-:Y:S01]  /*8b90*/  IMAD.U32 R65, R67, 0x10000, RZ ;  /* 0x0001000043417824 */ /* 0x000fe200078e00ff */
[----:B------:R-:W-:Y:S01]  /*8ba0*/  PRMT R42, R157, 0x5410, R42 ;  /* 0x000054109d2a7816 */ /* 0x000fe2000000002a */
[----:B------:R-:W-:Y:S01]  /*8bb0*/  FMUL.FTZ R81, R48, R47 ;  /* 0x0000002f30517220 */ /* 0x000fe20000410000 */
[----:B------:R-:W-:-:S02]  /*8bc0*/  IMAD.U32 R66, R159, 0x10000, RZ ;  /* 0x000100009f427824 */ /* 0x000fc400078e00ff */
[----:B------:R-:W-:Y:S01]  /*8bd0*/  FFMA.FTZ R47, R46, R47, -R77 ;  /* 0x0000002f2e2f7223 */ /* 0x000fe2000001084d */
[C---:B------:R-:W-:Y:S01]  /*8be0*/  FMUL.FTZ R77, R52.reuse, R55 ;  /* 0x00000037344d7220 */ /* 0x040fe20000410000 */
[----:B------:R-:W-:Y:S01]  /*8bf0*/  FMUL.FTZ R52, R52, R65 ;  /* 0x0000004134347220 */ /* 0x000fe20000410000 */
[----:B------:R-:W-:Y:S01]  /*8c00*/  FFMA.FTZ R46, R46, R53, R81 ;  /* 0x000000352e2e7223 */ /* 0x000fe20000010051 */
[----:B------:R-:W-:Y:S01]  /*8c10*/  FFMA.FTZ R45, R45, R54, R76 ;  /* 0x000000362d2d7223 */ /* 0x000fe2000001004c */
[C---:B------:R-:W-:Y:S01]  /*8c20*/  FFMA.FTZ R48, R50.reuse, R65, -R77 ;  /* 0x0000004132307223 */ /* 0x040fe2000001084d */
[----:B------:R-:W-:Y:S01]  /*8c30*/  FFMA.FTZ R50, R50, R55, R52 ;  /* 0x0000003732327223 */ /* 0x000fe20000010034 */
[C---:B------:R-:W-:Y:S01]  /*8c40*/  IMAD.U32 R52, R42.reuse, 0x10000, RZ ;  /* 0x000100002a347824 */ /* 0x040fe200078e00ff */
[----:B------:R-:W-:Y:S01]  /*8c50*/  LOP3.LUT R53, R42, 0xffff0000, RZ, 0xc0, !PT ;  /* 0xffff00002a357812 */ /* 0x000fe200078ec0ff */
[----:B------:R-:W-:Y:S01]  /*8c60*/  IMAD.U32 R13, R12, 0x10000, RZ ;  /* 0x000100000c0d7824 */ /* 0x000fe200078e00ff */
[----:B------:R-:W-:Y:S01]  /*8c70*/  LOP3.LUT R35, R35, 0xffff0000, RZ, 0xc0, !PT ;  /* 0xffff000023237812 */ /* 0x000fe200078ec0ff */
[----:B------:R-:W-:Y:S01]  /*8c80*/  FMUL.FTZ R42, R33, R66 ;  /* 0x00000042212a7220 */ /* 0x000fe20000410000 */
[----:B------:R-:W-:Y:S01]  /*8c90*/  LOP3.LUT R54, R79, 0xffff0000, RZ, 0xc0, !PT ;  /* 0xffff00004f367812 */ /* 0x000fe200078ec0ff */
[-C--:B------:R-:W-:Y:S01]  /*8ca0*/  FMUL.FTZ R55, R33, R52.reuse ;  /* 0x0000003421377220 */ /* 0x080fe20000410000 */
[----:B------:R-:W-:Y:S01]  /*8cb0*/  LOP3.LUT R32, R32, 0xffff0000, RZ, 0xc0, !PT ;  /* 0xffff000020207812 */ /* 0x000fe200078ec0ff */
[----:B------:R-:W-:Y:S01]  /*8cc0*/  FFMA.FTZ R33, R13, R52, -R42 ;  /* 0x000000340d217223 */ /* 0x000fe2000001082a */
[----:B------:R-:W-:Y:S01]  /*8cd0*/  PRMT R43, R158, 0x5410, R43 ;  /* 0x000054109e2b7816 */ /* 0x000fe2000000002b */
[----:B------:R-:W-:Y:S01]  /*8ce0*/  FMUL.FTZ R76, R35, R54 ;  /* 0x00000036234c7220 */ /* 0x000fe20000410000 */
[----:B------:R-:W-:Y:S01]  /*8cf0*/  LOP3.LUT R64, R67, 0xffff0000, RZ, 0xc0, !PT ;  /* 0xffff000043407812 */ /* 0x000fe200078ec0ff */
[----:B------:R-:W-:Y:S01]  /*8d00*/  FFMA.FTZ R13, R13, R66, R55 ;  /* 0x000000420d0d7223 */ /* 0x000fe20000010037 */
[----:B------:R-:W-:Y:S01]  /*8d10*/  LOP3.LUT R159, R159, 0xffff0000, RZ, 0xc0, !PT ;  /* 0xffff00009f9f7812 */ /* 0x000fe200078ec0ff */
[----:B------:R-:W-:Y:S01]  /*8d20*/  FMUL.FTZ R55, R32, R53 ;  /* 0x0000003520377220 */ /* 0x000fe20000410000 */
[----:B------:R-:W-:Y:S01]  /*8d30*/  PRMT R11, R156, 0x5410, R11 ;  /* 0x000054109c0b7816 */ /* 0x000fe2000000000b */
[-C--:B------:R-:W-:Y:S01]  /*8d40*/  FMUL.FTZ R78, R35, R64.reuse ;  /* 0x00000040234e7220 */ /* 0x080fe20000410000 */
[----:B------:R-:W-:Y:S01]  /*8d50*/  LOP3.LUT R15, R15, 0xffff0000, RZ, 0xc0, !PT ;  /* 0xffff00000f0f7812 */ /* 0x000fe200078ec0ff */
[----:B------:R-:W-:Y:S01]  /*8d60*/  FMUL.FTZ R65, R32, R159 ;  /* 0x0000009f20417220 */ /* 0x000fe20000410000 */
[----:B------:R-:W-:Y:S01]  /*8d70*/  LOP3.LUT R12, R12, 0xffff0000, RZ, 0xc0, !PT ;  /* 0xffff00000c0c7812 */ /* 0x000fe200078ec0ff */
[----:B------:R-:W-:Y:S01]  /*8d80*/  IMAD.U32 R42, R43, 0x10000, RZ ;  /* 0x000100002b2a7824 */ /* 0x000fe200078e00ff */
[C---:B------:R-:W-:Y:S01]  /*8d90*/  SHF.L.U32 R49, R14.reuse, 0x10, RZ ;  /* 0x000000100e317819 */ /* 0x040fe200000006ff */
[----:B------:R-:W-:Y:S01]  /*8da0*/  IMAD.U32 R32, R11, 0x10000, RZ ;  /* 0x000100000b207824 */ /* 0x000fe200078e00ff */
[----:B------:R-:W-:Y:S01]  /*8db0*/  LOP3.LUT R51, R14, 0xffff0000, RZ, 0xc0, !PT ;  /* 0xffff00000e337812 */ /* 0x000fe200078ec0ff */
[C---:B------:R-:W-:Y:S01]  /*8dc0*/  IMAD.U32 R14, R34.reuse, 0x10000, RZ ;  /* 0x00010000220e7824 */ /* 0x040fe200078e00ff */
[----:B------:R-:W-:Y:S01]  /*8dd0*/  LOP3.LUT R34, R34, 0xffff0000, RZ, 0xc0, !PT ;  /* 0xffff000022227812 */ /* 0x000fe200078ec0ff */
[----:B------:R-:W-:Y:S01]  /*8de0*/  FFMA.FTZ R35, R15, R64, -R76 ;  /* 0x000000400f237223 */ /* 0x000fe2000001084c */
[----:B------:R-:W-:Y:S01]  /*8df0*/  LOP3.LUT R43, R43, 0xffff0000, RZ, 0xc0, !PT ;  /* 0xffff00002b2b7812 */ /* 0x000fe200078ec0ff */
[----:B------:R-:W-:Y:S01]  /*8e00*/  FFMA.FTZ R15, R15, R54, R78 ;  /* 0x000000360f0f7223 */ /* 0x000fe2000001004e */
[----:B------:R-:W-:Y:S01]  /*8e10*/  LOP3.LUT R11, R11, 0xffff0000, RZ, 0xc0, !PT ;  /* 0xffff00000b0b7812 */ /* 0x000fe200078ec0ff */
[----:B------:R-:W-:Y:S01]  /*8e20*/  FFMA.FTZ R52, R12, R53, -R65 ;  /* 0x000000350c347223 */ /* 0x000fe20000010841 */
[C---:B------:R-:W-:Y:S01]  /*8e30*/  FMUL.FTZ R54, R14.reuse, R42 ;  /* 0x0000002a0e367220 */ /* 0x040fe20000410000 */
[----:B------:R-:W-:Y:S01]  /*8e40*/  FMUL.FTZ R53, R14, R32 ;  /* 0x000000200e357220 */ /* 0x000fe20000410000 */
[C---:B------:R-:W-:Y:S01]  /*8e50*/  FMUL.FTZ R14, R34.reuse, R43 ;  /* 0x0000002b220e7220 */ /* 0x040fe20000410000 */
[----:B------:R-:W-:Y:S01]  /*8e60*/  FMUL.FTZ R34, R34, R11 ;  /* 0x0000000b22227220 */ /* 0x000fe20000410000 */
[----:B------:R-:W-:Y:S01]  /*8e70*/  FFMA.FTZ R12, R12, R159, R55 ;  /* 0x0000009f0c0c7223 */ /* 0x000fe20000010037 */
[----:B------:R-:W-:Y:S01]  /*8e80*/  F2FP.BF16.F32.PACK_AB R35, R35, R48 ;  /* 0x000000302323723e */ /* 0x000fe200000010ff */
[C---:B------:R-:W-:Y:S01]  /*8e90*/  FFMA.FTZ R54, R49.reuse, R32, -R54 ;  /* 0x0000002031367223 */ /* 0x040fe20000010836 */
[----:B------:R-:W-:Y:S01]  /*8ea0*/  FFMA.FTZ R53, R49, R42, R53 ;  /* 0x0000002a31357223 */ /* 0x000fe20000010035 */
[C---:B------:R-:W-:Y:S01]  /*8eb0*/  FFMA.FTZ R11, R51.reuse, R11, -R14 ;  /* 0x0000000b330b7223 */ /* 0x040fe2000001080e */
[----:B------:R-:W-:Y:S01]  /*8ec0*/  FFMA.FTZ R34, R51, R43, R34 ;  /* 0x0000002b33227223 */ /* 0x000fe20000010022 */
[----:B------:R-:W-:-:S02]  /*8ed0*/  F2FP.BF16.F32.PACK_AB R44, R47, R44 ;  /* 0x0000002c2f2c723e */ /* 0x000fc400000010ff */
[----:B------:R-:W-:Y:S02]  /*8ee0*/  F2FP.BF16.F32.PACK_AB R45, R46, R45 ;  /* 0x0000002d2e2d723e */ /* 0x000fe400000010ff */
[----:B------:R-:W-:Y:S01]  /*8ef0*/  F2FP.BF16.F32.PACK_AB R50, R15, R50 ;  /* 0x000000320f32723e */ /* 0x000fe200000010ff */
[----:B------:R-:W-:Y:S01]  /*8f00*/  IMAD.MOV.U32 R15, RZ, RZ, R35 ;  /* 0x000000ffff0f7224 */ /* 0x000fe200078e0023 */
[----:B------:R-:W-:Y:S02]  /*8f10*/  F2FP.BF16.F32.PACK_AB R33, R52, R33 ;  /* 0x000000213421723e */ /* 0x000fe400000010ff */
[----:B------:R-:W-:Y:S01]  /*8f20*/  F2FP.BF16.F32.PACK_AB R32, R12, R13 ;  /* 0x0000000d0c20723e */ /* 0x000fe200000010ff */
[----:B------:R-:W-:Y:S01]  /*8f30*/  IMAD.MOV.U32 R13, RZ, RZ, R44 ;  /* 0x000000ffff0d7224 */ /* 0x000fe200078e002c */
[----:B------:R-:W-:Y:S01]  /*8f40*/  MOV R12, R33 ;  /* 0x00000021000c7202 */ /* 0x000fe20000000f00 */
[----:B------:R-:W-:Y:S01]  /*8f50*/  IMAD.MOV.U32 R33, RZ, RZ, R45 ;  /* 0x000000ffff217224 */ /* 0x000fe200078e002d */
[----:B------:R-:W-:Y:S01]  /*8f60*/  F2FP.BF16.F32.PACK_AB R14, R11, R54 ;  /* 0x000000360b0e723e */ /* 0x000fe200000010ff */
[----:B------:R-:W-:Y:S01]  /*8f70*/  IMAD.MOV.U32 R35, RZ, RZ, R50 ;  /* 0x000000ffff237224 */ /* 0x000fe200078e0032 */
[----:B------:R-:W-:-:S07]  /*8f80*/  F2FP.BF16.F32.PACK_AB R34, R34, R53 ;  /* 0x000000352222723e */ /* 0x000fce00000010ff */
.L_x_540:
[----:B------:R-:W-:Y:S05]  /*8f90*/  BSYNC B2 ;  /* 0x0000000000027941 */ /* 0x000fea0003800000 */
.L_x_539:
[----:B---3--:R3:W-:Y:S04]  /*8fa0*/  ST.E.128 desc[UR56][R38.64], R12 ;  /* 0x0000000c26007985 */ /* 0x0087e8000c101d38 */
[----:B----4-:R3:W-:Y:S02]  /*8fb0*/  @!P3 ST.E.128 desc[UR56][R40.64], R32 ;  /* 0x000000202800b985 */ /* 0x0107e4000c101d38 */
.L_x_538:
[----:B------:R-:W-:Y:S05]  /*8fc0*/  BSYNC B1 ;  /* 0x0000000000017941 */ /* 0x000fea0003800000 */
.L_x_537:
[----:B------:R-:W-:Y:S01]  /*8fd0*/  ISETP.NE.AND P3, PT, R7, RZ, PT ;  /* 0x000000ff0700720c */ /* 0x000fe20003f65270 */
[----:B------:R-:W-:-:S12]  /*8fe0*/  BSSY B1, `(.L_x_541) ;  /* 0x000007a000017945 */ /* 0x000fd80003800000 */
[----:B------:R-:W-:Y:S05]  /*8ff0*/  @!P3 BRA `(.L_x_542) ;  /* 0x0000000400e0b947 */ /* 0x000fea0003800000 */
[----:B0--3--:R-:W-:Y:S01]  /*9000*/  SEL R11, R122, R135, !P1 ;  /* 0x000000877a0b7207 */ /* 0x009fe20004800000 */
        /* <DEDUP_REMOVED lines=11> */
[----:B------:R-:W-:Y:S02]  /*90c0*/  LOP3.LUT R11, R203, 0x38, R40, 0xf8, !PT ;  /* 0x00000038cb0b7812 */ /* 0x000fe400078ef828 */
[----:B------:R-:W-:Y:S02]  /*90d0*/  SHF.R.S32.HI R12, RZ, 0x3, R12 ;  /* 0x00000003ff0c7819 */ /* 0x000fe4000001140c */
[----:B------:R-:W-:Y:S02]  /*90e0*/  LOP3.LUT R11, R11, R13, RZ, 0x3c, !PT ;  /* 0x0000000d0b0b7212 */ /* 0x000fe400078e3cff */
[----:B------:R-:W-:Y:S01]  /*90f0*/  ISETP.GE.AND P3, PT, R40, R131, PT ;  /* 0x000000832800720c */ /* 0x000fe20003f66270 */
[----:B------:R-:W-:-:S04]  /*9100*/  IMAD R12, R12, 0x1800, R219 ;  /* 0x000018000c0c7824 */ /* 0x000fc800078e02db */
        /* <DEDUP_REMOVED lines=11> */
[--C-:B------:R-:W-:Y:S01]  /*91c0*/  SHF.R.U64 R52, R72, 0x10, R73.reuse ;  /* 0x0000001048347819 */ /* 0x100fe20000001249 */
[----:B---3--:R-:W-:Y:S01]  /*91d0*/  IMAD.U32 R46, R13, 0x10000, RZ ;  /* 0x000100000d2e7824 */ /* 0x008fe200078e00ff */
[----:B------:R-:W-:Y:S01]  /*91e0*/  SHF.R.U32.HI R72, RZ, 0x10, R73 ;  /* 0x00000010ff487819 */ /* 0x000fe20000011649 */
[----:B------:R-:W-:Y:S01]  /*91f0*/  IMAD.U32 R49, R15, 0x10000, RZ ;  /* 0x000100000f317824 */ /* 0x000fe200078e00ff */
[--C-:B------:R-:W-:Y:S01]  /*9200*/  SHF.R.U64 R50, R60, 0x10, R61.reuse ;  /* 0x000000103c327819 */ /* 0x100fe2000000123d */
[----:B0-----:R-:W-:Y:S01]  /*9210*/  IMAD.U32 R11, R12, 0x10000, RZ ;  /* 0x000100000c0b7824 */ /* 0x001fe200078e00ff */
[----:B------:R-:W-:Y:S02]  /*9220*/  SHF.R.U32.HI R60, RZ, 0x10, R61 ;  /* 0x00000010ff3c7819 */ /* 0x000fe4000001163d */
[----:B------:R-:W-:-:S02]  /*9230*/  LOP3.LUT R47, R35, 0xffff0000, RZ, 0xc0, !PT ;  /* 0xffff0000232f7812 */ /* 0x000fc400078ec0ff */
[----:B------:R-:W-:Y:S02]  /*9240*/  PRMT R35, R146, 0x5410, R53 ;  /* 0x0000541092237816 */ /* 0x000fe40000000035 */
[----:B------:R-:W-:Y:S02]  /*9250*/  PRMT R53, R149, 0x5432, R72 ;  /* 0x0000543295357816 */ /* 0x000fe40000000048 */
[C---:B------:R-:W-:Y:S02]  /*9260*/  PRMT R50, R147.reuse, 0x5410, R50 ;  /* 0x0000541093327816 */ /* 0x040fe40000000032 */
[----:B------:R-:W-:Y:S01]  /*9270*/  PRMT R147, R147, 0x5432, R60 ;  /* 0x0000543293937816 */ /* 0x000fe2000000003c */
[----:B------:R-:W-:Y:S01]  /*9280*/  IMAD.U32 R54, R53, 0x10000, RZ ;  /* 0x0001000035367824 */ /* 0x000fe200078e00ff */
[--C-:B------:R-:W-:Y:S02]  /*9290*/  SHF.R.U64 R43, R74, 0x10, R75.reuse ;  /* 0x000000104a2b7819 */ /* 0x100fe4000000124b */
[----:B------:R-:W-:-:S02]  /*92a0*/  SHF.R.U32.HI R75, RZ, 0x10, R75 ;  /* 0x00000010ff4b7819 */ /* 0x000fc4000001164b */
[----:B------:R-:W-:Y:S02]  /*92b0*/  SHF.L.U32 R45, R33, 0x10, RZ ;  /* 0x00000010212d7819 */ /* 0x000fe400000006ff */
[----:B------:R-:W-:Y:S02]  /*92c0*/  SHF.R.U32.HI R63, RZ, 0x10, R63 ;  /* 0x00000010ff3f7819 */ /* 0x000fe4000001163f */
[----:B------:R-:W-:Y:S01]  /*92d0*/  PRMT R149, R149, 0x5410, R52 ;  /* 0x0000541095957816 */ /* 0x000fe20000000034 */
[----:B------:R-:W-:Y:S01]  /*92e0*/  IMAD.U32 R52, R147, 0x10000, RZ ;  /* 0x0001000093347824 */ /* 0x000fe200078e00ff */
[C---:B------:R-:W-:Y:S01]  /*92f0*/  PRMT R43, R148.reuse, 0x5410, R43 ;  /* 0x00005410942b7816 */ /* 0x040fe2000000002b */
[C---:B------:R-:W-:Y:S01]  /*9300*/  FMUL.FTZ R55, R45.reuse, R54 ;  /* 0x000000362d377220 */ /* 0x040fe20000410000 */
[----:B------:R-:W-:Y:S01]  /*9310*/  PRMT R148, R148, 0x5432, R75 ;  /* 0x0000543294947816 */ /* 0x000fe2000000004b */
[-C--:B------:R-:W-:Y:S01]  /*9320*/  FMUL.FTZ R61, R45, R52.reuse ;  /* 0x000000342d3d7220 */ /* 0x080fe20000410000 */
[----:B------:R-:W-:Y:S01]  /*9330*/  LOP3.LUT R48, R33, 0xffff0000, RZ, 0xc0, !PT ;  /* 0xffff000021307812 */ /* 0x000fe200078ec0ff */
[----:B------:R-:W-:Y:S01]  /*9340*/  FFMA.FTZ R45, R46, R52, -R55 ;  /* 0x000000342e2d7223 */ /* 0x000fe20000010837 */
[----:B------:R-:W-:Y:S01]  /*9350*/  LOP3.LUT R53, R53, 0xffff0000, RZ, 0xc0, !PT ;  /* 0xffff000035357812 */ /* 0x000fe200078ec0ff */
[----:B------:R-:W-:Y:S01]  /*9360*/  IMAD.U32 R60, R148, 0x10000, RZ ;  /* 0x00010000943c7824 */ /* 0x000fe200078e00ff */
[----:B------:R-:W-:Y:S01]  /*9370*/  PRMT R146, R146, 0x5432, R63 ;  /* 0x0000543292927816 */ /* 0x000fe2000000003f */
[----:B------:R-:W-:Y:S01]  /*9380*/  FFMA.FTZ R46, R46, R54, R61 ;  /* 0x000000362e2e7223 */ /* 0x000fe2000001003d */
[----:B------:R-:W-:Y:S01]  /*9390*/  LOP3.LUT R147, R147, 0xffff0000, RZ, 0xc0, !PT ;  /* 0xffff000093937812 */ /* 0x000fe200078ec0ff */
[----:B------:R-:W-:Y:S01]  /*93a0*/  FMUL.FTZ R55, R48, R53 ;  /* 0x0000003530377220 */ /* 0x000fe20000410000 */
[----:B------:R-:W-:Y:S01]  /*93b0*/  LOP3.LUT R44, R13, 0xffff0000, RZ, 0xc0, !PT ;  /* 0xffff00000d2c7812 */ /* 0x000fe200078ec0ff */
[----:B------:R-:W-:-:S02]  /*93c0*/  IMAD.U32 R52, R146, 0x10000, RZ ;  /* 0x0001000092347824 */ /* 0x000fc400078e00ff */
[C---:B------:R-:W-:Y:S01]  /*93d0*/  FMUL.FTZ R54, R51.reuse, R60 ;  /* 0x0000003c33367220 */ /* 0x040fe20000410000 */
[-C--:B------:R-:W-:Y:S01]  /*93e0*/  FMUL.FTZ R61, R48, R147.reuse ;  /* 0x00000093303d7220 */ /* 0x080fe20000410000 */
[----:B------:R-:W-:Y:S01]  /*93f0*/  LOP3.LUT R148, R148, 0xffff0000, RZ, 0xc0, !PT ;  /* 0xffff000094947812 */ /* 0x000fe200078ec0ff */
[C---:B------:R-:W-:Y:S01]  /*9400*/  FFMA.FTZ R48, R44.reuse, R147, -R55 ;  /* 0x000000932c307223 */ /* 0x040fe20000010837 */
[-C--:B------:R-:W-:Y:S01]  /*9410*/  FMUL.FTZ R55, R51, R52.reuse ;  /* 0x0000003433377220 */ /* 0x080fe20000410000 */
[----:B------:R-:W-:Y:S01]  /*9420*/  FFMA.FTZ R51, R44, R53, R61 ;  /* 0x000000352c337223 */ /* 0x000fe2000001003d */
[----:B------:R-:W-:Y:S01]  /*9430*/  LOP3.LUT R146, R146, 0xffff0000, RZ, 0xc0, !PT ;  /* 0xffff000092927812 */ /* 0x000fe200078ec0ff */
[----:B------:R-:W-:Y:S01]  /*9440*/  FFMA.FTZ R44, R49, R52, -R54 ;  /* 0x00000034312c7223 */ /* 0x000fe20000010836 */
[----:B------:R-:W-:Y:S01]  /*9450*/  SHF.L.U32 R54, R149, 0x10, RZ ;  /* 0x0000001095367819 */ /* 0x000fe200000006ff */
[----:B------:R-:W-:Y:S02]  /*9460*/  IMAD.U32 R33, R32, 0x10000, RZ ;  /* 0x0001000020217824 */ /* 0x000fe400078e00ff */
[----:B------:R-:W-:Y:S01]  /*9470*/  FFMA.FTZ R55, R49, R60, R55 ;  /* 0x0000003c31377223 */ /* 0x000fe20000010037 */
[----:B------:R-:W-:Y:S01]  /*9480*/  IMAD.U32 R52, R50, 0x10000, RZ ;  /* 0x0001000032347824 */ /* 0x000fe200078e00ff */
[----:B------:R-:W-:Y:S01]  /*9490*/  LOP3.LUT R42, R15, 0xffff0000, RZ, 0xc0, !PT ;  /* 0xffff00000f2a7812 */ /* 0x000fe200078ec0ff */
[C---:B------:R-:W-:Y:S01]  /*94a0*/  FMUL.FTZ R49, R47.reuse, R148 ;  /* 0x000000942f317220 */ /* 0x040fe20000410000 */
[-C--:B------:R-:W-:Y:S01]  /*94b0*/  FMUL.FTZ R53, R47, R146.reuse ;  /* 0x000000922f357220 */ /* 0x080fe20000410000 */
[----:B------:R-:W-:Y:S01]  /*94c0*/  LOP3.LUT R32, R32, 0xffff0000, RZ, 0xc0, !PT ;  /* 0xffff000020207812 */ /* 0x000fe200078ec0ff */
[----:B------:R-:W-:Y:S01]  /*94d0*/  IMAD.U32 R13, R14, 0x10000, RZ ;  /* 0x000100000e0d7824 */ /* 0x000fe200078e00ff */
[----:B------:R-:W-:Y:S01]  /*94e0*/  LOP3.LUT R149, R149, 0xffff0000, RZ, 0xc0, !PT ;  /* 0xffff000095957812 */ /* 0x000fe200078ec0ff */
[----:B------:R-:W-:Y:S01]  /*94f0*/  FFMA.FTZ R61, R42, R146, -R49 ;  /* 0x000000922a3d7223 */ /* 0x000fe20000010831 */
[----:B------:R-:W-:Y:S01]  /*9500*/  LOP3.LUT R47, R50, 0xffff0000, RZ, 0xc0, !PT ;  /* 0xffff0000322f7812 */ /* 0x000fe200078ec0ff */
[C---:B------:R-:W-:Y:S01]  /*9510*/  FMUL.FTZ R50, R33.reuse, R54 ;  /* 0x0000003621327220 */ /* 0x040fe20000410000 */
[----:B------:R-:W-:Y:S01]  /*9520*/  FMUL.FTZ R33, R33, R52 ;  /* 0x0000003421217220 */ /* 0x000fe20000410000 */
[----:B------:R-:W-:Y:S01]  /*9530*/  FFMA.FTZ R148, R42, R148, R53 ;  /* 0x000000942a947223 */ /* 0x000fe20000010035 */
[----:B------:R-:W-:Y:S01]  /*9540*/  LOP3.LUT R12, R12, 0xffff0000, RZ, 0xc0, !PT ;  /* 0xffff00000c0c7812 */ /* 0x000fe200078ec0ff */
[----:B------:R-:W-:Y:S01]  /*9550*/  FMUL.FTZ R49, R32, R149 ;  /* 0x0000009520317220 */ /* 0x000fe20000410000 */
[----:B------:R-:W-:Y:S01]  /*9560*/  LOP3.LUT R15, R14, 0xffff0000, RZ, 0xc0, !PT ;  /* 0xffff00000e0f7812 */ /* 0x000fe200078ec0ff */
[----:B------:R-:W-:Y:S01]  /*9570*/  FMUL.FTZ R53, R32, R47 ;  /* 0x0000002f20357220 */ /* 0x000fe20000410000 */
[----:B------:R-:W-:-:S02]  /*9580*/  IMAD.U32 R14, R34, 0x10000, RZ ;  /* 0x00010000220e7824 */ /* 0x000fc400078e00ff */
[C---:B------:R-:W-:Y:S01]  /*9590*/  FFMA.FTZ R50, R11.reuse, R52, -R50 ;  /* 0x000000340b327223 */ /* 0x040fe20000010832 */
[----:B------:R-:W-:Y:S01]  /*95a0*/  FFMA.FTZ R33, R11, R54, R33 ;  /* 0x000000360b217223 */ /* 0x000fe20000010021 */
[----:B------:R-:W-:Y:S01]  /*95b0*/  IMAD.U32 R32, R43, 0x10000, RZ ;  /* 0x000100002b207824 */ /* 0x000fe200078e00ff */
[----:B------:R-:W-:Y:S01]  /*95c0*/  LOP3.LUT R34, R34, 0xffff0000, RZ, 0xc0, !PT ;  /* 0xffff000022227812 */ /* 0x000fe200078ec0ff */
[----:B------:R-:W-:Y:S01]  /*95d0*/  IMAD.U32 R11, R35, 0x10000, RZ ;  /* 0x00010000230b7824 */ /* 0x000fe200078e00ff */
[----:B------:R-:W-:Y:S01]  /*95e0*/  LOP3.LUT R43, R43, 0xffff0000, RZ, 0xc0, !PT ;  /* 0xffff00002b2b7812 */ /* 0x000fe200078ec0ff */
[----:B------:R-:W-:Y:S01]  /*95f0*/  FFMA.FTZ R49, R12, R47, -R49 ;  /* 0x0000002f0c317223 */ /* 0x000fe20000010831 */
[----:B------:R-:W-:Y:S01]  /*9600*/  LOP3.LUT R35, R35, 0xffff0000, RZ, 0xc0, !PT ;  /* 0xffff000023237812 */ /* 0x000fe200078ec0ff */
[CC--:B------:R-:W-:Y:S01]  /*9610*/  FMUL.FTZ R42, R14.reuse, R32.reuse ;  /* 0x000000200e2a7220 */ /* 0x0c0fe20000410000 */
[----:B------:R-:W-:Y:S01]  /*9620*/  FMUL.FTZ R47, R14, R11 ;  /* 0x0000000b0e2f7220 */ /* 0x000fe20000410000 */
[----:B------:R-:W-:Y:S01]  /*9630*/  FMUL.FTZ R14, R34, R43 ;  /* 0x0000002b220e7220 */ /* 0x000fe20000410000 */
[----:B------:R-:W-:Y:S01]  /*9640*/  FFMA.FTZ R12, R12, R149, R53 ;  /* 0x000000950c0c7223 */ /* 0x000fe20000010035 */
[----:B------:R-:W-:Y:S01]  /*9650*/  FMUL.FTZ R34, R34, R35 ;  /* 0x0000002322227220 */ /* 0x000fe20000410000 */
[----:B------:R-:W-:Y:S01]  /*9660*/  FFMA.FTZ R42, R13, R11, -R42 ;  /* 0x0000000b0d2a7223 */ /* 0x000fe2000001082a */
[----:B------:R-:W-:Y:S01]  /*9670*/  FFMA.FTZ R35, R15, R35, -R14 ;  /* 0x000000230f237223 */ /* 0x000fe2000001080e */
[----:B------:R-:W-:Y:S01]  /*9680*/  FFMA.FTZ R47, R13, R32, R47 ;  /* 0x000000200d2f7223 */ /* 0x000fe2000001002f */
[----:B------:R-:W-:Y:S01]  /*9690*/  FFMA.FTZ R34, R15, R43, R34 ;  /* 0x0000002b0f227223 */ /* 0x000fe20000010022 */
[----:B------:R-:W-:-:S02]  /*96a0*/  F2FP.BF16.F32.PACK_AB R46, R51, R46 ;  /* 0x0000002e332e723e */ /* 0x000fc400000010ff */
        /* <DEDUP_REMOVED lines=9> */
[----:B------:R-:W-:-:S07]  /*9740*/  F2FP.BF16.F32.PACK_AB R34, R34, R47 ;  /* 0x0000002f2222723e */ /* 0x000fce00000010ff */
.L_x_544:
[----:B------:R-:W-:Y:S05]  /*9750*/  BSYNC B2 ;  /* 0x0000000000027941 */ /* 0x000fea0003800000 */
.L_x_543:
[----:B---3--:R3:W-:Y:S04]  /*9760*/  ST.E.128 desc[UR56][R38.64], R12 ;  /* 0x0000000c26007985 */ /* 0x0087e8000c101d38 */
[----:B----4-:R3:W-:Y:S02]  /*9770*/  @!P3 ST.E.128 desc[UR56][R40.64], R32 ;  /* 0x000000202800b985 */ /* 0x0107e4000c101d38 */
.L_x_542:
[----:B------:R-:W-:Y:S05]  /*9780*/  BSYNC B1 ;  /* 0x0000000000017941 */ /* 0x000fea0003800000 */
.L_x_541:
[----:B------:R-:W-:-:S13]  /*9790*/  ISETP.NE.AND P3, PT, R8, RZ, PT ;  /* 0x000000ff0800720c */ /* 0x000fda0003f65270 */
[----:B------:R-:W-:Y:S05]  /*97a0*/  @!P3 BRA `(.L_x_493) ;  /* 0x0000000c00c8b947 */ /* 0x000fea0003800000 */
[----:B0--3--:R-:W3:Y:S01]  /*97b0*/  LDL R11, [R1] ;  /* 0x00000000010b7983 */ /* 0x009ee20000100800 */
[----:B------:R-:W-:Y:S01]  /*97c0*/  SHF.R.U32.HI R13, RZ, 0x3, R203 ;  /* 0x00000003ff0d7819 */ /* 0x000fe200000116cb */
[----:B------:R-:W-:Y:S01]  /*97d0*/  BSSY B1, `(.L_x_545) ;  /* 0x0000074000017945 */ /* 0x000fe20003800000 */
[----:B----4-:R-:W-:-:S04]  /*97e0*/  LEA R38, P3, R5, R36, 0x1 ;  /* 0x0000002405267211 */ /* 0x010fc800078608ff */
[----:B------:R-:W-:Y:S02]  /*97f0*/  LEA.HI.X R39, R5, R117, R109, 0x1, P3 ;  /* 0x0000007505277211 */ /* 0x000fe400018f0c6d */
[----:B------:R-:W-:Y:S02]  /*9800*/  ISETP.GE.AND P3, PT, R192, R121, PT ;  /* 0x00000079c000720c */ /* 0x000fe40003f66270 */
[----:B---3--:R-:W-:-:S04]  /*9810*/  LOP3.LUT P4, RZ, R11, 0x1, RZ, 0xc0, !PT ;  /* 0x000000010bff7812 */ /* 0x008fc8000788c0ff */
[----:B------:R-:W-:-:S04]  /*9820*/  SEL R135, R122, R135, !P4 ;  /* 0x000000877a877207 */ /* 0x000fc80006000000 */
[----:B------:R-:W-:-:S04]  /*9830*/  SHF.R.S32.HI R12, RZ, 0x1f, R135 ;  /* 0x0000001fff0c7819 */ /* 0x000fc80000011487 */
[----:B------:R-:W-:-:S04]  /*9840*/  LEA.HI R12, R12, R135, RZ, 0x4 ;  /* 0x000000870c0c7211 */ /* 0x000fc800078f20ff */
[----:B------:R-:W-:-:S04]  /*9850*/  LEA.HI.SX32 R12, R12, R113, 0x1c ;  /* 0x000000710c0c7211 */ /* 0x000fc800078fe2ff */
[----:B------:R-:W-:Y:S01]  /*9860*/  SHF.R.S32.HI R11, RZ, 0x1f, R12 ;  /* 0x0000001fff0b7819 */ /* 0x000fe2000001140c */
[----:B------:R-:W-:-:S03]  /*9870*/  IMAD.SHL.U32 R40, R12, 0x8, RZ ;  /* 0x000000080c287824 */ /* 0x000fc600078e00ff */
[----:B------:R-:W-:-:S04]  /*9880*/  LEA.HI R11, R11, R12, RZ, 0x3 ;  /* 0x0000000c0b0b7211 */ /* 0x000fc800078f18ff */
        /* <DEDUP_REMOVED lines=8> */
[----:B------:R-:W-:-:S03]  /*9910*/  IMAD R32, R13, 0x2, R2 ;  /* 0x000000020d207824 */ /* 0x000fc600078e0202 */
[----:B------:R0:W3:Y:S04]  /*9920*/  LDS.128 R12, [R11+0x1e400] ;  /* 0x01e400000b0c7984 */ /* 0x0000e80000000c00 */
[----:B------:R-:W4:Y:S01]  /*9930*/  LDS.128 R32, [R32+0x1e400] ;  /* 0x01e4000020207984 */ /* 0x000f220000000c00 */
[----:B------:R-:W-:Y:S05]  /*9940*/  @P3 BRA `(.L_x_546) ;  /* 0x0000000400703947 */ /* 0x000fea0003800000 */
[----:B------:R-:W-:Y:S01]  /*9950*/  SHF.R.U64 R54, R68, 0x10, R69 ;  /* 0x0000001044367819 */ /* 0x000fe20000001245 */
[----:B----4-:R-:W-:Y:S01]  /*9960*/  IMAD.U32 R45, R33, 0x10000, RZ ;  /* 0x00010000212d7824 */ /* 0x010fe200078e00ff */
[----:B------:R-:W-:Y:S01]  /*9970*/  SHF.R.U64 R49, R56, 0x10, R57 ;  /* 0x0000001038317819 */ /* 0x000fe20000001239 */
[----:B---3--:R-:W-:Y:S01]  /*9980*/  IMAD.U32 R42, R13, 0x10000, RZ ;  /* 0x000100000d2a7824 */ /* 0x008fe200078e00ff */
[----:B------:R-:W-:Y:S01]  /*9990*/  SHF.R.U32.HI R68, RZ, 0x10, R69 ;  /* 0x00000010ff447819 */ /* 0x000fe20000011645 */
[----:B------:R-:W-:Y:S01]  /*99a0*/  IMAD.U32 R47, R35, 0x10000, RZ ;  /* 0x00010000232f7824 */ /* 0x000fe200078e00ff */
[----:B------:R-:W-:Y:S01]  /*99b0*/  SHF.R.U32.HI R57, RZ, 0x10, R57 ;  /* 0x00000010ff397819 */ /* 0x000fe20000011639 */
[----:B------:R-:W-:Y:S01]  /*99c0*/  IMAD.U32 R44, R32, 0x10000, RZ ;  /* 0x00010000202c7824 */ /* 0x000fe200078e00ff */
[----:B------:R-:W-:Y:S01]  /*99d0*/  PRMT R48, R140, 0x5410, R49 ;  /* 0x000054108c307816 */ /* 0x000fe20000000031 */
[----:B0-----:R-:W-:Y:S01]  /*99e0*/  IMAD.U32 R11, R14, 0x10000, RZ ;  /* 0x000100000e0b7824 */ /* 0x001fe200078e00ff */
[----:B------:R-:W-:-:S02]  /*99f0*/  PRMT R51, R145, 0x5432, R68 ;  /* 0x0000543291337816 */ /* 0x000fc40000000044 */
[----:B------:R-:W-:Y:S02]  /*9a00*/  SHF.R.U64 R53, R70, 0x10, R71 ;  /* 0x0000001046357819 */ /* 0x000fe40000001247 */
[----:B------:R-:W-:Y:S01]  /*9a10*/  PRMT R140, R140, 0x5432, R57 ;  /* 0x000054328c8c7816 */ /* 0x000fe20000000039 */
[----:B------:R-:W-:Y:S01]  /*9a20*/  IMAD.U32 R52, R51, 0x10000, RZ ;  /* 0x0001000033347824 */ /* 0x000fe200078e00ff */
[----:B------:R-:W-:Y:S02]  /*9a30*/  SHF.R.U32.HI R71, RZ, 0x10, R71 ;  /* 0x00000010ff477819 */ /* 0x000fe40000011647 */
[----:B------:R-:W-:Y:S01]  /*9a40*/  SHF.R.U64 R50, R58, 0x10, R59 ;  /* 0x000000103a327819 */ /* 0x000fe2000000123b */
[----:B------:R-:W-:Y:S01]  /*9a50*/  IMAD.U32 R49, R140, 0x10000, RZ ;  /* 0x000100008c317824 */ /* 0x000fe200078e00ff */
[C---:B------:R-:W-:Y:S01]  /*9a60*/  PRMT R53, R144.reuse, 0x5410, R53 ;  /* 0x0000541090357816 */ /* 0x040fe20000000035 */
[CC--:B------:R-:W-:Y:S01]  /*9a70*/  FMUL.FTZ R55, R45.reuse, R52.reuse ;  /* 0x000000342d377220 */ /* 0x0c0fe20000410000 */
[----:B------:R-:W-:Y:S01]  /*9a80*/  SHF.R.U32.HI R58, RZ, 0x10, R59 ;  /* 0x00000010ff3a7819 */ /* 0x000fe2000001163b */
[-C--:B------:R-:W-:Y:S01]  /*9a90*/  FMUL.FTZ R45, R45, R49.reuse ;  /* 0x000000312d2d7220 */ /* 0x080fe20000410000 */
[----:B------:R-:W-:Y:S01]  /*9aa0*/  PRMT R144, R144, 0x5432, R71 ;  /* 0x0000543290907816 */ /* 0x000fe20000000047 */
[C---:B------:R-:W-:Y:S01]  /*9ab0*/  FFMA.FTZ R55, R42.reuse, R49, -R55 ;  /* 0x000000312a377223 */ /* 0x040fe20000010837 */
[C---:B------:R-:W-:Y:S01]  /*9ac0*/  PRMT R50, R139.reuse, 0x5410, R50 ;  /* 0x000054108b327816 */ /* 0x040fe20000000032 */
[----:B------:R-:W-:Y:S01]  /*9ad0*/  FFMA.FTZ R45, R42, R52, R45 ;  /* 0x000000342a2d7223 */ /* 0x000fe2000001002d */
[----:B------:R-:W-:-:S02]  /*9ae0*/  PRMT R139, R139, 0x5432, R58 ;  /* 0x000054328b8b7816 */ /* 0x000fc4000000003a */
[----:B------:R-:W-:Y:S01]  /*9af0*/  PRMT R145, R145, 0x5410, R54 ;  /* 0x0000541091917816 */ /* 0x000fe20000000036 */
[----:B------:R-:W-:Y:S01]  /*9b00*/  IMAD.U32 R54, R144, 0x10000, RZ ;  /* 0x0001000090367824 */ /* 0x000fe200078e00ff */
[----:B------:R-:W-:Y:S01]  /*9b10*/  LOP3.LUT R46, R33, 0xffff0000, RZ, 0xc0, !PT ;  /* 0xffff0000212e7812 */ /* 0x000fe200078ec0ff */
[----:B------:R-:W-:Y:S01]  /*9b20*/  IMAD.U32 R33, R15, 0x10000, RZ ;  /* 0x000100000f217824 */ /* 0x000fe200078e00ff */
[----:B------:R-:W-:Y:S01]  /*9b30*/  LOP3.LUT R51, R51, 0xffff0000, RZ, 0xc0, !PT ;  /* 0xffff000033337812 */ /* 0x000fe200078ec0ff */
[----:B------:R-:W-:Y:S01]  /*9b40*/  IMAD.U32 R42, R139, 0x10000, RZ ;  /* 0x000100008b2a7824 */ /* 0x000fe200078e00ff */
[----:B------:R-:W-:Y:S01]  /*9b50*/  LOP3.LUT R140, R140, 0xffff0000, RZ, 0xc0, !PT ;  /* 0xffff00008c8c7812 */ /* 0x000fe200078ec0ff */
[----:B------:R-:W-:Y:S01]  /*9b60*/  FMUL.FTZ R58, R47, R54 ;  /* 0x000000362f3a7220 */ /* 0x000fe20000410000 */
[----:B------:R-:W-:Y:S01]  /*9b70*/  LOP3.LUT R43, R13, 0xffff0000, RZ, 0xc0, !PT ;  /* 0xffff00000d2b7812 */ /* 0x000fe200078ec0ff */
[CC--:B------:R-:W-:Y:S01]  /*9b80*/  FMUL.FTZ R56, R46.reuse, R51.reuse ;  /* 0x000000332e387220 */ /* 0x0c0fe20000410000 */
[----:B------:R-:W-:Y:S01]  /*9b90*/  LOP3.LUT R35, R35, 0xffff0000, RZ, 0xc0, !PT ;  /* 0xffff000023237812 */ /* 0x000fe200078ec0ff */
[----:B------:R-:W-:Y:S01]  /*9ba0*/  FMUL.FTZ R46, R46, R140 ;  /* 0x0000008c2e2e7220 */ /* 0x000fe20000410000 */
[----:B------:R-:W-:Y:S01]  /*9bb0*/  LOP3.LUT R144, R144, 0xffff0000, RZ, 0xc0, !PT ;  /* 0xffff000090907812 */ /* 0x000fe200078ec0ff */
[-C--:B------:R-:W-:Y:S01]  /*9bc0*/  FMUL.FTZ R47, R47, R42.reuse ;  /* 0x0000002a2f2f7220 */ /* 0x080fe20000410000 */
[----:B------:R-:W-:Y:S01]  /*9bd0*/  FFMA.FTZ R58, R33, R42, -R58 ;  /* 0x0000002a213a7223 */ /* 0x000fe2000001083a */
[----:B------:R-:W-:Y:S01]  /*9be0*/  LOP3.LUT R42, R139, 0xffff0000, RZ, 0xc0, !PT ;  /* 0xffff00008b2a7812 */ /* 0x000fe200078ec0ff */
[----:B------:R-:W-:Y:S01]  /*9bf0*/  FFMA.FTZ R52, R43, R51, R46 ;  /* 0x000000332b347223 */ /* 0x000fe2000001002e */
[----:B------:R-:W-:Y:S01]  /*9c00*/  LOP3.LUT R15, R15, 0xffff0000, RZ, 0xc0, !PT ;  /* 0xffff00000f0f7812 */ /* 0x000fe200078ec0ff */
[----:B------:R-:W-:Y:S01]  /*9c10*/  FFMA.FTZ R56, R43, R140, -R56 ;  /* 0x0000008c2b387223 */ /* 0x000fe20000010838 */
[----:B------:R-:W-:Y:S01]  /*9c20*/  FFMA.FTZ R47, R33, R54, R47 ;  /* 0x00000036212f7223 */ /* 0x000fe2000001002f */
[----:B------:R-:W-:Y:S01]  /*9c30*/  FMUL.FTZ R46, R35, R144 ;  /* 0x00000090232e7220 */ /* 0x000fe20000410000 */
[----:B------:R-:W-:Y:S01]  /*9c40*/  SHF.L.U32 R33, R48, 0x10, RZ ;  /* 0x0000001030217819 */ /* 0x000fe200000006ff */
[----:B------:R-:W-:Y:S01]  /*9c50*/  IMAD.U32 R43, R145, 0x10000, RZ ;  /* 0x00010000912b7824 */ /* 0x000fe200078e00ff */
[----:B------:R-:W-:Y:S01]  /*9c60*/  LOP3.LUT R32, R32, 0xffff0000, RZ, 0xc0, !PT ;  /* 0xffff000020207812 */ /* 0x000fe200078ec0ff */
[-C--:B------:R-:W-:Y:S01]  /*9c70*/  FMUL.FTZ R54, R35, R42.reuse ;  /* 0x0000002a23367220 */ /* 0x080fe20000410000 */
[----:B------:R-:W-:Y:S01]  /*9c80*/  LOP3.LUT R145, R145, 0xffff0000, RZ, 0xc0, !PT ;  /* 0xffff000091917812 */ /* 0x000fe200078ec0ff */
[C---:B------:R-:W-:Y:S01]  /*9c90*/  FFMA.FTZ R49, R15.reuse, R42, -R46 ;  /* 0x0000002a0f317223 */ /* 0x040fe2000001082e */
[----:B------:R-:W-:Y:S01]  /*9ca0*/  SHF.L.U32 R41, R12, 0x10, RZ ;  /* 0x000000100c297819 */ /* 0x000fe200000006ff */
[----:B------:R-:W-:Y:S01]  /*9cb0*/  FMUL.FTZ R42, R44, R43 ;  /* 0x0000002b2c2a7220 */ /* 0x000fe20000410000 */
[----:B------:R-:W-:Y:S01]  /*9cc0*/  LOP3.LUT R12, R12, 0xffff0000, RZ, 0xc0, !PT ;  /* 0xffff00000c0c7812 */ /* 0x000fe200078ec0ff */
[----:B------:R-:W-:Y:S01]  /*9cd0*/  FMUL.FTZ R44, R44, R33 ;  /* 0x000000212c2c7220 */ /* 0x000fe20000410000 */
[----:B------:R-:W-:Y:S01]  /*9ce0*/  LOP3.LUT R35, R48, 0xffff0000, RZ, 0xc0, !PT ;  /* 0xffff000030237812 */ /* 0x000fe200078ec0ff */
[----:B------:R-:W-:Y:S01]  /*9cf0*/  FFMA.FTZ R54, R15, R144, R54 ;  /* 0x000000900f367223 */ /* 0x000fe20000010036 */
[----:B------:R-:W-:Y:S01]  /*9d00*/  FMUL.FTZ R15, R32, R145 ;  /* 0x00000091200f7220 */ /* 0x000fe20000410000 */
[----:B------:R-:W-:Y:S01]  /*9d10*/  FFMA.FTZ R33, R41, R33, -R42 ;  /* 0x0000002129217223 */ /* 0x000fe2000001082a */
[----:B------:R-:W-:-:S02]  /*9d20*/  IMAD.U32 R13, R34, 0x10000, RZ ;  /* 0x00010000220d7824 */ /* 0x000fc400078e00ff */
[----:B------:R-:W-:Y:S01]  /*9d30*/  FFMA.FTZ R44, R41, R43, R44 ;  /* 0x0000002b292c7223 */ /* 0x000fe2000001002c */
[C---:B------:R-:W-:Y:S01]  /*9d40*/  IMAD.U32 R42, R53.reuse, 0x10000, RZ ;  /* 0x00010000352a7824 */ /* 0x040fe200078e00ff */
[----:B------:R-:W-:Y:S01]  /*9d50*/  LOP3.LUT R34, R34, 0xffff0000, RZ, 0xc0, !PT ;  /* 0xffff000022227812 */ /* 0x000fe200078ec0ff */
[-C--:B------:R-:W-:Y:S01]  /*9d60*/  FMUL.FTZ R41, R32, R35.reuse ;  /* 0x0000002320297220 */ /* 0x080fe20000410000 */
        /* <DEDUP_REMOVED lines=24> */
[----:B------:R-:W-:Y:S01]  /*9ef0*/  F2FP.BF16.F32.PACK_AB R32, R41, R44 ;  /* 0x0000002c2920723e */ /* 0x000fe200000010ff */
[----:B------:R-:W-:-:S07]  /*9f00*/  IMAD.MOV.U32 R35, RZ, RZ, R47 ;  /* 0x000000ffff237224 */ /* 0x000fce00078e002f */
.L_x_546:
[----:B------:R-:W-:Y:S05]  /*9f10*/  BSYNC B1 ;  /* 0x0000000000017941 */ /* 0x000fea0003800000 */
.L_x_545:
[----:B---3--:R3:W-:Y:S01]  /*9f20*/  ST.E.128 desc[UR56][R38.64], R12 ;  /* 0x0000000c26007985 */ /* 0x0087e2000c101d38 */
[----:B------:R-:W-:-:S13]  /*9f30*/  ISETP.GE.AND P3, PT, R40, R131, PT ;  /* 0x000000832800720c */ /* 0x000fda0003f66270 */
[----:B------:R-:W-:Y:S05]  /*9f40*/  @P3 BRA `(.L_x_493) ;  /* 0x0000000400e03947 */ /* 0x000fea0003800000 */
[----:B------:R-:W-:-:S05]  /*9f50*/  IMAD.WIDE R36, R40, 0x2, R36 ;  /* 0x0000000228247825 */ /* 0x000fca00078e0224 */
[----:B----4-:R4:W-:Y:S01]  /*9f60*/  ST.E.128 desc[UR56][R36.64], R32 ;  /* 0x0000002024007985 */ /* 0x0109e2000c101d38 */
[----:B------:R-:W-:Y:S05]  /*9f70*/  BRA `(.L_x_493) ;  /* 0x0000000400d47947 */ /* 0x000fea0003800000 */
.L_x_458:
[----:B------:R-:W-:-:S06]  /*9f80*/  UISETP.NE.AND UP0, UPT, UR59, 0x3, UPT ;  /* 0x000000033b00788c */ /* 0x000fcc000bf05270 */
[----:B------:R-:W-:-:S13]  /*9f90*/  PLOP3.LUT P2, PT, PT, PT, UP0, 0x80, 0x0 ;  /* 0x000000000000781c */ /* 0x000fda0003f4f008 */
[----:B------:R-:W-:Y:S05]  /*9fa0*/  @!P2 BRA `(.L_x_547) ;  /* 0x000000000004a947 */ /* 0x000fea0003800000 */
[----:B------:R-:W-:Y:S01]  /*9fb0*/  BPT.TRAP 0x1 ;  /* 0x000000040000795c */ /* 0x000fe20000300000 */
.L_x_547:
[----:B------:R-:W-:Y:S01]  /*9fc0*/  IMAD R87, R18, 0x8, R2 ;  /* 0x0000000812577824 */ /* 0x000fe200078e0202 */
[----:B------:R-:W-:Y:S01]  /*9fd0*/  SHF.L.U32 R88, R202, 0x1f, RZ ;  /* 0x0000001fca587819 */ /* 0x000fe200000006ff */
[----:B------:R-:W-:Y:S01]  /*9fe0*/  BSSY B1, `(.L_x_548) ;  /* 0x0000004000017945 */ /* 0x000fe20003800000 */
[----:B------:R-:W-:Y:S02]  /*9ff0*/  SHF.R.S32.HI R84, RZ, 0x1f, R27 ;  /* 0x0000001fff547819 */ /* 0x000fe4000001141b */
[----:B------:R-:W0:Y:S02]  /*a000*/  SYNCS.PHASECHK.TRANS64.TRYWAIT P3, [R87+URZ+0x30890], R88 ;  /* 0x03089058570075a7 */ /* 0x000e24000806017f */
[----:B0-----:R-:W-:Y:S05]  /*a010*/  @!P3 BRA `(.L_x_549) ;  /* 0x000001700044b947 */ /* 0x001fea0003800000 */
.L_x_806:
[----:B------:R-:W-:Y:S05]  /*a020*/  BSYNC B1 ;  /* 0x0000000000017941 */ /* 0x000fea0003800000 */
.L_x_548:
[----:B------:R-:W-:Y:S01]  /*a030*/  ULDC.64 UR4, c[0x0][0x300] ;  /* 0x0000c00000047ab9 */ /* 0x000fe20000000a00 */
[----:B-----5:R-:W-:Y:S01]  /*a040*/  SHF.R.S32.HI R85, RZ, 0x1f, R21 ;  /* 0x0000001fff557819 */ /* 0x020fe20000011415 */
[----:B------:R-:W-:Y:S02]  /*a050*/  IMAD R14, R84, UR4, RZ ;  /* 0x00000004540e7c24 */ /* 0x000fe4000f8e02ff */
[----:B------:R-:W-:-:S04]  /*a060*/  IMAD.WIDE.U32 R12, R27, UR4, RZ ;  /* 0x000000041b0c7c25 */ /* 0x000fc8000f8e00ff */
[----:B------:R-:W-:Y:S01]  /*a070*/  IMAD R11, R27, UR5, R14 ;  /* 0x000000051b0b7c24 */ /* 0x000fe2000f8e020e */
[----:B------:R-:W-:Y:S01]  /*a080*/  ULDC.64 UR4, c[0x0][0x310] ;  /* 0x0000c40000047ab9 */ /* 0x000fe20000000a00 */
[----:B------:R-:W-:Y:S02]  /*a090*/  IMAD R86, R24, -0x60, R25 ;  /* 0xffffffa018567824 */ /* 0x000fe400078e0219 */
[----:B------:R-:W-:Y:S02]  /*a0a0*/  IMAD R14, R85, UR4, RZ ;  /* 0x00000004550e7c24 */ /* 0x000fe4000f8e02ff */
[----:B------:R-:W-:Y:S01]  /*a0b0*/  IMAD.IADD R13, R13, 0x1, R11 ;  /* 0x000000010d0d7824 */ /* 0x000fe200078e020b */
[----:B------:R-:W-:Y:S01]  /*a0c0*/  VIMNMX R86, R86, 0x60, PT ;  /* 0x0000006056567848 */ /* 0x000fe20003fe0100 */
[C---:B------:R-:W-:Y:S02]  /*a0d0*/  IMAD R11, R21.reuse, UR5, R14 ;  /* 0x00000005150b7c24 */ /* 0x040fe4000f8e020e */
[----:B------:R-:W-:Y:S01]  /*a0e0*/  IMAD.WIDE.U32 R12, R21, UR4, R12 ;  /* 0x00000004150c7c25 */ /* 0x000fe2000f8e000c */
[----:B------:R-:W-:-:S03]  /*a0f0*/  ULDC.64 UR4, c[0x0][0x308] ;  /* 0x0000c20000047ab9 */ /* 0x000fc60000000a00 */
[----:B------:R-:W-:Y:S02]  /*a100*/  IMAD R15, R0, UR4, RZ ;  /* 0x00000004000f7c24 */ /* 0x000fe4000f8e02ff */
[----:B------:R-:W-:Y:S02]  /*a110*/  IMAD.IADD R13, R13, 0x1, R11 ;  /* 0x000000010d0d7824 */ /* 0x000fe400078e020b */
[C---:B------:R-:W-:Y:S02]  /*a120*/  IMAD R15, R30.reuse, UR5, R15 ;  /* 0x000000051e0f7c24 */ /* 0x040fe4000f8e020f */
[----:B------:R-:W-:Y:S01]  /*a130*/  IMAD.WIDE.U32 R12, R30, UR4, R12 ;  /* 0x000000041e0c7c25 */ /* 0x000fe2000f8e000c */
[----:B------:R-:W-:-:S03]  /*a140*/  ULDC.64 UR4, c[0x0][0x2e8] ;  /* 0x0000ba0000047ab9 */ /* 0x000fc60000000a00 */
[----:B------:R-:W-:Y:S01]  /*a150*/  IMAD.IADD R42, R86, 0x1, -R201 ;  /* 0x00000001562a7824 */ /* 0x000fe200078e0ac9 */
[----:B------:R-:W-:Y:S02]  /*a160*/  IADD3 R15, R13, R15, RZ ;  /* 0x0000000f0d0f7210 */ /* 0x000fe40007ffe0ff */
[----:B------:R-:W-:Y:S01]  /*a170*/  LEA R40, P3, R12, UR4, 0x1 ;  /* 0x000000040c287c11 */ /* 0x000fe2000f8608ff */
[----:B------:R-:W-:-:S03]  /*a180*/  UMOV UR4, 0xffffffff ;  /* 0xffffffff00047882 */ /* 0x000fc60000000000 */
[----:B------:R-:W-:Y:S02]  /*a190*/  LEA.HI.X R41, R12, UR5, R15, 0x1, P3 ;  /* 0x000000050c297c11 */ /* 0x000fe400098f0c0f */
[----:B------:R-:W-:Y:S01]  /*a1a0*/  ISETP.GE.AND P3, PT, R42, 0x1, PT ;  /* 0x000000012a00780c */ /* 0x000fe20003f66270 */
[----:B------:R-:W-:-:S12]  /*a1b0*/  BRA.DIV UR4, `(.L_x_550) ;  /* 0x0000016e04f07947 */ /* 0x000fd8000b800000 */
[----:B------:R1:W2:Y:S04]  /*a1c0*/  SHFL.IDX PT, R39, R41, RZ, 0x1c1f ;  /* 0x001c1fff29277589 */ /* 0x0002a800000e0000 */
[----:B------:R1:W3:Y:S02]  /*a1d0*/  SHFL.IDX PT, R38, R40, RZ, 0x1c1f ;  /* 0x001c1fff28267589 */ /* 0x0002e400000e0000 */
.L_x_810:
[----:B------:R-:W-:Y:S04]  /*a1e0*/  BSSY B1, `(.L_x_551) ;  /* 0x0000025000017945 */ /* 0x000fe80003800000 */
[----:B------:R-:W-:Y:S05]  /*a1f0*/  @!P3 BRA `(.L_x_552) ;  /* 0x00000000008cb947 */ /* 0x000fea0003800000 */
[----:B------:R-:W-:Y:S02]  /*a200*/  ULDC UR4, c[0x0][0x2f4] ;  /* 0x0000bd0000047ab9 */ /* 0x000fe40000000800 */
[----:B------:R-:W-:Y:S02]  /*a210*/  ISETP.GE.AND P5, PT, R16, UR4, PT ;  /* 0x0000000410007c0c */ /* 0x000fe4000bfa6270 */
[----:B------:R-:W-:-:S11]  /*a220*/  ISETP.GE.AND P4, PT, R22, UR4, PT ;  /* 0x0000000416007c0c */ /* 0x000fd6000bf86270 */
[----:B------:R-:W4:Y:S01]  /*a230*/  @!P5 LDS.128 R12, [R28+0x1e000] ;  /* 0x01e000001c0cd984 */ /* 0x000f220000000c00 */
[----:B---3--:R-:W-:-:S04]  /*a240*/  @!P5 LEA R36, P3, R16, R38, 0x1 ;  /* 0x000000261024d211 */ /* 0x008fc800078608ff */
[----:B--2---:R-:W-:Y:S02]  /*a250*/  @!P5 LEA.HI.X R37, R16, R39, R17, 0x1, P3 ;  /* 0x000000271025d211 */ /* 0x004fe400018f0c11 */
[----:B------:R-:W-:-:S04]  /*a260*/  @!P4 LEA R34, P3, R22, R38, 0x1 ;  /* 0x000000261622c211 */ /* 0x000fc800078608ff */
[----:B------:R-:W-:Y:S02]  /*a270*/  @!P4 LEA.HI.X R35, R22, R39, R200, 0x1, P3 ;  /* 0x000000271623c211 */ /* 0x000fe400018f0cc8 */
[----:B------:R-:W-:-:S13]  /*a280*/  ISETP.GE.AND P3, PT, R19, UR4, PT ;  /* 0x0000000413007c0c */ /* 0x000fda000bf66270 */
[----:B------:R-:W-:-:S04]  /*a290*/  @!P3 LEA R32, P6, R19, R38, 0x1 ;  /* 0x000000261320b211 */ /* 0x000fc800078c08ff */
[----:B------:R-:W-:Y:S01]  /*a2a0*/  @!P3 LEA.HI.X R33, R19, R39, R199, 0x1, P6 ;  /* 0x000000271321b211 */ /* 0x000fe200030f0cc7 */
[----:B----4-:R2:W-:Y:S01]  /*a2b0*/  @!P5 ST.E.128 desc[UR56][R36.64], R12 ;  /* 0x0000000c2400d985 */ /* 0x0105e2000c101d38 */
[----:B------:R-:W-:-:S13]  /*a2c0*/  ISETP.GE.AND P5, PT, R193, UR4, PT ;  /* 0x00000004c1007c0c */ /* 0x000fda000bfa6270 */
[----:B------:R-:W3:Y:S01]  /*a2d0*/  @!P5 LDS.128 R12, [R31+0x1e000] ;  /* 0x01e000001f0cd984 */ /* 0x000ee20000000c00 */
[----:B------:R-:W-:Y:S02]  /*a2e0*/  @!P5 IMAD.SHL.U32 R11, R196, 0x8, RZ ;  /* 0x00000008c40bd824 */ /* 0x000fe400078e00ff */
[----:B--2---:R-:W-:Y:S02]  /*a2f0*/  @!P5 IMAD.MOV.U32 R36, RZ, RZ, R38 ;  /* 0x000000ffff24d224 */ /* 0x004fe400078e0026 */
[----:B------:R-:W-:Y:S02]  /*a300*/  @!P5 IMAD.MOV.U32 R37, RZ, RZ, R39 ;  /* 0x000000ffff25d224 */ /* 0x000fe400078e0027 */
[----:B------:R-:W-:-:S05]  /*a310*/  @!P5 IMAD.WIDE R36, R11, 0x2, R36 ;  /* 0x000000020b24d825 */ /* 0x000fca00078e0224 */
[----:B---3--:R2:W-:Y:S01]  /*a320*/  @!P5 ST.E.128 desc[UR56][R36.64], R12 ;  /* 0x0000000c2400d985 */ /* 0x0085e2000c101d38 */
[----:B------:R-:W-:-:S13]  /*a330*/  ISETP.GE.AND P5, PT, R192, UR4, PT ;  /* 0x00000004c0007c0c */ /* 0x000fda000bfa6270 */
[----:B------:R-:W3:Y:S01]  /*a340*/  @!P5 LDS.128 R12, [R28+0x21000] ;  /* 0x021000001c0cd984 */ /* 0x000ee20000000c00 */
[----:B------:R-:W-:Y:S02]  /*a350*/  @!P5 IMAD.SHL.U32 R11, R197, 0x8, RZ ;  /* 0x00000008c50bd824 */ /* 0x000fe400078e00ff */
[----:B--2---:R-:W-:Y:S02]  /*a360*/  @!P5 IMAD.MOV.U32 R36, RZ, RZ, R38 ;  /* 0x000000ffff24d224 */ /* 0x004fe400078e0026 */
[----:B------:R-:W-:Y:S02]  /*a370*/  @!P5 IMAD.MOV.U32 R37, RZ, RZ, R39 ;  /* 0x000000ffff25d224 */ /* 0x000fe400078e0027 */
[----:B------:R-:W-:-:S05]  /*a380*/  @!P5 IMAD.WIDE R36, R11, 0x2, R36 ;  /* 0x000000020b24d825 */ /* 0x000fca00078e0224 */
[----:B---3--:R2:W-:Y:S01]  /*a390*/  @!P5 ST.E.128 desc[UR56][R36.64], R12 ;  /* 0x0000000c2400d985 */ /* 0x0085e2000c101d38 */
[----:B------:R-:W-:-:S03]  /*a3a0*/  ISETP.GE.AND P5, PT, R23, UR4, PT ;  /* 0x0000000417007c0c */ /* 0x000fc6000bfa6270 */
[----:B------:R-:W3:Y:S10]  /*a3b0*/  @!P4 LDS.128 R12, [R31+0x21000] ;  /* 0x021000001f0cc984 */ /* 0x000ef40000000c00 */
[----:B--2---:R-:W-:-:S04]  /*a3c0*/  @!P5 LEA R36, P6, R23, R38, 0x1 ;  /* 0x000000261724d211 */ /* 0x004fc800078c08ff */
[----:B------:R-:W-:Y:S01]  /*a3d0*/  @!P5 LEA.HI.X R37, R23, R39, R198, 0x1, P6 ;  /* 0x000000271725d211 */ /* 0x000fe200030f0cc6 */
[----:B---3--:R-:W-:Y:S04]  /*a3e0*/  @!P4 ST.E.128 desc[UR56][R34.64], R12 ;  /* 0x0000000c2200c985 */ /* 0x008fe8000c101d38 */
[----:B------:R-:W2:Y:S04]  /*a3f0*/  @!P3 LDS.128 R12, [R28+0x24000] ;  /* 0x024000001c0cb984 */ /* 0x000ea80000000c00 */
[----:B--2---:R-:W-:Y:S04]  /*a400*/  @!P3 ST.E.128 desc[UR56][R32.64], R12 ;  /* 0x0000000c2000b985 */ /* 0x004fe8000c101d38 */
[----:B------:R-:W2:Y:S04]  /*a410*/  @!P5 LDS.128 R12, [R31+0x24000] ;  /* 0x024000001f0cd984 */ /* 0x000ea80000000c00 */
[----:B--2---:R4:W-:Y:S02]  /*a420*/  @!P5 ST.E.128 desc[UR56][R36.64], R12 ;  /* 0x0000000c2400d985 */ /* 0x0049e4000c101d38 */
.L_x_552:
[----:B------:R-:W-:Y:S05]  /*a430*/  BSYNC B1 ;  /* 0x0000000000017941 */ /* 0x000fea0003800000 */
.L_x_551:
[----:B------:R-:W-:-:S03]  /*a440*/  UMOV UR4, 0xffffffff ;  /* 0xffffffff00047882 */ /* 0x000fc60000000000 */
[----:B------:R-:W-:Y:S05]  /*a450*/  BRA.DIV UR4, `(.L_x_553) ;  /* 0x0000016e04947947 */ /* 0x000fea000b800000 */
[----:B--2---:R2:W0:Y:S04]  /*a460*/  SHFL.IDX PT, R39, R41, 0x1, 0x1c1f ;  /* 0x003c1f0029277f89 */ /* 0x00442800000e0000 */
[----:B---3--:R2:W3:Y:S02]  /*a470*/  SHFL.IDX PT, R38, R40, 0x1, 0x1c1f ;  /* 0x003c1f0028267f89 */ /* 0x0084e400000e0000 */
.L_x_814:
[----:B------:R-:W-:-:S13]  /*a480*/  ISETP.GE.AND P3, PT, R42, 0x41, PT ;  /* 0x000000412a00780c */ /* 0x000fda0003f66270 */
[----:B------:R-:W-:Y:S05]  /*a490*/  @!P3 BRA `(.L_x_493) ;  /* 0x00000000008cb947 */ /* 0x000fea0003800000 */
[----:B------:R-:W-:Y:S02]  /*a4a0*/  ULDC UR4, c[0x0][0x2f4] ;  /* 0x0000bd0000047ab9 */ /* 0x000fe40000000800 */
[----:B------:R-:W-:Y:S02]  /*a4b0*/  ISETP.GE.AND P5, PT, R16, UR4, PT ;  /* 0x0000000410007c0c */ /* 0x000fe4000bfa6270 */
[----:B------:R-:W-:-:S11]  /*a4c0*/  ISETP.GE.AND P4, PT, R22, UR4, PT ;  /* 0x0000000416007c0c */ /* 0x000fd6000bf86270 */
[----:B----4-:R-:W4:Y:S01]  /*a4d0*/  @!P5 LDS.128 R12, [R28+0x20000] ;  /* 0x020000001c0cd984 */ /* 0x010f220000000c00 */
[----:B---3--:R-:W-:-:S04]  /*a4e0*/  @!P5 LEA R36, P3, R16, R38, 0x1 ;  /* 0x000000261024d211 */ /* 0x008fc800078608ff */
[----:B0-----:R-:W-:Y:S02]  /*a4f0*/  @!P5 LEA.HI.X R37, R16, R39, R17, 0x1, P3 ;  /* 0x000000271025d211 */ /* 0x001fe400018f0c11 */
        /* <DEDUP_REMOVED lines=9> */
[----:B0-----:R-:W-:Y:S02]  /*a590*/  @!P5 IMAD.MOV.U32 R36, RZ, RZ, R38 ;  /* 0x000000ffff24d224 */ /* 0x001fe400078e0026 */
[----:B------:R-:W-:Y:S02]  /*a5a0*/  @!P5 IMAD.MOV.U32 R37, RZ, RZ, R39 ;  /* 0x000000ffff25d224 */ /* 0x000fe400078e0027 */
[----:B------:R-:W-:-:S05]  /*a5b0*/  @!P5 IMAD.WIDE R36, R11, 0x2, R36 ;  /* 0x000000020b24d825 */ /* 0x000fca00078e0224 */
[----:B---3--:R0:W-:Y:S01]  /*a5c0*/  @!P5 ST.E.128 desc[UR56][R36.64], R12 ;  /* 0x0000000c2400d985 */ /* 0x0081e2000c101d38 */
[----:B------:R-:W-:-:S13]  /*a5d0*/  ISETP.GE.AND P5, PT, R192, UR4, PT ;  /* 0x00000004c0007c0c */ /* 0x000fda000bfa6270 */
[----:B------:R-:W3:Y:S01]  /*a5e0*/  @!P5 LDS.128 R12, [R28+0x23000] ;  /* 0x023000001c0cd984 */ /* 0x000ee20000000c00 */
[----:B------:R-:W-:Y:S01]  /*a5f0*/  @!P5 SHF.L.U32 R11, R197, 0x3, RZ ;  /* 0x00000003c50bd819 */ /* 0x000fe200000006ff */
[----:B0-----:R-:W-:Y:S02]  /*a600*/  @!P5 IMAD.MOV.U32 R36, RZ, RZ, R38 ;  /* 0x000000ffff24d224 */ /* 0x001fe400078e0026 */
[----:B------:R-:W-:Y:S02]  /*a610*/  @!P5 IMAD.MOV.U32 R37, RZ, RZ, R39 ;  /* 0x000000ffff25d224 */ /* 0x000fe400078e0027 */
[----:B------:R-:W-:-:S05]  /*a620*/  @!P5 IMAD.WIDE R36, R11, 0x2, R36 ;  /* 0x000000020b24d825 */ /* 0x000fca00078e0224 */
[----:B---3--:R0:W-:Y:S01]  /*a630*/  @!P5 ST.E.128 desc[UR56][R36.64], R12 ;  /* 0x0000000c2400d985 */ /* 0x0081e2000c101d38 */
[----:B------:R-:W-:-:S03]  /*a640*/  ISETP.GE.AND P5, PT, R23, UR4, PT ;  /* 0x0000000417007c0c */ /* 0x000fc6000bfa6270 */
[----:B------:R-:W3:Y:S10]  /*a650*/  @!P4 LDS.128 R12, [R31+0x23000] ;  /* 0x023000001f0cc984 */ /* 0x000ef40000000c00 */
[----:B0-----:R-:W-:-:S04]  /*a660*/  @!P5 LEA R36, P6, R23, R38, 0x1 ;  /* 0x000000261724d211 */ /* 0x001fc800078c08ff */
[----:B------:R-:W-:Y:S01]  /*a670*/  @!P5 LEA.HI.X R37, R23, R39, R198, 0x1, P6 ;  /* 0x000000271725d211 */ /* 0x000fe200030f0cc6 */
[----:B---3--:R-:W-:Y:S04]  /*a680*/  @!P4 ST.E.128 desc[UR56][R34.64], R12 ;  /* 0x0000000c2200c985 */ /* 0x008fe8000c101d38 */
[----:B------:R-:W0:Y:S04]  /*a690*/  @!P3 LDS.128 R12, [R28+0x26000] ;  /* 0x026000001c0cb984 */ /* 0x000e280000000c00 */
[----:B0-----:R-:W-:Y:S04]  /*a6a0*/  @!P3 ST.E.128 desc[UR56][R32.64], R12 ;  /* 0x0000000c2000b985 */ /* 0x001fe8000c101d38 */
[----:B------:R-:W0:Y:S04]  /*a6b0*/  @!P5 LDS.128 R12, [R31+0x26000] ;  /* 0x026000001f0cd984 */ /* 0x000e280000000c00 */
[----:B0-----:R0:W-:Y:S02]  /*a6c0*/  @!P5 ST.E.128 desc[UR56][R36.64], R12 ;  /* 0x0000000c2400d985 */ /* 0x0011e4000c101d38 */
.L_x_493:
[----:B------:R-:W-:Y:S05]  /*a6d0*/  BSYNC B0 ;  /* 0x0000000000007941 */ /* 0x000fea0003800000 */
.L_x_457:
[----:B0--3--:R-:W0:Y:S01]  /*a6e0*/  S2R R11, SR_TID.X ;  /* 0x00000000000b7919 */ /* 0x009e220000002100 */
[----:B------:R-:W-:Y:S01]  /*a6f0*/  @!PT LDS RZ, [RZ] ;  /* 0x00000000fffff984 */ /* 0x000fe20000000800 */
[----:B------:R-:W-:Y:S01]  /*a700*/  @!PT LDS RZ, [RZ] ;  /* 0x00000000fffff984 */ /* 0x000fe20000000800 */
[----:B------:R-:W-:Y:S01]  /*a710*/  @!PT LDS RZ, [RZ] ;  /* 0x00000000fffff984 */ /* 0x000fe20000000800 */
[----:B------:R-:W-:Y:S01]  /*a720*/  @!PT LDS RZ, [RZ] ;  /* 0x00000000fffff984 */ /* 0x000fe20000000800 */
[----:B------:R3:W-:Y:S06]  /*a730*/  MEMBAR.ALL.CTA ;  /* 0x0000000000007992 */ /* 0x0007ec0000008000 */
[----:B---3--:R-:W3:Y:S01]  /*a740*/  FENCE.VIEW.ASYNC.S ;  /* 0x00000000000073c6 */ /* 0x008ee20000000000 */
[----:B------:R-:W-:Y:S05]  /*a750*/  WARPSYNC.ALL ;  /* 0x0000000000007948 */ /* 0x000fea0003800000 */
[----:B------:R-:W-:Y:S01]  /*a760*/  BSSY B0, `(.L_x_554) ;  /* 0x0000009000007945 */ /* 0x000fe20003800000 */
[----:B0-----:R-:W-:Y:S01]  /*a770*/  LOP3.LUT R11, R11, 0x7f, RZ, 0xc0, !PT ;  /* 0x0000007f0b0b7812 */ /* 0x001fe200078ec0ff */
[----:B---3--:R0:W-:Y:S03]  /*a780*/  BAR.SYNC.DEFER_BLOCKING R138, 0x80 ;  /* 0x0002008a0000751d */ /* 0x0081e60000010000 */
[----:B------:R-:W-:-:S13]  /*a790*/  ISETP.NE.AND P3, PT, R11, RZ, PT ;  /* 0x000000ff0b00720c */ /* 0x000fda0003f65270 */
[----:B------:R-:W-:-:S05]  /*a7a0*/  @!P3 VIADD R11, R87, 0x308a0 ;  /* 0x000308a0570bb836 */ /* 0x000fca0000000000 */
[----:B------:R-:W-:-:S04]  /*a7b0*/  @!P3 PRMT R11, RZ, 0x654, R11 ;  /* 0x00000654ff0bb816 */ /* 0x000fc8000000000b */
[----:B------:R0:W-:Y:S01]  /*a7c0*/  @!P3 SYNCS.ARRIVE.TRANS64.RED.A1T0 RZ, [R11+URZ], RZ ;  /* 0x000000ff0bffb9a7 */ /* 0x0001e2000810043f */
[----:B------:R-:W-:Y:S05]  /*a7d0*/  @!P2 BRA `(.L_x_555) ;  /* 0x000000000004a947 */ /* 0x000fea0003800000 */
[----:B------:R-:W-:Y:S01]  /*a7e0*/  BPT.TRAP 0x1 ;  /* 0x000000040000795c */ /* 0x000fe20000300000 */
.L_x_555:
[----:B------:R-:W-:Y:S05]  /*a7f0*/  BSYNC B0 ;  /* 0x0000000000007941 */ /* 0x000fea0003800000 */
.L_x_554:
[----:B------:R-:W3:Y:S01]  /*a800*/  SYNCS.PHASECHK.TRANS64.TRYWAIT P2, [R87+URZ+0x308b0], R88 ;  /* 0x0308b058570075a7 */ /* 0x000ee2000804017f */
[----:B------:R-:W-:Y:S01]  /*a810*/  ULDC UR58, c[0x0][0x2f4] ;  /* 0x0000bd00003a7ab9 */ /* 0x000fe20000000800 */
[----:B------:R-:W-:Y:S04]  /*a820*/  BSSY B0, `(.L_x_556) ;  /* 0x0000002000007945 */ /* 0x000fe80003800000 */
[----:B---3--:R-:W-:Y:S05]  /*a830*/  @!P2 BRA `(.L_x_557) ;  /* 0x0000016800e8a947 */ /* 0x008fea0003800000 */
.L_x_815:
[----:B------:R-:W-:Y:S05]  /*a840*/  BSYNC B0 ;  /* 0x0000000000007941 */ /* 0x000fea0003800000 */
.L_x_556:
[----:B------:R-:W-:Y:S01]  /*a850*/  ULDC.64 UR4, c[0x0][0x328] ;  /* 0x0000ca0000047ab9 */ /* 0x000fe20000000a00 */
[----:B------:R-:W-:Y:S01]  /*a860*/  IMAD.IADD R86, R86, 0x1, -R201 ;  /* 0x0000000156567824 */ /* 0x000fe200078e0ac9 */
[----:B------:R-:W-:Y:S01]  /*a870*/  BSSY B0, `(.L_x_558) ;  /* 0x0000036000007945 */ /* 0x000fe20003800000 */
[----:B------:R-:W-:Y:S02]  /*a880*/  IMAD R84, R84, UR4, RZ ;  /* 0x0000000454547c24 */ /* 0x000fe4000f8e02ff */
[----:B----4-:R-:W-:-:S04]  /*a890*/  IMAD.WIDE.U32 R12, R27, UR4, RZ ;  /* 0x000000041b0c7c25 */ /* 0x010fc8000f8e00ff */
[----:B------:R-:W-:Y:S01]  /*a8a0*/  IMAD R27, R27, UR5, R84 ;  /* 0x000000051b1b7c24 */ /* 0x000fe2000f8e0254 */
[----:B------:R-:W-:Y:S02]  /*a8b0*/  ULDC.64 UR4, c[0x0][0x338] ;  /* 0x0000ce0000047ab9 */ /* 0x000fe40000000a00 */
[----:B------:R-:W-:Y:S02]  /*a8c0*/  IMAD R14, R85, UR4, RZ ;  /* 0x00000004550e7c24 */ /* 0x000fe4000f8e02ff */
[----:B------:R-:W-:Y:S02]  /*a8d0*/  IMAD.IADD R13, R13, 0x1, R27 ;  /* 0x000000010d0d7824 */ /* 0x000fe400078e021b */
[C---:B0-----:R-:W-:Y:S02]  /*a8e0*/  IMAD R11, R21.reuse, UR5, R14 ;  /* 0x00000005150b7c24 */ /* 0x041fe4000f8e020e */
[----:B------:R-:W-:Y:S01]  /*a8f0*/  IMAD.WIDE.U32 R12, R21, UR4, R12 ;  /* 0x00000004150c7c25 */ /* 0x000fe2000f8e000c */
[----:B------:R-:W-:-:S03]  /*a900*/  ULDC.64 UR4, c[0x0][0x330] ;  /* 0x0000cc0000047ab9 */ /* 0x000fc60000000a00 */
[----:B------:R-:W-:Y:S02]  /*a910*/  IMAD R15, R0, UR4, RZ ;  /* 0x00000004000f7c24 */ /* 0x000fe4000f8e02ff */
[----:B------:R-:W-:Y:S02]  /*a920*/  IMAD.IADD R13, R13, 0x1, R11 ;  /* 0x000000010d0d7824 */ /* 0x000fe400078e020b */
[C---:B------:R-:W-:Y:S02]  /*a930*/  IMAD R11, R30.reuse, UR5, R15 ;  /* 0x000000051e0b7c24 */ /* 0x040fe4000f8e020f */
[----:B------:R-:W-:Y:S01]  /*a940*/  IMAD.WIDE.U32 R12, R30, UR4, R12 ;  /* 0x000000041e0c7c25 */ /* 0x000fe2000f8e000c */
[----:B------:R-:W-:-:S03]  /*a950*/  ULDC.64 UR4, c[0x0][0x318] ;  /* 0x0000c60000047ab9 */ /* 0x000fc60000000a00 */
[----:B------:R-:W-:Y:S01]  /*a960*/  IMAD.IADD R11, R13, 0x1, R11 ;  /* 0x000000010d0b7824 */ /* 0x000fe200078e020b */
[----:B------:R-:W-:-:S04]  /*a970*/  LEA R21, P2, R12, UR4, 0x1 ;  /* 0x000000040c157c11 */ /* 0x000fc8000f8408ff */
[----:B------:R-:W-:Y:S01]  /*a980*/  LEA.HI.X R11, R12, UR5, R11, 0x1, P2 ;  /* 0x000000050c0b7c11 */ /* 0x000fe200090f0c0b */
[----:B------:R0:W4:Y:S01]  /*a990*/  SHFL.IDX PT, R36, R21, RZ, 0x1c1f ;  /* 0x001c1fff15247589 */ /* 0x00012200000e0000 */
[----:B------:R-:W-:-:S03]  /*a9a0*/  ISETP.GE.AND P2, PT, R86, 0x1, PT ;  /* 0x000000015600780c */ /* 0x000fc60003f46270 */
[----:B------:R0:W0:Y:S10]  /*a9b0*/  SHFL.IDX PT, R37, R11, RZ, 0x1c1f ;  /* 0x001c1fff0b257589 */ /* 0x00003400000e0000 */
[----:B------:R-:W-:Y:S05]  /*a9c0*/  @!P2 BRA `(.L_x_559) ;  /* 0x000000000080a947 */ /* 0x000fea0003800000 */
[----:B------:R-:W-:Y:S02]  /*a9d0*/  ISETP.GE.AND P5, PT, R16, UR58, PT ;  /* 0x0000003a10007c0c */ /* 0x000fe4000bfa6270 */
[----:B------:R-:W-:-:S11]  /*a9e0*/  ISETP.GE.AND P4, PT, R22, UR58, PT ;  /* 0x0000003a16007c0c */ /* 0x000fd6000bf86270 */
[----:B------:R-:W5:Y:S01]  /*a9f0*/  @!P5 LDS.128 R12, [R28] ;  /* 0x000000001c0cd984 */ /* 0x000f620000000c00 */
[----:B----4-:R-:W-:-:S04]  /*aa00*/  @!P5 LEA R38, P2, R16, R36, 0x1 ;  /* 0x000000241026d211 */ /* 0x010fc800078408ff */
[----:B0-----:R-:W-:Y:S02]  /*aa10*/  @!P5 LEA.HI.X R39, R16, R37, R17, 0x1, P2 ;  /* 0x000000251027d211 */ /* 0x001fe400010f0c11 */
[----:B------:R-:W-:-:S04]  /*aa20*/  @!P4 LEA R34, P2, R22, R36, 0x1 ;  /* 0x000000241622c211 */ /* 0x000fc800078408ff */
[----:B------:R-:W-:Y:S02]  /*aa30*/  @!P4 LEA.HI.X R35, R22, R37, R200, 0x1, P2 ;  /* 0x000000251623c211 */ /* 0x000fe400010f0cc8 */
[----:B------:R-:W-:-:S13]  /*aa40*/  ISETP.GE.AND P2, PT, R19, UR58, PT ;  /* 0x0000003a13007c0c */ /* 0x000fda000bf46270 */
[----:B------:R-:W-:-:S04]  /*aa50*/  @!P2 LEA R32, P6, R19, R36, 0x1 ;  /* 0x000000241320a211 */ /* 0x000fc800078c08ff */
[----:B------:R-:W-:Y:S01]  /*aa60*/  @!P2 LEA.HI.X R33, R19, R37, R199, 0x1, P6 ;  /* 0x000000251321a211 */ /* 0x000fe200030f0cc7 */
[----:B-----5:R0:W-:Y:S01]  /*aa70*/  @!P5 ST.E.128 desc[UR56][R38.64], R12 ;  /* 0x0000000c2600d985 */ /* 0x0201e2000c101d38 */
[----:B------:R-:W-:-:S13]  /*aa80*/  ISETP.GE.AND P5, PT, R193, UR58, PT ;  /* 0x0000003ac1007c0c */ /* 0x000fda000bfa6270 */
[----:B------:R-:W4:Y:S01]  /*aa90*/  @!P5 LDS.128 R12, [R31] ;  /* 0x000000001f0cd984 */ /* 0x000f220000000c00 */
[----:B------:R-:W-:-:S04]  /*aaa0*/  @!P5 IMAD.SHL.U32 R27, R196, 0x8, RZ ;  /* 0x00000008c41bd824 */ /* 0x000fc800078e00ff */
[----:B0-----:R-:W-:-:S05]  /*aab0*/  @!P5 IMAD.WIDE R38, R27, 0x2, R36 ;  /* 0x000000021b26d825 */ /* 0x001fca00078e0224 */
[----:B----4-:R0:W-:Y:S01]  /*aac0*/  @!P5 ST.E.128 desc[UR56][R38.64], R12 ;  /* 0x0000000c2600d985 */ /* 0x0101e2000c101d38 */
[----:B------:R-:W-:-:S13]  /*aad0*/  ISETP.GE.AND P5, PT, R192, UR58, PT ;  /* 0x0000003ac0007c0c */ /* 0x000fda000bfa6270 */
[----:B------:R-:W4:Y:S01]  /*aae0*/  @!P5 LDS.128 R12, [R28+0x3000] ;  /* 0x003000001c0cd984 */ /* 0x000f220000000c00 */
[----:B------:R-:W-:Y:S01]  /*aaf0*/  @!P5 IMAD.SHL.U32 R27, R197, 0x8, RZ ;  /* 0x00000008c51bd824 */ /* 0x000fe200078e00ff */
[----:B0-----:R-:W-:Y:S01]  /*ab00*/  @!P5 MOV R39, R37 ;  /* 0x000000250027d202 */ /* 0x001fe20000000f00 */
[----:B------:R-:W-:-:S04]  /*ab10*/  @!P5 IMAD.MOV.U32 R38, RZ, RZ, R36 ;  /* 0x000000ffff26d224 */ /* 0x000fc800078e0024 */
[----:B------:R-:W-:-:S05]  /*ab20*/  @!P5 IMAD.WIDE R38, R27, 0x2, R38 ;  /* 0x000000021b26d825 */ /* 0x000fca00078e0226 */
[----:B----4-:R-:W-:Y:S01]  /*ab30*/  @!P5 ST.E.128 desc[UR56][R38.64], R12 ;  /* 0x0000000c2600d985 */ /* 0x010fe2000c101d38 */
[----:B------:R-:W-:-:S03]  /*ab40*/  ISETP.GE.AND P5, PT, R23, UR58, PT ;  /* 0x0000003a17007c0c */ /* 0x000fc6000bfa6270 */
[----:B------:R-:W0:Y:S10]  /*ab50*/  @!P4 LDS.128 R12, [R31+0x3000] ;  /* 0x003000001f0cc984 */ /* 0x000e340000000c00 */
[----:B------:R-:W-:-:S04]  /*ab60*/  @!P5 LEA R36, P6, R23, R36, 0x1 ;  /* 0x000000241724d211 */ /* 0x000fc800078c08ff */
[----:B------:R-:W-:Y:S01]  /*ab70*/  @!P5 LEA.HI.X R37, R23, R37, R198, 0x1, P6 ;  /* 0x000000251725d211 */ /* 0x000fe200030f0cc6 */
[----:B0-----:R-:W-:Y:S04]  /*ab80*/  @!P4 ST.E.128 desc[UR56][R34.64], R12 ;  /* 0x0000000c2200c985 */ /* 0x001fe8000c101d38 */
[----:B------:R-:W0:Y:S04]  /*ab90*/  @!P2 LDS.128 R12, [R28+0x6000] ;  /* 0x006000001c0ca984 */ /* 0x000e280000000c00 */
[----:B0-----:R-:W-:Y:S04]  /*aba0*/  @!P2 ST.E.128 desc[UR56][R32.64], R12 ;  /* 0x0000000c2000a985 */ /* 0x001fe8000c101d38 */
[----:B------:R-:W0:Y:S04]  /*abb0*/  @!P5 LDS.128 R12, [R31+0x6000] ;  /* 0x006000001f0cd984 */ /* 0x000e280000000c00 */
[----:B0-----:R0:W-:Y:S02]  /*abc0*/  @!P5 ST.E.128 desc[UR56][R36.64], R12 ;  /* 0x0000000c2400d985 */ /* 0x0011e4000c101d38 */
.L_x_559:
[----:B------:R-:W-:Y:S05]  /*abd0*/  BSYNC B0 ;  /* 0x0000000000007941 */ /* 0x000fea0003800000 */
.L_x_558:
[----:B------:R-:W-:Y:S01]  /*abe0*/  ISETP.GE.AND P2, PT, R86, 0x41, PT ;  /* 0x000000415600780c */ /* 0x000fe20003f46270 */
[----:B0-----:R0:W0:Y:S01]  /*abf0*/  SHFL.IDX PT, R37, R11, 0x1, 0x1c1f ;  /* 0x003c1f000b257f89 */ /* 0x00102200000e0000 */
[----:B------:R-:W-:Y:S03]  /*ac00*/  BSSY B0, `(.L_x_560) ;  /* 0x0000023000007945 */ /* 0x000fe60003800000 */
[----:B----4-:R4:W0:Y:S08]  /*ac10*/  SHFL.IDX PT, R36, R21, 0x1, 0x1c1f ;  /* 0x003c1f0015247f89 */ /* 0x01083000000e0000 */
[----:B----4-:R-:W-:Y:S05]  /*ac20*/  @!P2 BRA `(.L_x_561) ;  /* 0x000000000080a947 */ /* 0x010fea0003800000 */
[----:B------:R-:W-:Y:S02]  /*ac30*/  ISETP.GE.AND P5, PT, R16, UR58, PT ;  /* 0x0000003a10007c0c */ /* 0x000fe4000bfa6270 */
[----:B------:R-:W-:-:S11]  /*ac40*/  ISETP.GE.AND P4, PT, R22, UR58, PT ;  /* 0x0000003a16007c0c */ /* 0x000fd6000bf86270 */
[----:B------:R-:W4:Y:S01]  /*ac50*/  @!P5 LDS.128 R12, [R28+0x2000] ;  /* 0x002000001c0cd984 */ /* 0x000f220000000c00 */
[----:B0-----:R-:W-:-:S04]  /*ac60*/  @!P5 LEA R38, P2, R16, R36, 0x1 ;  /* 0x000000241026d211 */ /* 0x001fc800078408ff */
[----:B------:R-:W-:Y:S02]  /*ac70*/  @!P5 LEA.HI.X R39, R16, R37, R17, 0x1, P2 ;  /* 0x000000251027d211 */ /* 0x000fe400010f0c11 */
[----:B------:R-:W-:-:S04]  /*ac80*/  @!P4 LEA R34, P2, R22, R36, 0x1 ;  /* 0x000000241622c211 */ /* 0x000fc800078408ff */
[----:B------:R-:W-:Y:S02]  /*ac90*/  @!P4 LEA.HI.X R35, R22, R37, R200, 0x1, P2 ;  /* 0x000000251623c211 */ /* 0x000fe400010f0cc8 */
[----:B------:R-:W-:-:S13]  /*aca0*/  ISETP.GE.AND P2, PT, R19, UR58, PT ;  /* 0x0000003a13007c0c */ /* 0x000fda000bf46270 */
[----:B------:R-:W-:-:S04]  /*acb0*/  @!P2 LEA R32, P6, R19, R36, 0x1 ;  /* 0x000000241320a211 */ /* 0x000fc800078c08ff */
[----:B------:R-:W-:Y:S01]  /*acc0*/  @!P2 LEA.HI.X R33, R19, R37, R199, 0x1, P6 ;  /* 0x000000251321a211 */ /* 0x000fe200030f0cc7 */
[----:B----4-:R0:W-:Y:S01]  /*acd0*/  @!P5 ST.E.128 desc[UR56][R38.64], R12 ;  /* 0x0000000c2600d985 */ /* 0x0101e2000c101d38 */
[----:B------:R-:W-:-:S13]  /*ace0*/  ISETP.GE.AND P5, PT, R193, UR58, PT ;  /* 0x0000003ac1007c0c */ /* 0x000fda000bfa6270 */
[----:B------:R-:W4:Y:S01]  /*acf0*/  @!P5 LDS.128 R12, [R31+0x2000] ;  /* 0x002000001f0cd984 */ /* 0x000f220000000c00 */
[----:B------:R-:W-:-:S04]  /*ad00*/  @!P5 IMAD.SHL.U32 R11, R196, 0x8, RZ ;  /* 0x00000008c40bd824 */ /* 0x000fc800078e00ff */
[----:B0-----:R-:W-:-:S05]  /*ad10*/  @!P5 IMAD.WIDE R38, R11, 0x2, R36 ;  /* 0x000000020b26d825 */ /* 0x001fca00078e0224 */
[----:B----4-:R0:W-:Y:S01]  /*ad20*/  @!P5 ST.E.128 desc[UR56][R38.64], R12 ;  /* 0x0000000c2600d985 */ /* 0x0101e2000c101d38 */
[----:B------:R-:W-:-:S13]  /*ad30*/  ISETP.GE.AND P5, PT, R192, UR58, PT ;  /* 0x0000003ac0007c0c */ /* 0x000fda000bfa6270 */
[----:B------:R-:W4:Y:S01]  /*ad40*/  @!P5 LDS.128 R12, [R28+0x5000] ;  /* 0x005000001c0cd984 */ /* 0x000f220000000c00 */
[----:B------:R-:W-:Y:S02]  /*ad50*/  @!P5 IMAD.SHL.U32 R11, R197, 0x8, RZ ;  /* 0x00000008c50bd824 */ /* 0x000fe400078e00ff */
[----:B0-----:R-:W-:Y:S02]  /*ad60*/  @!P5 IMAD.MOV.U32 R38, RZ, RZ, R36 ;  /* 0x000000ffff26d224 */ /* 0x001fe400078e0024 */
[----:B------:R-:W-:Y:S02]  /*ad70*/  @!P5 IMAD.MOV.U32 R39, RZ, RZ, R37 ;  /* 0x000000ffff27d224 */ /* 0x000fe400078e0025 */
        /* <DEDUP_REMOVED lines=11> */
.L_x_561:
[----:B------:R-:W-:Y:S05]  /*ae30*/  BSYNC B0 ;  /* 0x0000000000007941 */ /* 0x000fea0003800000 */
.L_x_560:
[----:B0-----:R-:W5:Y:S01]  /*ae40*/  LDL R11, [R1] ;  /* 0x00000000010b7983 */ /* 0x001f620000100800 */
[----:B-1-3--:R-:W-:Y:S01]  /*ae50*/  @!P3 VIADD R87, R87, 0x308c0 ;  /* 0x000308c05757b836 */ /* 0x00afe20000000000 */
[----:B------:R-:W-:Y:S01]  /*ae60*/  PLOP3.LUT P2, PT, PT, PT, PT, 0x8, 0x0 ;  /* 0x000000000000781c */ /* 0x000fe20003f4e170 */
[----:B------:R-:W-:Y:S01]  /*ae70*/  VIADD R18, R18, 0x1 ;  /* 0x0000000112127836 */ /* 0x000fe20000000000 */
[----:B------:R-:W-:Y:S01]  /*ae80*/  @!PT LDS RZ, [RZ] ;  /* 0x00000000fffff984 */ /* 0x000fe20000000800 */
[----:B------:R-:W-:Y:S01]  /*ae90*/  @!PT LDS RZ, [RZ] ;  /* 0x00000000fffff984 */ /* 0x000fe20000000800 */
[----:B------:R-:W-:Y:S01]  /*aea0*/  @!PT LDS RZ, [RZ] ;  /* 0x00000000fffff984 */ /* 0x000fe20000000800 */
[----:B------:R-:W-:Y:S01]  /*aeb0*/  @!PT LDS RZ, [RZ] ;  /* 0x00000000fffff984 */ /* 0x000fe20000000800 */
[----:B------:R0:W-:Y:S06]  /*aec0*/  MEMBAR.ALL.CTA ;  /* 0x0000000000007992 */ /* 0x0001ec0000008000 */
[----:B0-----:R-:W0:Y:S01]  /*aed0*/  FENCE.VIEW.ASYNC.S ;  /* 0x00000000000073c6 */ /* 0x001e220000000000 */
[----:B------:R-:W-:Y:S01]  /*aee0*/  @!P3 PRMT R87, RZ, 0x654, R87 ;  /* 0x00000654ff57b816 */ /* 0x000fe20000000057 */
[----:B0-----:R0:W-:Y:S06]  /*aef0*/  BAR.SYNC.DEFER_BLOCKING R138, 0x80 ;  /* 0x0002008a0000751d */ /* 0x0011ec0000010000 */
[----:B------:R0:W-:Y:S01]  /*af00*/  @!P3 SYNCS.ARRIVE.TRANS64.RED.A1T0 RZ, [R87+URZ], RZ ;  /* 0x000000ff57ffb9a7 */ /* 0x0001e2000810043f */
[----:B------:R-:W-:-:S04]  /*af10*/  ISETP.NE.AND P3, PT, R18, 0x2, PT ;  /* 0x000000021200780c */ /* 0x000fc80003f65270 */
[----:B------:R-:W-:Y:S02]  /*af20*/  SEL R18, R18, RZ, P3 ;  /* 0x000000ff12127207 */ /* 0x000fe40001800000 */
[----:B-----5:R-:W-:Y:S02]  /*af30*/  LOP3.LUT P4, RZ, R11, 0x2, RZ, 0xc0, !PT ;  /* 0x000000020bff7812 */ /* 0x020fe4000788c0ff */
[----:B------:R-:W-:-:S04]  /*af40*/  SEL R11, RZ, 0x1, P3 ;  /* 0x00000001ff0b7807 */ /* 0x000fc80001800000 */
[----:B------:R-:W-:-:S07]  /*af50*/  LOP3.LUT R202, R202, R11, RZ, 0x3c, !PT ;  /* 0x0000000bcaca7212 */ /* 0x000fce00078e3cff */
[----:B0-----:R-:W-:Y:S05]  /*af60*/  @P4 BRA `(.L_x_562) ;  /* 0xffffff7400904947 */ /* 0x001fea000383ffff */
.L_x_452:
[----:B------:R-:W-:Y:S01]  /*af70*/  BSSY B0, `(.L_x_563) ;  /* 0x000003b000007945 */ /* 0x000fe20003800000 */
[----:B------:R-:W-:Y:S02]  /*af80*/  ISETP.GE.AND P1, PT, R142, 0x1, PT ;  /* 0x000000018e00780c */ /* 0x000fe40003f26270 */
[----:B------:R-:W-:Y:S02]  /*af90*/  CS2R R6, SRZ ;  /* 0x0000000000067805 */ /* 0x000fe4000001ff00 */
[----:B------:R-:W-:Y:S01]  /*afa0*/  PLOP3.LUT P0, PT, PT, PT, PT, 0x80, 0x0 ;  /* 0x000000000000781c */ /* 0x000fe20003f0f070 */
[----:B------:R-:W-:Y:S01]  /*afb0*/  IMAD.MOV.U32 R3, RZ, RZ, RZ ;  /* 0x000000ffff037224 */ /* 0x000fe200078e00ff */
[----:B------:R-:W-:Y:S02]  /*afc0*/  CS2R R118, SRZ ;  /* 0x0000000000767805 */ /* 0x000fe4000001ff00 */
[----:B------:R-:W-:Y:S02]  /*afd0*/  CS2R R116, SRZ ;  /* 0x0000000000747805 */ /* 0x000fe4000001ff00 */
[----:B------:R-:W-:-:S02]  /*afe0*/  CS2R R114, SRZ ;  /* 0x0000000000727805 */ /* 0x000fc4000001ff00 */
[----:B------:R-:W-:Y:S02]  /*aff0*/  CS2R R112, SRZ ;  /* 0x0000000000707805 */ /* 0x000fe4000001ff00 */
[----:B------:R-:W-:Y:S01]  /*b000*/  CS2R R106, SRZ ;  /* 0x00000000006a7805 */ /* 0x000fe2000001ff00 */
[----:B------:R-:W-:Y:S01]  /*b010*/  IMAD.MOV.U32 R110, RZ, RZ, RZ ;  /* 0x000000ffff6e7224 */ /* 0x000fe200078e00ff */
[----:B------:R-:W-:Y:S02]  /*b020*/  CS2R R108, SRZ ;  /* 0x00000000006c7805 */ /* 0x000fe4000001ff00 */
[----:B------:R-:W-:Y:S02]  /*b030*/  CS2R R62, SRZ ;  /* 0x00000000003e7805 */ /* 0x000fe4000001ff00 */
[----:B------:R-:W-:Y:S01]  /*b040*/  CS2R R104, SRZ ;  /* 0x0000000000687805 */ /* 0x000fe2000001ff00 */
[----:B------:R-:W-:Y:S01]  /*b050*/  IMAD.MOV.U32 R103, RZ, RZ, RZ ;  /* 0x000000ffff677224 */ /* 0x000fe200078e00ff */
[----:B------:R-:W-:-:S02]  /*b060*/  CS2R R98, SRZ ;  /* 0x0000000000627805 */ /* 0x000fc4000001ff00 */
[----:B------:R-:W-:Y:S02]  /*b070*/  CS2R R100, SRZ ;  /* 0x0000000000647805 */ /* 0x000fe4000001ff00 */
[----:B------:R-:W-:Y:S01]  /*b080*/  CS2R R96, SRZ ;  /* 0x0000000000607805 */ /* 0x000fe2000001ff00 */
[----:B------:R-:W-:Y:S01]  /*b090*/  IMAD.MOV.U32 R95, RZ, RZ, RZ ;  /* 0x000000ffff5f7224 */ /* 0x000fe200078e00ff */
[----:B------:R-:W-:Y:S02]  /*b0a0*/  CS2R R90, SRZ ;  /* 0x00000000005a7805 */ /* 0x000fe4000001ff00 */
[----:B------:R-:W-:Y:S02]  /*b0b0*/  CS2R R92, SRZ ;  /* 0x00000000005c7805 */ /* 0x000fe4000001ff00 */
[----:B------:R-:W-:Y:S02]  /*b0c0*/  CS2R R70, SRZ ;  /* 0x0000000000467805 */ /* 0x000fe4000001ff00 */
[----:B------:R-:W-:-:S02]  /*b0d0*/  CS2R R88, SRZ ;  /* 0x0000000000587805 */ /* 0x000fc4000001ff00 */
[----:B------:R-:W-:Y:S02]  /*b0e0*/  MOV R87, RZ ;  /* 0x000000ff00577202 */ /* 0x000fe40000000f00 */
[----:B--2---:R-:W-:Y:S02]  /*b0f0*/  CS2R R82, SRZ ;  /* 0x0000000000527805 */ /* 0x004fe4000001ff00 */
[----:B------:R-:W-:Y:S02]  /*b100*/  CS2R R84, SRZ ;  /* 0x0000000000547805 */ /* 0x000fe4000001ff00 */
[----:B------:R-:W-:Y:S01]  /*b110*/  CS2R R80, SRZ ;  /* 0x0000000000507805 */ /* 0x000fe2000001ff00 */
[----:B------:R-:W-:Y:S01]  /*b120*/  IMAD.MOV.U32 R79, RZ, RZ, RZ ;  /* 0x000000ffff4f7224 */ /* 0x000fe200078e00ff */
        /* <DEDUP_REMOVED lines=19> */
[----:B------:R-:W-:Y:S01]  /*b260*/  CS2R R40, SRZ ;  /* 0x0000000000287805 */ /* 0x000fe2000001ff00 */
[----:B------:R-:W-:Y:S01]  /*b270*/  IMAD.MOV.U32 R136, RZ, RZ, RZ ;  /* 0x000000ffff887224 */ /* 0x000fe200078e00ff */
[----:B----4-:R-:W-:-:S02]  /*b280*/  CS2R R36, SRZ ;  /* 0x0000000000247805 */ /* 0x010fc4000001ff00 */
[----:B------:R-:W-:Y:S02]  /*b290*/  CS2R R138, SRZ ;  /* 0x00000000008a7805 */ /* 0x000fe4000001ff00 */
[----:B------:R-:W-:Y:S02]  /*b2a0*/  CS2R R124, SRZ ;  /* 0x00000000007c7805 */ /* 0x000fe4000001ff00 */
[----:B------:R-:W-:Y:S01]  /*b2b0*/  CS2R R32, SRZ ;  /* 0x0000000000207805 */ /* 0x000fe2000001ff00 */
[----:B------:R-:W-:Y:S02]  /*b2c0*/  IMAD.MOV.U32 R4, RZ, RZ, RZ ;  /* 0x000000ffff047224 */ /* 0x000fe400078e00ff */
[----:B------:R-:W-:Y:S02]  /*b2d0*/  IMAD.MOV.U32 R0, RZ, RZ, RZ ;  /* 0x000000ffff007224 */ /* 0x000fe400078e00ff */
[----:B------:R-:W-:Y:S01]  /*b2e0*/  IMAD.MOV.U32 R140, RZ, RZ, RZ ;  /* 0x000000ffff8c7224 */ /* 0x000fe200078e00ff */
[----:B------:R-:W-:Y:S06]  /*b2f0*/  @P2 BRA `(.L_x_564) ;  /* 0x0000000000082947 */ /* 0x000fec0003800000 */
[----:B------:R-:W0:Y:S02]  /*b300*/  FENCE.VIEW.ASYNC.G ;  /* 0x00000000000073c6 */ /* 0x000e240000000100 */
[----:B0-----:R-:W-:Y:S06]  /*b310*/  BAR.ARV 0xc, 0x180 ;  /* 0x0306000000007b1d */ /* 0x001fec0000002000 */
.L_x_564:
[----:B------:R-:W-:Y:S05]  /*b320*/  BSYNC B0 ;  /* 0x0000000000007941 */ /* 0x000fea0003800000 */
.L_x_563:
[----:B------:R-:W-:Y:S01]  /*b330*/  CS2R R24, SRZ ;  /* 0x0000000000187805 */ /* 0x000fe2000001ff00 */
[----:B------:R-:W-:Y:S06]  /*b340*/  @!P1 BRA `(.L_x_565) ;  /* 0x000000c400749947 */ /* 0x000fec0003800000 */
[----:B------:R-:W0:Y:S01]  /*b350*/  S2R R8, SR_TID.X ;  /* 0x0000000000087919 */ /* 0x000e220000002100 */
[----:B------:R-:W-:-:S06]  /*b360*/  ULOP3.LUT UP0, URZ, UR60, 0x1bf, URZ, 0xc0, !UPT ;  /* 0x000001bf3c3f7892 */ /* 0x000fcc000f80c03f */
[----:B------:R-:W-:Y:S01]  /*b370*/  PLOP3.LUT P0, PT, PT, PT, UP0, 0x80, 0x0 ;  /* 0x000000000000781c */ /* 0x000fe20003f0f008 */
[----:B0-----:R-:W-:-:S05]  /*b380*/  VIADD R8, R8, 0xffffff80 ;  /* 0xffffff8008087836 */ /* 0x001fca0000000000 */
[----:B------:R-:W-:-:S04]  /*b390*/  SHF.R.S32.HI R5, RZ, 0x1f, R8 ;  /* 0x0000001fff057819 */ /* 0x000fc80000011408 */
[----:B------:R-:W-:-:S04]  /*b3a0*/  LEA.HI R5, R5, R8, RZ, 0x7 ;  /* 0x0000000805057211 */ /* 0x000fc800078f38ff */
[----:B------:R-:W-:-:S05]  /*b3b0*/  SHF.R.S32.HI R5, RZ, 0x7, R5 ;  /* 0x00000007ff057819 */ /* 0x000fca0000011405 */
[----:B------:R-:W0:Y:S02]  /*b3c0*/  SHFL.IDX PT, R0, R5, RZ, 0x1f ;  /* 0x00001fff05007589 */ /* 0x000e2400000e0000 */
[----:B0-----:R-:W-:-:S04]  /*b3d0*/  LEA.HI R3, R0, R0, RZ, 0x1 ;  /* 0x0000000000037211 */ /* 0x001fc800078f08ff */
[----:B------:R-:W-:-:S05]  /*b3e0*/  LOP3.LUT R3, R3, 0x1e, RZ, 0xc0, !PT ;  /* 0x0000001e03037812 */ /* 0x000fca00078ec0ff */
[----:B------:R-:W-:-:S05]  /*b3f0*/  IMAD.IADD R3, R0, 0x1, -R3 ;  /* 0x0000000100037824 */ /* 0x000fca00078e0a03 */
[----:B------:R-:W-:-:S04]  /*b400*/  LEA R3, R3, UR60, 0xd ;  /* 0x0000003c03037c11 */ /* 0x000fc8000f8e68ff */
[----:B------:R-:W-:-:S04]  /*b410*/  SHF.R.U32.HI R3, RZ, 0x4, R3 ;  /* 0x00000004ff037819 */ /* 0x000fc80000011603 */
[----:B------:R-:W-:Y:S01]  /*b420*/  LOP3.LUT R36, R3, 0x3fff, RZ, 0xc0, !PT ;  /* 0x00003fff03247812 */ /* 0x000fe200078ec0ff */
[----:B------:R-:W-:Y:S06]  /*b430*/  @!P0 BRA `(.L_x_566) ;  /* 0x0000000000408947 */ /* 0x000fec0003800000 */
        /* <DEDUP_REMOVED lines=16> */
.L_x_566:
[----:B------:R-:W-:Y:S02]  /*b540*/  ULDC UR4, c[0x0][0x3f4] ;  /* 0x0000fd0000047ab9 */ /* 0x000fe40000000800 */
[----:B------:R-:W-:-:S13]  /*b550*/  ISETP.LT.AND P0, PT, RZ, UR4, PT ;  /* 0x00000004ff007c0c */ /* 0x000fda000bf01270 */
[----:B------:R-:W-:Y:S05]  /*b560*/  @P0 BRA `(.L_x_567) ;  /* 0x0000000000400947 */ /* 0x000fea0003800000 */
[----:B------:R-:W2:Y:S02]  /*b570*/  LDL R20, [R1+0x40] ;  /* 0x0000400001147983 */ /* 0x000ea40000100800 */
[----:B--2---:R-:W-:-:S04]  /*b580*/  LEA.HI R0, R20, R20, RZ, 0x1 ;  /* 0x0000001414007211 */ /* 0x004fc800078f08ff */
[----:B------:R-:W-:-:S05]  /*b590*/  LOP3.LUT R0, R0, 0xfffffffe, RZ, 0xc0, !PT ;  /* 0xfffffffe00007812 */ /* 0x000fca00078ec0ff */
[----:B------:R-:W-:-:S05]  /*b5a0*/  IMAD.IADD R0, R20, 0x1, -R0 ;  /* 0x0000000114007824 */ /* 0x000fca00078e0a00 */
[----:B------:R-:W-:-:S04]  /*b5b0*/  SHF.L.U32 R3, R0, 0x1f, RZ ;  /* 0x0000001f00037819 */ /* 0x000fc800000006ff */
[----:B------:R0:W1:Y:S03]  /*b5c0*/  SYNCS.PHASECHK.TRANS64.TRYWAIT P0, [R2+URZ+0x30800], R3 ;  /* 0x03080003020075a7 */ /* 0x000066000800017f */
[----:B-1----:R-:W-:Y:S05]  /*b5d0*/  @!P0 NANOSLEEP.SYNCS 0x989680 ;  /* 0x009896800000895d */ /* 0x002fea0003900000 */
[----:B------:R-:W1:Y:S01]  /*b5e0*/  @!P0 SYNCS.PHASECHK.TRANS64 P0, [R2+URZ+0x30800], R3 ;  /* 0x03080003020085a7 */ /* 0x000e62000800007f */
[----:B------:R-:W-:Y:S04]  /*b5f0*/  BSSY B0, `(.L_x_568) ;  /* 0x0000006000007945 */ /* 0x000fe80003800000 */
[----:B-1----:R-:W-:Y:S05]  /*b600*/  @P0 BRA `(.L_x_569) ;  /* 0x0000000000100947 */ /* 0x002fea0003800000 */
.L_x_570:
[----:B-1----:R1:W2:Y:S02]  /*b610*/  SYNCS.PHASECHK.TRANS64.TRYWAIT P0, [R2+URZ+0x30800], R3 ;  /* 0x03080003020075a7 */ /* 0x0022a4000800017f */
[----:B--2---:R-:W-:Y:S05]  /*b620*/  @!P0 NANOSLEEP.SYNCS 0x989680 ;  /* 0x009896800000895d */ /* 0x004fea0003900000 */
[----:B------:R-:W2:Y:S02]  /*b630*/  @!P0 SYNCS.PHASECHK.TRANS64 P0, [R2+URZ+0x30800], R3 ;  /* 0x03080003020085a7 */ /* 0x000ea4000800007f */
[----:B--2---:R-:W-:Y:S05]  /*b640*/  @!P0 BRA `(.L_x_570) ;  /* 0xfffffffc00f08947 */ /* 0x004fea000383ffff */
.L_x_569:
[----:B------:R-:W-:Y:S05]  /*b650*/  BSYNC B0 ;  /* 0x0000000000007941 */ /* 0x000fea0003800000 */
.L_x_568:
[----:B------:R-:W-:Y:S05]  /*b660*/  BRA `(.L_x_571) ;  /* 0x0000005800ac7947 */ /* 0x000fea0003800000 */
.L_x_567:
[----:B-----5:R-:W-:Y:S01]  /*b670*/  SHF.R.S32.HI R0, RZ, 0x1f, R137 ;  /* 0x0000001fff007819 */ /* 0x020fe20000011489 */
[----:B------:R-:W-:Y:S01]  /*b680*/  ULOP3.LUT UP0, URZ, UR60, 0x3ff, URZ, 0xc0, !UPT ;  /* 0x000003ff3c3f7892 */ /* 0x000fe2000f80c03f */
[----:B------:R-:W-:Y:S01]  /*b690*/  ULDC.64 UR4, c[0x0][0x3f8] ;  /* 0x0000fe0000047ab9 */ /* 0x000fe20000000a00 */
[----:B------:R-:W-:Y:S02]  /*b6a0*/  ULDC.64 UR6, c[0x0][0x408] ;  /* 0x0001020000067ab9 */ /* 0x000fe40000000a00 */
[C---:B------:R-:W-:Y:S02]  /*b6b0*/  IMAD R6, R0.reuse, UR4, RZ ;  /* 0x0000000400067c24 */ /* 0x040fe4000f8e02ff */
[----:B------:R-:W-:Y:S01]  /*b6c0*/  IMAD R0, R0, UR6, RZ ;  /* 0x0000000600007c24 */ /* 0x000fe2000f8e02ff */
[----:B------:R-:W-:Y:S01]  /*b6d0*/  PLOP3.LUT P2, PT, PT, PT, UP0, 0x80, 0x0 ;  /* 0x000000000000781c */ /* 0x000fe20003f4f008 */
[C---:B------:R-:W-:Y:S02]  /*b6e0*/  IMAD R25, R137.reuse, UR5, R6 ;  /* 0x0000000589197c24 */ /* 0x040fe4000f8e0206 */
[----:B------:R-:W-:Y:S01]  /*b6f0*/  IMAD.WIDE.U32 R4, R137, UR4, RZ ;  /* 0x0000000489047c25 */ /* 0x000fe2000f8e00ff */
[----:B------:R-:W-:-:S03]  /*b700*/  ULDC.64 UR4, c[0x0][0x3e8] ;  /* 0x0000fa0000047ab9 */ /* 0x000fc60000000a00 */
[C---:B------:R-:W-:Y:S01]  /*b710*/  IMAD R27, R137.reuse, UR7, R0 ;  /* 0x00000007891b7c24 */ /* 0x040fe2000f8e0200 */
[----:B------:R-:W-:Y:S01]  /*b720*/  LEA R24, P0, R4, UR4, 0x1 ;  /* 0x0000000404187c11 */ /* 0x000fe2000f8008ff */
[----:B------:R-:W-:Y:S01]  /*b730*/  IMAD.WIDE.U32 R6, R137, UR6, RZ ;  /* 0x0000000689067c25 */ /* 0x000fe2000f8e00ff */
[----:B------:R-:W-:-:S03]  /*b740*/  ULDC.64 UR6, c[0x0][0x400] ;  /* 0x0001000000067ab9 */ /* 0x000fc60000000a00 */
[----:B------:R-:W-:Y:S01]  /*b750*/  IMAD.IADD R25, R25, 0x1, R5 ;  /* 0x0000000119197824 */ /* 0x000fe200078e0205 */
[----:B------:R-:W-:Y:S01]  /*b760*/  LEA R26, P1, R6, UR6, 0x1 ;  /* 0x00000006061a7c11 */ /* 0x000fe2000f8208ff */
[----:B------:R-:W-:-:S03]  /*b770*/  IMAD.IADD R27, R27, 0x1, R7 ;  /* 0x000000011b1b7824 */ /* 0x000fc600078e0207 */
[----:B------:R-:W-:Y:S02]  /*b780*/  LEA.HI.X R25, R4, UR5, R25, 0x1, P0 ;  /* 0x0000000504197c11 */ /* 0x000fe400080f0c19 */
[----:B------:R-:W-:Y:S01]  /*b790*/  LEA.HI.X R27, R6, UR7, R27, 0x1, P1 ;  /* 0x00000007061b7c11 */ /* 0x000fe200088f0c1b */
        /* <DEDUP_REMOVED lines=8> */
[----:B------:R-:W-:Y:S01]  /*b820*/  MOV R6, UR6 ;  /* 0x0000000600067c02 */ /* 0x000fe20008000f00 */
[----:B------:R-:W-:Y:S02]  /*b830*/  IMAD.U32 R7, RZ, RZ, UR7 ;  /* 0x00000007ff077e24 */ /* 0x000fe4000f8e00ff */
[----:B------:R-:W-:-:S02]  /*b840*/  IMAD.U32 R10, RZ, RZ, UR4 ;  /* 0x00000004ff0a7e24 */ /* 0x000fc4000f8e00ff */
[----:B------:R-:W-:Y:S02]  /*b850*/  IMAD.U32 R11, RZ, RZ, UR5 ;  /* 0x00000005ff0b7e24 */ /* 0x000fe4000f8e00ff */
[----:B------:R-:W-:Y:S02]  /*b860*/  IMAD.MOV.U32 R8, RZ, RZ, 0x70 ;  /* 0x00000070ff087424 */ /* 0x000fe400078e00ff */
[----:B------:R-:W-:Y:S02]  /*b870*/  IMAD.MOV.U32 R12, RZ, RZ, 0x1 ;  /* 0x00000001ff0c7424 */ /* 0x000fe400078e00ff */
[----:B0-----:R-:W-:-:S07]  /*b880*/  IMAD.MOV.U32 R13, RZ, RZ, RZ ;  /* 0x000000ffff0d7224 */ /* 0x001fce00078e00ff */
[----:B------:R-:W-:-:S07]  /*b890*/  LEPC R20, `(.L_x_572) ;  /* 0x000000001014794e */ /* 0x000fce0000000000 */
[----:B-1----:R-:W-:Y:S05]  /*b8a0*/  CALL.ABS.NOINC R14 ;  /* 0x000000000e007343 */ /* 0x002fea0003c00000 */
.L_x_572:
[----:B------:R-:W-:Y:S01]  /*b8b0*/  ULDC.U8 UR4, c[0x0][0x410] ;  /* 0x0001040000047ab9 */ /* 0x000fe20000000000 */
[----:B------:R-:W-:Y:S01]  /*b8c0*/  BSSY B0, `(.L_x_573) ;  /* 0x000057d000007945 */ /* 0x000fe20003800000 */
[----:B------:R-:W-:Y:S01]  /*b8d0*/  ISETP.NE.AND P0, PT, RZ, UR4, PT ;  /* 0x00000004ff007c0c */ /* 0x000fe2000bf05270 */
[----:B------:R-:W-:-:S12]  /*b8e0*/  IMAD R6, R29, 0x80, R201 ;  /* 0x000000801d067824 */ /* 0x000fd800078e02c9 */
[----:B------:R-:W-:Y:S05]  /*b8f0*/  @!P0 BRA `(.L_x_574) ;  /* 0x0000002800cc8947 */ /* 0x000fea0003800000 */
[----:B------:R-:W-:-:S03]  /*b900*/  UMOV UR4, 0xffffffff ;  /* 0xffffffff00047882 */ /* 0x000fc60000000000 */
[----:B------:R-:W-:Y:S05]  /*b910*/  BRA.DIV UR4, `(.L_x_575) ;  /* 0x0000015a04c47947 */ /* 0x000fea000b800000 */
[----:B------:R0:W1:Y:S04]  /*b920*/  SHFL.IDX PT, R3, R25, RZ, 0x1c1f ;  /* 0x001c1fff19037589 */ /* 0x00006800000e0000 */
[----:B------:R0:W2:Y:S04]  /*b930*/  SHFL.IDX PT, R0, R24, RZ, 0x1c1f ;  /* 0x001c1fff18007589 */ /* 0x0000a800000e0000 */
[----:B------:R0:W3:Y:S04]  /*b940*/  SHFL.IDX PT, R5, R27, RZ, 0x1c1f ;  /* 0x001c1fff1b057589 */ /* 0x0000e800000e0000 */
[----:B------:R0:W4:Y:S02]  /*b950*/  SHFL.IDX PT, R14, R26, RZ, 0x1c1f ;  /* 0x001c1fff1a0e7589 */ /* 0x00012400000e0000 */
.L_x_821:
[----:B------:R-:W-:Y:S01]  /*b960*/  ULDC UR4, c[0x0][0x448] ;  /* 0x0001120000047ab9 */ /* 0x000fe20000000800 */
[----:B------:R-:W-:Y:S01]  /*b970*/  LOP3.LUT R4, R216, 0x18, R16, 0xf8, !PT ;  /* 0x00000018d8047812 */ /* 0x000fe200078ef810 */
[----:B------:R-:W-:Y:S01]  /*b980*/  IMAD R37, R141, UR4, RZ ;  /* 0x000000048d257c24 */ /* 0x000fe2000f8e02ff */
[----:B------:R-:W-:Y:S01]  /*b990*/  BSSY B1, `(.L_x_576) ;  /* 0x0000058000017945 */ /* 0x000fe20003800000 */
[----:B------:R-:W-:Y:S02]  /*b9a0*/  LOP3.LUT P0, RZ, R224, 0x4, RZ, 0xc0, !PT ;  /* 0x00000004e0ff7812 */ /* 0x000fe4000780c0ff */
[----:B------:R-:W-:Y:S02]  /*b9b0*/  CS2R R30, SRZ ;  /* 0x00000000001e7805 */ /* 0x000fe4000001ff00 */
[----:B------:R-:W-:Y:S02]  /*b9c0*/  LOP3.LUT R7, R4, R217, RZ, 0x3c, !PT ;  /* 0x000000d904077212 */ /* 0x000fe400078e3cff */
[----:B------:R-:W-:-:S02]  /*b9d0*/  CS2R R32, SRZ ;  /* 0x0000000000207805 */ /* 0x000fc4000001ff00 */
[----:B------:R-:W-:Y:S01]  /*b9e0*/  ISETP.GE.AND P1, PT, R6, R37, PT ;  /* 0x000000250600720c */ /* 0x000fe20003f26270 */
[----:B------:R-:W-:Y:S01]  /*b9f0*/  IMAD R37, R29, -0x80, R37 ;  /* 0xffffff801d257824 */ /* 0x000fe200078e0225 */
[----:B------:R-:W-:Y:S01]  /*ba00*/  CS2R R28, SRZ ;  /* 0x00000000001c7805 */ /* 0x000fe2000001ff00 */
[----:B------:R-:W-:Y:S01]  /*ba10*/  IMAD.IADD R7, R218, 0x1, R7 ;  /* 0x00000001da077824 */ /* 0x000fe200078e0207 */
[----:B------:R-:W-:Y:S02]  /*ba20*/  CS2R R34, SRZ ;  /* 0x0000000000227805 */ /* 0x000fe4000001ff00 */
[----:B------:R-:W-:Y:S02]  /*ba30*/  CS2R R38, SRZ ;  /* 0x0000000000267805 */ /* 0x000fe4000001ff00 */
[----:B------:R-:W-:Y:S01]  /*ba40*/  CS2R R40, SRZ ;  /* 0x0000000000287805 */ /* 0x000fe2000001ff00 */
[----:B------:R-:W-:Y:S01]  /*ba50*/  IMAD R9, R7, 0x2, R2 ;  /* 0x0000000207097824 */ /* 0x000fe200078e0202 */
[----:B------:R-:W-:-:S02]  /*ba60*/  CS2R R20, SRZ ;  /* 0x0000000000147805 */ /* 0x000fc4000001ff00 */
[----:B0-----:R-:W-:Y:S02]  /*ba70*/  CS2R R24, SRZ ;  /* 0x0000000000187805 */ /* 0x001fe4000001ff00 */
[----:B------:R-:W-:Y:S02]  /*ba80*/  CS2R R12, SRZ ;  /* 0x00000000000c7805 */ /* 0x000fe4000001ff00 */
[----:B------:R-:W-:Y:S02]  /*ba90*/  CS2R R10, SRZ ;  /* 0x00000000000a7805 */ /* 0x000fe4000001ff00 */
[----:B------:R-:W-:Y:S01]  /*baa0*/  CS2R R6, SRZ ;  /* 0x0000000000067805 */ /* 0x000fe2000001ff00 */
[C---:B------:R-:W-:Y:S01]  /*bab0*/  VIADD R52, R9.reuse, 0x12400 ;  /* 0x0001240009347836 */ /* 0x040fe20000000000 */
[----:B------:R-:W-:Y:S02]  /*bac0*/  IADD3 R8, R9, 0x12440, RZ ;  /* 0x0001244009087810 */ /* 0x000fe40007ffe0ff */
[----:B------:R-:W-:Y:S01]  /*bad0*/  CS2R R26, SRZ ;  /* 0x00000000001a7805 */ /* 0x000fe2000001ff00 */
[----:B------:R-:W-:Y:S06]  /*bae0*/  @P1 BRA `(.L_x_577) ;  /* 0x0000000400081947 */ /* 0x000fec0003800000 */
[----:B------:R-:W1:Y:S01]  /*baf0*/  LDL R43, [R1+0x4c] ;  /* 0x00004c00012b7983 */ /* 0x000e620000100800 */
[----:B------:R-:W-:-:S03]  /*bb00*/  ULDC UR4, c[0x0][0x3f4] ;  /* 0x0000fd0000047ab9 */ /* 0x000fc60000000800 */
[----:B------:R-:W3:Y:S04]  /*bb10*/  LDL R42, [R1+0x50] ;  /* 0x00005000012a7983 */ /* 0x000ee80000100800 */
[----:B------:R-:W3:Y:S01]  /*bb20*/  LDL R15, [R1+0x54] ;  /* 0x00005400010f7983 */ /* 0x000ee20000100800 */
[C---:B------:R-:W-:Y:S01]  /*bb30*/  ISETP.GE.AND P4, PT, R206.reuse, UR4, PT ;  /* 0x00000004ce007c0c */ /* 0x040fe2000bf86270 */
[----:B------:R-:W-:Y:S01]  /*bb40*/  IMAD.SHL.U32 R21, R206, 0x2, RZ ;  /* 0x00000002ce157824 */ /* 0x000fe200078e00ff */
[C---:B------:R-:W-:Y:S01]  /*bb50*/  ISETP.GE.AND P2, PT, R204.reuse, UR4, PT ;  /* 0x00000004cc007c0c */ /* 0x040fe2000bf46270 */
[----:B------:R-:W3:Y:S01]  /*bb60*/  LDL R54, [R1+0x58] ;  /* 0x0000580001367983 */ /* 0x000ee20000100800 */
[----:B------:R-:W-:Y:S02]  /*bb70*/  CS2R R38, SRZ ;  /* 0x0000000000267805 */ /* 0x000fe4000001ff00 */
[----:B------:R-:W-:Y:S01]  /*bb80*/  CS2R R6, SRZ ;  /* 0x0000000000067805 */ /* 0x000fe2000001ff00 */
[----:B------:R-:W-:Y:S01]  /*bb90*/  IMAD.SHL.U32 R27, R204, 0x2, RZ ;  /* 0x00000002cc1b7824 */ /* 0x000fe200078e00ff */
[----:B------:R-:W3:Y:S05]  /*bba0*/  LDL R53, [R1+0x5c] ;  /* 0x00005c0001357983 */ /* 0x000eea0000100800 */
[----:B--2---:R-:W-:-:S02]  /*bbb0*/  @!P4 IADD3 R12, P1, R0, R21, RZ ;  /* 0x00000015000cc210 */ /* 0x004fc40007f3e0ff */
[----:B----4-:R-:W-:Y:S02]  /*bbc0*/  @!P4 IADD3 R20, P3, R14, R21, RZ ;  /* 0x000000150e14c210 */ /* 0x010fe40007f7e0ff */
[----:B------:R-:W-:Y:S02]  /*bbd0*/  CS2R R34, SRZ ;  /* 0x0000000000227805 */ /* 0x000fe4000001ff00 */
[----:B------:R-:W-:Y:S02]  /*bbe0*/  CS2R R10, SRZ ;  /* 0x00000000000a7805 */ /* 0x000fe4000001ff00 */
[----:B------:R-:W-:Y:S01]  /*bbf0*/  CS2R R32, SRZ ;  /* 0x0000000000207805 */ /* 0x000fe2000001ff00 */
[----:B------:R-:W-:Y:S01]  /*bc00*/  IMAD.SHL.U32 R49, R207, 0x2, RZ ;  /* 0x00000002cf317824 */ /* 0x000fe200078e00ff */
[----:B------:R-:W-:Y:S02]  /*bc10*/  CS2R R28, SRZ ;  /* 0x00000000001c7805 */ /* 0x000fe4000001ff00 */
[----:B------:R-:W-:Y:S01]  /*bc20*/  CS2R R40, SRZ ;  /* 0x0000000000287805 */ /* 0x000fe2000001ff00 */
[--C-:B-1----:R-:W-:Y:S01]  /*bc30*/  @!P4 IMAD.X R13, R3, 0x1, R43.reuse, P1 ;  /* 0x00000001030dc824 */ /* 0x102fe200008e062b */
[----:B------:R-:W-:Y:S01]  /*bc40*/  ISETP.GE.AND P1, PT, R205, UR4, PT ;  /* 0x00000004cd007c0c */ /* 0x000fe2000bf26270 */
[----:B---3--:R-:W-:Y:S01]  /*bc50*/  @!P4 IMAD.X R21, R5, 0x1, R43, P3 ;  /* 0x000000010515c824 */ /* 0x008fe200018e062b */
[----:B------:R-:W-:-:S02]  /*bc60*/  @!P2 IADD3 R24, P3, R0, R27, RZ ;  /* 0x0000001b0018a210 */ /* 0x000fc40007f7e0ff */
[----:B------:R0:W5:Y:S01]  /*bc70*/  @!P4 LD.E.64 R38, desc[UR56][R12.64] ;  /* 0x000000380c26c980 */ /* 0x000162000c101b00 */
[----:B------:R-:W-:-:S03]  /*bc80*/  IMAD.SHL.U32 R43, R205, 0x2, RZ ;  /* 0x00000002cd2b7824 */ /* 0x000fc600078e00ff */
[----:B------:R1:W5:Y:S01]  /*bc90*/  @!P4 LD.E.64 R6, desc[UR56][R20.64] ;  /* 0x000000381406c980 */ /* 0x000362000c101b00 */
[----:B------:R-:W-:Y:S01]  /*bca0*/  @!P2 IADD3 R26, P4, R14, R27, RZ ;  /* 0x0000001b0e1aa210 */ /* 0x000fe20007f9e0ff */
[----:B------:R-:W-:-:S03]  /*bcb0*/  @!P2 IMAD.X R25, R3, 0x1, R42, P3 ;  /* 0x000000010319a824 */ /* 0x000fc600018e062a */
[-C--:B------:R-:W-:Y:S01]  /*bcc0*/  @!P1 IADD3 R30, P3, R0, R43.reuse, RZ ;  /* 0x0000002b001e9210 */ /* 0x080fe20007f7e0ff */
[----:B------:R-:W-:Y:S01]  /*bcd0*/  @!P2 IMAD.X R27, R5, 0x1, R42, P4 ;  /* 0x00000001051ba824 */ /* 0x000fe200020e062a */
[----:B------:R-:W-:Y:S01]  /*bce0*/  @!P1 IADD3 R42, P4, R14, R43, RZ ;  /* 0x0000002b0e2a9210 */ /* 0x000fe20007f9e0ff */
[----:B------:R-:W5:Y:S01]  /*bcf0*/  @!P2 LD.E.64 R34, desc[UR56][R24.64] ;  /* 0x000000381822a980 */ /* 0x000f62000c101b00 */
[----:B0-----:R-:W-:Y:S01]  /*bd00*/  CS2R R12, SRZ ;  /* 0x00000000000c7805 */ /* 0x001fe2000001ff00 */
[--C-:B------:R-:W-:Y:S02]  /*bd10*/  @!P1 IMAD.X R31, R3, 0x1, R15.reuse, P3 ;  /* 0x00000001031f9824 */ /* 0x100fe400018e060f */
[----:B------:R-:W5:Y:S01]  /*bd20*/  @!P2 LD.E.64 R10, desc[UR56][R26.64] ;  /* 0x000000381a0aa980 */ /* 0x000f62000c101b00 */
[----:B------:R-:W-:Y:S01]  /*bd30*/  ISETP.GE.AND P2, PT, R207, UR4, PT ;  /* 0x00000004cf007c0c */ /* 0x000fe2000bf46270 */
[----:B------:R-:W-:Y:S01]  /*bd40*/  @!P1 IMAD.X R43, R5, 0x1, R15, P4 ;  /* 0x00000001052b9824 */ /* 0x000fe200020e060f */
[----:B------:R-:W-:Y:S01]  /*bd50*/  ISETP.GE.AND P3, PT, R194, UR4, PT ;  /* 0x00000004c2007c0c */ /* 0x000fe2000bf66270 */
[----:B------:R-:W5:Y:S04]  /*bd60*/  @!P1 LD.E.64 R32, desc[UR56][R30.64] ;  /* 0x000000381e209980 */ /* 0x000f68000c101b00 */
[----:B------:R0:W5:Y:S01]  /*bd70*/  @!P1 LD.E.64 R12, desc[UR56][R42.64] ;  /* 0x000000382a0c9980 */ /* 0x000162000c101b00 */
[----:B------:R-:W-:-:S02]  /*bd80*/  ISETP.GE.AND P1, PT, R208, UR4, PT ;  /* 0x00000004d0007c0c */ /* 0x000fc4000bf26270 */
[----:B------:R-:W-:-:S03]  /*bd90*/  SHF.L.U32 R15, R208, 0x1, RZ ;  /* 0x00000001d00f7819 */ /* 0x000fc600000006ff */
[-C--:B------:R-:W-:Y:S02]  /*bda0*/  @!P2 IADD3 R46, P5, R0, R49.reuse, RZ ;  /* 0x00000031002ea210 */ /* 0x080fe40007fbe0ff */
[C---:B------:R-:W-:Y:S01]  /*bdb0*/  @!P2 IADD3 R48, P4, R14.reuse, R49, RZ ;  /* 0x000000310e30a210 */ /* 0x040fe20007f9e0ff */
[----:B-1----:R-:W-:Y:S02]  /*bdc0*/  @!P3 IMAD.MOV.U32 R20, RZ, RZ, R0 ;  /* 0x000000ffff14b224 */ /* 0x002fe400078e0000 */
[----:B------:R-:W-:Y:S02]  /*bdd0*/  @!P3 IMAD.MOV.U32 R21, RZ, RZ, R3 ;  /* 0x000000ffff15b224 */ /* 0x000fe400078e0003 */
[----:B------:R-:W-:Y:S01]  /*bde0*/  @!P3 IMAD.MOV.U32 R4, RZ, RZ, R14 ;  /* 0x000000ffff04b224 */ /* 0x000fe200078e000e */
[-C--:B------:R-:W-:Y:S01]  /*bdf0*/  @!P1 IADD3 R14, P6, R14, R15.reuse, RZ ;  /* 0x0000000f0e0e9210 */ /* 0x080fe20007fde0ff */
[----:B------:R-:W-:Y:S01]  /*be00*/  @!P2 IMAD.X R47, R3, 0x1, R54, P5 ;  /* 0x00000001032fa824 */ /* 0x000fe200028e0636 */
[----:B------:R-:W-:Y:S01]  /*be10*/  @!P1 IADD3 R50, P5, R0, R15, RZ ;  /* 0x0000000f00329210 */ /* 0x000fe20007fbe0ff */
[----:B0-----:R-:W-:Y:S01]  /*be20*/  @!P3 IMAD.WIDE R42, R194, 0x2, R20 ;  /* 0x00000002c22ab825 */ /* 0x001fe200078e0214 */
[----:B------:R-:W-:-:S02]  /*be30*/  CS2R R26, SRZ ;  /* 0x00000000001a7805 */ /* 0x000fc4000001ff00 */
[----:B------:R-:W-:Y:S02]  /*be40*/  CS2R R24, SRZ ;  /* 0x0000000000187805 */ /* 0x000fe4000001ff00 */
[----:B------:R-:W-:Y:S02]  /*be50*/  CS2R R30, SRZ ;  /* 0x00000000001e7805 */ /* 0x000fe4000001ff00 */
[----:B------:R-:W-:Y:S01]  /*be60*/  CS2R R20, SRZ ;  /* 0x0000000000147805 */ /* 0x000fe2000001ff00 */
[----:B------:R-:W-:Y:S01]  /*be70*/  @!P3 IMAD.WIDE R44, R194, 0x2, R4 ;  /* 0x00000002c22cb825 */ /* 0x000fe200078e0204 */
[----:B------:R0:W5:Y:S03]  /*be80*/  @!P3 LD.E.64 R40, desc[UR56][R42.64] ;  /* 0x000000382a28b980 */ /* 0x000166000c101b00 */
[----:B------:R-:W-:Y:S01]  /*be90*/  @!P2 IMAD.X R49, R5, 0x1, R54, P4 ;  /* 0x000000010531a824 */ /* 0x000fe200020e0636 */
[----:B------:R0:W5:Y:S01]  /*bea0*/  @!P3 LD.E.64 R26, desc[UR56][R44.64] ;  /* 0x000000382c1ab980 */ /* 0x000162000c101b00 */
[----:B------:R-:W-:-:S02]  /*beb0*/  @!P1 IMAD.X R51, R3, 0x1, R53, P5 ;  /* 0x0000000103339824 */ /* 0x000fc400028e0635 */
[----:B------:R-:W-:Y:S01]  /*bec0*/  @!P1 IMAD.X R15, R5, 0x1, R53, P6 ;  /* 0x00000001050f9824 */ /* 0x000fe200030e0635 */
[----:B------:R0:W5:Y:S04]  /*bed0*/  @!P2 LD.E.64 R28, desc[UR56][R46.64] ;  /* 0x000000382e1ca980 */ /* 0x000168000c101b00 */
[----:B------:R0:W5:Y:S04]  /*bee0*/  @!P2 LD.E.64 R24, desc[UR56][R48.64] ;  /* 0x000000383018a980 */ /* 0x000168000c101b00 */
[----:B------:R0:W5:Y:S04]  /*bef0*/  @!P1 LD.E.64 R30, desc[UR56][R50.64] ;  /* 0x00000038321e9980 */ /* 0x000168000c101b00 */
[----:B------:R0:W5:Y:S02]  /*bf00*/  @!P1 LD.E.64 R20, desc[UR56][R14.64] ;  /* 0x000000380e149980 */ /* 0x000164000c101b00 */
.L_x_577:
[----:B------:R-:W-:Y:S05]  /*bf10*/  BSYNC B1 ;  /* 0x0000000000017941 */ /* 0x000fea0003800000 */
.L_x_576:
[----:B0-----:R-:W2:Y:S01]  /*bf20*/  LDL R45, [R1+0x40] ;  /* 0x00004000012d7983 */ /* 0x001ea20000100800 */
[----:B------:R-:W-:Y:S01]  /*bf30*/  @P0 VIADD R8, R52, 0xffffffc0 ;  /* 0xffffffc034080836 */ /* 0x000fe20000000000 */
[----:B-----5:R-:W-:Y:S01]  /*bf40*/  SHF.R.U64 R70, R40, 0x10, R41 ;  /* 0x0000001028467819 */ /* 0x020fe20000001229 */
[----:B------:R-:W-:Y:S01]  /*bf50*/  IMAD.MOV.U32 R43, RZ, RZ, R40 ;  /* 0x000000ffff2b7224 */ /* 0x000fe200078e0028 */
[--C-:B------:R-:W-:Y:S01]  /*bf60*/  SHF.R.U32.HI R69, RZ, 0x10, R35.reuse ;  /* 0x00000010ff457819 */ /* 0x100fe20000011623 */
[----:B------:R-:W-:Y:S01]  /*bf70*/  IMAD.MOV.U32 R40, RZ, RZ, R35 ;  /* 0x000000ffff287224 */ /* 0x000fe200078e0023 */
[--C-:B------:R-:W-:Y:S01]  /*bf80*/  SHF.R.U32.HI R73, RZ, 0x10, R41.reuse ;  /* 0x00000010ff497819 */ /* 0x100fe20000011629 */
[----:B------:R-:W-:Y:S01]  /*bf90*/  IMAD.MOV.U32 R44, RZ, RZ, R41 ;  /* 0x000000ffff2c7224 */ /* 0x000fe200078e0029 */
[----:B------:R-:W-:Y:S01]  /*bfa0*/  MOV R41, R38 ;  /* 0x0000002600297202 */ /* 0x000fe20000000f00 */
[--C-:B------:R-:W-:Y:S01]  /*bfb0*/  IMAD.MOV.U32 R42, RZ, RZ, R39.reuse ;  /* 0x000000ffff2a7224 */ /* 0x100fe200078e0027 */
[--C-:B------:R-:W-:Y:S01]  /*bfc0*/  SHF.R.U64 R68, R38, 0x10, R39.reuse ;  /* 0x0000001026447819 */ /* 0x100fe20000001227 */
[----:B------:R-:W-:Y:S01]  /*bfd0*/  IMAD.MOV.U32 R15, RZ, RZ, R32 ;  /* 0x000000ffff0f7224 */ /* 0x000fe200078e0020 */
[----:B------:R-:W-:Y:S01]  /*bfe0*/  SHF.R.U32.HI R71, RZ, 0x10, R39 ;  /* 0x00000010ff477819 */ /* 0x000fe20000011627 */
[--C-:B------:R-:W-:Y:S01]  /*bff0*/  IMAD.MOV.U32 R38, RZ, RZ, R33.reuse ;  /* 0x000000ffff267224 */ /* 0x100fe200078e0021 */
[--C-:B------:R-:W-:Y:S01]  /*c000*/  SHF.R.U64 R64, R32, 0x10, R33.reuse ;  /* 0x0000001020407819 */ /* 0x100fe20000001221 */
[----:B------:R-:W-:Y:S01]  /*c010*/  IMAD.MOV.U32 R4, RZ, RZ, R28 ;  /* 0x000000ffff047224 */ /* 0x000fe200078e001c */
[----:B------:R-:W-:Y:S01]  /*c020*/  SHF.R.U32.HI R67, RZ, 0x10, R33 ;  /* 0x00000010ff437819 */ /* 0x000fe20000011621 */
[--C-:B----4-:R-:W-:Y:S01]  /*c030*/  IMAD.MOV.U32 R14, RZ, RZ, R29.reuse ;  /* 0x000000ffff0e7224 */ /* 0x110fe200078e001d */
[----:B------:R-:W-:Y:S01]  /*c040*/  SHF.R.U64 R65, R28, 0x10, R29 ;  /* 0x000000101c417819 */ /* 0x000fe2000000121d */
[----:B------:R-:W-:Y:S01]  /*c050*/  IMAD.MOV.U32 R48, RZ, RZ, R27 ;  /* 0x000000ffff307224 */ /* 0x000fe200078e001b */
[----:B------:R-:W-:Y:S01]  /*c060*/  SHF.R.U32.HI R63, RZ, 0x10, R29 ;  /* 0x00000010ff3f7819 */ /* 0x000fe2000001161d */
[----:B------:R-:W-:Y:S01]  /*c070*/  IMAD.MOV.U32 R39, RZ, RZ, R34 ;  /* 0x000000ffff277224 */ /* 0x000fe200078e0022 */
[----:B------:R-:W-:Y:S01]  /*c080*/  SHF.R.U64 R60, R26, 0x10, R27 ;  /* 0x000000101a3c7819 */ /* 0x000fe2000000121b */
[----:B-1----:R-:W-:Y:S01]  /*c090*/  IMAD.MOV.U32 R3, RZ, RZ, R31 ;  /* 0x000000ffff037224 */ /* 0x002fe200078e001f */
[----:B------:R-:W-:Y:S01]  /*c0a0*/  SHF.R.U32.HI R59, RZ, 0x10, R27 ;  /* 0x00000010ff3b7819 */ /* 0x000fe2000001161b */
[----:B------:R-:W-:Y:S01]  /*c0b0*/  IMAD.MOV.U32 R32, RZ, RZ, R6 ;  /* 0x000000ffff207224 */ /* 0x000fe200078e0006 */
[----:B------:R-:W-:Y:S01]  /*c0c0*/  PRMT R27, R40, 0x5410, R69 ;  /* 0x00005410281b7816 */ /* 0x000fe20000000045 */
[----:B------:R-:W-:Y:S01]  /*c0d0*/  IMAD.MOV.U32 R33, RZ, RZ, R7 ;  /* 0x000000ffff217224 */ /* 0x000fe200078e0007 */
[----:B------:R-:W-:Y:S01]  /*c0e0*/  SHF.R.U64 R66, R34, 0x10, R35 ;  /* 0x0000001022427819 */ /* 0x000fe20000001223 */
[----:B------:R-:W-:Y:S01]  /*c0f0*/  IMAD.MOV.U32 R28, RZ, RZ, R10 ;  /* 0x000000ffff1c7224 */ /* 0x000fe200078e000a */
[----:B------:R-:W-:Y:S01]  /*c100*/  SHF.R.U64 R61, R30, 0x10, R31 ;  /* 0x000000101e3d7819 */ /* 0x000fe2000000121f */
[----:B------:R-:W-:Y:S01]  /*c110*/  IMAD.MOV.U32 R29, RZ, RZ, R11 ;  /* 0x000000ffff1d7224 */ /* 0x000fe200078e000b */
[----:B------:R-:W-:Y:S01]  /*c120*/  SHF.R.U32.HI R62, RZ, 0x10, R31 ;  /* 0x00000010ff3e7819 */ /* 0x000fe2000001161f */
[----:B------:R-:W-:Y:S01]  /*c130*/  IMAD.MOV.U32 R46, RZ, RZ, R13 ;  /* 0x000000ffff2e7224 */ /* 0x000fe200078e000d */
[----:B------:R-:W-:Y:S01]  /*c140*/  MOV R47, R26 ;  /* 0x0000001a002f7202 */ /* 0x000fe20000000f00 */
[----:B------:R-:W-:Y:S01]  /*c150*/  BSSY B1, `(.L_x_578) ;  /* 0x000002c000017945 */ /* 0x000fe20003800000 */
[--C-:B------:R-:W-:Y:S01]  /*c160*/  SHF.R.U64 R57, R6, 0x10, R7.reuse ;  /* 0x0000001006397819 */ /* 0x100fe20000001207 */
[----:B------:R-:W-:Y:S01]  /*c170*/  IMAD.MOV.U32 R6, RZ, RZ, R24 ;  /* 0x000000ffff067224 */ /* 0x000fe200078e0018 */
[----:B------:R-:W-:Y:S01]  /*c180*/  SHF.R.U32.HI R58, RZ, 0x10, R7 ;  /* 0x00000010ff3a7819 */ /* 0x000fe20000011607 */
[----:B------:R-:W-:Y:S01]  /*c190*/  IMAD.MOV.U32 R7, RZ, RZ, R25 ;  /* 0x000000ffff077224 */ /* 0x000fe200078e0019 */
[--C-:B------:R-:W-:Y:S01]  /*c1a0*/  SHF.R.U64 R55, R10, 0x10, R11.reuse ;  /* 0x000000100a377819 */ /* 0x100fe2000000120b */
[----:B------:R-:W-:Y:S01]  /*c1b0*/  IMAD.MOV.U32 R10, RZ, RZ, R20 ;  /* 0x000000ffff0a7224 */ /* 0x000fe200078e0014 */
[----:B------:R-:W-:-:S02]  /*c1c0*/  SHF.R.U32.HI R56, RZ, 0x10, R11 ;  /* 0x00000010ff387819 */ /* 0x000fc4000001160b */
[--C-:B------:R-:W-:Y:S02]  /*c1d0*/  SHF.R.U64 R54, R12, 0x10, R13.reuse ;  /* 0x000000100c367819 */ /* 0x100fe4000000120d */
[----:B------:R-:W-:Y:S02]  /*c1e0*/  SHF.R.U32.HI R53, RZ, 0x10, R13 ;  /* 0x00000010ff357819 */ /* 0x000fe4000001160d */
[----:B------:R-:W-:Y:S02]  /*c1f0*/  VIMNMX R40, R37, 0x80, PT ;  /* 0x0000008025287848 */ /* 0x000fe40003fe0100 */
[--C-:B------:R-:W-:Y:S02]  /*c200*/  SHF.R.U64 R49, R20, 0x10, R21.reuse ;  /* 0x0000001014317819 */ /* 0x100fe40000001215 */
[----:B------:R-:W-:Y:S02]  /*c210*/  MOV R11, R21 ;  /* 0x00000015000b7202 */ /* 0x000fe40000000f00 */
[----:B------:R-:W-:-:S02]  /*c220*/  SHF.R.U32.HI R50, RZ, 0x10, R21 ;  /* 0x00000010ff327819 */ /* 0x000fc40000011615 */
[--C-:B------:R-:W-:Y:S02]  /*c230*/  SHF.R.U64 R51, R24, 0x10, R25.reuse ;  /* 0x0000001018337819 */ /* 0x100fe40000001219 */
[----:B------:R-:W-:Y:S02]  /*c240*/  SHF.R.U32.HI R52, RZ, 0x10, R25 ;  /* 0x00000010ff347819 */ /* 0x000fe40000011619 */
[----:B------:R-:W-:Y:S02]  /*c250*/  PRMT R21, R38, 0x5410, R67 ;  /* 0x0000541026157816 */ /* 0x000fe40000000043 */
[----:B------:R-:W-:Y:S02]  /*c260*/  PRMT R34, R43, 0x5410, R70 ;  /* 0x000054102b227816 */ /* 0x000fe40000000046 */
[----:B------:R-:W-:Y:S02]  /*c270*/  PRMT R35, R44, 0x5410, R73 ;  /* 0x000054102c237816 */ /* 0x000fe40000000049 */
[----:B------:R-:W-:-:S02]  /*c280*/  PRMT R31, R42, 0x5410, R71 ;  /* 0x000054102a1f7816 */ /* 0x000fc40000000047 */
[----:B------:R-:W-:Y:S02]  /*c290*/  PRMT R26, R39, 0x5410, R66 ;  /* 0x00005410271a7816 */ /* 0x000fe40000000042 */
[----:B------:R-:W-:Y:S02]  /*c2a0*/  PRMT R20, R15, 0x5410, R64 ;  /* 0x000054100f147816 */ /* 0x000fe40000000040 */
[----:B------:R-:W-:Y:S02]  /*c2b0*/  PRMT R13, R14, 0x5410, R63 ;  /* 0x000054100e0d7816 */ /* 0x000fe4000000003f */
[----:B------:R-:W-:Y:S02]  /*c2c0*/  PRMT R3, R3, 0x5410, R62 ;  /* 0x0000541003037816 */ /* 0x000fe4000000003e */
[----:B------:R-:W-:Y:S02]  /*c2d0*/  PRMT R37, R47, 0x5410, R60 ;  /* 0x000054102f257816 */ /* 0x000fe4000000003c */
[----:B------:R-:W-:-:S02]  /*c2e0*/  ISETP.GE.AND P1, PT, R201, R40, PT ;  /* 0x00000028c900720c */ /* 0x000fc40003f26270 */
[----:B------:R-:W-:Y:S02]  /*c2f0*/  PRMT R38, R48, 0x5410, R59 ;  /* 0x0000541030267816 */ /* 0x000fe4000000003b */
[----:B------:R-:W-:Y:S02]  /*c300*/  PRMT R32, R32, 0x5410, R57 ;  /* 0x0000541020207816 */ /* 0x000fe40000000039 */
[----:B------:R-:W-:Y:S02]  /*c310*/  PRMT R33, R33, 0x5410, R58 ;  /* 0x0000541021217816 */ /* 0x000fe4000000003a */
[----:B------:R-:W-:Y:S02]  /*c320*/  PRMT R28, R28, 0x5410, R55 ;  /* 0x000054101c1c7816 */ /* 0x000fe40000000037 */
[----:B------:R-:W-:Y:S02]  /*c330*/  PRMT R29, R29, 0x5410, R56 ;  /* 0x000054101d1d7816 */ /* 0x000fe40000000038 */
[----:B------:R-:W-:-:S02]  /*c340*/  PRMT R25, R46, 0x5410, R53 ;  /* 0x000054102e197816 */ /* 0x000fc40000000035 */
[----:B--2---:R-:W-:-:S04]  /*c350*/  LEA.HI R0, R45, R45, RZ, 0x1 ;  /* 0x0000002d2d007211 */ /* 0x004fc800078f08ff */
[----:B---3--:R-:W-:Y:S01]  /*c360*/  LOP3.LUT R5, R0, 0xfffffffe, RZ, 0xc0, !PT ;  /* 0xfffffffe00057812 */ /* 0x008fe200078ec0ff */
[----:B------:R-:W-:Y:S01]  /*c370*/  IMAD.MOV.U32 R0, RZ, RZ, R30 ;  /* 0x000000ffff007224 */ /* 0x000fe200078e001e */
[----:B------:R-:W-:-:S03]  /*c380*/  PRMT R30, R41, 0x5410, R68 ;  /* 0x00005410291e7816 */ /* 0x000fc60000000044 */
[----:B------:R-:W-:Y:S01]  /*c390*/  IMAD.IADD R5, R45, 0x1, -R5 ;  /* 0x000000012d057824 */ /* 0x000fe200078e0a05 */
[----:B------:R-:W-:Y:S01]  /*c3a0*/  PRMT R0, R0, 0x5410, R61 ;  /* 0x0000541000007816 */ /* 0x000fe2000000003d */
[----:B------:R-:W-:Y:S01]  /*c3b0*/  IMAD.MOV.U32 R45, RZ, RZ, R12 ;  /* 0x000000ffff2d7224 */ /* 0x000fe200078e000c */
[----:B------:R-:W-:Y:S02]  /*c3c0*/  PRMT R12, R4, 0x5410, R65 ;  /* 0x00005410040c7816 */ /* 0x000fe40000000041 */
[----:B------:R-:W-:Y:S02]  /*c3d0*/  SHF.L.U32 R5, R5, 0x1f, RZ ;  /* 0x0000001f05057819 */ /* 0x000fe400000006ff */
[----:B------:R-:W-:Y:S02]  /*c3e0*/  PRMT R24, R45, 0x5410, R54 ;  /* 0x000054102d187816 */ /* 0x000fe40000000036 */
[----:B------:R-:W0:Y:S02]  /*c3f0*/  SYNCS.PHASECHK.TRANS64.TRYWAIT P0, [R2+URZ+0x30800], R5 ;  /* 0x03080005020075a7 */ /* 0x000e24000800017f */
[----:B0-----:R-:W-:Y:S05]  /*c400*/  @!P0 BRA `(.L_x_579) ;  /* 0x0000015000788947 */ /* 0x001fea0003800000 */
.L_x_822:
[----:B------:R-:W-:Y:S05]  /*c410*/  BSYNC B1 ;  /* 0x0000000000017941 */ /* 0x000fea0003800000 */
.L_x_578:
[----:B------:R-:W-:Y:S01]  /*c420*/  BSSY B1, `(.L_x_580) ;  /* 0x0000101000017945 */ /* 0x000fe20003800000 */
[----:B------:R-:W-:Y:S02]  /*c430*/  PRMT R14, R6, 0x5410, R51 ;  /* 0x00005410060e7816 */ /* 0x000fe40000000033 */
[----:B------:R-:W-:Y:S02]  /*c440*/  PRMT R15, R7, 0x5410, R52 ;  /* 0x00005410070f7816 */ /* 0x000fe40000000034 */
[----:B------:R-:W-:Y:S02]  /*c450*/  PRMT R10, R10, 0x5410, R49 ;  /* 0x000054100a0a7816 */ /* 0x000fe40000000031 */
[----:B------:R-:W-:Y:S01]  /*c460*/  PRMT R11, R11, 0x5410, R50 ;  /* 0x000054100b0b7816 */ /* 0x000fe20000000032 */
[----:B------:R-:W-:Y:S06]  /*c470*/  @P1 BRA `(.L_x_581) ;  /* 0x0000000c00ec1947 */ /* 0x000fec0003800000 */
[----:B0-----:R-:W0:Y:S01]  /*c480*/  LDC R5, c[0x0][0x3f4] ;  /* 0x0000fd00ff057b82 */ /* 0x001e220000000800 */
[----:B------:R-:W-:Y:S01]  /*c490*/  BSSY B2, `(.L_x_582) ;  /* 0x000002e000027945 */ /* 0x000fe20003800000 */
[-C--:B0-----:R-:W-:Y:S02]  /*c4a0*/  ISETP.GE.AND P0, PT, R194, R5.reuse, PT ;  /* 0x00000005c200720c */ /* 0x081fe40003f06270 */
[-C--:B------:R-:W-:Y:S02]  /*c4b0*/  ISETP.GE.AND P1, PT, R206, R5.reuse, PT ;  /* 0x00000005ce00720c */ /* 0x080fe40003f26270 */
[-C--:B------:R-:W-:Y:S02]  /*c4c0*/  ISETP.GE.AND P2, PT, R204, R5.reuse, PT ;  /* 0x00000005cc00720c */ /* 0x080fe40003f46270 */
[-C--:B------:R-:W-:Y:S02]  /*c4d0*/  ISETP.GE.AND P3, PT, R205, R5.reuse, PT ;  /* 0x00000005cd00720c */ /* 0x080fe40003f66270 */
[----:B------:R-:W-:-:S02]  /*c4e0*/  ISETP.GE.AND P4, PT, R207, R5, PT ;  /* 0x00000005cf00720c */ /* 0x000fc40003f86270 */
[----:B------:R-:W-:-:S03]  /*c4f0*/  ISETP.GE.AND P5, PT, R208, R5, PT ;  /* 0x00000005d000720c */ /* 0x000fc60003fa6270 */
[----:B------:R-:W-:Y:S10]  /*c500*/  @P0 BRA `(.L_x_583) ;  /* 0x0000000000980947 */ /* 0x000ff40003800000 */
[----:B------:R-:W0:Y:S01]  /*c510*/  LDS.128 R4, [R9+0x12400] ;  /* 0x0124000009047984 */ /* 0x000e220000000c00 */
[C---:B------:R-:W-:Y:S01]  /*c520*/  IMAD.U32 R45, R37.reuse, 0x10000, RZ ;  /* 0x00010000252d7824 */ /* 0x040fe200078e00ff */
[----:B------:R-:W-:Y:S01]  /*c530*/  LOP3.LUT R48, R37, 0xffff0000, RZ, 0xc0, !PT ;  /* 0xffff000025307812 */ /* 0x000fe200078ec0ff */
[C---:B------:R-:W-:Y:S01]  /*c540*/  IMAD.U32 R44, R34.reuse, 0x10000, RZ ;  /* 0x00010000222c7824 */ /* 0x040fe200078e00ff */
[----:B------:R-:W-:Y:S01]  /*c550*/  LOP3.LUT R46, R34, 0xffff0000, RZ, 0xc0, !PT ;  /* 0xffff0000222e7812 */ /* 0x000fe200078ec0ff */
[C---:B0-----:R-:W-:Y:S01]  /*c560*/  IMAD.U32 R39, R4.reuse, 0x10000, RZ ;  /* 0x0001000004277824 */ /* 0x041fe200078e00ff */
[----:B------:R-:W-:Y:S01]  /*c570*/  LOP3.LUT R4, R4, 0xffff0000, RZ, 0xc0, !PT ;  /* 0xffff000004047812 */ /* 0x000fe200078ec0ff */
[C---:B------:R-:W-:Y:S01]  /*c580*/  IMAD.U32 R41, R5.reuse, 0x10000, RZ ;  /* 0x0001000005297824 */ /* 0x040fe200078e00ff */
[----:B------:R-:W-:Y:S01]  /*c590*/  LOP3.LUT R5, R5, 0xffff0000, RZ, 0xc0, !PT ;  /* 0xffff000005057812 */ /* 0x000fe200078ec0ff */
[C---:B------:R-:W-:Y:S01]  /*c5a0*/  IMAD.U32 R42, R6.reuse, 0x10000, RZ ;  /* 0x00010000062a7824 */ /* 0x040fe200078e00ff */
[----:B------:R-:W-:Y:S01]  /*c5b0*/  LOP3.LUT R6, R6, 0xffff0000, RZ, 0xc0, !PT ;  /* 0xffff000006067812 */ /* 0x000fe200078ec0ff */
[C---:B------:R-:W-:Y:S01]  /*c5c0*/  FMUL.FTZ R50, R4.reuse, R45 ;  /* 0x0000002d04327220 */ /* 0x040fe20000410000 */
[----:B------:R-:W-:Y:S01]  /*c5d0*/  FMUL.FTZ R4, R4, R44 ;  /* 0x0000002c04047220 */ /* 0x000fe20000410000 */
[----:B------:R-:W-:-:S02]  /*c5e0*/  IMAD.U32 R43, R7, 0x10000, RZ ;  /* 0x00010000072b7824 */ /* 0x000fc400078e00ff */
[----:B------:R-:W-:Y:S01]  /*c5f0*/  FMUL.FTZ R52, R5, R48 ;  /* 0x0000003005347220 */ /* 0x000fe20000410000 */
[C---:B------:R-:W-:Y:S01]  /*c600*/  FFMA.FTZ R50, R39.reuse, R44, -R50 ;  /* 0x0000002c27327223 */ /* 0x040fe20000010832 */
[----:B------:R-:W-:Y:S01]  /*c610*/  FFMA.FTZ R45, R39, R45, R4 ;  /* 0x0000002d272d7223 */ /* 0x000fe20000010004 */
[----:B------:R-:W-:Y:S01]  /*c620*/  LOP3.LUT R7, R7, 0xffff0000, RZ, 0xc0, !PT ;  /* 0xffff000007077812 */ /* 0x000fe200078ec0ff */
[-C--:B------:R-:W-:Y:S01]  /*c630*/  FMUL.FTZ R54, R5, R46.reuse ;  /* 0x0000002e05367220 */ /* 0x080fe20000410000 */
[C---:B------:R-:W-:Y:S01]  /*c640*/  LOP3.LUT R44, R38.reuse, 0xffff0000, RZ, 0xc0, !PT ;  /* 0xffff0000262c7812 */ /* 0x040fe200078ec0ff */
[----:B------:R-:W-:Y:S01]  /*c650*/  IMAD.U32 R39, R38, 0x10000, RZ ;  /* 0x0001000026277824 */ /* 0x000fe200078e00ff */
[C---:B------:R-:W-:Y:S01]  /*c660*/  LOP3.LUT R4, R35.reuse, 0xffff0000, RZ, 0xc0, !PT ;  /* 0xffff000023047812 */ /* 0x040fe200078ec0ff */
[----:B------:R-:W-:Y:S02]  /*c670*/  IMAD.U32 R5, R35, 0x10000, RZ ;  /* 0x0001000023057824 */ /* 0x000fe400078e00ff */
[C---:B------:R-:W-:Y:S01]  /*c680*/  FFMA.FTZ R52, R41.reuse, R46, -R52 ;  /* 0x0000002e29347223 */ /* 0x040fe20000010834 */
[----:B------:R-:W-:Y:S01]  /*c690*/  FFMA.FTZ R41, R41, R48, R54 ;  /* 0x0000003029297223 */ /* 0x000fe20000010036 */
        /* <DEDUP_REMOVED lines=11> */
[----:B------:R-:W-:-:S05]  /*c750*/  F2FP.BF16.F32.PACK_AB R7, R44, R7 ;  /* 0x000000072c07723e */ /* 0x000fca00000010ff */
[----:B------:R0:W-:Y:S02]  /*c760*/  STS.128 [R9+0x12400], R4 ;  /* 0x0124000409007388 */ /* 0x0001e40000000c00 */
.L_x_583:
[----:B------:R-:W-:Y:S05]  /*c770*/  BSYNC B2 ;  /* 0x0000000000027941 */ /* 0x000fea0003800000 */
.L_x_582:
[----:B------:R-:W-:Y:S04]  /*c780*/  BSSY B2, `(.L_x_584) ;  /* 0x0000028000027945 */ /* 0x000fe80003800000 */
[----:B------:R-:W-:Y:S05]  /*c790*/  @P1 BRA `(.L_x_585) ;  /* 0x0000000000981947 */ /* 0x000fea0003800000 */
[----:B0-----:R-:W0:Y:S01]  /*c7a0*/  LDS.128 R4, [R8] ;  /* 0x0000000008047984 */ /* 0x001e220000000c00 */
[----:B------:R-:W-:Y:S01]  /*c7b0*/  SHF.L.U32 R44, R30, 0x10, RZ ;  /* 0x000000101e2c7819 */ /* 0x000fe200000006ff */
[C---:B------:R-:W-:Y:S01]  /*c7c0*/  IMAD.U32 R45, R32.reuse, 0x10000, RZ ;  /* 0x00010000202d7824 */ /* 0x040fe200078e00ff */
[----:B------:R-:W-:Y:S02]  /*c7d0*/  LOP3.LUT R48, R32, 0xffff0000, RZ, 0xc0, !PT ;  /* 0xffff000020307812 */ /* 0x000fe400078ec0ff */
        /* <DEDUP_REMOVED lines=33> */
[----:B------:R1:W-:Y:S02]  /*c9f0*/  STS.128 [R8], R4 ;  /* 0x0000000408007388 */ /* 0x0003e40000000c00 */
.L_x_585:
[----:B------:R-:W-:Y:S05]  /*ca00*/  BSYNC B2 ;  /* 0x0000000000027941 */ /* 0x000fea0003800000 */
.L_x_584:
[----:B------:R-:W-:Y:S04]  /*ca10*/  BSSY B2, `(.L_x_586) ;  /* 0x0000028000027945 */ /* 0x000fe80003800000 */
[----:B------:R-:W-:Y:S05]  /*ca20*/  @P2 BRA `(.L_x_587) ;  /* 0x0000000000982947 */ /* 0x000fea0003800000 */
[----:B01----:R-:W0:Y:S01]  /*ca30*/  LDS.128 R4, [R9+0x16400] ;  /* 0x0164000009047984 */ /* 0x003e220000000c00 */
        /* <DEDUP_REMOVED lines=8> */
[----:B------:R-:W-:Y:S01]  /*cac0*/  IMAD.U32 R42, R6, 0x10000, RZ ;  /* 0x00010000062a7824 */ /* 0x000fe200078e00ff */
[----:B------:R-:W-:Y:S01]  /*cad0*/  SHF.L.U32 R43, R7, 0x10, RZ ;  /* 0x00000010072b7819 */ /* 0x000fe200000006ff */
[CC--:B------:R-:W-:Y:S01]  /*cae0*/  FMUL.FTZ R50, R4.reuse, R45.reuse ;  /* 0x0000002d04327220 */ /* 0x0c0fe20000410000 */
[----:B------:R-:W-:Y:S01]  /*caf0*/  FMUL.FTZ R4, R4, R44 ;  /* 0x0000002c04047220 */ /* 0x000fe20000410000 */
[----:B------:R-:W-:Y:S01]  /*cb00*/  FMUL.FTZ R52, R5, R48 ;  /* 0x0000003005347220 */ /* 0x000fe20000410000 */
[----:B------:R-:W-:Y:S01]  /*cb10*/  LOP3.LUT R6, R6, 0xffff0000, RZ, 0xc0, !PT ;  /* 0xffff000006067812 */ /* 0x000fe200078ec0ff */
[C---:B------:R-:W-:Y:S01]  /*cb20*/  FFMA.FTZ R50, R39.reuse, R44, -R50 ;  /* 0x0000002c27327223 */ /* 0x040fe20000010832 */
[----:B------:R-:W-:Y:S01]  /*cb30*/  FFMA.FTZ R45, R39, R45, R4 ;  /* 0x0000002d272d7223 */ /* 0x000fe20000010004 */
[----:B------:R-:W-:Y:S01]  /*cb40*/  LOP3.LUT R7, R7, 0xffff0000, RZ, 0xc0, !PT ;  /* 0xffff000007077812 */ /* 0x000fe200078ec0ff */
[----:B------:R-:W-:Y:S01]  /*cb50*/  FMUL.FTZ R54, R5, R46 ;  /* 0x0000002e05367220 */ /* 0x000fe20000410000 */
[C---:B------:R-:W-:Y:S01]  /*cb60*/  LOP3.LUT R44, R29.reuse, 0xffff0000, RZ, 0xc0, !PT ;  /* 0xffff00001d2c7812 */ /* 0x040fe200078ec0ff */
[----:B------:R-:W-:Y:S01]  /*cb70*/  IMAD.U32 R39, R29, 0x10000, RZ ;  /* 0x000100001d277824 */ /* 0x000fe200078e00ff */
[C---:B------:R-:W-:Y:S01]  /*cb80*/  LOP3.LUT R4, R27.reuse, 0xffff0000, RZ, 0xc0, !PT ;  /* 0xffff00001b047812 */ /* 0x040fe200078ec0ff */
[----:B------:R-:W-:-:S02]  /*cb90*/  IMAD.U32 R5, R27, 0x10000, RZ ;  /* 0x000100001b057824 */ /* 0x000fc400078e00ff */
        /* <DEDUP_REMOVED lines=15> */
.L_x_587:
[----:B------:R-:W-:Y:S05]  /*cc90*/  BSYNC B2 ;  /* 0x0000000000027941 */ /* 0x000fea0003800000 */
.L_x_586:
[----:B------:R-:W-:Y:S04]  /*cca0*/  BSSY B2, `(.L_x_588) ;  /* 0x0000028000027945 */ /* 0x000fe80003800000 */
[----:B------:R-:W-:Y:S05]  /*ccb0*/  @P3 BRA `(.L_x_589) ;  /* 0x0000000000983947 */ /* 0x000fea0003800000 */
[----:B012---:R-:W0:Y:S01]  /*ccc0*/  LDS.128 R4, [R8+0x4000] ;  /* 0x0040000008047984 */ /* 0x007e220000000c00 */
        /* <DEDUP_REMOVED lines=37> */
.L_x_589:
[----:B------:R-:W-:Y:S05]  /*cf20*/  BSYNC B2 ;  /* 0x0000000000027941 */ /* 0x000fea0003800000 */
.L_x_588:
[----:B------:R-:W-:Y:S04]  /*cf30*/  BSSY B2, `(.L_x_590) ;  /* 0x0000028000027945 */ /* 0x000fe80003800000 */
[----:B------:R-:W-:Y:S05]  /*cf40*/  @P4 BRA `(.L_x_591) ;  /* 0x0000000000984947 */ /* 0x000fea0003800000 */
[----:B0123--:R-:W0:Y:S01]  /*cf50*/  LDS.128 R4, [R9+0x1a400] ;  /* 0x01a4000009047984 */ /* 0x00fe220000000c00 */
[C---:B------:R-:W-:Y:S01]  /*cf60*/  IMAD.U32 R45, R14.reuse, 0x10000, RZ ;  /* 0x000100000e2d7824 */ /* 0x040fe200078e00ff */
[----:B------:R-:W-:Y:S01]  /*cf70*/  LOP3.LUT R48, R14, 0xffff0000, RZ, 0xc0, !PT ;  /* 0xffff00000e307812 */ /* 0x000fe200078ec0ff */
[C---:B------:R-:W-:Y:S01]  /*cf80*/  IMAD.U32 R44, R12.reuse, 0x10000, RZ ;  /* 0x000100000c2c7824 */ /* 0x040fe200078e00ff */
[----:B------:R-:W-:Y:S02]  /*cf90*/  LOP3.LUT R46, R12, 0xffff0000, RZ, 0xc0, !PT ;  /* 0xffff00000c2e7812 */ /* 0x000fe400078ec0ff */
[C---:B0-----:R-:W-:Y:S01]  /*cfa0*/  SHF.L.U32 R39, R4.reuse, 0x10, RZ ;  /* 0x0000001004277819 */ /* 0x041fe200000006ff */
[C---:B------:R-:W-:Y:S01]  /*cfb0*/  IMAD.U32 R41, R5.reuse, 0x10000, RZ ;  /* 0x0001000005297824 */ /* 0x040fe200078e00ff */
[----:B------:R-:W-:Y:S01]  /*cfc0*/  LOP3.LUT R4, R4, 0xffff0000, RZ, 0xc0, !PT ;  /* 0xffff000004047812 */ /* 0x000fe200078ec0ff */
[C---:B------:R-:W-:Y:S01]  /*cfd0*/  IMAD.U32 R42, R6.reuse, 0x10000, RZ ;  /* 0x00010000062a7824 */ /* 0x040fe200078e00ff */
[----:B------:R-:W-:Y:S01]  /*cfe0*/  LOP3.LUT R5, R5, 0xffff0000, RZ, 0xc0, !PT ;  /* 0xffff000005057812 */ /* 0x000fe200078ec0ff */
[----:B------:R-:W-:Y:S01]  /*cff0*/  IMAD.U32 R43, R7, 0x10000, RZ ;  /* 0x00010000072b7824 */ /* 0x000fe200078e00ff */
[----:B------:R-:W-:Y:S01]  /*d000*/  LOP3.LUT R6, R6, 0xffff0000, RZ, 0xc0, !PT ;  /* 0xffff000006067812 */ /* 0x000fe200078ec0ff */
[CC--:B------:R-:W-:Y:S01]  /*d010*/  FMUL.FTZ R50, R4.reuse, R45.reuse ;  /* 0x0000002d04327220 */ /* 0x0c0fe20000410000 */
[----:B------:R-:W-:Y:S01]  /*d020*/  FMUL.FTZ R4, R4, R44 ;  /* 0x0000002c04047220 */ /* 0x000fe20000410000 */
[----:B------:R-:W-:Y:S01]  /*d030*/  FMUL.FTZ R52, R5, R48 ;  /* 0x0000003005347220 */ /* 0x000fe20000410000 */
[----:B------:R-:W-:Y:S01]  /*d040*/  LOP3.LUT R7, R7, 0xffff0000, RZ, 0xc0, !PT ;  /* 0xffff000007077812 */ /* 0x000fe200078ec0ff */
[C---:B------:R-:W-:Y:S01]  /*d050*/  FFMA.FTZ R50, R39.reuse, R44, -R50 ;  /* 0x0000002c27327223 */ /* 0x040fe20000010832 */
[----:B------:R-:W-:Y:S01]  /*d060*/  FFMA.FTZ R45, R39, R45, R4 ;  /* 0x0000002d272d7223 */ /* 0x000fe20000010004 */
        /* <DEDUP_REMOVED lines=20> */
.L_x_591:
[----:B------:R-:W-:Y:S05]  /*d1b0*/  BSYNC B2 ;  /* 0x0000000000027941 */ /* 0x000fea0003800000 */
.L_x_590:
[----:B------:R-:W-:Y:S05]  /*d1c0*/  @P5 BRA `(.L_x_581) ;  /* 0x0000000000985947 */ /* 0x000fea0003800000 */
[----:B01234-:R-:W0:Y:S01]  /*d1d0*/  LDS.128 R4, [R8+0x8000] ;  /* 0x0080000008047984 */ /* 0x01fe220000000c00 */
[----:B------:R-:W-:Y:S01]  /*d1e0*/  SHF.L.U32 R45, R10, 0x10, RZ ;  /* 0x000000100a2d7819 */ /* 0x000fe200000006ff */
[----:B------:R-:W-:Y:S01]  /*d1f0*/  IMAD.U32 R44, R0, 0x10000, RZ ;  /* 0x00010000002c7824 */ /* 0x000fe200078e00ff */
        /* <DEDUP_REMOVED lines=35> */
.L_x_581:
[----:B------:R-:W-:Y:S05]  /*d430*/  BSYNC B1 ;  /* 0x0000000000017941 */ /* 0x000fea0003800000 */
.L_x_580:
[----:B01234-:R-:W-:-:S05]  /*d440*/  VIADD R4, R201, 0x40 ;  /* 0x00000040c9047836 */ /* 0x01ffca0000000000 */
[----:B------:R-:W-:-:S13]  /*d450*/  ISETP.GE.AND P0, PT, R4, R40, PT ;  /* 0x000000280400720c */ /* 0x000fda0003f06270 */
[----:B------:R-:W-:Y:S05]  /*d460*/  @P0 BRA `(.L_x_592) ;  /* 0x0000003c00080947 */ /* 0x000fea0003800000 */
[----:B------:R-:W0:Y:S01]  /*d470*/  LDC R5, c[0x0][0x3f4] ;  /* 0x0000fd00ff057b82 */ /* 0x000e220000000800 */
        /* <DEDUP_REMOVED lines=12> */
[----:B------:R-:W-:Y:S02]  /*d540*/  LOP3.LUT R46, R34, 0xffff0000, RZ, 0xc0, !PT ;  /* 0xffff0000222e7812 */ /* 0x000fe400078ec0ff */
[----:B------:R-:W-:Y:S01]  /*d550*/  LOP3.LUT R47, R38, 0xffff0000, RZ, 0xc0, !PT ;  /* 0xffff0000262f7812 */ /* 0x000fe200078ec0ff */
[C---:B0-----:R-:W-:Y:S01]  /*d560*/  IMAD.U32 R39, R4.reuse, 0x10000, RZ ;  /* 0x0001000004277824 */ /* 0x041fe200078e00ff */
[----:B------:R-:W-:Y:S01]  /*d570*/  LOP3.LUT R4, R4, 0xffff0000, RZ, 0xc0, !PT ;  /* 0xffff000004047812 */ /* 0x000fe200078ec0ff */
[C---:B------:R-:W-:Y:S01]  /*d580*/  IMAD.U32 R40, R5.reuse, 0x10000, RZ ;  /* 0x0001000005287824 */ /* 0x040fe200078e00ff */
[----:B------:R-:W-:Y:S01]  /*d590*/  LOP3.LUT R5, R5, 0xffff0000, RZ, 0xc0, !PT ;  /* 0xffff000005057812 */ /* 0x000fe200078ec0ff */
[----:B------:R-:W-:Y:S01]  /*d5a0*/  IMAD.U32 R34, R6, 0x10000, RZ ;  /* 0x0001000006227824 */ /* 0x000fe200078e00ff */
[----:B------:R-:W-:Y:S01]  /*d5b0*/  SHF.L.U32 R37, R7, 0x10, RZ ;  /* 0x0000001007257819 */ /* 0x000fe200000006ff */
[-C--:B------:R-:W-:Y:S01]  /*d5c0*/  FMUL.FTZ R42, R45, R4.reuse ;  /* 0x000000042d2a7220 */ /* 0x080fe20000410000 */
[C---:B------:R-:W-:Y:S01]  /*d5d0*/  FMUL.FTZ R44, R43.reuse, R4 ;  /* 0x000000042b2c7220 */ /* 0x040fe20000410000 */
[----:B------:R-:W-:Y:S01]  /*d5e0*/  FMUL.FTZ R41, R48, R5 ;  /* 0x0000000530297220 */ /* 0x000fe20000410000 */
[----:B------:R-:W-:Y:S01]  /*d5f0*/  LOP3.LUT R6, R6, 0xffff0000, RZ, 0xc0, !PT ;  /* 0xffff000006067812 */ /* 0x000fe200078ec0ff */
[-C--:B------:R-:W-:Y:S01]  /*d600*/  FFMA.FTZ R4, R43, R39.reuse, -R42 ;  /* 0x000000272b047223 */ /* 0x080fe2000001082a */
[----:B------:R-:W-:Y:S01]  /*d610*/  FFMA.FTZ R39, R45, R39, R44 ;  /* 0x000000272d277223 */ /* 0x000fe2000001002c */
[C---:B------:R-:W-:Y:S01]  /*d620*/  FMUL.FTZ R43, R46.reuse, R5 ;  /* 0x000000052e2b7220 */ /* 0x040fe20000410000 */
[----:B------:R-:W-:Y:S01]  /*d630*/  LOP3.LUT R7, R7, 0xffff0000, RZ, 0xc0, !PT ;  /* 0xffff000007077812 */ /* 0x000fe200078ec0ff */
[----:B------:R-:W-:Y:S01]  /*d640*/  FFMA.FTZ R5, R46, R40, -R41 ;  /* 0x000000282e057223 */ /* 0x000fe20000010829 */
[----:B------:R-:W-:Y:S01]  /*d650*/  LOP3.LUT R45, R35, 0xffff0000, RZ, 0xc0, !PT ;  /* 0xffff0000232d7812 */ /* 0x000fe200078ec0ff */
[----:B------:R-:W-:-:S02]  /*d660*/  IMAD.U32 R46, R38, 0x10000, RZ ;  /* 0x00010000262e7824 */ /* 0x000fc400078e00ff */
[----:B------:R-:W-:Y:S01]  /*d670*/  FFMA.FTZ R40, R48, R40, R43 ;  /* 0x0000002830287223 */ /* 0x000fe2000001002b */
[----:B------:R-:W-:Y:S02]  /*d680*/  IMAD.U32 R44, R35, 0x10000, RZ ;  /* 0x00010000232c7824 */ /* 0x000fe400078e00ff */
[-C--:B------:R-:W-:Y:S01]  /*d690*/  FMUL.FTZ R38, R47, R7.reuse ;  /* 0x000000072f267220 */ /* 0x080fe20000410000 */
[-C--:B------:R-:W-:Y:S01]  /*d6a0*/  FMUL.FTZ R35, R46, R6.reuse ;  /* 0x000000062e237220 */ /* 0x080fe20000410000 */
[C---:B------:R-:W-:Y:S01]  /*d6b0*/  FMUL.FTZ R42, R45.reuse, R7 ;  /* 0x000000072d2a7220 */ /* 0x040fe20000410000 */
[C---:B------:R-:W-:Y:S01]  /*d6c0*/  FMUL.FTZ R41, R44.reuse, R6 ;  /* 0x000000062c297220 */ /* 0x040fe20000410000 */
[-C--:B------:R-:W-:Y:S01]  /*d6d0*/  FFMA.FTZ R7, R45, R37.reuse, -R38 ;  /* 0x000000252d077223 */ /* 0x080fe20000010826 */
[-C--:B------:R-:W-:Y:S01]  /*d6e0*/  FFMA.FTZ R6, R44, R34.reuse, -R35 ;  /* 0x000000222c067223 */ /* 0x080fe20000010823 */
[----:B------:R-:W-:Y:S01]  /*d6f0*/  FFMA.FTZ R42, R47, R37, R42 ;  /* 0x000000252f2a7223 */ /* 0x000fe2000001002a */
[----:B------:R-:W-:Y:S01]  /*d700*/  FFMA.FTZ R41, R46, R34, R41 ;  /* 0x000000222e297223 */ /* 0x000fe20000010029 */
[----:B------:R-:W-:-:S02]  /*d710*/  F2FP.BF16.F32.PACK_AB R4, R39, R4 ;  /* 0x000000042704723e */ /* 0x000fc400000010ff */
[----:B------:R-:W-:Y:S02]  /*d720*/  F2FP.BF16.F32.PACK_AB R5, R40, R5 ;  /* 0x000000052805723e */ /* 0x000fe400000010ff */
[----:B------:R-:W-:Y:S02]  /*d730*/  F2FP.BF16.F32.PACK_AB R6, R41, R6 ;  /* 0x000000062906723e */ /* 0x000fe400000010ff */
[----:B------:R-:W-:-:S05]  /*d740*/  F2FP.BF16.F32.PACK_AB R7, R42, R7 ;  /* 0x000000072a07723e */ /* 0x000fca00000010ff */
[----:B------:R0:W-:Y:S02]  /*d750*/  STS.128 [R9+0x14400], R4 ;  /* 0x0144000409007388 */ /* 0x0001e40000000c00 */
.L_x_594:
[----:B------:R-:W-:Y:S05]  /*d760*/  BSYNC B1 ;  /* 0x0000000000017941 */ /* 0x000fea0003800000 */
.L_x_593:
[----:B------:R-:W-:Y:S04]  /*d770*/  BSSY B1, `(.L_x_595) ;  /* 0x0000028000017945 */ /* 0x000fe80003800000 */
[----:B------:R-:W-:Y:S05]  /*d780*/  @P1 BRA `(.L_x_596) ;  /* 0x0000000000981947 */ /* 0x000fea0003800000 */
[----:B0-----:R-:W0:Y:S01]  /*d790*/  LDS.128 R4, [R8+0x2000] ;  /* 0x0020000008047984 */ /* 0x001e220000000c00 */
[----:B------:R-:W-:Y:S01]  /*d7a0*/  IMAD.U32 R40, R30, 0x10000, RZ ;  /* 0x000100001e287824 */ /* 0x000fe200078e00ff */
[C---:B------:R-:W-:Y:S01]  /*d7b0*/  LOP3.LUT R43, R32.reuse, 0xffff0000, RZ, 0xc0, !PT ;  /* 0xffff0000202b7812 */ /* 0x040fe200078ec0ff */
        /* <DEDUP_REMOVED lines=9> */
[-C--:B------:R-:W-:Y:S01]  /*d850*/  FMUL.FTZ R37, R42, R4.reuse ;  /* 0x000000042a257220 */ /* 0x080fe20000410000 */
[----:B------:R-:W-:Y:S01]  /*d860*/  FMUL.FTZ R39, R40, R4 ;  /* 0x0000000428277220 */ /* 0x000fe20000410000 */
[----:B------:R-:W-:Y:S01]  /*d870*/  FMUL.FTZ R38, R43, R5 ;  /* 0x000000052b267220 */ /* 0x000fe20000410000 */
[----:B------:R-:W-:-:S02]  /*d880*/  IMAD.U32 R30, R6, 0x10000, RZ ;  /* 0x00010000061e7824 */ /* 0x000fc400078e00ff */
[-C--:B------:R-:W-:Y:S01]  /*d890*/  FFMA.FTZ R4, R40, R34.reuse, -R37 ;  /* 0x0000002228047223 */ /* 0x080fe20000010825 */
[----:B------:R-:W-:Y:S01]  /*d8a0*/  FFMA.FTZ R39, R42, R34, R39 ;  /* 0x000000222a277223 */ /* 0x000fe20000010027 */
[C---:B------:R-:W-:Y:S01]  /*d8b0*/  FMUL.FTZ R34, R41.reuse, R5 ;  /* 0x0000000529227220 */ /* 0x040fe20000410000 */
[----:B------:R-:W-:Y:S01]  /*d8c0*/  LOP3.LUT R6, R6, 0xffff0000, RZ, 0xc0, !PT ;  /* 0xffff000006067812 */ /* 0x000fe200078ec0ff */
[-C--:B------:R-:W-:Y:S01]  /*d8d0*/  FFMA.FTZ R5, R41, R35.reuse, -R38 ;  /* 0x0000002329057223 */ /* 0x080fe20000010826 */
[----:B------:R-:W-:Y:S01]  /*d8e0*/  LOP3.LUT R40, R31, 0xffff0000, RZ, 0xc0, !PT ;  /* 0xffff00001f287812 */ /* 0x000fe200078ec0ff */
[----:B------:R-:W-:Y:S02]  /*d8f0*/  IMAD.U32 R42, R33, 0x10000, RZ ;  /* 0x00010000212a7824 */ /* 0x000fe400078e00ff */
[----:B------:R-:W-:Y:S01]  /*d900*/  FFMA.FTZ R34, R43, R35, R34 ;  /* 0x000000232b227223 */ /* 0x000fe20000010022 */
[----:B------:R-:W-:Y:S02]  /*d910*/  IMAD.U32 R38, R31, 0x10000, RZ ;  /* 0x000100001f267824 */ /* 0x000fe400078e00ff */
[-C--:B------:R-:W-:Y:S01]  /*d920*/  FMUL.FTZ R35, R44, R7.reuse ;  /* 0x000000072c237220 */ /* 0x080fe20000410000 */
[-C--:B------:R-:W-:Y:S01]  /*d930*/  FMUL.FTZ R31, R42, R6.reuse ;  /* 0x000000062a1f7220 */ /* 0x080fe20000410000 */
[----:B------:R-:W-:Y:S01]  /*d940*/  FMUL.FTZ R37, R40, R7 ;  /* 0x0000000728257220 */ /* 0x000fe20000410000 */
        /* <DEDUP_REMOVED lines=8> */
[----:B------:R-:W-:-:S05]  /*d9d0*/  F2FP.BF16.F32.PACK_AB R7, R32, R7 ;  /* 0x000000072007723e */ /* 0x000fca00000010ff */
[----:B------:R1:W-:Y:S02]  /*d9e0*/  STS.128 [R8+0x2000], R4 ;  /* 0x0020000408007388 */ /* 0x0003e40000000c00 */
.L_x_596:
[----:B------:R-:W-:Y:S05]  /*d9f0*/  BSYNC B1 ;  /* 0x0000000000017941 */ /* 0x000fea0003800000 */
.L_x_595:
[----:B------:R-:W-:Y:S04]  /*da00*/  BSSY B1, `(.L_x_597) ;  /* 0x0000028000017945 */ /* 0x000fe80003800000 */
[----:B------:R-:W-:Y:S05]  /*da10*/  @P2 BRA `(.L_x_598) ;  /* 0x0000000000982947 */ /* 0x000fea0003800000 */
[----:B01----:R-:W0:Y:S01]  /*da20*/  LDS.128 R4, [R9+0x18400] ;  /* 0x0184000009047984 */ /* 0x003e220000000c00 */
[----:B------:R-:W-:Y:S01]  /*da30*/  IMAD.U32 R34, R26, 0x10000, RZ ;  /* 0x000100001a227824 */ /* 0x000fe200078e00ff */
[C---:B------:R-:W-:Y:S01]  /*da40*/  LOP3.LUT R39, R28.reuse, 0xffff0000, RZ, 0xc0, !PT ;  /* 0xffff00001c277812 */ /* 0x040fe200078ec0ff */
[----:B------:R-:W-:Y:S01]  /*da50*/  IMAD.U32 R38, R28, 0x10000, RZ ;  /* 0x000100001c267824 */ /* 0x000fe200078e00ff */
[----:B------:R-:W-:Y:S02]  /*da60*/  LOP3.LUT R37, R26, 0xffff0000, RZ, 0xc0, !PT ;  /* 0xffff00001a257812 */ /* 0x000fe400078ec0ff */
[----:B------:R-:W-:Y:S02]  /*da70*/  LOP3.LUT R40, R29, 0xffff0000, RZ, 0xc0, !PT ;  /* 0xffff00001d287812 */ /* 0x000fe400078ec0ff */
[C---:B0-----:R-:W-:Y:S01]  /*da80*/  SHF.L.U32 R30, R4.reuse, 0x10, RZ ;  /* 0x00000010041e7819 */ /* 0x041fe200000006ff */
[----:B------:R-:W-:Y:S01]  /*da90*/  IMAD.U32 R31, R5, 0x10000, RZ ;  /* 0x00010000051f7824 */ /* 0x000fe200078e00ff */
[----:B------:R-:W-:Y:S01]  /*daa0*/  LOP3.LUT R4, R4, 0xffff0000, RZ, 0xc0, !PT ;  /* 0xffff000004047812 */ /* 0x000fe200078ec0ff */
[----:B------:R-:W-:Y:S01]  /*dab0*/  IMAD.U32 R28, R7, 0x10000, RZ ;  /* 0x00010000071c7824 */ /* 0x000fe200078e00ff */
[----:B------:R-:W-:Y:S01]  /*dac0*/  LOP3.LUT R5, R5, 0xffff0000, RZ, 0xc0, !PT ;  /* 0xffff000005057812 */ /* 0x000fe200078ec0ff */
[----:B------:R-:W-:Y:S01]  /*dad0*/  IMAD.U32 R26, R6, 0x10000, RZ ;  /* 0x00010000061a7824 */ /* 0x000fe200078e00ff */
[----:B------:R-:W-:Y:S01]  /*dae0*/  LOP3.LUT R7, R7, 0xffff0000, RZ, 0xc0, !PT ;  /* 0xffff000007077812 */ /* 0x000fe200078ec0ff */
[-C--:B------:R-:W-:Y:S01]  /*daf0*/  FMUL.FTZ R33, R38, R4.reuse ;  /* 0x0000000426217220 */ /* 0x080fe20000410000 */
[----:B------:R-:W-:Y:S01]  /*db00*/  FMUL.FTZ R35, R34, R4 ;  /* 0x0000000422237220 */ /* 0x000fe20000410000 */
[-C--:B------:R-:W-:Y:S01]  /*db10*/  FMUL.FTZ R32, R39, R5.reuse ;  /* 0x0000000527207220 */ /* 0x080fe20000410000 */
[----:B------:R-:W-:Y:S01]  /*db20*/  LOP3.LUT R6, R6, 0xffff0000, RZ, 0xc0, !PT ;  /* 0xffff000006067812 */ /* 0x000fe200078ec0ff */
[-C--:B------:R-:W-:Y:S01]  /*db30*/  FFMA.FTZ R4, R34, R30.reuse, -R33 ;  /* 0x0000001e22047223 */ /* 0x080fe20000010821 */
[----:B------:R-:W-:Y:S01]  /*db40*/  FFMA.FTZ R35, R38, R30, R35 ;  /* 0x0000001e26237223 */ /* 0x000fe20000010023 */
[C---:B------:R-:W-:Y:S01]  /*db50*/  FMUL.FTZ R30, R37.reuse, R5 ;  /* 0x00000005251e7220 */ /* 0x040fe20000410000 */
[----:B------:R-:W-:Y:S01]  /*db60*/  FFMA.FTZ R5, R37, R31, -R32 ;  /* 0x0000001f25057223 */ /* 0x000fe20000010820 */
[----:B------:R-:W-:Y:S01]  /*db70*/  LOP3.LUT R34, R27, 0xffff0000, RZ, 0xc0, !PT ;  /* 0xffff00001b227812 */ /* 0x000fe200078ec0ff */
[----:B------:R-:W-:-:S02]  /*db80*/  IMAD.U32 R38, R29, 0x10000, RZ ;  /* 0x000100001d267824 */ /* 0x000fc400078e00ff */
        /* <DEDUP_REMOVED lines=15> */
.L_x_598:
[----:B------:R-:W-:Y:S05]  /*dc80*/  BSYNC B1 ;  /* 0x0000000000017941 */ /* 0x000fea0003800000 */
.L_x_597:
[----:B------:R-:W-:Y:S04]  /*dc90*/  BSSY B1, `(.L_x_599) ;  /* 0x0000028000017945 */ /* 0x000fe80003800000 */
[----:B------:R-:W-:Y:S05]  /*dca0*/  @P3 BRA `(.L_x_600) ;  /* 0x0000000000983947 */ /* 0x000fea0003800000 */
[----:B012---:R-:W0:Y:S01]  /*dcb0*/  LDS.128 R4, [R8+0x6000] ;  /* 0x0060000008047984 */ /* 0x007e220000000c00 */
[----:B------:R-:W-:Y:S01]  /*dcc0*/  SHF.L.U32 R32, R24, 0x10, RZ ;  /* 0x0000001018207819 */ /* 0x000fe200000006ff */
[----:B------:R-:W-:Y:S01]  /*dcd0*/  IMAD.U32 R30, R20, 0x10000, RZ ;  /* 0x00010000141e7824 */ /* 0x000fe200078e00ff */
[----:B------:R-:W-:Y:S02]  /*dce0*/  LOP3.LUT R35, R24, 0xffff0000, RZ, 0xc0, !PT ;  /* 0xffff000018237812 */ /* 0x000fe400078ec0ff */
        /* <DEDUP_REMOVED lines=34> */
.L_x_600:
[----:B------:R-:W-:Y:S05]  /*df10*/  BSYNC B1 ;  /* 0x0000000000017941 */ /* 0x000fea0003800000 */
.L_x_599:
[----:B------:R-:W-:Y:S04]  /*df20*/  BSSY B1, `(.L_x_601) ;  /* 0x0000028000017945 */ /* 0x000fe80003800000 */
[----:B------:R-:W-:Y:S05]  /*df30*/  @P4 BRA `(.L_x_602) ;  /* 0x0000000000984947 */ /* 0x000fea0003800000 */
[----:B0123--:R-:W0:Y:S01]  /*df40*/  LDS.128 R4, [R9+0x1c400] ;  /* 0x01c4000009047984 */ /* 0x00fe220000000c00 */
        /* <DEDUP_REMOVED lines=20> */
[----:B------:R-:W-:Y:S01]  /*e090*/  SHF.L.U32 R28, R15, 0x10, RZ ;  /* 0x000000100f1c7819 */ /* 0x000fe200000006ff */
[C---:B------:R-:W-:Y:S01]  /*e0a0*/  IMAD.U32 R24, R13.reuse, 0x10000, RZ ;  /* 0x000100000d187824 */ /* 0x040fe200078e00ff */
[----:B------:R-:W-:Y:S01]  /*e0b0*/  LOP3.LUT R26, R13, 0xffff0000, RZ, 0xc0, !PT ;  /* 0xffff00000d1a7812 */ /* 0x000fe200078ec0ff */
[----:B------:R-:W-:Y:S01]  /*e0c0*/  FFMA.FTZ R20, R31, R21, R20 ;  /* 0x000000151f147223 */ /* 0x000fe20000010014 */
[-C--:B------:R-:W-:Y:S01]  /*e0d0*/  FMUL.FTZ R21, R30, R7.reuse ;  /* 0x000000071e157220 */ /* 0x080fe20000410000 */
[-C--:B------:R-:W-:Y:S01]  /*e0e0*/  FMUL.FTZ R13, R28, R6.reuse ;  /* 0x000000061c0d7220 */ /* 0x080fe20000410000 */
[----:B------:R-:W-:Y:S01]  /*e0f0*/  FMUL.FTZ R15, R24, R6 ;  /* 0x00000006180f7220 */ /* 0x000fe20000410000 */
[C---:B------:R-:W-:Y:S01]  /*e100*/  FMUL.FTZ R25, R26.reuse, R7 ;  /* 0x000000071a197220 */ /* 0x040fe20000410000 */
[----:B------:R-:W-:Y:S01]  /*e110*/  FFMA.FTZ R7, R26, R14, -R21 ;  /* 0x0000000e1a077223 */ /* 0x000fe20000010815 */
        /* <DEDUP_REMOVED lines=8> */
.L_x_602:
[----:B------:R-:W-:Y:S05]  /*e1a0*/  BSYNC B1 ;  /* 0x0000000000017941 */ /* 0x000fea0003800000 */
.L_x_601:
[----:B------:R-:W-:Y:S05]  /*e1b0*/  @P5 BRA `(.L_x_592) ;  /* 0x0000002c00b45947 */ /* 0x000fea0003800000 */
[----:B01234-:R-:W0:Y:S01]  /*e1c0*/  LDS.128 R4, [R8+0xa000] ;  /* 0x00a0000008047984 */ /* 0x01fe220000000c00 */
        /* <DEDUP_REMOVED lines=17> */
[----:B------:R-:W-:Y:S01]  /*e2e0*/  FMUL.FTZ R15, R24, R5 ;  /* 0x00000005180f7220 */ /* 0x000fe20000410000 */
        /* <DEDUP_REMOVED lines=18> */
[----:B------:R0:W-:Y:S01]  /*e410*/  STS.128 [R8+0xa000], R4 ;  /* 0x00a0000408007388 */ /* 0x0001e20000000c00 */
[----:B------:R-:W-:Y:S05]  /*e420*/  BRA `(.L_x_592) ;  /* 0x0000002c00187947 */ /* 0x000fea0003800000 */
.L_x_574:
[----:B------:R-:W-:-:S03]  /*e430*/  UMOV UR4, 0xffffffff ;  /* 0xffffffff00047882 */ /* 0x000fc60000000000 */
[----:B------:R-:W-:Y:S05]  /*e440*/  BRA.DIV UR4, `(.L_x_603) ;  /* 0x00000132047c7947 */ /* 0x000fea000b800000 */
[----:B------:R0:W1:Y:S04]  /*e450*/  SHFL.IDX PT, R3, R25, RZ, 0x1c1f ;  /* 0x001c1fff19037589 */ /* 0x00006800000e0000 */
[----:B------:R0:W2:Y:S04]  /*e460*/  SHFL.IDX PT, R0, R24, RZ, 0x1c1f ;  /* 0x001c1fff18007589 */ /* 0x0000a800000e0000 */
[----:B------:R0:W3:Y:S04]  /*e470*/  SHFL.IDX PT, R21, R27, RZ, 0x1c1f ;  /* 0x001c1fff1b157589 */ /* 0x0000e800000e0000 */
[----:B------:R0:W4:Y:S02]  /*e480*/  SHFL.IDX PT, R20, R26, RZ, 0x1c1f ;  /* 0x001c1fff1a147589 */ /* 0x00012400000e0000 */
.L_x_828:
[----:B------:R-:W-:Y:S01]  /*e490*/  ULDC UR4, c[0x0][0x448] ;  /* 0x0001120000047ab9 */ /* 0x000fe20000000800 */
[----:B------:R-:W-:Y:S01]  /*e4a0*/  BSSY B1, `(.L_x_604) ;  /* 0x0000035000017945 */ /* 0x000fe20003800000 */
[----:B------:R-:W-:Y:S01]  /*e4b0*/  IMAD R37, R141, UR4, RZ ;  /* 0x000000048d257c24 */ /* 0x000fe2000f8e02ff */
[----:B------:R-:W-:Y:S02]  /*e4c0*/  CS2R R4, SRZ ;  /* 0x0000000000047805 */ /* 0x000fe4000001ff00 */
[----:B------:R-:W-:Y:S02]  /*e4d0*/  CS2R R8, SRZ ;  /* 0x0000000000087805 */ /* 0x000fe4000001ff00 */
[----:B------:R-:W-:Y:S02]  /*e4e0*/  CS2R R10, SRZ ;  /* 0x00000000000a7805 */ /* 0x000fe4000001ff00 */
[----:B------:R-:W-:Y:S02]  /*e4f0*/  CS2R R12, SRZ ;  /* 0x00000000000c7805 */ /* 0x000fe4000001ff00 */
[----:B------:R-:W-:Y:S01]  /*e500*/  ISETP.GE.AND P0, PT, R6, R37, PT ;  /* 0x000000250600720c */ /* 0x000fe20003f06270 */
[----:B------:R-:W-:Y:S01]  /*e510*/  IMAD R37, R29, -0x80, R37 ;  /* 0xffffff801d257824 */ /* 0x000fe200078e0225 */
[----:B------:R-:W-:-:S02]  /*e520*/  CS2R R6, SRZ ;  /* 0x0000000000067805 */ /* 0x000fc4000001ff00 */
[----:B------:R-:W-:Y:S02]  /*e530*/  CS2R R14, SRZ ;  /* 0x00000000000e7805 */ /* 0x000fe4000001ff00 */
[----:B0-----:R-:W-:Y:S02]  /*e540*/  CS2R R24, SRZ ;  /* 0x0000000000187805 */ /* 0x001fe4000001ff00 */
[----:B------:R-:W-:Y:S02]  /*e550*/  CS2R R26, SRZ ;  /* 0x00000000001a7805 */ /* 0x000fe4000001ff00 */
[----:B------:R-:W-:Y:S02]  /*e560*/  CS2R R28, SRZ ;  /* 0x00000000001c7805 */ /* 0x000fe4000001ff00 */
[----:B------:R-:W-:Y:S02]  /*e570*/  CS2R R30, SRZ ;  /* 0x00000000001e7805 */ /* 0x000fe4000001ff00 */
[----:B------:R-:W-:-:S02]  /*e580*/  CS2R R32, SRZ ;  /* 0x0000000000207805 */ /* 0x000fc4000001ff00 */
[----:B------:R-:W-:Y:S01]  /*e590*/  CS2R R34, SRZ ;  /* 0x0000000000227805 */ /* 0x000fe2000001ff00 */
[----:B------:R-:W-:Y:S06]  /*e5a0*/  @P0 BRA `(.L_x_605) ;  /* 0x0000000000900947 */ /* 0x000fec0003800000 */
[----:B------:R-:W-:Y:S01]  /*e5b0*/  ULDC UR4, c[0x0][0x3f4] ;  /* 0x0000fd0000047ab9 */ /* 0x000fe20000000800 */
[----:B--2---:R-:W-:Y:S01]  /*e5c0*/  MOV R4, R0 ;  /* 0x0000000000047202 */ /* 0x004fe20000000f00 */
[----:B-1----:R-:W-:Y:S01]  /*e5d0*/  IMAD.MOV.U32 R5, RZ, RZ, R3 ;  /* 0x000000ffff057224 */ /* 0x002fe200078e0003 */
[----:B------:R-:W-:Y:S02]  /*e5e0*/  ISETP.GE.AND P2, PT, R16, UR4, PT ;  /* 0x0000000410007c0c */ /* 0x000fe4000bf46270 */
[----:B------:R-:W-:Y:S02]  /*e5f0*/  CS2R R28, SRZ ;  /* 0x00000000001c7805 */ /* 0x000fe4000001ff00 */
[----:B------:R-:W-:Y:S02]  /*e600*/  ISETP.GE.AND P3, PT, R193, UR4, PT ;  /* 0x00000004c1007c0c */ /* 0x000fe4000bf66270 */
[----:B------:R-:W-:Y:S02]  /*e610*/  CS2R R30, SRZ ;  /* 0x00000000001e7805 */ /* 0x000fe4000001ff00 */
[----:B------:R-:W-:-:S02]  /*e620*/  ISETP.GE.AND P4, PT, R192, UR4, PT ;  /* 0x00000004c0007c0c */ /* 0x000fc4000bf86270 */
[----:B------:R-:W-:Y:S02]  /*e630*/  CS2R R8, SRZ ;  /* 0x0000000000087805 */ /* 0x000fe4000001ff00 */
[----:B------:R-:W-:Y:S02]  /*e640*/  CS2R R10, SRZ ;  /* 0x00000000000a7805 */ /* 0x000fe4000001ff00 */
[----:B------:R-:W-:Y:S02]  /*e650*/  CS2R R32, SRZ ;  /* 0x0000000000207805 */ /* 0x000fe4000001ff00 */
[----:B------:R-:W-:Y:S01]  /*e660*/  CS2R R34, SRZ ;  /* 0x0000000000227805 */ /* 0x000fe2000001ff00 */
[----:B------:R-:W-:Y:S02]  /*e670*/  @!P2 IMAD.SHL.U32 R49, R16, 0x2, RZ ;  /* 0x000000021031a824 */ /* 0x000fe400078e00ff */
[----:B------:R-:W-:Y:S02]  /*e680*/  @!P3 IMAD.SHL.U32 R41, R196, 0x8, RZ ;  /* 0x00000008c429b824 */ /* 0x000fe400078e00ff */
[----:B------:R-:W-:Y:S01]  /*e690*/  @!P4 IMAD.SHL.U32 R45, R197, 0x8, RZ ;  /* 0x00000008c52dc824 */ /* 0x000fe200078e00ff */
[-C--:B------:R-:W-:Y:S01]  /*e6a0*/  @!P2 IADD3 R46, P0, R0, R49.reuse, RZ ;  /* 0x00000031002ea210 */ /* 0x080fe20007f1e0ff */
[----:B------:R-:W-:Y:S01]  /*e6b0*/  @!P3 IMAD.WIDE R38, R41, 0x2, R4 ;  /* 0x000000022926b825 */ /* 0x000fe200078e0204 */
[----:B----4-:R-:W-:-:S02]  /*e6c0*/  @!P2 IADD3 R48, P1, R20, R49, RZ ;  /* 0x000000311430a210 */ /* 0x010fc40007f3e0ff */
[----:B------:R-:W-:Y:S01]  /*e6d0*/  @!P2 SHF.L.U64.HI R0, R16, 0x1, R17 ;  /* 0x000000011000a819 */ /* 0x000fe20000010211 */
[----:B------:R-:W-:Y:S01]  /*e6e0*/  @!P4 IMAD.WIDE R42, R45, 0x2, R4 ;  /* 0x000000022d2ac825 */ /* 0x000fe200078e0204 */
[----:B------:R-:W-:Y:S02]  /*e6f0*/  CS2R R12, SRZ ;  /* 0x00000000000c7805 */ /* 0x000fe4000001ff00 */
[----:B------:R-:W-:Y:S02]  /*e700*/  CS2R R14, SRZ ;  /* 0x00000000000e7805 */ /* 0x000fe4000001ff00 */
[----:B------:R-:W-:Y:S02]  /*e710*/  CS2R R24, SRZ ;  /* 0x0000000000187805 */ /* 0x000fe4000001ff00 */
[----:B------:R-:W-:Y:S02]  /*e720*/  CS2R R26, SRZ ;  /* 0x00000000001a7805 */ /* 0x000fe4000001ff00 */
[----:B------:R-:W-:-:S02]  /*e730*/  CS2R R4, SRZ ;  /* 0x0000000000047805 */ /* 0x000fc4000001ff00 */
[----:B------:R-:W-:Y:S01]  /*e740*/  CS2R R6, SRZ ;  /* 0x0000000000067805 */ /* 0x000fe2000001ff00 */
[--C-:B---3--:R-:W-:Y:S01]  /*e750*/  @!P3 IMAD.WIDE R40, R41, 0x2, R20.reuse ;  /* 0x000000022928b825 */ /* 0x108fe200078e0214 */
[----:B------:R0:W5:Y:S03]  /*e760*/  @!P3 LD.E.128 R28, desc[UR56][R38.64] ;  /* 0x00000038261cb980 */ /* 0x000166000c101d00 */
[----:B------:R-:W-:Y:S01]  /*e770*/  @!P4 IMAD.WIDE R44, R45, 0x2, R20 ;  /* 0x000000022d2cc825 */ /* 0x000fe200078e0214 */
[----:B------:R0:W5:Y:S03]  /*e780*/  @!P3 LD.E.128 R8, desc[UR56][R40.64] ;  /* 0x000000382808b980 */ /* 0x000166000c101d00 */
[--C-:B------:R-:W-:Y:S01]  /*e790*/  @!P2 IMAD.X R47, R3, 0x1, R0.reuse, P0 ;  /* 0x00000001032fa824 */ /* 0x100fe200000e0600 */
[----:B------:R0:W5:Y:S01]  /*e7a0*/  @!P4 LD.E.128 R32, desc[UR56][R42.64] ;  /* 0x000000382a20c980 */ /* 0x000162000c101d00 */
[----:B------:R-:W-:-:S03]  /*e7b0*/  @!P2 IMAD.X R49, R21, 0x1, R0, P1 ;  /* 0x000000011531a824 */ /* 0x000fc600008e0600 */
[----:B------:R0:W5:Y:S04]  /*e7c0*/  @!P4 LD.E.128 R12, desc[UR56][R44.64] ;  /* 0x000000382c0cc980 */ /* 0x000168000c101d00 */
[----:B------:R0:W5:Y:S04]  /*e7d0*/  @!P2 LD.E.128 R24, desc[UR56][R46.64] ;  /* 0x000000382e18a980 */ /* 0x000168000c101d00 */
[----:B------:R0:W5:Y:S02]  /*e7e0*/  @!P2 LD.E.128 R4, desc[UR56][R48.64] ;  /* 0x000000383004a980 */ /* 0x000164000c101d00 */
.L_x_605:
[----:B------:R-:W-:Y:S05]  /*e7f0*/  BSYNC B1 ;  /* 0x0000000000017941 */ /* 0x000fea0003800000 */
.L_x_604:
[----:B---3--:R-:W4:Y:S01]  /*e800*/  LDL R21, [R1+0x40] ;  /* 0x0000400001157983 */ /* 0x008f220000100800 */
[--C-:B-----5:R-:W-:Y:S01]  /*e810*/  SHF.R.U64 R55, R4, 0x10, R5.reuse ;  /* 0x0000001004377819 */ /* 0x120fe20000001205 */
[--C-:B0-----:R-:W-:Y:S01]  /*e820*/  IMAD.MOV.U32 R38, RZ, RZ, R5.reuse ;  /* 0x000000ffff267224 */ /* 0x101fe200078e0005 */
[----:B------:R-:W-:Y:S01]  /*e830*/  SHF.R.U32.HI R53, RZ, 0x10, R5 ;  /* 0x00000010ff357819 */ /* 0x000fe20000011605 */
[--C-:B-1----:R-:W-:Y:S01]  /*e840*/  IMAD.MOV.U32 R3, RZ, RZ, R25.reuse ;  /* 0x000000ffff037224 */ /* 0x102fe200078e0019 */
[----:B------:R-:W-:Y:S01]  /*e850*/  SHF.R.U64 R67, R24, 0x10, R25 ;  /* 0x0000001018437819 */ /* 0x000fe20000001219 */
[----:B------:R-:W-:Y:S01]  /*e860*/  IMAD.MOV.U32 R42, RZ, RZ, R31 ;  /* 0x000000ffff2a7224 */ /* 0x000fe200078e001f */
[----:B------:R-:W-:Y:S01]  /*e870*/  SHF.R.U32.HI R64, RZ, 0x10, R25 ;  /* 0x00000010ff407819 */ /* 0x000fe20000011619 */
[--C-:B------:R-:W-:Y:S01]  /*e880*/  IMAD.MOV.U32 R25, RZ, RZ, R27.reuse ;  /* 0x000000ffff197224 */ /* 0x100fe200078e001b */
[--C-:B------:R-:W-:Y:S01]  /*e890*/  SHF.R.U64 R65, R26, 0x10, R27.reuse ;  /* 0x000000101a417819 */ /* 0x100fe2000000121b */
[----:B--2---:R-:W-:Y:S01]  /*e8a0*/  IMAD.MOV.U32 R0, RZ, RZ, R24 ;  /* 0x000000ffff007224 */ /* 0x004fe200078e0018 */
[----:B------:R-:W-:Y:S01]  /*e8b0*/  SHF.R.U32.HI R62, RZ, 0x10, R27 ;  /* 0x00000010ff3e7819 */ /* 0x000fe2000001161b */
[----:B------:R-:W-:Y:S01]  /*e8c0*/  IMAD.MOV.U32 R46, RZ, RZ, R35 ;  /* 0x000000ffff2e7224 */ /* 0x000fe200078e0023 */
[----:B------:R-:W-:Y:S01]  /*e8d0*/  MOV R27, R29 ;  /* 0x0000001d001b7202 */ /* 0x000fe20000000f00 */
[----:B------:R-:W-:Y:S01]  /*e8e0*/  IMAD.MOV.U32 R24, RZ, RZ, R26 ;  /* 0x000000ffff187224 */ /* 0x000fe200078e001a */
[----:B------:R-:W-:Y:S01]  /*e8f0*/  SHF.R.U32.HI R60, RZ, 0x10, R29 ;  /* 0x00000010ff3c7819 */ /* 0x000fe2000001161d */
[----:B------:R-:W-:Y:S01]  /*e900*/  IMAD.MOV.U32 R26, RZ, RZ, R28 ;  /* 0x000000ffff1a7224 */ /* 0x000fe200078e001c */
[----:B------:R-:W-:Y:S01]  /*e910*/  SHF.R.U32.HI R61, RZ, 0x10, R31 ;  /* 0x00000010ff3d7819 */ /* 0x000fe2000001161f */
[----:B------:R-:W-:Y:S01]  /*e920*/  IMAD.MOV.U32 R41, RZ, RZ, R30 ;  /* 0x000000ffff297224 */ /* 0x000fe200078e001e */
[--C-:B------:R-:W-:Y:S01]  /*e930*/  SHF.R.U64 R54, R34, 0x10, R35.reuse ;  /* 0x0000001022367819 */ /* 0x100fe20000001223 */
[----:B------:R-:W-:Y:S01]  /*e940*/  IMAD.MOV.U32 R43, RZ, RZ, R32 ;  /* 0x000000ffff2b7224 */ /* 0x000fe200078e0020 */
        /* <DEDUP_REMOVED lines=8> */
[----:B------:R-:W-:Y:S01]  /*e9d0*/  PRMT R25, R27, 0x5410, R60 ;  /* 0x000054101b197816 */ /* 0x000fe2000000003c */
[----:B------:R-:W-:Y:S01]  /*e9e0*/  IMAD.MOV.U32 R29, RZ, RZ, R9 ;  /* 0x000000ffff1d7224 */ /* 0x000fe200078e0009 */
[----:B------:R-:W-:Y:S01]  /*e9f0*/  PRMT R27, R42, 0x5410, R61 ;  /* 0x000054102a1b7816 */ /* 0x000fe2000000003d */
[----:B------:R-:W-:Y:S01]  /*ea00*/  IMAD.MOV.U32 R30, RZ, RZ, R10 ;  /* 0x000000ffff1e7224 */ /* 0x000fe200078e000a */
[----:B------:R-:W-:Y:S01]  /*ea10*/  SHF.R.U64 R56, R32, 0x10, R33 ;  /* 0x0000001020387819 */ /* 0x000fe20000001221 */
[----:B------:R-:W-:Y:S01]  /*ea20*/  IMAD.MOV.U32 R31, RZ, RZ, R11 ;  /* 0x000000ffff1f7224 */ /* 0x000fe200078e000b */
[----:B------:R-:W-:Y:S01]  /*ea30*/  SHF.R.U32.HI R59, RZ, 0x10, R33 ;  /* 0x00000010ff3b7819 */ /* 0x000fe20000011621 */
[----:B------:R-:W-:Y:S01]  /*ea40*/  BSSY B1, `(.L_x_606) ;  /* 0x000002a000017945 */ /* 0x000fe20003800000 */
[----:B------:R-:W-:Y:S01]  /*ea50*/  SHF.R.U64 R52, R6, 0x10, R7 ;  /* 0x0000001006347819 */ /* 0x000fe20000001207 */
[----:B------:R-:W-:Y:S01]  /*ea60*/  IMAD.MOV.U32 R6, RZ, RZ, R13 ;  /* 0x000000ffff067224 */ /* 0x000fe200078e000d */
[----:B------:R-:W-:-:S02]  /*ea70*/  MOV R40, R7 ;  /* 0x0000000700287202 */ /* 0x000fc40000000f00 */
[----:B------:R-:W-:Y:S01]  /*ea80*/  SHF.R.U32.HI R51, RZ, 0x10, R7 ;  /* 0x00000010ff337819 */ /* 0x000fe20000011607 */
[----:B------:R-:W-:Y:S01]  /*ea90*/  IMAD.MOV.U32 R7, RZ, RZ, R14 ;  /* 0x000000ffff077224 */ /* 0x000fe200078e000e */
[--C-:B------:R-:W-:Y:S02]  /*eaa0*/  SHF.R.U64 R49, R8, 0x10, R9.reuse ;  /* 0x0000001008317819 */ /* 0x100fe40000001209 */
[----:B------:R-:W-:Y:S02]  /*eab0*/  SHF.R.U32.HI R50, RZ, 0x10, R9 ;  /* 0x00000010ff327819 */ /* 0x000fe40000011609 */
[--C-:B------:R-:W-:Y:S02]  /*eac0*/  SHF.R.U64 R47, R10, 0x10, R11.reuse ;  /* 0x000000100a2f7819 */ /* 0x100fe4000000120b */
[----:B------:R-:W-:Y:S02]  /*ead0*/  SHF.R.U32.HI R48, RZ, 0x10, R11 ;  /* 0x00000010ff307819 */ /* 0x000fe4000001160b */
[----:B------:R-:W-:-:S02]  /*eae0*/  VIMNMX R42, R37, 0x80, PT ;  /* 0x00000080252a7848 */ /* 0x000fc40003fe0100 */
[----:B------:R-:W-:Y:S02]  /*eaf0*/  PRMT R34, R24, 0x5410, R65 ;  /* 0x0000541018227816 */ /* 0x000fe40000000041 */
[--C-:B------:R-:W-:Y:S02]  /*eb00*/  SHF.R.U64 R11, R12, 0x10, R13.reuse ;  /* 0x000000100c0b7819 */ /* 0x100fe4000000120d */
[----:B------:R-:W-:Y:S02]  /*eb10*/  SHF.R.U32.HI R9, RZ, 0x10, R13 ;  /* 0x00000010ff097819 */ /* 0x000fe4000001160d */
[----:B------:R-:W-:Y:S02]  /*eb20*/  PRMT R32, R0, 0x5410, R67 ;  /* 0x0000541000207816 */ /* 0x000fe40000000043 */
[----:B------:R-:W-:Y:S02]  /*eb30*/  PRMT R33, R3, 0x5410, R64 ;  /* 0x0000541003217816 */ /* 0x000fe40000000040 */
[----:B------:R-:W-:-:S02]  /*eb40*/  PRMT R24, R26, 0x5410, R63 ;  /* 0x000054101a187816 */ /* 0x000fc4000000003f */
[--C-:B------:R-:W-:Y:S02]  /*eb50*/  SHF.R.U64 R10, R14, 0x10, R15.reuse ;  /* 0x000000100e0a7819 */ /* 0x100fe4000000120f */
[----:B------:R-:W-:Y:S02]  /*eb60*/  SHF.R.U32.HI R8, RZ, 0x10, R15 ;  /* 0x00000010ff087819 */ /* 0x000fe4000001160f */
[----:B------:R-:W-:Y:S02]  /*eb70*/  PRMT R26, R41, 0x5410, R58 ;  /* 0x00005410291a7816 */ /* 0x000fe4000000003a */
[----:B------:R-:W-:Y:S02]  /*eb80*/  PRMT R0, R43, 0x5410, R56 ;  /* 0x000054102b007816 */ /* 0x000fe40000000038 */
[----:B------:R-:W-:Y:S02]  /*eb90*/  PRMT R3, R44, 0x5410, R59 ;  /* 0x000054102c037816 */ /* 0x000fe4000000003b */
[----:B------:R-:W-:-:S02]  /*eba0*/  PRMT R13, R46, 0x5410, R57 ;  /* 0x000054102e0d7816 */ /* 0x000fc40000000039 */
[----:B------:R-:W-:Y:S02]  /*ebb0*/  ISETP.GE.AND P1, PT, R201, R42, PT ;  /* 0x0000002ac900720c */ /* 0x000fe40003f26270 */
[----:B------:R-:W-:Y:S02]  /*ebc0*/  PRMT R38, R38, 0x5410, R53 ;  /* 0x0000541026267816 */ /* 0x000fe40000000035 */
[----:B------:R-:W-:Y:S02]  /*ebd0*/  PRMT R39, R39, 0x5410, R52 ;  /* 0x0000541027277816 */ /* 0x000fe40000000034 */
[----:B------:R-:W-:Y:S02]  /*ebe0*/  PRMT R40, R40, 0x5410, R51 ;  /* 0x0000541028287816 */ /* 0x000fe40000000033 */
[----:B------:R-:W-:Y:S02]  /*ebf0*/  PRMT R28, R28, 0x5410, R49 ;  /* 0x000054101c1c7816 */ /* 0x000fe40000000031 */
[----:B------:R-:W-:-:S02]  /*ec00*/  PRMT R29, R29, 0x5410, R50 ;  /* 0x000054101d1d7816 */ /* 0x000fc40000000032 */
[----:B------:R-:W-:Y:S02]  /*ec10*/  PRMT R30, R30, 0x5410, R47 ;  /* 0x000054101e1e7816 */ /* 0x000fe4000000002f */
[----:B------:R-:W-:Y:S02]  /*ec20*/  PRMT R31, R31, 0x5410, R48 ;  /* 0x000054101f1f7816 */ /* 0x000fe40000000030 */
[----:B----4-:R-:W-:-:S04]  /*ec30*/  LEA.HI R20, R21, R21, RZ, 0x1 ;  /* 0x0000001515147211 */ /* 0x010fc800078f08ff */
[----:B------:R-:W-:-:S05]  /*ec40*/  LOP3.LUT R20, R20, 0xfffffffe, RZ, 0xc0, !PT ;  /* 0xfffffffe14147812 */ /* 0x000fca00078ec0ff */
[----:B------:R-:W-:Y:S02]  /*ec50*/  IMAD.IADD R21, R21, 0x1, -R20 ;  /* 0x0000000115157824 */ /* 0x000fe400078e0a14 */
[----:B------:R-:W-:Y:S02]  /*ec60*/  IMAD.MOV.U32 R20, RZ, RZ, R4 ;  /* 0x000000ffff147224 */ /* 0x000fe400078e0004 */
[----:B------:R-:W-:Y:S01]  /*ec70*/  IMAD.MOV.U32 R4, RZ, RZ, R12 ;  /* 0x000000ffff047224 */ /* 0x000fe200078e000c */
[----:B------:R-:W-:Y:S01]  /*ec80*/  SHF.L.U32 R5, R21, 0x1f, RZ ;  /* 0x0000001f15057819 */ /* 0x000fe200000006ff */
[----:B------:R-:W-:Y:S01]  /*ec90*/  IMAD.MOV.U32 R21, RZ, RZ, R15 ;  /* 0x000000ffff157224 */ /* 0x000fe200078e000f */
[----:B------:R-:W-:Y:S02]  /*eca0*/  PRMT R12, R45, 0x5410, R54 ;  /* 0x000054102d0c7816 */ /* 0x000fe40000000036 */
[----:B------:R-:W0:Y:S01]  /*ecb0*/  SYNCS.PHASECHK.TRANS64.TRYWAIT P0, [R2+URZ+0x30800], R5 ;  /* 0x03080005020075a7 */ /* 0x000e22000800017f */
[----:B------:R-:W-:Y:S01]  /*ecc0*/  PRMT R37, R20, 0x5410, R55 ;  /* 0x0000541014257816 */ /* 0x000fe20000000037 */
[----:B0-----:R-:W-:Y:S06]  /*ecd0*/  @!P0 BRA `(.L_x_607) ;  /* 0x0000012800cc8947 */ /* 0x001fec0003800000 */
.L_x_829:
[----:B------:R-:W-:Y:S05]  /*ece0*/  BSYNC B1 ;  /* 0x0000000000017941 */ /* 0x000fea0003800000 */
.L_x_606:
[----:B------:R-:W-:Y:S01]  /*ecf0*/  BSSY B1, `(.L_x_608) ;  /* 0x000011f000017945 */ /* 0x000fe20003800000 */
[----:B------:R-:W-:Y:S02]  /*ed00*/  PRMT R14, R4, 0x5410, R11 ;  /* 0x00005410040e7816 */ /* 0x000fe4000000000b */
[----:B------:R-:W-:Y:S02]  /*ed10*/  PRMT R15, R6, 0x5410, R9 ;  /* 0x00005410060f7816 */ /* 0x000fe40000000009 */
[----:B------:R-:W-:Y:S02]  /*ed20*/  PRMT R20, R7, 0x5410, R10 ;  /* 0x0000541007147816 */ /* 0x000fe4000000000a */
[----:B------:R-:W-:Y:S01]  /*ed30*/  PRMT R21, R21, 0x5410, R8 ;  /* 0x0000541015157816 */ /* 0x000fe20000000008 */
[----:B------:R-:W-:Y:S06]  /*ed40*/  @P1 BRA `(.L_x_609) ;  /* 0x0000001000641947 */ /* 0x000fec0003800000 */
[----:B------:R-:W1:Y:S01]  /*ed50*/  LDC R41, c[0x0][0x3f4] ;  /* 0x0000fd00ff297b82 */ /* 0x000e620000000800 */
[----:B------:R-:W-:Y:S01]  /*ed60*/  BSSY B2, `(.L_x_610) ;  /* 0x0000065000027945 */ /* 0x000fe20003800000 */
[-C--:B-1----:R-:W-:Y:S02]  /*ed70*/  ISETP.GE.AND P0, PT, R16, R41.reuse, PT ;  /* 0x000000291000720c */ /* 0x082fe40003f06270 */
[-C--:B------:R-:W-:Y:S02]  /*ed80*/  ISETP.GE.AND P1, PT, R193, R41.reuse, PT ;  /* 0x00000029c100720c */ /* 0x080fe40003f26270 */
[----:B------:R-:W-:-:S09]  /*ed90*/  ISETP.GE.AND P2, PT, R192, R41, PT ;  /* 0x00000029c000720c */ /* 0x000fd20003f46270 */
[----:B------:R-:W-:Y:S05]  /*eda0*/  @P0 BRA `(.L_x_611) ;  /* 0x0000000400800947 */ /* 0x000fea0003800000 */
[----:B------:R-:W1:Y:S01]  /*edb0*/  S2R R44, SR_TID.X ;  /* 0x00000000002c7919 */ /* 0x000e620000002100 */
[----:B------:R-:W-:Y:S01]  /*edc0*/  LOP3.LUT R4, R216, 0x38, R16, 0xf8, !PT ;  /* 0x00000038d8047812 */ /* 0x000fe200078ef810 */
[----:B------:R-:W-:Y:S01]  /*edd0*/  IMAD.U32 R52, R32, 0x10000, RZ ;  /* 0x0001000020347824 */ /* 0x000fe200078e00ff */
[C---:B------:R-:W-:Y:S01]  /*ede0*/  SHF.L.U32 R54, R37.reuse, 0x10, RZ ;  /* 0x0000001025367819 */ /* 0x040fe200000006ff */
[----:B------:R-:W-:Y:S01]  /*edf0*/  IMAD.U32 R53, R38, 0x10000, RZ ;  /* 0x0001000026357824 */ /* 0x000fe200078e00ff */
[----:B0-----:R-:W-:Y:S02]  /*ee00*/  LOP3.LUT R5, R4, R217, RZ, 0x3c, !PT ;  /* 0x000000d904057212 */ /* 0x001fe400078e3cff */
[----:B------:R-:W-:-:S03]  /*ee10*/  LOP3.LUT R51, R37, 0xffff0000, RZ, 0xc0, !PT ;  /* 0xffff000025337812 */ /* 0x000fc600078ec0ff */
[----:B------:R-:W-:-:S04]  /*ee20*/  IMAD.IADD R5, R218, 0x1, R5 ;  /* 0x00000001da057824 */ /* 0x000fc800078e0205 */
[----:B------:R-:W-:Y:S02]  /*ee30*/  IMAD R61, R5, 0x2, R2 ;  /* 0x00000002053d7824 */ /* 0x000fe400078e0202 */
[----:B-1----:R-:W-:-:S05]  /*ee40*/  VIADD R44, R44, 0xffffff80 ;  /* 0xffffff802c2c7836 */ /* 0x002fca0000000000 */
[----:B------:R-:W-:-:S04]  /*ee50*/  SHF.R.S32.HI R43, RZ, 0x1f, R44 ;  /* 0x0000001fff2b7819 */ /* 0x000fc8000001142c */
[----:B------:R-:W-:-:S04]  /*ee60*/  LEA.HI R43, R43, R44, RZ, 0x2 ;  /* 0x0000002c2b2b7211 */ /* 0x000fc800078f10ff */
[----:B------:R-:W-:-:S05]  /*ee70*/  LOP3.LUT R43, R43, 0xfffffffc, RZ, 0xc0, !PT ;  /* 0xfffffffc2b2b7812 */ /* 0x000fca00078ec0ff */
[----:B------:R-:W-:-:S05]  /*ee80*/  IMAD.IADD R43, R44, 0x1, -R43 ;  /* 0x000000012c2b7824 */ /* 0x000fca00078e0a2b */
[----:B------:R-:W-:-:S04]  /*ee90*/  LEA.HI R6, R41, R43, RZ, 0x1d ;  /* 0x0000002b29067211 */ /* 0x000fc800078fe8ff */
[----:B------:R-:W-:Y:S02]  /*eea0*/  SHF.R.S32.HI R9, RZ, 0x1f, R6 ;  /* 0x0000001fff097819 */ /* 0x000fe40000011406 */
[----:B------:R-:W-:Y:S02]  /*eeb0*/  SHF.L.U32 R7, R6, 0x3, RZ ;  /* 0x0000000306077819 */ /* 0x000fe400000006ff */
[----:B------:R-:W-:Y:S02]  /*eec0*/  LEA.HI R9, R9, R6, RZ, 0x3 ;  /* 0x0000000609097211 */ /* 0x000fe400078f18ff */
[----:B------:R-:W-:-:S03]  /*eed0*/  LOP3.LUT R4, R216, 0x38, R7, 0xf8, !PT ;  /* 0x00000038d8047812 */ /* 0x000fc600078ef807 */
[----:B------:R-:W-:Y:S01]  /*eee0*/  IMAD.SHL.U32 R9, R9, 0x400, RZ ;  /* 0x0000040009097824 */ /* 0x000fe200078e00ff */
[----:B------:R-:W-:-:S04]  /*eef0*/  LOP3.LUT R4, R4, R217, RZ, 0x3c, !PT ;  /* 0x000000d904047212 */ /* 0x000fc800078e3cff */
[----:B------:R-:W-:-:S04]  /*ef00*/  LOP3.LUT R9, R9, 0x7fffe000, RZ, 0xc0, !PT ;  /* 0x7fffe00009097812 */ /* 0x000fc800078ec0ff */
[----:B------:R-:W-:Y:S02]  /*ef10*/  IADD3 R9, R4, R9, R218 ;  /* 0x0000000904097210 */ /* 0x000fe40007ffe0da */
[----:B------:R-:W0:Y:S03]  /*ef20*/  LDS.128 R4, [R61+0x12400] ;  /* 0x012400003d047984 */ /* 0x000e260000000c00 */
[----:B------:R-:W-:-:S05]  /*ef30*/  IMAD R62, R9, 0x2, R2 ;  /* 0x00000002093e7824 */ /* 0x000fca00078e0202 */
[----:B------:R-:W1:Y:S01]  /*ef40*/  LDS.128 R8, [R62+0x12400] ;  /* 0x012400003e087984 */ /* 0x000e620000000c00 */
[C---:B0-----:R-:W-:Y:S01]  /*ef50*/  IMAD.U32 R43, R4.reuse, 0x10000, RZ ;  /* 0x00010000042b7824 */ /* 0x041fe200078e00ff */
[----:B------:R-:W-:Y:S01]  /*ef60*/  LOP3.LUT R4, R4, 0xffff0000, RZ, 0xc0, !PT ;  /* 0xffff000004047812 */ /* 0x000fe200078ec0ff */
[C---:B------:R-:W-:Y:S01]  /*ef70*/  IMAD.U32 R44, R5.reuse, 0x10000, RZ ;  /* 0x00010000052c7824 */ /* 0x040fe200078e00ff */
[----:B------:R-:W-:Y:S01]  /*ef80*/  LOP3.LUT R5, R5, 0xffff0000, RZ, 0xc0, !PT ;  /* 0xffff000005057812 */ /* 0x000fe200078ec0ff */
[C---:B------:R-:W-:Y:S01]  /*ef90*/  IMAD.U32 R45, R6.reuse, 0x10000, RZ ;  /* 0x00010000062d7824 */ /* 0x040fe200078e00ff */
[----:B------:R-:W-:Y:S01]  /*efa0*/  LOP3.LUT R6, R6, 0xffff0000, RZ, 0xc0, !PT ;  /* 0xffff000006067812 */ /* 0x000fe200078ec0ff */
[C---:B------:R-:W-:Y:S01]  /*efb0*/  IMAD.U32 R46, R7.reuse, 0x10000, RZ ;  /* 0x00010000072e7824 */ /* 0x040fe200078e00ff */
[----:B------:R-:W-:Y:S01]  /*efc0*/  LOP3.LUT R7, R7, 0xffff0000, RZ, 0xc0, !PT ;  /* 0xffff000007077812 */ /* 0x000fe200078ec0ff */
[C---:B-1----:R-:W-:Y:S01]  /*efd0*/  IMAD.U32 R47, R8.reuse, 0x10000, RZ ;  /* 0x00010000082f7824 */ /* 0x042fe200078e00ff */
[----:B------:R-:W-:Y:S01]  /*efe0*/  LOP3.LUT R8, R8, 0xffff0000, RZ, 0xc0, !PT ;  /* 0xffff000008087812 */ /* 0x000fe200078ec0ff */
[C---:B------:R-:W-:Y:S01]  /*eff0*/  IMAD.U32 R48, R9.reuse, 0x10000, RZ ;  /* 0x0001000009307824 */ /* 0x040fe200078e00ff */
[----:B------:R-:W-:Y:S01]  /*f000*/  LOP3.LUT R9, R9, 0xffff0000, RZ, 0xc0, !PT ;  /* 0xffff000009097812 */ /* 0x000fe200078ec0ff */
[C---:B------:R-:W-:Y:S01]  /*f010*/  FMUL.FTZ R56, R47.reuse, R54 ;  /* 0x000000362f387220 */ /* 0x040fe20000410000 */
[-C--:B------:R-:W-:Y:S01]  /*f020*/  FMUL.FTZ R58, R47, R52.reuse ;  /* 0x000000342f3a7220 */ /* 0x080fe20000410000 */
[----:B------:R-:W-:Y:S01]  /*f030*/  LOP3.LUT R47, R32, 0xffff0000, RZ, 0xc0, !PT ;  /* 0xffff0000202f7812 */ /* 0x000fe200078ec0ff */
[----:B------:R-:W-:Y:S01]  /*f040*/  FMUL.FTZ R55, R8, R51 ;  /* 0x0000003308377220 */ /* 0x000fe20000410000 */
[C---:B------:R-:W-:Y:S01]  /*f050*/  FFMA.FTZ R56, R43.reuse, R52, -R56 ;  /* 0x000000342b387223 */ /* 0x040fe20000010838 */
[----:B------:R-:W-:Y:S01]  /*f060*/  FFMA.FTZ R58, R43, R54, R58 ;  /* 0x000000362b3a7223 */ /* 0x000fe2000001003a */
[----:B------:R-:W-:-:S02]  /*f070*/  IMAD.U32 R43, R33, 0x10000, RZ ;  /* 0x00010000212b7824 */ /* 0x000fc400078e00ff */
[-C--:B------:R-:W-:Y:S01]  /*f080*/  FMUL.FTZ R57, R8, R47.reuse ;  /* 0x0000002f08397220 */ /* 0x080fe20000410000 */
[----:B------:R-:W-:Y:S01]  /*f090*/  FFMA.FTZ R55, R4, R47, -R55 ;  /* 0x0000002f04377223 */ /* 0x000fe20000010837 */
[----:B------:R-:W-:Y:S01]  /*f0a0*/  FMUL.FTZ R47, R48, R53 ;  /* 0x00000035302f7220 */ /* 0x000fe20000410000 */
[----:B------:R-:W-:Y:S02]  /*f0b0*/  IMAD.U32 R49, R10, 0x10000, RZ ;  /* 0x000100000a317824 */ /* 0x000fe400078e00ff */
[----:B------:R-:W-:Y:S01]  /*f0c0*/  FMUL.FTZ R52, R48, R43 ;  /* 0x0000002b30347220 */ /* 0x000fe20000410000 */
[----:B------:R-:W-:Y:S01]  /*f0d0*/  FFMA.FTZ R57, R4, R51, R57 ;  /* 0x0000003304397223 */ /* 0x000fe20000010039 */
[----:B------:R-:W-:Y:S01]  /*f0e0*/  LOP3.LUT R10, R10, 0xffff0000, RZ, 0xc0, !PT ;  /* 0xffff00000a0a7812 */ /* 0x000fe200078ec0ff */
[----:B------:R-:W-:Y:S01]  /*f0f0*/  FFMA.FTZ R48, R44, R43, -R47 ;  /* 0x0000002b2c307223 */ /* 0x000fe2000001082f */
[C---:B------:R-:W-:Y:S01]  /*f100*/  LOP3.LUT R51, R39.reuse, 0xffff0000, RZ, 0xc0, !PT ;  /* 0xffff000027337812 */ /* 0x040fe200078ec0ff */
[----:B------:R-:W-:Y:S01]  /*f110*/  IMAD.U32 R8, R39, 0x10000, RZ ;  /* 0x0001000027087824 */ /* 0x000fe200078e00ff */
[C---:B------:R-:W-:Y:S01]  /*f120*/  LOP3.LUT R43, R34.reuse, 0xffff0000, RZ, 0xc0, !PT ;  /* 0xffff0000222b7812 */ /* 0x040fe200078ec0ff */
[----:B------:R-:W-:-:S02]  /*f130*/  IMAD.U32 R4, R34, 0x10000, RZ ;  /* 0x0001000022047824 */ /* 0x000fc400078e00ff */
[----:B------:R-:W-:Y:S01]  /*f140*/  FFMA.FTZ R52, R44, R53, R52 ;  /* 0x000000352c347223 */ /* 0x000fe20000010034 */
[C---:B------:R-:W-:Y:S01]  /*f150*/  FMUL.FTZ R59, R10.reuse, R51 ;  /* 0x000000330a3b7220 */ /* 0x040fe20000410000 */
[C---:B------:R-:W-:Y:S01]  /*f160*/  FMUL.FTZ R44, R49.reuse, R8 ;  /* 0x00000008312c7220 */ /* 0x040fe20000410000 */
[-C--:B------:R-:W-:Y:S01]  /*f170*/  FMUL.FTZ R54, R49, R4.reuse ;  /* 0x0000000431367220 */ /* 0x080fe20000410000 */
[----:B------:R-:W-:Y:S01]  /*f180*/  FMUL.FTZ R10, R10, R43 ;  /* 0x0000002b0a0a7220 */ /* 0x000fe20000410000 */
[----:B------:R-:W-:Y:S02]  /*f190*/  IMAD.U32 R50, R11, 0x10000, RZ ;  /* 0x000100000b327824 */ /* 0x000fe400078e00ff */
[C---:B------:R-:W-:Y:S01]  /*f1a0*/  FFMA.FTZ R53, R45.reuse, R4, -R44 ;  /* 0x000000042d357223 */ /* 0x040fe2000001082c */
[----:B------:R-:W-:Y:S02]  /*f1b0*/  IMAD.U32 R49, R40, 0x10000, RZ ;  /* 0x0001000028317824 */ /* 0x000fe400078e00ff */
[----:B------:R-:W-:Y:S01]  /*f1c0*/  FFMA.FTZ R54, R45, R8, R54 ;  /* 0x000000082d367223 */ /* 0x000fe20000010036 */
[----:B------:R-:W-:-:S02]  /*f1d0*/  IMAD.U32 R47, R35, 0x10000, RZ ;  /* 0x00010000232f7824 */ /* 0x000fc400078e00ff */
[----:B------:R-:W-:Y:S01]  /*f1e0*/  FFMA.FTZ R51, R6, R51, R10 ;  /* 0x0000003306337223 */ /* 0x000fe2000001000a */
[----:B------:R-:W-:Y:S01]  /*f1f0*/  LOP3.LUT R11, R11, 0xffff0000, RZ, 0xc0, !PT ;  /* 0xffff00000b0b7812 */ /* 0x000fe200078ec0ff */
[----:B------:R-:W-:Y:S01]  /*f200*/  FMUL.FTZ R45, R50, R49 ;  /* 0x00000031322d7220 */ /* 0x000fe20000410000 */
[----:B------:R-:W-:Y:S01]  /*f210*/  FFMA.FTZ R60, R6, R43, -R59 ;  /* 0x0000002b063c7223 */ /* 0x000fe2000001083b */
[----:B------:R-:W-:Y:S01]  /*f220*/  LOP3.LUT R8, R38, 0xffff0000, RZ, 0xc0, !PT ;  /* 0xffff000026087812 */ /* 0x000fe200078ec0ff */
[-C--:B------:R-:W-:Y:S01]  /*f230*/  FMUL.FTZ R43, R50, R47.reuse ;  /* 0x0000002f322b7220 */ /* 0x080fe20000410000 */
[----:B------:R-:W-:Y:S01]  /*f240*/  LOP3.LUT R10, R40, 0xffff0000, RZ, 0xc0, !PT ;  /* 0xffff0000280a7812 */ /* 0x000fe200078ec0ff */
[C---:B------:R-:W-:Y:S01]  /*f250*/  FFMA.FTZ R45, R46.reuse, R47, -R45 ;  /* 0x0000002f2e2d7223 */ /* 0x040fe2000001082d */
[----:B------:R-:W-:Y:S01]  /*f260*/  LOP3.LUT R4, R33, 0xffff0000, RZ, 0xc0, !PT ;  /* 0xffff000021047812 */ /* 0x000fe200078ec0ff */
[----:B------:R-:W-:Y:S01]  /*f270*/  FFMA.FTZ R46, R46, R49, R43 ;  /* 0x000000312e2e7223 */ /* 0x000fe2000001002b */
[----:B------:R-:W-:Y:S01]  /*f280*/  LOP3.LUT R6, R35, 0xffff0000, RZ, 0xc0, !PT ;  /* 0xffff000023067812 */ /* 0x000fe200078ec0ff */
[----:B------:R-:W-:Y:S01]  /*f290*/  FMUL.FTZ R44, R9, R8 ;  /* 0x00000008092c7220 */ /* 0x000fe20000410000 */
[----:B------:R-:W-:Y:S01]  /*f2a0*/  FMUL.FTZ R50, R11, R10 ;  /* 0x0000000a0b327220 */ /* 0x000fe20000410000 */
[----:B------:R-:W-:-:S02]  /*f2b0*/  FMUL.FTZ R43, R9, R4 ;  /* 0x00000004092b7220 */ /* 0x000fc40000410000 */
[----:B------:R-:W-:Y:S01]  /*f2c0*/  FMUL.FTZ R11, R11, R6 ;  /* 0x000000060b0b7220 */ /* 0x000fe20000410000 */
[----:B------:R-:W-:Y:S01]  /*f2d0*/  FFMA.FTZ R9, R5, R4, -R44 ;  /* 0x0000000405097223 */ /* 0x000fe2000001082c */
[----:B------:R-:W-:Y:S01]  /*f2e0*/  FFMA.FTZ R50, R7, R6, -R50 ;  /* 0x0000000607327223 */ /* 0x000fe20000010832 */
[----:B------:R-:W-:Y:S01]  /*f2f0*/  FFMA.FTZ R43, R5, R8, R43 ;  /* 0x00000008052b7223 */ /* 0x000fe2000001002b */
[----:B------:R-:W-:Y:S01]  /*f300*/  FFMA.FTZ R11, R7, R10, R11 ;  /* 0x0000000a070b7223 */ /* 0x000fe2000001000b */
[----:B------:R-:W-:Y:S02]  /*f310*/  F2FP.BF16.F32.PACK_AB R6, R60, R53 ;  /* 0x000000353c06723e */ /* 0x000fe400000010ff */
[----:B------:R-:W-:Y:S02]  /*f320*/  F2FP.BF16.F32.PACK_AB R4, R55, R56 ;  /* 0x000000383704723e */ /* 0x000fe400000010ff */
[----:B------:R-:W-:Y:S02]  /*f330*/  F2FP.BF16.F32.PACK_AB R5, R9, R48 ;  /* 0x000000300905723e */ /* 0x000fe400000010ff */
[----:B------:R-:W-:-:S02]  /*f340*/  F2FP.BF16.F32.PACK_AB R7, R50, R45 ;  /* 0x0000002d3207723e */ /* 0x000fc400000010ff */
[----:B------:R-:W-:Y:S02]  /*f350*/  F2FP.BF16.F32.PACK_AB R10, R51, R54 ;  /* 0x00000036330a723e */ /* 0x000fe400000010ff */
[----:B------:R-:W-:Y:S01]  /*f360*/  F2FP.BF16.F32.PACK_AB R8, R57, R58 ;  /* 0x0000003a3908723e */ /* 0x000fe200000010ff */
[----:B------:R1:W-:Y:S01]  /*f370*/  STS.128 [R61+0x12400], R4 ;  /* 0x012400043d007388 */ /* 0x0003e20000000c00 */
[----:B------:R-:W-:Y:S02]  /*f380*/  F2FP.BF16.F32.PACK_AB R9, R43, R52 ;  /* 0x000000342b09723e */ /* 0x000fe400000010ff */
[----:B------:R-:W-:-:S05]  /*f390*/  F2FP.BF16.F32.PACK_AB R11, R11, R46 ;  /* 0x0000002e0b0b723e */ /* 0x000fca00000010ff */
[----:B------:R1:W-:Y:S02]  /*f3a0*/  STS.128 [R62+0x12400], R8 ;  /* 0x012400083e007388 */ /* 0x0003e40000000c00 */
.L_x_611:
[----:B------:R-:W-:Y:S05]  /*f3b0*/  BSYNC B2 ;  /* 0x0000000000027941 */ /* 0x000fea0003800000 */
.L_x_610:
[----:B------:R-:W-:Y:S04]  /*f3c0*/  BSSY B2, `(.L_x_612) ;  /* 0x0000059000027945 */ /* 0x000fe80003800000 */
[----:B------:R-:W-:Y:S05]  /*f3d0*/  @P1 BRA `(.L_x_613) ;  /* 0x00000004005c1947 */ /* 0x000fea0003800000 */
[----:B------:R-:W2:Y:S01]  /*f3e0*/  LDL R60, [R1+0x70] ;  /* 0x00007000013c7983 */ /* 0x000ea20000100800 */
[----:B-1----:R-:W-:Y:S01]  /*f3f0*/  LEA.HI R4, R41, R196, RZ, 0x1d ;  /* 0x000000c429047211 */ /* 0x002fe200078fe8ff */
[C---:B------:R-:W-:Y:S01]  /*f400*/  IMAD.U32 R55, R28.reuse, 0x10000, RZ ;  /* 0x000100001c377824 */ /* 0x040fe200078e00ff */
[----:B------:R-:W-:Y:S01]  /*f410*/  LOP3.LUT R57, R28, 0xffff0000, RZ, 0xc0, !PT ;  /* 0xffff00001c397812 */ /* 0x000fe200078ec0ff */
[----:B------:R-:W-:Y:S01]  /*f420*/  IMAD.U32 R53, R24, 0x10000, RZ ;  /* 0x0001000018357824 */ /* 0x000fe200078e00ff */
[----:B------:R-:W-:Y:S01]  /*f430*/  SHF.R.S32.HI R7, RZ, 0x1f, R4 ;  /* 0x0000001fff077819 */ /* 0x000fe20000011404 */
[----:B0-----:R-:W-:-:S03]  /*f440*/  IMAD.SHL.U32 R5, R4, 0x8, RZ ;  /* 0x0000000804057824 */ /* 0x001fc600078e00ff */
[----:B------:R-:W-:Y:S02]  /*f450*/  LEA.HI R7, R7, R4, RZ, 0x3 ;  /* 0x0000000407077211 */ /* 0x000fe400078f18ff */
[----:B------:R-:W-:Y:S02]  /*f460*/  LOP3.LUT R4, R216, 0x38, R5, 0xf8, !PT ;  /* 0x00000038d8047812 */ /* 0x000fe400078ef805 */
[----:B------:R-:W-:Y:S02]  /*f470*/  SHF.L.U32 R7, R7, 0xa, RZ ;  /* 0x0000000a07077819 */ /* 0x000fe400000006ff */
[----:B------:R-:W-:Y:S02]  /*f480*/  LOP3.LUT R4, R4, R217, RZ, 0x3c, !PT ;  /* 0x000000d904047212 */ /* 0x000fe400078e3cff */
[----:B------:R-:W-:-:S04]  /*f490*/  LOP3.LUT R7, R7, 0x7fffe000, RZ, 0xc0, !PT ;  /* 0x7fffe00007077812 */ /* 0x000fc800078ec0ff */
[----:B------:R-:W-:-:S05]  /*f4a0*/  IADD3 R9, R4, R7, R218 ;  /* 0x0000000704097210 */ /* 0x000fca0007ffe0da */
[----:B------:R-:W-:-:S05]  /*f4b0*/  IMAD R43, R9, 0x2, R2 ;  /* 0x00000002092b7824 */ /* 0x000fca00078e0202 */
[----:B------:R-:W0:Y:S02]  /*f4c0*/  LDS.128 R8, [R43+0x12400] ;  /* 0x012400002b087984 */ /* 0x000e240000000c00 */
[C---:B0-----:R-:W-:Y:S01]  /*f4d0*/  IMAD.U32 R48, R8.reuse, 0x10000, RZ ;  /* 0x0001000008307824 */ /* 0x041fe200078e00ff */
[----:B------:R-:W-:Y:S01]  /*f4e0*/  LOP3.LUT R8, R8, 0xffff0000, RZ, 0xc0, !PT ;  /* 0xffff000008087812 */ /* 0x000fe200078ec0ff */
[----:B------:R-:W-:Y:S01]  /*f4f0*/  IMAD.U32 R49, R9, 0x10000, RZ ;  /* 0x0001000009317824 */ /* 0x000fe200078e00ff */
[----:B------:R-:W-:Y:S01]  /*f500*/  SHF.L.U32 R51, R11, 0x10, RZ ;  /* 0x000000100b337819 */ /* 0x000fe200000006ff */
[C---:B------:R-:W-:Y:S01]  /*f510*/  FMUL.FTZ R59, R48.reuse, R55 ;  /* 0x00000037303b7220 */ /* 0x040fe20000410000 */
[----:B------:R-:W-:Y:S01]  /*f520*/  FMUL.FTZ R61, R48, R53 ;  /* 0x00000035303d7220 */ /* 0x000fe20000410000 */
[----:B------:R-:W-:Y:S01]  /*f530*/  FMUL.FTZ R63, R8, R57 ;  /* 0x00000039083f7220 */ /* 0x000fe20000410000 */
[----:B------:R-:W-:Y:S01]  /*f540*/  IMAD.U32 R48, R29, 0x10000, RZ ;  /* 0x000100001d307824 */ /* 0x000fe200078e00ff */
[----:B------:R-:W-:Y:S01]  /*f550*/  LOP3.LUT R9, R9, 0xffff0000, RZ, 0xc0, !PT ;  /* 0xffff000009097812 */ /* 0x000fe200078ec0ff */
[C---:B------:R-:W-:Y:S01]  /*f560*/  IMAD.U32 R50, R10.reuse, 0x10000, RZ ;  /* 0x000100000a327824 */ /* 0x040fe200078e00ff */
[----:B------:R-:W-:-:S02]  /*f570*/  LOP3.LUT R10, R10, 0xffff0000, RZ, 0xc0, !PT ;  /* 0xffff00000a0a7812 */ /* 0x000fc400078ec0ff */
[----:B------:R-:W-:Y:S01]  /*f580*/  LOP3.LUT R11, R11, 0xffff0000, RZ, 0xc0, !PT ;  /* 0xffff00000b0b7812 */ /* 0x000fe200078ec0ff */
[----:B--2---:R-:W0:Y:S02]  /*f590*/  LDS.128 R4, [R60] ;  /* 0x000000003c047984 */ /* 0x004e240000000c00 */
[C---:B0-----:R-:W-:Y:S01]  /*f5a0*/  IMAD.U32 R44, R4.reuse, 0x10000, RZ ;  /* 0x00010000042c7824 */ /* 0x041fe200078e00ff */
[----:B------:R-:W-:Y:S01]  /*f5b0*/  LOP3.LUT R4, R4, 0xffff0000, RZ, 0xc0, !PT ;  /* 0xffff000004047812 */ /* 0x000fe200078ec0ff */
[C---:B------:R-:W-:Y:S01]  /*f5c0*/  IMAD.U32 R45, R5.reuse, 0x10000, RZ ;  /* 0x00010000052d7824 */ /* 0x040fe200078e00ff */
[----:B------:R-:W-:Y:S01]  /*f5d0*/  LOP3.LUT R5, R5, 0xffff0000, RZ, 0xc0, !PT ;  /* 0xffff000005057812 */ /* 0x000fe200078ec0ff */
[----:B------:R-:W-:Y:S01]  /*f5e0*/  FFMA.FTZ R59, R44, R53, -R59 ;  /* 0x000000352c3b7223 */ /* 0x000fe2000001083b */
[----:B------:R-:W-:Y:S01]  /*f5f0*/  LOP3.LUT R53, R24, 0xffff0000, RZ, 0xc0, !PT ;  /* 0xffff000018357812 */ /* 0x000fe200078ec0ff */
[----:B------:R-:W-:Y:S01]  /*f600*/  FFMA.FTZ R61, R44, R55, R61 ;  /* 0x000000372c3d7223 */ /* 0x000fe2000001003d */
[----:B------:R-:W-:-:S02]  /*f610*/  IMAD.U32 R44, R25, 0x10000, RZ ;  /* 0x00010000192c7824 */ /* 0x000fc400078e00ff */
[----:B------:R-:W-:Y:S02]  /*f620*/  IMAD.U32 R46, R6, 0x10000, RZ ;  /* 0x00010000062e7824 */ /* 0x000fe400078e00ff */
[-C--:B------:R-:W-:Y:S01]  /*f630*/  FMUL.FTZ R55, R8, R53.reuse ;  /* 0x0000003508377220 */ /* 0x080fe20000410000 */
[----:B------:R-:W-:Y:S01]  /*f640*/  FFMA.FTZ R52, R4, R53, -R63 ;  /* 0x0000003504347223 */ /* 0x000fe2000001083f */
[C---:B------:R-:W-:Y:S01]  /*f650*/  FMUL.FTZ R8, R49.reuse, R48 ;  /* 0x0000003031087220 */ /* 0x040fe20000410000 */
[----:B------:R-:W-:Y:S02]  /*f660*/  IMAD.U32 R53, R30, 0x10000, RZ ;  /* 0x000100001e357824 */ /* 0x000fe400078e00ff */
[-C--:B------:R-:W-:Y:S01]  /*f670*/  FMUL.FTZ R63, R49, R44.reuse ;  /* 0x0000002c313f7220 */ /* 0x080fe20000410000 */
[----:B------:R-:W-:Y:S01]  /*f680*/  FFMA.FTZ R54, R4, R57, R55 ;  /* 0x0000003904367223 */ /* 0x000fe20000010037 */
[----:B------:R-:W-:Y:S01]  /*f690*/  FFMA.FTZ R56, R45, R44, -R8 ;  /* 0x0000002c2d387223 */ /* 0x000fe20000010808 */
[----:B------:R-:W-:-:S02]  /*f6a0*/  IMAD.U32 R49, R26, 0x10000, RZ ;  /* 0x000100001a317824 */ /* 0x000fc400078e00ff */
[----:B------:R-:W-:Y:S01]  /*f6b0*/  FFMA.FTZ R63, R45, R48, R63 ;  /* 0x000000302d3f7223 */ /* 0x000fe2000001003f */
[----:B------:R-:W-:Y:S01]  /*f6c0*/  FMUL.FTZ R57, R50, R53 ;  /* 0x0000003532397220 */ /* 0x000fe20000410000 */
[----:B------:R-:W-:Y:S01]  /*f6d0*/  LOP3.LUT R55, R30, 0xffff0000, RZ, 0xc0, !PT ;  /* 0xffff00001e377812 */ /* 0x000fe200078ec0ff */
[----:B------:R-:W-:Y:S01]  /*f6e0*/  IMAD.U32 R44, R31, 0x10000, RZ ;  /* 0x000100001f2c7824 */ /* 0x000fe200078e00ff */
[----:B------:R-:W-:Y:S01]  /*f6f0*/  LOP3.LUT R45, R26, 0xffff0000, RZ, 0xc0, !PT ;  /* 0xffff00001a2d7812 */ /* 0x000fe200078ec0ff */
[-C--:B------:R-:W-:Y:S01]  /*f700*/  FMUL.FTZ R65, R50, R49.reuse ;  /* 0x0000003132417220 */ /* 0x080fe20000410000 */
[----:B------:R-:W-:Y:S01]  /*f710*/  LOP3.LUT R6, R6, 0xffff0000, RZ, 0xc0, !PT ;  /* 0xffff000006067812 */ /* 0x000fe200078ec0ff */
[----:B------:R-:W-:Y:S01]  /*f720*/  FFMA.FTZ R57, R46, R49, -R57 ;  /* 0x000000312e397223 */ /* 0x000fe20000010839 */
[C---:B------:R-:W-:Y:S01]  /*f730*/  FMUL.FTZ R49, R10.reuse, R55 ;  /* 0x000000370a317220 */ /* 0x040fe20000410000 */
[----:B------:R-:W-:Y:S02]  /*f740*/  IMAD.U32 R47, R7, 0x10000, RZ ;  /* 0x00010000072f7824 */ /* 0x000fe400078e00ff */
[----:B------:R-:W-:Y:S01]  /*f750*/  FMUL.FTZ R10, R10, R45 ;  /* 0x0000002d0a0a7220 */ /* 0x000fe20000410000 */
[----:B------:R-:W-:-:S02]  /*f760*/  IMAD.U32 R4, R27, 0x10000, RZ ;  /* 0x000100001b047824 */ /* 0x000fc400078e00ff */
[----:B------:R-:W-:Y:S01]  /*f770*/  FMUL.FTZ R8, R51, R44 ;  /* 0x0000002c33087220 */ /* 0x000fe20000410000 */
[----:B------:R-:W-:Y:S01]  /*f780*/  FFMA.FTZ R65, R46, R53, R65 ;  /* 0x000000352e417223 */ /* 0x000fe20000010041 */
[C---:B------:R-:W-:Y:S01]  /*f790*/  FFMA.FTZ R46, R6.reuse, R45, -R49 ;  /* 0x0000002d062e7223 */ /* 0x040fe20000010831 */
[----:B------:R-:W-:Y:S01]  /*f7a0*/  FFMA.FTZ R48, R6, R55, R10 ;  /* 0x0000003706307223 */ /* 0x000fe2000001000a */
[-C--:B------:R-:W-:Y:S01]  /*f7b0*/  FFMA.FTZ R49, R47, R4.reuse, -R8 ;  /* 0x000000042f317223 */ /* 0x080fe20000010808 */
[----:B------:R-:W-:Y:S01]  /*f7c0*/  FMUL.FTZ R50, R51, R4 ;  /* 0x0000000433327220 */ /* 0x000fe20000410000 */
[----:B------:R-:W-:Y:S02]  /*f7d0*/  LOP3.LUT R8, R29, 0xffff0000, RZ, 0xc0, !PT ;  /* 0xffff00001d087812 */ /* 0x000fe400078ec0ff */
[----:B------:R-:W-:Y:S01]  /*f7e0*/  LOP3.LUT R10, R31, 0xffff0000, RZ, 0xc0, !PT ;  /* 0xffff00001f0a7812 */ /* 0x000fe200078ec0ff */
[----:B------:R-:W-:Y:S01]  /*f7f0*/  FFMA.FTZ R50, R47, R44, R50 ;  /* 0x0000002c2f327223 */ /* 0x000fe20000010032 */
[----:B------:R-:W-:Y:S01]  /*f800*/  LOP3.LUT R4, R25, 0xffff0000, RZ, 0xc0, !PT ;  /* 0xffff000019047812 */ /* 0x000fe200078ec0ff */
[----:B------:R-:W-:Y:S01]  /*f810*/  FMUL.FTZ R44, R9, R8 ;  /* 0x00000008092c7220 */ /* 0x000fe20000410000 */
[----:B------:R-:W-:Y:S01]  /*f820*/  LOP3.LUT R6, R27, 0xffff0000, RZ, 0xc0, !PT ;  /* 0xffff00001b067812 */ /* 0x000fe200078ec0ff */
[----:B------:R-:W-:Y:S01]  /*f830*/  FMUL.FTZ R58, R11, R10 ;  /* 0x0000000a0b3a7220 */ /* 0x000fe20000410000 */
[----:B------:R-:W-:Y:S01]  /*f840*/  LOP3.LUT R7, R7, 0xffff0000, RZ, 0xc0, !PT ;  /* 0xffff000007077812 */ /* 0x000fe200078ec0ff */
[-C--:B------:R-:W-:Y:S01]  /*f850*/  FMUL.FTZ R45, R9, R4.reuse ;  /* 0x00000004092d7220 */ /* 0x080fe20000410000 */
[----:B------:R-:W-:Y:S01]  /*f860*/  FFMA.FTZ R9, R5, R4, -R44 ;  /* 0x0000000405097223 */ /* 0x000fe2000001082c */
[-C--:B------:R-:W-:Y:S01]  /*f870*/  FMUL.FTZ R11, R11, R6.reuse ;  /* 0x000000060b0b7220 */ /* 0x080fe20000410000 */
[----:B------:R-:W-:Y:S01]  /*f880*/  F2FP.BF16.F32.PACK_AB R4, R52, R59 ;  /* 0x0000003b3404723e */ /* 0x000fe200000010ff */
[----:B------:R-:W-:Y:S01]  /*f890*/  FFMA.FTZ R58, R7, R6, -R58 ;  /* 0x00000006073a7223 */ /* 0x000fe2000001083a */
[----:B------:R-:W-:Y:S01]  /*f8a0*/  FFMA.FTZ R44, R5, R8, R45 ;  /* 0x00000008052c7223 */ /* 0x000fe2000001002d */
[----:B------:R-:W-:Y:S01]  /*f8b0*/  FFMA.FTZ R11, R7, R10, R11 ;  /* 0x0000000a070b7223 */ /* 0x000fe2000001000b */
[----:B------:R-:W-:-:S02]  /*f8c0*/  F2FP.BF16.F32.PACK_AB R6, R46, R57 ;  /* 0x000000392e06723e */ /* 0x000fc400000010ff */
[----:B------:R-:W-:Y:S02]  /*f8d0*/  F2FP.BF16.F32.PACK_AB R5, R9, R56 ;  /* 0x000000380905723e */ /* 0x000fe400000010ff */
[----:B------:R-:W-:Y:S02]  /*f8e0*/  F2FP.BF16.F32.PACK_AB R7, R58, R49 ;  /* 0x000000313a07723e */ /* 0x000fe400000010ff */
[----:B------:R-:W-:Y:S02]  /*f8f0*/  F2FP.BF16.F32.PACK_AB R10, R48, R65 ;  /* 0x00000041300a723e */ /* 0x000fe400000010ff */
[----:B------:R-:W-:Y:S01]  /*f900*/  F2FP.BF16.F32.PACK_AB R8, R54, R61 ;  /* 0x0000003d3608723e */ /* 0x000fe200000010ff */
[----:B------:R2:W-:Y:S01]  /*f910*/  STS.128 [R60], R4 ;  /* 0x000000043c007388 */ /* 0x0005e20000000c00 */
[----:B------:R-:W-:Y:S02]  /*f920*/  F2FP.BF16.F32.PACK_AB R9, R44, R63 ;  /* 0x0000003f2c09723e */ /* 0x000fe400000010ff */
[----:B------:R-:W-:-:S05]  /*f930*/  F2FP.BF16.F32.PACK_AB R11, R11, R50 ;  /* 0x000000320b0b723e */ /* 0x000fca00000010ff */
[----:B------:R2:W-:Y:S02]  /*f940*/  STS.128 [R43+0x12400], R8 ;  /* 0x012400082b007388 */ /* 0x0005e40000000c00 */
.L_x_613:
[----:B------:R-:W-:Y:S05]  /*f950*/  BSYNC B2 ;  /* 0x0000000000027941 */ /* 0x000fea0003800000 */
.L_x_612:
[----:B------:R-:W-:Y:S05]  /*f960*/  @P2 BRA `(.L_x_609) ;  /* 0x00000004005c2947 */ /* 0x000fea0003800000 */
[----:B-1----:R-:W3:Y:S01]  /*f970*/  LDL R61, [R1+0x68] ;  /* 0x00006800013d7983 */ /* 0x002ee20000100800 */
[----:B------:R-:W-:Y:S01]  /*f980*/  LEA.HI R41, R41, R197, RZ, 0x1d ;  /* 0x000000c529297211 */ /* 0x000fe200078fe8ff */
[C---:B------:R-:W-:Y:S01]  /*f990*/  IMAD.U32 R54, R14.reuse, 0x10000, RZ ;  /* 0x000100000e367824 */ /* 0x040fe200078e00ff */
[----:B------:R-:W-:Y:S01]  /*f9a0*/  LOP3.LUT R51, R14, 0xffff0000, RZ, 0xc0, !PT ;  /* 0xffff00000e337812 */ /* 0x000fe200078ec0ff */
[----:B------:R-:W-:Y:S01]  /*f9b0*/  IMAD.U32 R52, R0, 0x10000, RZ ;  /* 0x0001000000347824 */ /* 0x000fe200078e00ff */
[----:B--2---:R-:W-:Y:S01]  /*f9c0*/  SHF.R.S32.HI R4, RZ, 0x1f, R41 ;  /* 0x0000001fff047819 */ /* 0x004fe20000011429 */
[----:B0-----:R-:W-:Y:S02]  /*f9d0*/  IMAD.SHL.U32 R5, R41, 0x8, RZ ;  /* 0x0000000829057824 */ /* 0x001fe400078e00ff */
[----:B------:R-:W-:Y:S01]  /*f9e0*/  IMAD.U32 R53, R15, 0x10000, RZ ;  /* 0x000100000f357824 */ /* 0x000fe200078e00ff */
[----:B------:R-:W-:Y:S02]  /*f9f0*/  LEA.HI R41, R4, R41, RZ, 0x3 ;  /* 0x0000002904297211 */ /* 0x000fe400078f18ff */
[----:B------:R-:W-:-:S03]  /*fa00*/  LOP3.LUT R4, R216, 0x38, R5, 0xf8, !PT ;  /* 0x00000038d8047812 */ /* 0x000fc600078ef805 */
[----:B------:R-:W-:Y:S01]  /*fa10*/  IMAD.SHL.U32 R41, R41, 0x400, RZ ;  /* 0x0000040029297824 */ /* 0x000fe200078e00ff */
[----:B------:R-:W-:-:S04]  /*fa20*/  LOP3.LUT R4, R4, R217, RZ, 0x3c, !PT ;  /* 0x000000d904047212 */ /* 0x000fc800078e3cff */
[----:B------:R-:W-:-:S04]  /*fa30*/  LOP3.LUT R41, R41, 0x7fffe000, RZ, 0xc0, !PT ;  /* 0x7fffe00029297812 */ /* 0x000fc800078ec0ff */
[----:B------:R-:W-:-:S05]  /*fa40*/  IADD3 R41, R4, R41, R218 ;  /* 0x0000002904297210 */ /* 0x000fca0007ffe0da */
[----:B------:R-:W-:-:S05]  /*fa50*/  IMAD R41, R41, 0x2, R2 ;  /* 0x0000000229297824 */ /* 0x000fca00078e0202 */
[----:B------:R-:W0:Y:S02]  /*fa60*/  LDS.128 R8, [R41+0x12400] ;  /* 0x0124000029087984 */ /* 0x000e240000000c00 */
[C---:B0-----:R-:W-:Y:S01]  /*fa70*/  IMAD.U32 R47, R8.reuse, 0x10000, RZ ;  /* 0x00010000082f7824 */ /* 0x041fe200078e00ff */
[----:B------:R-:W-:Y:S01]  /*fa80*/  LOP3.LUT R8, R8, 0xffff0000, RZ, 0xc0, !PT ;  /* 0xffff000008087812 */ /* 0x000fe200078ec0ff */
[C---:B------:R-:W-:Y:S01]  /*fa90*/  IMAD.U32 R48, R9.reuse, 0x10000, RZ ;  /* 0x0001000009307824 */ /* 0x040fe200078e00ff */
[----:B------:R-:W-:Y:S01]  /*faa0*/  LOP3.LUT R9, R9, 0xffff0000, RZ, 0xc0, !PT ;  /* 0xffff000009097812 */ /* 0x000fe200078ec0ff */
[C---:B------:R-:W-:Y:S01]  /*fab0*/  FMUL.FTZ R56, R47.reuse, R54 ;  /* 0x000000362f387220 */ /* 0x040fe20000410000 */
[----:B------:R-:W-:Y:S01]  /*fac0*/  FMUL.FTZ R58, R47, R52 ;  /* 0x000000342f3a7220 */ /* 0x000fe20000410000 */
[----:B------:R-:W-:Y:S01]  /*fad0*/  LOP3.LUT R47, R0, 0xffff0000, RZ, 0xc0, !PT ;  /* 0xffff0000002f7812 */ /* 0x000fe200078ec0ff */
[----:B------:R-:W-:Y:S01]  /*fae0*/  FMUL.FTZ R55, R8, R51 ;  /* 0x0000003308377220 */ /* 0x000fe20000410000 */
[C---:B------:R-:W-:Y:S01]  /*faf0*/  IMAD.U32 R49, R10.reuse, 0x10000, RZ ;  /* 0x000100000a317824 */ /* 0x040fe200078e00ff */
[----:B------:R-:W-:Y:S01]  /*fb00*/  LOP3.LUT R10, R10, 0xffff0000, RZ, 0xc0, !PT ;  /* 0xffff00000a0a7812 */ /* 0x000fe200078ec0ff */
[----:B------:R-:W-:-:S02]  /*fb10*/  IMAD.U32 R50, R11, 0x10000, RZ ;  /* 0x000100000b327824 */ /* 0x000fc400078e00ff */
[----:B------:R-:W-:Y:S01]  /*fb20*/  FMUL.FTZ R57, R8, R47 ;  /* 0x0000002f08397220 */ /* 0x000fe20000410000 */
[----:B------:R-:W-:Y:S02]  /*fb30*/  SHF.L.U32 R8, R20, 0x10, RZ ;  /* 0x0000001014087819 */ /* 0x000fe400000006ff */
[----:B------:R-:W-:Y:S01]  /*fb40*/  LOP3.LUT R11, R11, 0xffff0000, RZ, 0xc0, !PT ;  /* 0xffff00000b0b7812 */ /* 0x000fe200078ec0ff */
[----:B---3--:R-:W0:Y:S02]  /*fb50*/  LDS.128 R4, [R61] ;  /* 0x000000003d047984 */ /* 0x008e240000000c00 */
[C---:B0-----:R-:W-:Y:S01]  /*fb60*/  IMAD.U32 R43, R4.reuse, 0x10000, RZ ;  /* 0x00010000042b7824 */ /* 0x041fe200078e00ff */
[----:B------:R-:W-:Y:S01]  /*fb70*/  LOP3.LUT R4, R4, 0xffff0000, RZ, 0xc0, !PT ;  /* 0xffff000004047812 */ /* 0x000fe200078ec0ff */
[----:B------:R-:W-:Y:S01]  /*fb80*/  IMAD.U32 R45, R6, 0x10000, RZ ;  /* 0x00010000062d7824 */ /* 0x000fe200078e00ff */
[----:B------:R-:W-:Y:S01]  /*fb90*/  SHF.L.U32 R44, R5, 0x10, RZ ;  /* 0x00000010052c7819 */ /* 0x000fe200000006ff */
[C---:B------:R-:W-:Y:S01]  /*fba0*/  FFMA.FTZ R56, R43.reuse, R52, -R56 ;  /* 0x000000342b387223 */ /* 0x040fe20000010838 */
[----:B------:R-:W-:Y:S01]  /*fbb0*/  FFMA.FTZ R58, R43, R54, R58 ;  /* 0x000000362b3a7223 */ /* 0x000fe2000001003a */
[----:B------:R-:W-:-:S02]  /*fbc0*/  IMAD.U32 R43, R3, 0x10000, RZ ;  /* 0x00010000032b7824 */ /* 0x000fc400078e00ff */
[----:B------:R-:W-:Y:S01]  /*fbd0*/  FFMA.FTZ R55, R4, R47, -R55 ;  /* 0x0000002f04377223 */ /* 0x000fe20000010837 */
[----:B------:R-:W-:Y:S01]  /*fbe0*/  FMUL.FTZ R47, R48, R53 ;  /* 0x00000035302f7220 */ /* 0x000fe20000410000 */
[----:B------:R-:W-:Y:S01]  /*fbf0*/  FFMA.FTZ R57, R4, R51, R57 ;  /* 0x0000003304397223 */ /* 0x000fe20000010039 */
[-C--:B------:R-:W-:Y:S01]  /*fc00*/  FMUL.FTZ R52, R48, R43.reuse ;  /* 0x0000002b30347220 */ /* 0x080fe20000410000 */
[----:B------:R-:W-:Y:S01]  /*fc10*/  LOP3.LUT R51, R20, 0xffff0000, RZ, 0xc0, !PT ;  /* 0xffff000014337812 */ /* 0x000fe200078ec0ff */
[----:B------:R-:W-:Y:S01]  /*fc20*/  FFMA.FTZ R48, R44, R43, -R47 ;  /* 0x0000002b2c307223 */ /* 0x000fe2000001082f */
[C---:B------:R-:W-:Y:S01]  /*fc30*/  LOP3.LUT R43, R12.reuse, 0xffff0000, RZ, 0xc0, !PT ;  /* 0xffff00000c2b7812 */ /* 0x040fe200078ec0ff */
[----:B------:R-:W-:Y:S01]  /*fc40*/  IMAD.U32 R4, R12, 0x10000, RZ ;  /* 0x000100000c047824 */ /* 0x000fe200078e00ff */
[----:B------:R-:W-:Y:S01]  /*fc50*/  LOP3.LUT R6, R6, 0xffff0000, RZ, 0xc0, !PT ;  /* 0xffff000006067812 */ /* 0x000fe200078ec0ff */
[----:B------:R-:W-:Y:S01]  /*fc60*/  FFMA.FTZ R52, R44, R53, R52 ;  /* 0x000000352c347223 */ /* 0x000fe20000010034 */
[C---:B------:R-:W-:Y:S01]  /*fc70*/  FMUL.FTZ R59, R10.reuse, R51 ;  /* 0x000000330a3b7220 */ /* 0x040fe20000410000 */
[C---:B------:R-:W-:Y:S01]  /*fc80*/  FMUL.FTZ R44, R49.reuse, R8 ;  /* 0x00000008312c7220 */ /* 0x040fe20000410000 */
[----:B------:R-:W-:Y:S01]  /*fc90*/  FMUL.FTZ R54, R49, R4 ;  /* 0x0000000431367220 */ /* 0x000fe20000410000 */
[----:B------:R-:W-:Y:S01]  /*fca0*/  FMUL.FTZ R10, R10, R43 ;  /* 0x0000002b0a0a7220 */ /* 0x000fe20000410000 */
[----:B------:R-:W-:-:S02]  /*fcb0*/  IMAD.U32 R49, R21, 0x10000, RZ ;  /* 0x0001000015317824 */ /* 0x000fc400078e00ff */
[----:B------:R-:W-:Y:S01]  /*fcc0*/  FFMA.FTZ R53, R45, R4, -R44 ;  /* 0x000000042d357223 */ /* 0x000fe2000001082c */
[----:B------:R-:W-:Y:S02]  /*fcd0*/  IMAD.U32 R47, R13, 0x10000, RZ ;  /* 0x000100000d2f7824 */ /* 0x000fe400078e00ff */
[----:B------:R-:W-:Y:S01]  /*fce0*/  FFMA.FTZ R54, R45, R8, R54 ;  /* 0x000000082d367223 */ /* 0x000fe20000010036 */
[----:B------:R-:W-:Y:S01]  /*fcf0*/  FFMA.FTZ R51, R6, R51, R10 ;  /* 0x0000003306337223 */ /* 0x000fe2000001000a */
[----:B------:R-:W-:Y:S02]  /*fd00*/  IMAD.U32 R46, R7, 0x10000, RZ ;  /* 0x00010000072e7824 */ /* 0x000fe400078e00ff */
        /* <DEDUP_REMOVED lines=10> */
[----:B------:R-:W-:Y:S01]  /*fdb0*/  LOP3.LUT R5, R5, 0xffff0000, RZ, 0xc0, !PT ;  /* 0xffff000005057812 */ /* 0x000fe200078ec0ff */
[----:B------:R-:W-:Y:S01]  /*fdc0*/  FMUL.FTZ R50, R11, R10 ;  /* 0x0000000a0b327220 */ /* 0x000fe20000410000 */
[----:B------:R-:W-:Y:S01]  /*fdd0*/  LOP3.LUT R7, R7, 0xffff0000, RZ, 0xc0, !PT ;  /* 0xffff000007077812 */ /* 0x000fe200078ec0ff */
[----:B------:R-:W-:Y:S01]  /*fde0*/  FMUL.FTZ R43, R9, R4 ;  /* 0x00000004092b7220 */ /* 0x000fe20000410000 */
[----:B------:R-:W-:Y:S01]  /*fdf0*/  FMUL.FTZ R11, R11, R6 ;  /* 0x000000060b0b7220 */ /* 0x000fe20000410000 */
[----:B------:R-:W-:Y:S01]  /*fe00*/  FFMA.FTZ R9, R5, R4, -R44 ;  /* 0x0000000405097223 */ /* 0x000fe2000001082c */
        /* <DEDUP_REMOVED lines=13> */
.L_x_609:
[----:B------:R-:W-:Y:S05]  /*fee0*/  BSYNC B1 ;  /* 0x0000000000017941 */ /* 0x000fea0003800000 */
.L_x_608:
[----:B-123--:R-:W-:-:S05]  /*fef0*/  VIADD R4, R201, 0x40 ;  /* 0x00000040c9047836 */ /* 0x00efca0000000000 */
[----:B------:R-:W-:-:S13]  /*ff00*/  ISETP.GE.AND P0, PT, R4, R42, PT ;  /* 0x0000002a0400720c */ /* 0x000fda0003f06270 */
[----:B------:R-:W-:Y:S05]  /*ff10*/  @P0 BRA `(.L_x_592) ;  /* 0x00000010005c0947 */ /* 0x000fea0003800000 */
[----:B------:R-:W1:Y:S01]  /*ff20*/  LDC R41, c[0x0][0x3f4] ;  /* 0x0000fd00ff297b82 */ /* 0x000e620000000800 */
[----:B------:R-:W-:Y:S01]  /*ff30*/  BSSY B1, `(.L_x_614) ;  /* 0x0000063000017945 */ /* 0x000fe20003800000 */
[----:B------:R-:W-:Y:S02]  /*ff40*/  SHF.R.U32.HI R59, RZ, 0x3, R203 ;  /* 0x00000003ff3b7819 */ /* 0x000fe400000116cb */
[-C--:B-1----:R-:W-:Y:S02]  /*ff50*/  ISETP.GE.AND P0, PT, R16, R41.reuse, PT ;  /* 0x000000291000720c */ /* 0x082fe40003f06270 */
[-C--:B------:R-:W-:Y:S02]  /*ff60*/  ISETP.GE.AND P1, PT, R193, R41.reuse, PT ;  /* 0x00000029c100720c */ /* 0x080fe40003f26270 */
[----:B------:R-:W-:-:S09]  /*ff70*/  ISETP.GE.AND P2, PT, R192, R41, PT ;  /* 0x00000029c000720c */ /* 0x000fd20003f46270 */
[----:B------:R-:W-:Y:S05]  /*ff80*/  @P0 BRA `(.L_x_615) ;  /* 0x0000000400740947 */ /* 0x000fea0003800000 */
[----:B------:R-:W2:Y:S01]  /*ff90*/  LDL R61, [R1+0x6c] ;  /* 0x00006c00013d7983 */ /* 0x000ea20000100800 */
[----:B0-----:R-:W0:Y:S02]  /*ffa0*/  S2R R5, SR_TID.X ;  /* 0x0000000000057919 */ /* 0x001e240000002100 */
[----:B0-----:R-:W-:-:S05]  /*ffb0*/  VIADD R5, R5, 0xffffff80 ;  /* 0xffffff8005057836 */ /* 0x001fca0000000000 */
[----:B------:R-:W-:-:S04]  /*ffc0*/  SHF.R.S32.HI R4, RZ, 0x1f, R5 ;  /* 0x0000001fff047819 */ /* 0x000fc80000011405 */
[----:B------:R-:W-:-:S04]  /*ffd0*/  LEA.HI R4, R4, R5, RZ, 0x2 ;  /* 0x0000000504047211 */ /* 0x000fc800078f10ff */
[----:B------:R-:W-:-:S05]  /*ffe0*/  LOP3.LUT R4, R4, 0xfffffffc, RZ, 0xc0, !PT ;  /* 0xfffffffc04047812 */ /* 0x000fca00078ec0ff */
[----:B------:R-:W-:-:S05]  /*fff0*/  IMAD.IADD R4, R5, 0x1, -R4 ;  /* 0x0000000105047824 */ /* 0x000fca00078e0a04 */
[----:B------:R-:W-:-:S04]  /*10000*/  LEA.HI R4, R41, R4, RZ, 0x1d ;  /* 0x0000000429047211 */ /* 0x000fc800078fe8ff */
[----:B------:R-:W-:Y:S01]  /*10010*/  SHF.R.S32.HI R5, RZ, 0x1f, R4 ;  /* 0x0000001fff057819 */ /* 0x000fe20000011404 */
[----:B------:R-:W-:-:S03]  /*10020*/  IMAD.SHL.U32 R6, R4, 0x8, RZ ;  /* 0x0000000804067824 */ /* 0x000fc600078e00ff */
[----:B------:R-:W-:Y:S02]  /*10030*/  LEA.HI R5, R5, R4, RZ, 0x3 ;  /* 0x0000000405057211 */ /* 0x000fe400078f18ff */
[----:B------:R-:W-:-:S03]  /*10040*/  LOP3.LUT R4, R203, 0x38, R6, 0xf8, !PT ;  /* 0x00000038cb047812 */ /* 0x000fc600078ef806 */
[----:B------:R-:W-:Y:S01]  /*10050*/  IMAD.SHL.U32 R5, R5, 0x400, RZ ;  /* 0x0000040005057824 */ /* 0x000fe200078e00ff */
[----:B------:R-:W-:-:S04]  /*10060*/  LOP3.LUT R4, R4, R59, RZ, 0x3c, !PT ;  /* 0x0000003b04047212 */ /* 0x000fc800078e3cff */
[----:B------:R-:W-:-:S04]  /*10070*/  LOP3.LUT R5, R5, 0x7fffe000, RZ, 0xc0, !PT ;  /* 0x7fffe00005057812 */ /* 0x000fc800078ec0ff */
[----:B------:R-:W-:-:S05]  /*10080*/  IADD3 R9, R4, R5, R219 ;  /* 0x0000000504097210 */ /* 0x000fca0007ffe0db */
[----:B------:R-:W-:-:S05]  /*10090*/  IMAD R42, R9, 0x2, R2 ;  /* 0x00000002092a7824 */ /* 0x000fca00078e0202 */
[----:B------:R-:W0:Y:S01]  /*100a0*/  LDS.128 R8, [R42+0x12400] ;  /* 0x012400002a087984 */ /* 0x000e220000000c00 */
[C---:B------:R-:W-:Y:S02]  /*100b0*/  IMAD.U32 R53, R37.reuse, 0x10000, RZ ;  /* 0x0001000025357824 */ /* 0x040fe400078e00ff */
[----:B------:R-:W-:Y:S01]  /*100c0*/  IMAD.U32 R51, R32, 0x10000, RZ ;  /* 0x0001000020337824 */ /* 0x000fe200078e00ff */
[----:B------:R-:W-:Y:S01]  /*100d0*/  LOP3.LUT R58, R37, 0xffff0000, RZ, 0xc0, !PT ;  /* 0xffff0000253a7812 */ /* 0x000fe200078ec0ff */
[----:B------:R-:W-:Y:S01]  /*100e0*/  IMAD.U32 R60, R38, 0x10000, RZ ;  /* 0x00010000263c7824 */ /* 0x000fe200078e00ff */
[----:B------:R-:W-:Y:S01]  /*100f0*/  LOP3.LUT R32, R32, 0xffff0000, RZ, 0xc0, !PT ;  /* 0xffff000020207812 */ /* 0x000fe200078ec0ff */
[----:B------:R-:W-:Y:S01]  /*10100*/  IMAD.U32 R56, R33, 0x10000, RZ ;  /* 0x0001000021387824 */ /* 0x000fe200078e00ff */
[----:B------:R-:W-:Y:S02]  /*10110*/  SHF.L.U32 R55, R39, 0x10, RZ ;  /* 0x0000001027377819 */ /* 0x000fe400000006ff */
[----:B------:R-:W-:-:S02]  /*10120*/  LOP3.LUT R57, R40, 0xffff0000, RZ, 0xc0, !PT ;  /* 0xffff000028397812 */ /* 0x000fc400078ec0ff */
[----:B------:R-:W-:Y:S01]  /*10130*/  LOP3.LUT R33, R33, 0xffff0000, RZ, 0xc0, !PT ;  /* 0xffff000021217812 */ /* 0x000fe200078ec0ff */
[C---:B0-----:R-:W-:Y:S01]  /*10140*/  IMAD.U32 R47, R8.reuse, 0x10000, RZ ;  /* 0x00010000082f7824 */ /* 0x041fe200078e00ff */
[----:B------:R-:W-:Y:S01]  /*10150*/  LOP3.LUT R8, R8, 0xffff0000, RZ, 0xc0, !PT ;  /* 0xffff000008087812 */ /* 0x000fe200078ec0ff */
[----:B------:R-:W-:Y:S02]  /*10160*/  IMAD.U32 R48, R9, 0x10000, RZ ;  /* 0x0001000009307824 */ /* 0x000fe400078e00ff */
[-C--:B------:R-:W-:Y:S01]  /*10170*/  FMUL.FTZ R52, R53, R47.reuse ;  /* 0x0000002f35347220 */ /* 0x080fe20000410000 */
[----:B------:R-:W-:Y:S01]  /*10180*/  FMUL.FTZ R54, R51, R47 ;  /* 0x0000002f33367220 */ /* 0x000fe20000410000 */
[----:B------:R-:W-:Y:S01]  /*10190*/  FMUL.FTZ R47, R60, R48 ;  /* 0x000000303c2f7220 */ /* 0x000fe20000410000 */
[----:B------:R-:W-:Y:S01]  /*101a0*/  FMUL.FTZ R37, R58, R8 ;  /* 0x000000083a257220 */ /* 0x000fe20000410000 */
[C---:B------:R-:W-:Y:S01]  /*101b0*/  IMAD.U32 R49, R10.reuse, 0x10000, RZ ;  /* 0x000100000a317824 */ /* 0x040fe200078e00ff */
[----:B------:R-:W-:Y:S01]  /*101c0*/  LOP3.LUT R10, R10, 0xffff0000, RZ, 0xc0, !PT ;  /* 0xffff00000a0a7812 */ /* 0x000fe200078ec0ff */
[----:B------:R-:W-:Y:S01]  /*101d0*/  IMAD.U32 R50, R11, 0x10000, RZ ;  /* 0x000100000b327824 */ /* 0x000fe200078e00ff */
[----:B------:R-:W-:-:S02]  /*101e0*/  LOP3.LUT R9, R9, 0xffff0000, RZ, 0xc0, !PT ;  /* 0xffff000009097812 */ /* 0x000fc400078ec0ff */
[----:B------:R-:W-:Y:S01]  /*101f0*/  LOP3.LUT R11, R11, 0xffff0000, RZ, 0xc0, !PT ;  /* 0xffff00000b0b7812 */ /* 0x000fe200078ec0ff */
[----:B--2---:R-:W0:Y:S02]  /*10200*/  LDS.128 R4, [R61] ;  /* 0x000000003d047984 */ /* 0x004e240000000c00 */
[----:B0-----:R-:W-:Y:S01]  /*10210*/  IMAD.U32 R43, R4, 0x10000, RZ ;  /* 0x00010000042b7824 */ /* 0x001fe200078e00ff */
[----:B------:R-:W-:-:S03]  /*10220*/  SHF.L.U32 R44, R5, 0x10, RZ ;  /* 0x00000010052c7819 */ /* 0x000fc600000006ff */
[-C--:B------:R-:W-:Y:S01]  /*10230*/  FFMA.FTZ R52, R51, R43.reuse, -R52 ;  /* 0x0000002b33347223 */ /* 0x080fe20000010834 */
[----:B------:R-:W-:Y:S01]  /*10240*/  FMUL.FTZ R51, R56, R48 ;  /* 0x0000003038337220 */ /* 0x000fe20000410000 */
[----:B------:R-:W-:Y:S01]  /*10250*/  LOP3.LUT R4, R4, 0xffff0000, RZ, 0xc0, !PT ;  /* 0xffff000004047812 */ /* 0x000fe200078ec0ff */
[----:B------:R-:W-:Y:S01]  /*10260*/  FFMA.FTZ R54, R53, R43, R54 ;  /* 0x0000002b35367223 */ /* 0x000fe20000010036 */
[----:B------:R-:W-:Y:S01]  /*10270*/  FMUL.FTZ R43, R32, R8 ;  /* 0x00000008202b7220 */ /* 0x000fe20000410000 */
[----:B------:R-:W-:Y:S02]  /*10280*/  IMAD.U32 R53, R34, 0x10000, RZ ;  /* 0x0001000022357824 */ /* 0x000fe400078e00ff */
[-C--:B------:R-:W-:Y:S01]  /*10290*/  FFMA.FTZ R47, R56, R44.reuse, -R47 ;  /* 0x0000002c382f7223 */ /* 0x080fe2000001082f */
[----:B------:R-:W-:Y:S01]  /*102a0*/  FFMA.FTZ R51, R60, R44, R51 ;  /* 0x0000002c3c337223 */ /* 0x000fe20000010033 */
[----:B------:R-:W-:Y:S01]  /*102b0*/  LOP3.LUT R34, R34, 0xffff0000, RZ, 0xc0, !PT ;  /* 0xffff000022227812 */ /* 0x000fe200078ec0ff */
[-C--:B------:R-:W-:Y:S01]  /*102c0*/  FFMA.FTZ R37, R32, R4.reuse, -R37 ;  /* 0x0000000420257223 */ /* 0x080fe20000010825 */
[----:B------:R-:W-:Y:S01]  /*102d0*/  LOP3.LUT R44, R39, 0xffff0000, RZ, 0xc0, !PT ;  /* 0xffff0000272c7812 */ /* 0x000fe200078ec0ff */
[----:B------:R-:W-:Y:S01]  /*102e0*/  FFMA.FTZ R43, R58, R4, R43 ;  /* 0x000000043a2b7223 */ /* 0x000fe2000001002b */
[----:B------:R-:W-:-:S02]  /*102f0*/  IMAD.U32 R45, R6, 0x10000, RZ ;  /* 0x00010000062d7824 */ /* 0x000fc400078e00ff */
[-C--:B------:R-:W-:Y:S01]  /*10300*/  FMUL.FTZ R4, R55, R49.reuse ;  /* 0x0000003137047220 */ /* 0x080fe20000410000 */
[C---:B------:R-:W-:Y:S01]  /*10310*/  FMUL.FTZ R32, R53.reuse, R49 ;  /* 0x0000003135207220 */ /* 0x040fe20000410000 */
[----:B------:R-:W-:Y:S02]  /*10320*/  IMAD.U32 R48, R40, 0x10000, RZ ;  /* 0x0001000028307824 */ /* 0x000fe400078e00ff */
[-C--:B------:R-:W-:Y:S01]  /*10330*/  FMUL.FTZ R39, R44, R10.reuse ;  /* 0x0000000a2c277220 */ /* 0x080fe20000410000 */
[----:B------:R-:W-:Y:S01]  /*10340*/  FMUL.FTZ R49, R34, R10 ;  /* 0x0000000a22317220 */ /* 0x000fe20000410000 */
[-C--:B------:R-:W-:Y:S01]  /*10350*/  FFMA.FTZ R8, R53, R45.reuse, -R4 ;  /* 0x0000002d35087223 */ /* 0x080fe20000010804 */
[----:B------:R-:W-:Y:S01]  /*10360*/  FFMA.FTZ R10, R55, R45, R32 ;  /* 0x0000002d370a7223 */ /* 0x000fe20000010020 */
[----:B------:R-:W-:Y:S01]  /*10370*/  LOP3.LUT R6, R6, 0xffff0000, RZ, 0xc0, !PT ;  /* 0xffff000006067812 */ /* 0x000fe200078ec0ff */
[----:B------:R-:W-:Y:S02]  /*10380*/  IMAD.U32 R46, R7, 0x10000, RZ ;  /* 0x00010000072e7824 */ /* 0x000fe400078e00ff */
[----:B------:R-:W-:Y:S01]  /*10390*/  FMUL.FTZ R45, R48, R50 ;  /* 0x00000032302d7220 */ /* 0x000fe20000410000 */
[----:B------:R-:W-:Y:S01]  /*103a0*/  IMAD.U32 R4, R35, 0x10000, RZ ;  /* 0x0001000023047824 */ /* 0x000fe200078e00ff */
[----:B------:R-:W-:-:S02]  /*103b0*/  LOP3.LUT R55, R38, 0xffff0000, RZ, 0xc0, !PT ;  /* 0xffff000026377812 */ /* 0x000fc400078ec0ff */
[----:B------:R-:W-:Y:S01]  /*103c0*/  LOP3.LUT R35, R35, 0xffff0000, RZ, 0xc0, !PT ;  /* 0xffff000023237812 */ /* 0x000fe200078ec0ff */
[C---:B------:R-:W-:Y:S01]  /*103d0*/  FMUL.FTZ R53, R4.reuse, R50 ;  /* 0x0000003204357220 */ /* 0x040fe20000410000 */
[----:B------:R-:W-:Y:S01]  /*103e0*/  LOP3.LUT R5, R5, 0xffff0000, RZ, 0xc0, !PT ;  /* 0xffff000005057812 */ /* 0x000fe200078ec0ff */
[----:B------:R-:W-:Y:S01]  /*103f0*/  FFMA.FTZ R45, R4, R46, -R45 ;  /* 0x0000002e042d7223 */ /* 0x000fe2000001082d */
[----:B------:R-:W-:Y:S01]  /*10400*/  LOP3.LUT R7, R7, 0xffff0000, RZ, 0xc0, !PT ;  /* 0xffff000007077812 */ /* 0x000fe200078ec0ff */
[-C--:B------:R-:W-:Y:S01]  /*10410*/  FFMA.FTZ R39, R34, R6.reuse, -R39 ;  /* 0x0000000622277223 */ /* 0x080fe20000010827 */
[----:B------:R-:W-:Y:S01]  /*10420*/  FFMA.FTZ R49, R44, R6, R49 ;  /* 0x000000062c317223 */ /* 0x000fe20000010031 */
[----:B------:R-:W-:Y:S01]  /*10430*/  FMUL.FTZ R4, R55, R9 ;  /* 0x0000000937047220 */ /* 0x000fe20000410000 */
[----:B------:R-:W-:Y:S01]  /*10440*/  FMUL.FTZ R38, R57, R11 ;  /* 0x0000000b39267220 */ /* 0x000fe20000410000 */
[----:B------:R-:W-:Y:S01]  /*10450*/  FMUL.FTZ R6, R33, R9 ;  /* 0x0000000921067220 */ /* 0x000fe20000410000 */
[----:B------:R-:W-:Y:S01]  /*10460*/  FMUL.FTZ R40, R35, R11 ;  /* 0x0000000b23287220 */ /* 0x000fe20000410000 */
        /* <DEDUP_REMOVED lines=9> */
[----:B------:R-:W-:Y:S02]  /*10500*/  F2FP.BF16.F32.PACK_AB R10, R49, R10 ;  /* 0x0000000a310a723e */ /* 0x000fe400000010ff */
[----:B------:R-:W-:Y:S02]  /*10510*/  F2FP.BF16.F32.PACK_AB R8, R43, R54 ;  /* 0x000000362b08723e */ /* 0x000fe400000010ff */
[----:B------:R-:W-:-:S02]  /*10520*/  F2FP.BF16.F32.PACK_AB R9, R34, R51 ;  /* 0x000000332209723e */ /* 0x000fc400000010ff */
[----:B------:R-:W-:Y:S01]  /*10530*/  F2FP.BF16.F32.PACK_AB R11, R40, R53 ;  /* 0x00000035280b723e */ /* 0x000fe200000010ff */
[----:B------:R1:W-:Y:S04]  /*10540*/  STS.128 [R61], R4 ;  /* 0x000000043d007388 */ /* 0x0003e80000000c00 */
[----:B------:R1:W-:Y:S02]  /*10550*/  STS.128 [R42+0x12400], R8 ;  /* 0x012400082a007388 */ /* 0x0003e40000000c00 */
.L_x_615:
[----:B------:R-:W-:Y:S05]  /*10560*/  BSYNC B1 ;  /* 0x0000000000017941 */ /* 0x000fea0003800000 */
.L_x_614:
[----:B------:R-:W-:Y:S04]  /*10570*/  BSSY B1, `(.L_x_616) ;  /* 0x0000059000017945 */ /* 0x000fe80003800000 */
[----:B------:R-:W-:Y:S05]  /*10580*/  @P1 BRA `(.L_x_617) ;  /* 0x00000004005c1947 */ /* 0x000fea0003800000 */
[----:B------:R-:W2:Y:S01]  /*10590*/  LDL R50, [R1+0x64] ;  /* 0x0000640001327983 */ /* 0x000ea20000100800 */
[----:B-1----:R-:W-:Y:S01]  /*105a0*/  LEA.HI R4, R41, R196, RZ, 0x1d ;  /* 0x000000c429047211 */ /* 0x002fe200078fe8ff */
[C---:B------:R-:W-:Y:S01]  /*105b0*/  IMAD.U32 R45, R28.reuse, 0x10000, RZ ;  /* 0x000100001c2d7824 */ /* 0x040fe200078e00ff */
[----:B------:R-:W-:Y:S01]  /*105c0*/  LOP3.LUT R46, R28, 0xffff0000, RZ, 0xc0, !PT ;  /* 0xffff00001c2e7812 */ /* 0x000fe200078ec0ff */
[----:B------:R-:W-:Y:S01]  /*105d0*/  IMAD.U32 R43, R24, 0x10000, RZ ;  /* 0x00010000182b7824 */ /* 0x000fe200078e00ff */
[----:B0-----:R-:W-:Y:S01]  /*105e0*/  SHF.R.S32.HI R5, RZ, 0x1f, R4 ;  /* 0x0000001fff057819 */ /* 0x001fe20000011404 */
[----:B------:R-:W-:Y:S01]  /*105f0*/  IMAD.SHL.U32 R6, R4, 0x8, RZ ;  /* 0x0000000804067824 */ /* 0x000fe200078e00ff */
[----:B------:R-:W-:Y:S01]  /*10600*/  LOP3.LUT R24, R24, 0xffff0000, RZ, 0xc0, !PT ;  /* 0xffff000018187812 */ /* 0x000fe200078ec0ff */
[----:B------:R-:W-:Y:S01]  /*10610*/  IMAD.U32 R53, R30, 0x10000, RZ ;  /* 0x000100001e357824 */ /* 0x000fe200078e00ff */
[----:B------:R-:W-:Y:S01]  /*10620*/  LEA.HI R5, R5, R4, RZ, 0x3 ;  /* 0x0000000405057211 */ /* 0x000fe200078f18ff */
[C---:B------:R-:W-:Y:S01]  /*10630*/  IMAD.U32 R47, R26.reuse, 0x10000, RZ ;  /* 0x000100001a2f7824 */ /* 0x040fe200078e00ff */
[----:B------:R-:W-:Y:S01]  /*10640*/  LOP3.LUT R4, R203, 0x38, R6, 0xf8, !PT ;  /* 0x00000038cb047812 */ /* 0x000fe200078ef806 */
[----:B------:R-:W-:Y:S01]  /*10650*/  IMAD.U32 R48, R29, 0x10000, RZ ;  /* 0x000100001d307824 */ /* 0x000fe200078e00ff */
[----:B------:R-:W-:Y:S01]  /*10660*/  LOP3.LUT R26, R26, 0xffff0000, RZ, 0xc0, !PT ;  /* 0xffff00001a1a7812 */ /* 0x000fe200078ec0ff */
[----:B------:R-:W-:Y:S01]  /*10670*/  IMAD.SHL.U32 R5, R5, 0x400, RZ ;  /* 0x0000040005057824 */ /* 0x000fe200078e00ff */
[----:B------:R-:W-:Y:S01]  /*10680*/  LOP3.LUT R4, R4, R59, RZ, 0x3c, !PT ;  /* 0x0000003b04047212 */ /* 0x000fe200078e3cff */
[----:B------:R-:W-:Y:S01]  /*10690*/  IMAD.U32 R55, R31, 0x10000, RZ ;  /* 0x000100001f377824 */ /* 0x000fe200078e00ff */
[----:B------:R-:W-:Y:S01]  /*106a0*/  LOP3.LUT R30, R30, 0xffff0000, RZ, 0xc0, !PT ;  /* 0xffff00001e1e7812 */ /* 0x000fe200078ec0ff */
[----:B------:R-:W-:Y:S01]  /*106b0*/  IMAD.U32 R28, R25, 0x10000, RZ ;  /* 0x00010000191c7824 */ /* 0x000fe200078e00ff */
[----:B------:R-:W-:-:S02]  /*106c0*/  LOP3.LUT R5, R5, 0x7fffe000, RZ, 0xc0, !PT ;  /* 0x7fffe00005057812 */ /* 0x000fc400078ec0ff */
[----:B------:R-:W-:Y:S02]  /*106d0*/  SHF.L.U32 R51, R27, 0x10, RZ ;  /* 0x000000101b337819 */ /* 0x000fe400000006ff */
[----:B------:R-:W-:Y:S02]  /*106e0*/  IADD3 R9, R4, R5, R219 ;  /* 0x0000000504097210 */ /* 0x000fe40007ffe0db */
[----:B------:R-:W-:Y:S02]  /*106f0*/  LOP3.LUT R29, R29, 0xffff0000, RZ, 0xc0, !PT ;  /* 0xffff00001d1d7812 */ /* 0x000fe400078ec0ff */
[----:B------:R-:W-:Y:S01]  /*10700*/  LOP3.LUT R31, R31, 0xffff0000, RZ, 0xc0, !PT ;  /* 0xffff00001f1f7812 */ /* 0x000fe200078ec0ff */
[----:B------:R-:W-:Y:S01]  /*10710*/  IMAD R32, R9, 0x2, R2 ;  /* 0x0000000209207824 */ /* 0x000fe200078e0202 */
[----:B------:R-:W-:Y:S02]  /*10720*/  LOP3.LUT R25, R25, 0xffff0000, RZ, 0xc0, !PT ;  /* 0xffff000019197812 */ /* 0x000fe400078ec0ff */
[----:B------:R-:W-:-:S02]  /*10730*/  LOP3.LUT R27, R27, 0xffff0000, RZ, 0xc0, !PT ;  /* 0xffff00001b1b7812 */ /* 0x000fc400078ec0ff */
[----:B------:R-:W0:Y:S02]  /*10740*/  LDS.128 R8, [R32+0x12400] ;  /* 0x0124000020087984 */ /* 0x000e240000000c00 */
[----:B0-----:R-:W-:Y:S01]  /*10750*/  SHF.L.U32 R38, R8, 0x10, RZ ;  /* 0x0000001008267819 */ /* 0x001fe200000006ff */
[----:B------:R-:W-:Y:S01]  /*10760*/  IMAD.U32 R40, R10, 0x10000, RZ ;  /* 0x000100000a287824 */ /* 0x000fe200078e00ff */
[----:B------:R-:W-:Y:S01]  /*10770*/  LOP3.LUT R8, R8, 0xffff0000, RZ, 0xc0, !PT ;  /* 0xffff000008087812 */ /* 0x000fe200078ec0ff */
[----:B------:R-:W-:Y:S01]  /*10780*/  IMAD.U32 R39, R9, 0x10000, RZ ;  /* 0x0001000009277824 */ /* 0x000fe200078e00ff */
[----:B------:R-:W-:Y:S01]  /*10790*/  LOP3.LUT R10, R10, 0xffff0000, RZ, 0xc0, !PT ;  /* 0xffff00000a0a7812 */ /* 0x000fe200078ec0ff */
[-C--:B------:R-:W-:Y:S01]  /*107a0*/  FMUL.FTZ R44, R45, R38.reuse ;  /* 0x000000262d2c7220 */ /* 0x080fe20000410000 */
[----:B------:R-:W-:Y:S01]  /*107b0*/  FMUL.FTZ R38, R43, R38 ;  /* 0x000000262b267220 */ /* 0x000fe20000410000 */
[----:B------:R-:W-:Y:S01]  /*107c0*/  IMAD.U32 R42, R11, 0x10000, RZ ;  /* 0x000100000b2a7824 */ /* 0x000fe200078e00ff */
[----:B------:R-:W-:Y:S01]  /*107d0*/  LOP3.LUT R9, R9, 0xffff0000, RZ, 0xc0, !PT ;  /* 0xffff000009097812 */ /* 0x000fe200078ec0ff */
[----:B------:R-:W-:Y:S01]  /*107e0*/  FMUL.FTZ R49, R26, R10 ;  /* 0x0000000a1a317220 */ /* 0x000fe20000410000 */
[----:B------:R-:W-:Y:S01]  /*107f0*/  LOP3.LUT R11, R11, 0xffff0000, RZ, 0xc0, !PT ;  /* 0xffff00000b0b7812 */ /* 0x000fe200078ec0ff */
[----:B--2---:R-:W0:Y:S02]  /*10800*/  LDS.128 R4, [R50] ;  /* 0x0000000032047984 */ /* 0x004e240000000c00 */
[C---:B0-----:R-:W-:Y:S01]  /*10810*/  IMAD.U32 R33, R4.reuse, 0x10000, RZ ;  /* 0x0001000004217824 */ /* 0x041fe200078e00ff */
[----:B------:R-:W-:Y:S01]  /*10820*/  LOP3.LUT R4, R4, 0xffff0000, RZ, 0xc0, !PT ;  /* 0xffff000004047812 */ /* 0x000fe200078ec0ff */
[C---:B------:R-:W-:Y:S01]  /*10830*/  IMAD.U32 R35, R6.reuse, 0x10000, RZ ;  /* 0x0001000006237824 */ /* 0x040fe200078e00ff */
[----:B------:R-:W-:Y:S01]  /*10840*/  LOP3.LUT R6, R6, 0xffff0000, RZ, 0xc0, !PT ;  /* 0xffff000006067812 */ /* 0x000fe200078ec0ff */
[-C--:B------:R-:W-:Y:S01]  /*10850*/  FFMA.FTZ R44, R43, R33.reuse, -R44 ;  /* 0x000000212b2c7223 */ /* 0x080fe2000001082c */
[----:B------:R-:W-:Y:S01]  /*10860*/  FFMA.FTZ R38, R45, R33, R38 ;  /* 0x000000212d267223 */ /* 0x000fe20000010026 */
[-C--:B------:R-:W-:Y:S01]  /*10870*/  FMUL.FTZ R43, R46, R8.reuse ;  /* 0x000000082e2b7220 */ /* 0x080fe20000410000 */
[----:B------:R-:W-:Y:S01]  /*10880*/  FMUL.FTZ R33, R24, R8 ;  /* 0x0000000818217220 */ /* 0x000fe20000410000 */
[----:B------:R-:W-:-:S02]  /*10890*/  IMAD.U32 R34, R5, 0x10000, RZ ;  /* 0x0001000005227824 */ /* 0x000fc400078e00ff */
[-C--:B------:R-:W-:Y:S01]  /*108a0*/  FMUL.FTZ R45, R48, R39.reuse ;  /* 0x00000027302d7220 */ /* 0x080fe20000410000 */
[-C--:B------:R-:W-:Y:S01]  /*108b0*/  FFMA.FTZ R43, R24, R4.reuse, -R43 ;  /* 0x00000004182b7223 */ /* 0x080fe2000001082b */
[----:B------:R-:W-:Y:S01]  /*108c0*/  FFMA.FTZ R33, R46, R4, R33 ;  /* 0x000000042e217223 */ /* 0x000fe20000010021 */
[-C--:B------:R-:W-:Y:S01]  /*108d0*/  FMUL.FTZ R4, R53, R40.reuse ;  /* 0x0000002835047220 */ /* 0x080fe20000410000 */
[----:B------:R-:W-:Y:S02]  /*108e0*/  IMAD.U32 R37, R7, 0x10000, RZ ;  /* 0x0001000007257824 */ /* 0x000fe400078e00ff */
[C---:B------:R-:W-:Y:S01]  /*108f0*/  FMUL.FTZ R40, R47.reuse, R40 ;  /* 0x000000282f287220 */ /* 0x040fe20000410000 */
[----:B------:R-:W-:Y:S01]  /*10900*/  FMUL.FTZ R39, R28, R39 ;  /* 0x000000271c277220 */ /* 0x000fe20000410000 */
[----:B------:R-:W-:Y:S01]  /*10910*/  FFMA.FTZ R8, R47, R35, -R4 ;  /* 0x000000232f087223 */ /* 0x000fe20000010804 */
[----:B------:R-:W-:Y:S01]  /*10920*/  FMUL.FTZ R4, R55, R42 ;  /* 0x0000002a37047220 */ /* 0x000fe20000410000 */
[----:B------:R-:W-:Y:S01]  /*10930*/  FMUL.FTZ R47, R30, R10 ;  /* 0x0000000a1e2f7220 */ /* 0x000fe20000410000 */
[----:B------:R-:W-:Y:S01]  /*10940*/  FFMA.FTZ R45, R28, R34, -R45 ;  /* 0x000000221c2d7223 */ /* 0x000fe2000001082d */
[----:B------:R-:W-:Y:S01]  /*10950*/  LOP3.LUT R5, R5, 0xffff0000, RZ, 0xc0, !PT ;  /* 0xffff000005057812 */ /* 0x000fe200078ec0ff */
[----:B------:R-:W-:Y:S01]  /*10960*/  FFMA.FTZ R49, R30, R6, R49 ;  /* 0x000000061e317223 */ /* 0x000fe20000010031 */
[----:B------:R-:W-:Y:S01]  /*10970*/  LOP3.LUT R7, R7, 0xffff0000, RZ, 0xc0, !PT ;  /* 0xffff000007077812 */ /* 0x000fe200078ec0ff */
[----:B------:R-:W-:Y:S01]  /*10980*/  FFMA.FTZ R28, R51, R37, -R4 ;  /* 0x00000025331c7223 */ /* 0x000fe20000010804 */
[----:B------:R-:W-:Y:S01]  /*10990*/  FFMA.FTZ R39, R48, R34, R39 ;  /* 0x0000002230277223 */ /* 0x000fe20000010027 */
[----:B------:R-:W-:Y:S01]  /*109a0*/  FFMA.FTZ R47, R26, R6, -R47 ;  /* 0x000000061a2f7223 */ /* 0x000fe2000001082f */
[----:B------:R-:W-:Y:S01]  /*109b0*/  FMUL.FTZ R4, R29, R9 ;  /* 0x000000091d047220 */ /* 0x000fe20000410000 */
        /* <DEDUP_REMOVED lines=15> */
[----:B------:R-:W-:Y:S01]  /*10ab0*/  F2FP.BF16.F32.PACK_AB R8, R33, R38 ;  /* 0x000000262108723e */ /* 0x000fe200000010ff */
[----:B------:R2:W-:Y:S01]  /*10ac0*/  STS.128 [R50], R4 ;  /* 0x0000000432007388 */ /* 0x0005e20000000c00 */
[----:B------:R-:W-:-:S02]  /*10ad0*/  F2FP.BF16.F32.PACK_AB R9, R26, R39 ;  /* 0x000000271a09723e */ /* 0x000fc400000010ff */
[----:B------:R-:W-:-:S05]  /*10ae0*/  F2FP.BF16.F32.PACK_AB R11, R25, R42 ;  /* 0x0000002a190b723e */ /* 0x000fca00000010ff */
[----:B------:R2:W-:Y:S02]  /*10af0*/  STS.128 [R32+0x12400], R8 ;  /* 0x0124000820007388 */ /* 0x0005e40000000c00 */
.L_x_617:
[----:B------:R-:W-:Y:S05]  /*10b00*/  BSYNC B1 ;  /* 0x0000000000017941 */ /* 0x000fea0003800000 */
.L_x_616:
[----:B------:R-:W-:Y:S05]  /*10b10*/  @P2 BRA `(.L_x_592) ;  /* 0x00000004005c2947 */ /* 0x000fea0003800000 */
[----:B------:R-:W0:Y:S01]  /*10b20*/  LDL R43, [R1+0x60] ;  /* 0x00006000012b7983 */ /* 0x000e220000100800 */
[----:B------:R-:W-:Y:S01]  /*10b30*/  LEA.HI R41, R41, R197, RZ, 0x1d ;  /* 0x000000c529297211 */ /* 0x000fe200078fe8ff */
[----:B------:R-:W-:Y:S01]  /*10b40*/  IMAD.U32 R35, R14, 0x10000, RZ ;  /* 0x000100000e237824 */ /* 0x000fe200078e00ff */
[----:B------:R-:W-:Y:S01]  /*10b50*/  SHF.L.U32 R33, R0, 0x10, RZ ;  /* 0x0000001000217819 */ /* 0x000fe200000006ff */
[----:B-1----:R-:W-:Y:S01]  /*10b60*/  IMAD.U32 R42, R15, 0x10000, RZ ;  /* 0x000100000f2a7824 */ /* 0x002fe200078e00ff */
[----:B--2---:R-:W-:Y:S01]  /*10b70*/  SHF.R.S32.HI R6, RZ, 0x1f, R41 ;  /* 0x0000001fff067819 */ /* 0x004fe20000011429 */
[----:B------:R-:W-:Y:S01]  /*10b80*/  IMAD.SHL.U32 R4, R41, 0x8, RZ ;  /* 0x0000000829047824 */ /* 0x000fe200078e00ff */
[----:B------:R-:W-:Y:S01]  /*10b90*/  LOP3.LUT R40, R14, 0xffff0000, RZ, 0xc0, !PT ;  /* 0xffff00000e287812 */ /* 0x000fe200078ec0ff */
[----:B------:R-:W-:Y:S01]  /*10ba0*/  IMAD.U32 R38, R3, 0x10000, RZ ;  /* 0x0001000003267824 */ /* 0x000fe200078e00ff */
[----:B------:R-:W-:Y:S01]  /*10bb0*/  LEA.HI R6, R6, R41, RZ, 0x3 ;  /* 0x0000002906067211 */ /* 0x000fe200078f18ff */
[----:B------:R-:W-:Y:S01]  /*10bc0*/  IMAD.U32 R39, R20, 0x10000, RZ ;  /* 0x0001000014277824 */ /* 0x000fe200078e00ff */
[----:B------:R-:W-:Y:S01]  /*10bd0*/  LOP3.LUT R4, R203, 0x38, R4, 0xf8, !PT ;  /* 0x00000038cb047812 */ /* 0x000fe200078ef804 */
[----:B------:R-:W-:Y:S01]  /*10be0*/  IMAD.U32 R37, R12, 0x10000, RZ ;  /* 0x000100000c257824 */ /* 0x000fe200078e00ff */
[----:B------:R-:W-:Y:S01]  /*10bf0*/  LOP3.LUT R0, R0, 0xffff0000, RZ, 0xc0, !PT ;  /* 0xffff000000007812 */ /* 0x000fe200078ec0ff */
[----:B------:R-:W-:Y:S01]  /*10c00*/  IMAD.SHL.U32 R6, R6, 0x400, RZ ;  /* 0x0000040006067824 */ /* 0x000fe200078e00ff */
[----:B------:R-:W-:-:S02]  /*10c10*/  LOP3.LUT R4, R4, R59, RZ, 0x3c, !PT ;  /* 0x0000003b04047212 */ /* 0x000fc400078e3cff */
[----:B------:R-:W-:Y:S02]  /*10c20*/  LOP3.LUT R12, R12, 0xffff0000, RZ, 0xc0, !PT ;  /* 0xffff00000c0c7812 */ /* 0x000fe400078ec0ff */
[----:B------:R-:W-:Y:S02]  /*10c30*/  LOP3.LUT R6, R6, 0x7fffe000, RZ, 0xc0, !PT ;  /* 0x7fffe00006067812 */ /* 0x000fe400078ec0ff */
[----:B------:R-:W-:Y:S02]  /*10c40*/  LOP3.LUT R20, R20, 0xffff0000, RZ, 0xc0, !PT ;  /* 0xffff000014147812 */ /* 0x000fe400078ec0ff */
[----:B------:R-:W-:Y:S02]  /*10c50*/  IADD3 R9, R4, R6, R219 ;  /* 0x0000000604097210 */ /* 0x000fe40007ffe0db */
[----:B------:R-:W-:Y:S02]  /*10c60*/  LOP3.LUT R15, R15, 0xffff0000, RZ, 0xc0, !PT ;  /* 0xffff00000f0f7812 */ /* 0x000fe400078ec0ff */
[----:B------:R-:W-:Y:S01]  /*10c70*/  LOP3.LUT R3, R3, 0xffff0000, RZ, 0xc0, !PT ;  /* 0xffff000003037812 */ /* 0x000fe200078ec0ff */
[----:B------:R-:W-:-:S05]  /*10c80*/  IMAD R24, R9, 0x2, R2 ;  /* 0x0000000209187824 */ /* 0x000fca00078e0202 */
[----:B------:R-:W1:Y:S02]  /*10c90*/  LDS.128 R8, [R24+0x12400] ;  /* 0x0124000018087984 */ /* 0x000e640000000c00 */
[C---:B-1----:R-:W-:Y:S01]  /*10ca0*/  IMAD.U32 R29, R8.reuse, 0x10000, RZ ;  /* 0x00010000081d7824 */ /* 0x042fe200078e00ff */
[----:B------:R-:W-:Y:S01]  /*10cb0*/  LOP3.LUT R8, R8, 0xffff0000, RZ, 0xc0, !PT ;  /* 0xffff000008087812 */ /* 0x000fe200078ec0ff */
[C---:B------:R-:W-:Y:S01]  /*10cc0*/  IMAD.U32 R30, R9.reuse, 0x10000, RZ ;  /* 0x00010000091e7824 */ /* 0x040fe200078e00ff */
[----:B------:R-:W-:Y:S01]  /*10cd0*/  LOP3.LUT R9, R9, 0xffff0000, RZ, 0xc0, !PT ;  /* 0xffff000009097812 */ /* 0x000fe200078ec0ff */
[-C--:B------:R-:W-:Y:S01]  /*10ce0*/  FMUL.FTZ R34, R35, R29.reuse ;  /* 0x0000001d23227220 */ /* 0x080fe20000410000 */
[----:B------:R-:W-:Y:S01]  /*10cf0*/  FMUL.FTZ R14, R33, R29 ;  /* 0x0000001d210e7220 */ /* 0x000fe20000410000 */
[-C--:B------:R-:W-:Y:S01]  /*10d00*/  FMUL.FTZ R29, R40, R8.reuse ;  /* 0x00000008281d7220 */ /* 0x080fe20000410000 */
[C---:B------:R-:W-:Y:S01]  /*10d10*/  IMAD.U32 R31, R10.reuse, 0x10000, RZ ;  /* 0x000100000a1f7824 */ /* 0x040fe200078e00ff */
[----:B------:R-:W-:Y:S01]  /*10d20*/  LOP3.LUT R10, R10, 0xffff0000, RZ, 0xc0, !PT ;  /* 0xffff00000a0a7812 */ /* 0x000fe200078ec0ff */
[C---:B------:R-:W-:Y:S01]  /*10d30*/  IMAD.U32 R32, R11.reuse, 0x10000, RZ ;  /* 0x000100000b207824 */ /* 0x040fe200078e00ff */
[----:B------:R-:W-:Y:S01]  /*10d40*/  LOP3.LUT R11, R11, 0xffff0000, RZ, 0xc0, !PT ;  /* 0xffff00000b0b7812 */ /* 0x000fe200078ec0ff */
[----:B0-----:R-:W0:Y:S02]  /*10d50*/  LDS.128 R4, [R43] ;  /* 0x000000002b047984 */ /* 0x001e240000000c00 */
[C---:B0-----:R-:W-:Y:S01]  /*10d60*/  IMAD.U32 R25, R4.reuse, 0x10000, RZ ;  /* 0x0001000004197824 */ /* 0x041fe200078e00ff */
[----:B------:R-:W-:Y:S01]  /*10d70*/  LOP3.LUT R4, R4, 0xffff0000, RZ, 0xc0, !PT ;  /* 0xffff000004047812 */ /* 0x000fe200078ec0ff */
[C---:B------:R-:W-:Y:S01]  /*10d80*/  IMAD.U32 R26, R5.reuse, 0x10000, RZ ;  /* 0x00010000051a7824 */ /* 0x040fe200078e00ff */
[----:B------:R-:W-:Y:S01]  /*10d90*/  LOP3.LUT R5, R5, 0xffff0000, RZ, 0xc0, !PT ;  /* 0xffff000005057812 */ /* 0x000fe200078ec0ff */
[-C--:B------:R-:W-:Y:S01]  /*10da0*/  FFMA.FTZ R34, R33, R25.reuse, -R34 ;  /* 0x0000001921227223 */ /* 0x080fe20000010822 */
[----:B------:R-:W-:Y:S01]  /*10db0*/  FFMA.FTZ R14, R35, R25, R14 ;  /* 0x00000019230e7223 */ /* 0x000fe2000001000e */
[C---:B------:R-:W-:Y:S01]  /*10dc0*/  FMUL.FTZ R25, R0.reuse, R8 ;  /* 0x0000000800197220 */ /* 0x040fe20000410000 */
[----:B------:R-:W-:Y:S01]  /*10dd0*/  FFMA.FTZ R29, R0, R4, -R29 ;  /* 0x00000004001d7223 */ /* 0x000fe2000001081d */
[-C--:B------:R-:W-:Y:S01]  /*10de0*/  FMUL.FTZ R33, R42, R30.reuse ;  /* 0x0000001e2a217220 */ /* 0x080fe20000410000 */
[----:B------:R-:W-:Y:S01]  /*10df0*/  FMUL.FTZ R35, R38, R30 ;  /* 0x0000001e26237220 */ /* 0x000fe20000410000 */
[----:B------:R-:W-:-:S02]  /*10e00*/  IMAD.U32 R27, R6, 0x10000, RZ ;  /* 0x00010000061b7824 */ /* 0x000fc400078e00ff */
[-C--:B------:R-:W-:Y:S01]  /*10e10*/  FMUL.FTZ R0, R39, R31.reuse ;  /* 0x0000001f27007220 */ /* 0x080fe20000410000 */
[----:B------:R-:W-:Y:S01]  /*10e20*/  FFMA.FTZ R25, R40, R4, R25 ;  /* 0x0000000428197223 */ /* 0x000fe20000010019 */
[-C--:B------:R-:W-:Y:S01]  /*10e30*/  FFMA.FTZ R33, R38, R26.reuse, -R33 ;  /* 0x0000001a26217223 */ /* 0x080fe20000010821 */
[----:B------:R-:W-:Y:S01]  /*10e40*/  FFMA.FTZ R35, R42, R26, R35 ;  /* 0x0000001a2a237223 */ /* 0x000fe20000010023 */
[C---:B------:R-:W-:Y:S01]  /*10e50*/  FMUL.FTZ R4, R37.reuse, R31 ;  /* 0x0000001f25047220 */ /* 0x040fe20000410000 */
[-C--:B------:R-:W-:Y:S01]  /*10e60*/  FFMA.FTZ R8, R37, R27.reuse, -R0 ;  /* 0x0000001b25087223 */ /* 0x080fe20000010800 */
[----:B------:R-:W-:Y:S02]  /*10e70*/  IMAD.U32 R26, R21, 0x10000, RZ ;  /* 0x00010000151a7824 */ /* 0x000fe400078e00ff */
[-C--:B------:R-:W-:Y:S01]  /*10e80*/  FMUL.FTZ R31, R20, R10.reuse ;  /* 0x0000000a141f7220 */ /* 0x080fe20000410000 */
[----:B------:R-:W-:Y:S02]  /*10e90*/  IMAD.U32 R0, R13, 0x10000, RZ ;  /* 0x000100000d007824 */ /* 0x000fe400078e00ff */
[----:B------:R-:W-:Y:S01]  /*10ea0*/  FMUL.FTZ R37, R12, R10 ;  /* 0x0000000a0c257220 */ /* 0x000fe20000410000 */
[----:B------:R-:W-:Y:S01]  /*10eb0*/  LOP3.LUT R6, R6, 0xffff0000, RZ, 0xc0, !PT ;  /* 0xffff000006067812 */ /* 0x000fe200078ec0ff */
[----:B------:R-:W-:Y:S01]  /*10ec0*/  FFMA.FTZ R10, R39, R27, R4 ;  /* 0x0000001b270a7223 */ /* 0x000fe20000010004 */
[----:B------:R-:W-:-:S02]  /*10ed0*/  IMAD.U32 R28, R7, 0x10000, RZ ;  /* 0x00010000071c7824 */ /* 0x000fc400078e00ff */
[-C--:B------:R-:W-:Y:S01]  /*10ee0*/  FMUL.FTZ R27, R26, R32.reuse ;  /* 0x000000201a1b7220 */ /* 0x080fe20000410000 */
[----:B------:R-:W-:Y:S01]  /*10ef0*/  LOP3.LUT R21, R21, 0xffff0000, RZ, 0xc0, !PT ;  /* 0xffff000015157812 */ /* 0x000fe200078ec0ff */
[----:B------:R-:W-:Y:S01]  /*10f00*/  FMUL.FTZ R39, R0, R32 ;  /* 0x0000002000277220 */ /* 0x000fe20000410000 */
[----:B------:R-:W-:Y:S01]  /*10f10*/  LOP3.LUT R13, R13, 0xffff0000, RZ, 0xc0, !PT ;  /* 0xffff00000d0d7812 */ /* 0x000fe200078ec0ff */
[-C--:B------:R-:W-:Y:S01]  /*10f20*/  FFMA.FTZ R31, R12, R6.reuse, -R31 ;  /* 0x000000060c1f7223 */ /* 0x080fe2000001081f */
[----:B------:R-:W-:Y:S01]  /*10f30*/  LOP3.LUT R7, R7, 0xffff0000, RZ, 0xc0, !PT ;  /* 0xffff000007077812 */ /* 0x000fe200078ec0ff */
[----:B------:R-:W-:Y:S01]  /*10f40*/  FFMA.FTZ R37, R20, R6, R37 ;  /* 0x0000000614257223 */ /* 0x000fe20000010025 */
        /* <DEDUP_REMOVED lines=20> */
.L_x_592:
[----:B------:R-:W-:Y:S05]  /*11090*/  BSYNC B0 ;  /* 0x0000000000007941 */ /* 0x000fea0003800000 */
.L_x_573:
[----:B------:R-:W-:Y:S01]  /*110a0*/  @!PT LDS RZ, [RZ] ;  /* 0x00000000fffff984 */ /* 0x000fe20000000800 */
[----:B------:R-:W-:Y:S01]  /*110b0*/  @!PT LDS RZ, [RZ] ;  /* 0x00000000fffff984 */ /* 0x000fe20000000800 */
[----:B------:R-:W-:Y:S01]  /*110c0*/  @!PT LDS RZ, [RZ] ;  /* 0x00000000fffff984 */ /* 0x000fe20000000800 */
[----:B------:R-:W-:Y:S01]  /*110d0*/  @!PT LDS RZ, [RZ] ;  /* 0x00000000fffff984 */ /* 0x000fe20000000800 */
[----:B------:R5:W-:Y:S06]  /*110e0*/  MEMBAR.ALL.CTA ;  /* 0x0000000000007992 */ /* 0x000bec0000008000 */
[----:B-----5:R-:W5:Y:S01]  /*110f0*/  FENCE.VIEW.ASYNC.S ;  /* 0x00000000000073c6 */ /* 0x020f620000000000 */
[----:B------:R-:W-:Y:S05]  /*11100*/  WARPSYNC.ALL ;  /* 0x0000000000007948 */ /* 0x000fea0003800000 */
[----:B-----5:R-:W-:Y:S06]  /*11110*/  BAR.SYNC.DEFER_BLOCKING 0xd, 0x100 ;  /* 0x0344000000007b1d */ /* 0x020fec0000010000 */
.L_x_571:
[----:B------:R-:W-:-:S05]  /*11120*/  IMAD.U32 R0, RZ, RZ, UR59 ;  /* 0x0000003bff007e24 */ /* 0x000fca000f8e00ff */
[----:B------:R-:W-:-:S13]  /*11130*/  ISETP.NE.AND P0, PT, R0, 0x3, PT ;  /* 0x000000030000780c */ /* 0x000fda0003f05270 */
[----:B------:R-:W-:Y:S05]  /*11140*/  @!P0 BRA `(.L_x_618) ;  /* 0x0000000000048947 */ /* 0x000fea0003800000 */
[----:B------:R-:W-:Y:S01]  /*11150*/  BPT.TRAP 0x1 ;  /* 0x000000040000795c */ /* 0x000fe20000300000 */
.L_x_618:
[----:B01----:R-:W-:Y:S01]  /*11160*/  IMAD R3, R209, 0x8, R2 ;  /* 0x00000008d1037824 */ /* 0x003fe200078e0202 */
[----:B------:R-:W-:-:S04]  /*11170*/  SHF.L.U32 R0, R220, 0x1f, RZ ;  /* 0x0000001fdc007819 */ /* 0x000fc800000006ff */
[----:B------:R0:W1:Y:S01]  /*11180*/  SYNCS.PHASECHK.TRANS64.TRYWAIT P1, [R3+URZ+0x30830], R0 ;  /* 0x03083000030075a7 */ /* 0x000062000802017f */
[----:B------:R-:W-:Y:S05]  /*11190*/  @!P0 BRA `(.L_x_619) ;  /* 0x0000000000048947 */ /* 0x000fea0003800000 */
[----:B------:R-:W-:Y:S01]  /*111a0*/  BPT.TRAP 0x1 ;  /* 0x000000040000795c */ /* 0x000fe20000300000 */
.L_x_619:
[----:B------:R-:W-:Y:S01]  /*111b0*/  MOV R119, RZ ;  /* 0x000000ff00777202 */ /* 0x000fe20000000f00 */
[----:B-1----:R-:W-:Y:S06]  /*111c0*/  @P1 BRA `(.L_x_620) ;  /* 0x0000000000081947 */ /* 0x002fec0003800000 */
[----:B------:R-:W1:Y:S02]  /*111d0*/  SYNCS.PHASECHK.TRANS64.TRYWAIT P1, [R3+URZ+0x30830], R0 ;  /* 0x03083000030075a7 */ /* 0x000e64000802017f */
[----:B-1----:R-:W-:Y:S05]  /*111e0*/  @!P1 BRA `(.L_x_621) ;  /* 0x00000104009c9947 */ /* 0x002fea0003800000 */
.L_x_620:
[----:B------:R-:W-:Y:S05]  /*111f0*/  WARPSYNC.ALL ;  /* 0x0000000000007948 */ /* 0x000fea0003800000 */
[----:B01----:R-:W-:Y:S01]  /*11200*/  VIADD R0, R2, 0x1e400 ;  /* 0x0001e40002007836 */ /* 0x003fe20000000000 */
[----:B------:R-:W-:Y:S01]  /*11210*/  R2UR UR4, R36 ;  /* 0x00000000240472ca */ /* 0x000fe200000e0000 */
[----:B--234-:R-:W-:Y:S01]  /*11220*/  IMAD.MOV.U32 R5, RZ, RZ, 0x40000040 ;  /* 0x40000040ff057424 */ /* 0x01cfe200078e00ff */
[----:B------:R-:W-:Y:S01]  /*11230*/  WARPGROUP.ARRIVE ;  /* 0x00000000000079c5 */ /* 0x000fe20000000000 */
[----:B------:R-:W-:Y:S01]  /*11240*/  UMOV UR9, 0x40000040 ;  /* 0x4000004000097882 */ /* 0x000fe20000000000 */
[----:B------:R-:W-:Y:S01]  /*11250*/  SHF.R.U32.HI R0, RZ, 0x4, R0 ;  /* 0x00000004ff007819 */ /* 0x000fe20000011600 */
[----:B------:R-:W-:Y:S01]  /*11260*/  IMAD.MOV.U32 R7, RZ, RZ, 0x40000040 ;  /* 0x40000040ff077424 */ /* 0x000fe200078e00ff */
[----:B------:R-:W-:Y:S01]  /*11270*/  R2UR UR11, R5 ;  /* 0x00000000050b72ca */ /* 0x000fe200000e0000 */
[----:B------:R-:W-:Y:S01]  /*11280*/  IMAD.U32 R9, RZ, RZ, UR9 ;  /* 0x00000009ff097e24 */ /* 0x000fe2000f8e00ff */
[----:B------:R-:W-:Y:S01]  /*11290*/  LOP3.LUT R0, R0, 0x3fff, RZ, 0xc0, !PT ;  /* 0x00003fff00007812 */ /* 0x000fe200078ec0ff */
[----:B------:R-:W-:Y:S01]  /*112a0*/  UMOV UR53, 0x40000040 ;  /* 0x4000004000357882 */ /* 0x000fe20000000000 */
[----:B------:R-:W-:Y:S01]  /*112b0*/  UMOV UR49, 0x40000040 ;  /* 0x4000004000317882 */ /* 0x000fe20000000000 */
[----:B------:R-:W-:Y:S01]  /*112c0*/  UMOV UR45, 0x40000040 ;  /* 0x40000040002d7882 */ /* 0x000fe20000000000 */
[----:B------:R-:W-:Y:S01]  /*112d0*/  LOP3.LUT R221, R0, 0x10000, RZ, 0xfc, !PT ;  /* 0x0001000000dd7812 */ /* 0x000fe200078efcff */
[----:B------:R-:W-:Y:S01]  /*112e0*/  ULOP3.LUT UR4, UR4, 0x10000, URZ, 0xfc, !UPT ;  /* 0x0001000004047892 */ /* 0x000fe2000f8efc3f */
[----:B------:R-:W-:Y:S01]  /*112f0*/  IMAD.MOV.U32 R5, RZ, RZ, 0x40000040 ;  /* 0x40000040ff057424 */ /* 0x000fe200078e00ff */
[----:B------:R-:W-:Y:S01]  /*11300*/  UMOV UR41, 0x40000040 ;  /* 0x4000004000297882 */ /* 0x000fe20000000000 */
[----:B------:R-:W-:Y:S01]  /*11310*/  UMOV UR37, 0x40000040 ;  /* 0x4000004000257882 */ /* 0x000fe20000000000 */
[----:B------:R-:W-:Y:S01]  /*11320*/  IMAD R4, R209, 0x900, R221 ;  /* 0x00000900d1047824 */ /* 0x000fe200078e02dd */
[----:B------:R-:W-:Y:S01]  /*11330*/  UIADD3 UR5, UR4, 0x2, URZ ;  /* 0x0000000204057890 */ /* 0x000fe2000fffe03f */
[----:B------:R-:W-:Y:S01]  /*11340*/  R2UR UR39, R5 ;  /* 0x00000000052772ca */ /* 0x000fe200000e0000 */
[----:B------:R-:W-:Y:S01]  /*11350*/  UMOV UR8, UR4 ;  /* 0x0000000400087c82 */ /* 0x000fe20008000000 */
[C---:B------:R-:W-:Y:S01]  /*11360*/  VIADD R6, R4.reuse, 0x2 ;  /* 0x0000000204067836 */ /* 0x040fe20000000000 */
[----:B------:R-:W-:Y:S01]  /*11370*/  R2UR UR10, R4 ;  /* 0x00000000040a72ca */ /* 0x000fe200000e0000 */
[----:B------:R-:W-:Y:S01]  /*11380*/  IMAD.U32 R8, RZ, RZ, UR8 ;  /* 0x00000008ff087e24 */ /* 0x000fe2000f8e00ff */
[----:B------:R-:W-:-:S02]  /*11390*/  UIADD3 UR52, UR4, 0x406, URZ ;  /* 0x0000040604347890 */ /* 0x000fc4000fffe03f */
[----:B------:R-:W-:Y:S02]  /*113a0*/  UIADD3 UR48, UR4, 0x800, URZ ;  /* 0x0000080004307890 */ /* 0x000fe4000fffe03f */
[----:B------:R0:W-:Y:S01]  /*113b0*/  STL.64 [R1+0x38], R8 ;  /* 0x0000380801007387 */ /* 0x0001e20000100a00 */
[----:B------:R-:W-:Y:S02]  /*113c0*/  UIADD3 UR44, UR4, 0x802, URZ ;  /* 0x00000802042c7890 */ /* 0x000fe4000fffe03f */
[----:B------:R-:W-:Y:S02]  /*113d0*/  UIADD3 UR40, UR4, 0x804, URZ ;  /* 0x0000080404287890 */ /* 0x000fe4000fffe03f */
[----:B------:R-:W-:Y:S02]  /*113e0*/  UIADD3 UR36, UR4, 0x806, URZ ;  /* 0x0000080604247890 */ /* 0x000fe4000fffe03f */
[----:B------:R-:W-:Y:S01]  /*113f0*/  HGMMA.64x96x16.F32.BF16 R24, gdesc[UR8], RZ, !UPT, gsb0 ;  /* 0x01600000081879f0 */ /* 0x000fe2000c0018ff */
[----:B------:R-:W-:Y:S01]  /*11400*/  R2UR UR10, R6 ;  /* 0x00000000060a72ca */ /* 0x000fe200000e0000 */
[----:B------:R-:W-:Y:S01]  /*11410*/  UMOV UR8, UR5 ;  /* 0x0000000500087c82 */ /* 0x000fe20008000000 */
[----:B------:R-:W-:Y:S01]  /*11420*/  R2UR UR11, R7 ;  /* 0x00000000070b72ca */ /* 0x000fe200000e0000 */
[----:B------:R-:W-:Y:S01]  /*11430*/  UMOV UR9, 0x40000040 ;  /* 0x4000004000097882 */ /* 0x000fe20000000000 */
[----:B------:R-:W-:Y:S01]  /*11440*/  VIADD R6, R4, 0x4 ;  /* 0x0000000404067836 */ /* 0x000fe20000000000 */
[----:B------:R-:W-:Y:S01]  /*11450*/  UIADD3 UR5, UR4, 0x4, URZ ;  /* 0x0000000404057890 */ /* 0x000fe2000fffe03f */
[----:B------:R-:W-:-:S02]  /*11460*/  IMAD.MOV.U32 R7, RZ, RZ, 0x40000040 ;  /* 0x40000040ff077424 */ /* 0x000fc400078e00ff */
[----:B0-----:R-:W-:Y:S02]  /*11470*/  IMAD.U32 R8, RZ, RZ, UR8 ;  /* 0x00000008ff087e24 */ /* 0x001fe4000f8e00ff */
[----:B------:R-:W-:-:S05]  /*11480*/  IMAD.U32 R9, RZ, RZ, UR9 ;  /* 0x00000009ff097e24 */ /* 0x000fca000f8e00ff */
[----:B------:R0:W-:Y:S01]  /*11490*/  STL.64 [R1+0x30], R8 ;  /* 0x0000300801007387 */ /* 0x0001e20000100a00 */
[----:B------:R-:W-:Y:S02]  /*114a0*/  WARPGROUP.DEPBAR.LE gsb0, 0x0 ;  /* 0x00008000000079c5 */ /* 0x000fe40000010000 */
[----:B------:R-:W-:-:S06]  /*114b0*/  WARPGROUP.ARRIVE ;  /* 0x00000000000079c5 */ /* 0x000fcc0000000000 */
[----:B------:R-:W-:Y:S01]  /*114c0*/  HGMMA.64x96x16.F32.BF16 R24, gdesc[UR8], R24, gsb0 ;  /* 0x01600000081879f0 */ /* 0x000fe20008001818 */
[----:B------:R-:W-:Y:S01]  /*114d0*/  R2UR UR10, R6 ;  /* 0x00000000060a72ca */ /* 0x000fe200000e0000 */
[----:B------:R-:W-:Y:S01]  /*114e0*/  UMOV UR8, UR5 ;  /* 0x0000000500087c82 */ /* 0x000fe20008000000 */
[----:B------:R-:W-:Y:S01]  /*114f0*/  R2UR UR11, R7 ;  /* 0x00000000070b72ca */ /* 0x000fe200000e0000 */
[----:B------:R-:W-:Y:S01]  /*11500*/  UMOV UR9, 0x40000040 ;  /* 0x4000004000097882 */ /* 0x000fe20000000000 */
[----:B------:R-:W-:Y:S01]  /*11510*/  VIADD R6, R4, 0x6 ;  /* 0x0000000604067836 */ /* 0x000fe20000000000 */
[----:B------:R-:W-:Y:S01]  /*11520*/  UIADD3 UR5, UR4, 0x6, URZ ;  /* 0x0000000604057890 */ /* 0x000fe2000fffe03f */
[----:B------:R-:W-:Y:S01]  /*11530*/  IMAD.MOV.U32 R7, RZ, RZ, 0x40000040 ;  /* 0x40000040ff077424 */ /* 0x000fe200078e00ff */
[----:B0-----:R-:W-:Y:S01]  /*11540*/  MOV R8, UR8 ;  /* 0x0000000800087c02 */ /* 0x001fe20008000f00 */
        /* <DEDUP_REMOVED lines=11> */
[----:B------:R-:W-:Y:S02]  /*11600*/  IMAD.MOV.U32 R7, RZ, RZ, 0x40000040 ;  /* 0x40000040ff077424 */ /* 0x000fe400078e00ff */
        /* <DEDUP_REMOVED lines=11> */
[----:B------:R-:W-:Y:S01]  /*116c0*/  MOV R7, 0x40000040 ;  /* 0x4000004000077802 */ /* 0x000fe20000000f00 */
[----:B------:R-:W-:Y:S01]  /*116d0*/  UIADD3 UR5, UR4, 0x402, URZ ;  /* 0x0000040204057890 */ /* 0x000fe2000fffe03f */
        /* <DEDUP_REMOVED lines=23> */
[----:B------:R-:W-:Y:S02]  /*11850*/  VIADD R6, R4, 0x306 ;  /* 0x0000030604067836 */ /* 0x000fe40000000000 */
[----:B------:R-:W-:Y:S02]  /*11860*/  IMAD.MOV.U32 R7, RZ, RZ, 0x40000040 ;  /* 0x40000040ff077424 */ /* 0x000fe400078e00ff */
[----:B0-----:R-:W-:Y:S01]  /*11870*/  IMAD.U32 R8, RZ, RZ, UR8 ;  /* 0x00000008ff087e24 */ /* 0x001fe2000f8e00ff */
[----:B------:R-:W-:Y:S01]  /*11880*/  R2UR UR54, R6 ;  /* 0x00000000063672ca */ /* 0x000fe200000e0000 */
[----:B------:R-:W-:Y:S01]  /*11890*/  VIADD R6, R4, 0x600 ;  /* 0x0000060004067836 */ /* 0x000fe20000000000 */
[----:B------:R-:W-:Y:S01]  /*118a0*/  R2UR UR55, R7 ;  /* 0x00000000073772ca */ /* 0x000fe200000e0000 */
[----:B------:R-:W-:-:S02]  /*118b0*/  IMAD.MOV.U32 R7, RZ, RZ, 0x40000040 ;  /* 0x40000040ff077424 */ /* 0x000fc400078e00ff */
[----:B------:R-:W-:Y:S01]  /*118c0*/  IMAD.U32 R9, RZ, RZ, UR9 ;  /* 0x00000009ff097e24 */ /* 0x000fe2000f8e00ff */
[----:B------:R-:W-:Y:S02]  /*118d0*/  R2UR UR50, R6 ;  /* 0x00000000063272ca */ /* 0x000fe400000e0000 */
[----:B------:R-:W-:Y:S01]  /*118e0*/  R2UR UR51, R7 ;  /* 0x00000000073372ca */ /* 0x000fe200000e0000 */
[----:B------:R-:W-:Y:S01]  /*118f0*/  IMAD.MOV.U32 R7, RZ, RZ, 0x40000040 ;  /* 0x40000040ff077424 */ /* 0x000fe200078e00ff */
[----:B------:R-:W-:Y:S01]  /*11900*/  IADD3 R6, R4, 0x602, RZ ;  /* 0x0000060204067810 */ /* 0x000fe20007ffe0ff */
[----:B------:R0:W-:Y:S03]  /*11910*/  STL.64 [R1+0x8], R8 ;  /* 0x0000080801007387 */ /* 0x0001e60000100a00 */
[----:B------:R-:W-:Y:S01]  /*11920*/  R2UR UR46, R6 ;  /* 0x00000000062e72ca */ /* 0x000fe200000e0000 */
[----:B------:R-:W-:Y:S01]  /*11930*/  VIADD R6, R4, 0x604 ;  /* 0x0000060404067836 */ /* 0x000fe20000000000 */
[----:B------:R-:W-:Y:S01]  /*11940*/  R2UR UR47, R7 ;  /* 0x00000000072f72ca */ /* 0x000fe200000e0000 */
[----:B------:R-:W-:-:S02]  /*11950*/  IMAD.MOV.U32 R7, RZ, RZ, 0x40000040 ;  /* 0x40000040ff077424 */ /* 0x000fc400078e00ff */
[----:B------:R-:W-:Y:S01]  /*11960*/  VIADD R4, R4, 0x606 ;  /* 0x0000060604047836 */ /* 0x000fe20000000000 */
[----:B------:R-:W-:Y:S02]  /*11970*/  R2UR UR42, R6 ;  /* 0x00000000062a72ca */ /* 0x000fe400000e0000 */
[----:B------:R-:W-:Y:S02]  /*11980*/  R2UR UR43, R7 ;  /* 0x00000000072b72ca */ /* 0x000fe400000e0000 */
[----:B------:R-:W-:Y:S01]  /*11990*/  R2UR UR38, R4 ;  /* 0x00000000042672ca */ /* 0x000fe200000e0000 */
        /* <DEDUP_REMOVED lines=19> */
[----:B0-----:R-:W-:Y:S05]  /*11ad0*/  @!P0 BRA `(.L_x_622) ;  /* 0x0000000000048947 */ /* 0x001fea0003800000 */
[----:B------:R-:W-:Y:S01]  /*11ae0*/  BPT.TRAP 0x1 ;  /* 0x000000040000795c */ /* 0x000fe20000300000 */
.L_x_622:
[----:B------:R-:W2:Y:S01]  /*11af0*/  LDL R12, [R1+0x78] ;  /* 0x00007800010c7983 */ /* 0x000ea20000100800 */
[----:B------:R-:W-:Y:S01]  /*11b00*/  ULDC UR4, c[0x0][0x9d8] ;  /* 0x0002760000047ab9 */ /* 0x000fe20000000800 */
[----:B------:R-:W-:Y:S01]  /*11b10*/  ULDC UR5, c[0x0][0x988] ;  /* 0x0002620000057ab9 */ /* 0x000fe20000000800 */
        /* <DEDUP_REMOVED lines=30> */
[----:B------:R-:W4:Y:S01]  /*11d00*/  MUFU.TANH R29, R29 ;  /* 0x0000001d001d7308 */ /* 0x000f220000002400 */
        /* <DEDUP_REMOVED lines=17> */
[----:B------:R-:W-:Y:S01]  /*11e20*/  P2R R8, PR, RZ, 0x1 ;  /* 0x00000001ff087803 */ /* 0x000fe20000000000 */
[----:B------:R-:W-:Y:S01]  /*11e30*/  FMUL.FTZ R63, R63, UR4 ;  /* 0x000000043f3f7c20 */ /* 0x000fe20008410000 */
[----:B------:R-:W-:Y:S01]  /*11e40*/  FMUL.FTZ R66, R66, UR4 ;  /* 0x0000000442427c20 */ /* 0x000fe20008410000 */
[----:B------:R-:W-:Y:S01]  /*11e50*/  FMUL.FTZ R67, R67, UR4 ;  /* 0x0000000443437c20 */ /* 0x000fe20008410000 */
[----:B------:R-:W-:Y:S01]  /*11e60*/  FMUL.FTZ R70, R70, UR4 ;  /* 0x0000000446467c20 */ /* 0x000fe20008410000 */
[----:B------:R-:W-:Y:S01]  /*11e70*/  FMUL.FTZ R71, R71, UR4 ;  /* 0x0000000447477c20 */ /* 0x000fe20008410000 */
[----:B------:R-:W4:Y:S01]  /*11e80*/  MUFU.TANH R33, R33 ;  /* 0x0000002100217308 */ /* 0x000f220000002400 */
[----:B------:R-:W-:Y:S01]  /*11e90*/  VIADD R3, R3, 0x30840 ;  /* 0x0003084003037836 */ /* 0x000fe20000000000 */
[----:B------:R-:W-:Y:S01]  /*11ea0*/  ULDC UR38, c[0x0][0x9d8] ;  /* 0x0002760000267ab9 */ /* 0x000fe20000000800 */
[----:B------:R-:W-:Y:S01]  /*11eb0*/  ULDC UR39, c[0x0][0x988] ;  /* 0x0002620000277ab9 */ /* 0x000fe20000000800 */
[----:B------:R-:W-:Y:S01]  /*11ec0*/  BSSY B0, `(.L_x_623) ;  /* 0x0000483000007945 */ /* 0x000fe20003800000 */
[-C--:B------:R-:W-:Y:S01]  /*11ed0*/  MOV R118, R119.reuse ;  /* 0x0000007700767202 */ /* 0x080fe20000000f00 */
[----:B------:R-:W-:Y:S01]  /*11ee0*/  IMAD.MOV.U32 R117, RZ, RZ, R119 ;  /* 0x000000ffff757224 */ /* 0x000fe200078e0077 */
[----:B------:R-:W-:Y:S01]  /*11ef0*/  PRMT R3, R222, 0x654, R3 ;  /* 0x00000654de037816 */ /* 0x000fe20000000003 */
[----:B------:R-:W4:Y:S01]  /*11f00*/  MUFU.TANH R6, R27 ;  /* 0x0000001b00067308 */ /* 0x000f220000002400 */
[--C-:B------:R-:W-:Y:S01]  /*11f10*/  IMAD.MOV.U32 R116, RZ, RZ, R119.reuse ;  /* 0x000000ffff747224 */ /* 0x100fe200078e0077 */
[-C--:B------:R-:W-:Y:S01]  /*11f20*/  MOV R107, R119.reuse ;  /* 0x00000077006b7202 */ /* 0x080fe20000000f00 */
[----:B------:R4:W-:Y:S01]  /*11f30*/  SYNCS.ARRIVE.TRANS64.RED.A1T0 RZ, [R3+URZ], RZ ;  /* 0x000000ff03ff79a7 */ /* 0x0009e2000810043f */
[--C-:B------:R-:W-:Y:S01]  /*11f40*/  IMAD.MOV.U32 R115, RZ, RZ, R119.reuse ;  /* 0x000000ffff737224 */ /* 0x100fe200078e0077 */
[-C--:B------:R-:W-:Y:S01]  /*11f50*/  MOV R96, R119.reuse ;  /* 0x0000007700607202 */ /* 0x080fe20000000f00 */
[--C-:B------:R-:W-:Y:S01]  /*11f60*/  IMAD.MOV.U32 R114, RZ, RZ, R119.reuse ;  /* 0x000000ffff727224 */ /* 0x100fe200078e0077 */
[----:B------:R-:W-:Y:S01]  /*11f70*/  MOV R74, R119 ;  /* 0x00000077004a7202 */ /* 0x000fe20000000f00 */
[----:B------:R-:W4:Y:S01]  /*11f80*/  MUFU.TANH R36, R36 ;  /* 0x0000002400247308 */ /* 0x000f220000002400 */
[----:B------:R-:W-:-:S02]  /*11f90*/  IMAD.MOV.U32 R113, RZ, RZ, R119 ;  /* 0x000000ffff717224 */ /* 0x000fc400078e0077 */
[--C-:B------:R-:W-:Y:S02]  /*11fa0*/  IMAD.MOV.U32 R112, RZ, RZ, R119.reuse ;  /* 0x000000ffff707224 */ /* 0x100fe400078e0077 */
[--C-:B------:R-:W-:Y:S02]  /*11fb0*/  IMAD.MOV.U32 R111, RZ, RZ, R119.reuse ;  /* 0x000000ffff6f7224 */ /* 0x100fe400078e0077 */
[--C-:B------:R-:W-:Y:S01]  /*11fc0*/  IMAD.MOV.U32 R110, RZ, RZ, R119.reuse ;  /* 0x000000ffff6e7224 */ /* 0x100fe200078e0077 */
[----:B------:R-:W4:Y:S01]  /*11fd0*/  MUFU.TANH R9, R30 ;  /* 0x0000001e00097308 */ /* 0x000f220000002400 */
[--C-:B------:R-:W-:Y:S02]  /*11fe0*/  IMAD.MOV.U32 R109, RZ, RZ, R119.reuse ;  /* 0x000000ffff6d7224 */ /* 0x100fe400078e0077 */
[--C-:B------:R-:W-:Y:S02]  /*11ff0*/  IMAD.MOV.U32 R108, RZ, RZ, R119.reuse ;  /* 0x000000ffff6c7224 */ /* 0x100fe400078e0077 */
[----:B------:R-:W-:-:S02]  /*12000*/  IMAD.MOV.U32 R106, RZ, RZ, R119 ;  /* 0x000000ffff6a7224 */ /* 0x000fc400078e0077 */
[--C-:B------:R-:W-:Y:S01]  /*12010*/  IMAD.MOV.U32 R105, RZ, RZ, R119.reuse ;  /* 0x000000ffff697224 */ /* 0x100fe200078e0077 */
[----:B------:R-:W4:Y:S01]  /*12020*/  MUFU.TANH R37, R37 ;  /* 0x0000002500257308 */ /* 0x000f220000002400 */
[--C-:B------:R-:W-:Y:S02]  /*12030*/  IMAD.MOV.U32 R104, RZ, RZ, R119.reuse ;  /* 0x000000ffff687224 */ /* 0x100fe400078e0077 */
[--C-:B------:R-:W-:Y:S02]  /*12040*/  IMAD.MOV.U32 R103, RZ, RZ, R119.reuse ;  /* 0x000000ffff677224 */ /* 0x100fe400078e0077 */
[--C-:B------:R-:W-:Y:S02]  /*12050*/  IMAD.MOV.U32 R102, RZ, RZ, R119.reuse ;  /* 0x000000ffff667224 */ /* 0x100fe400078e0077 */
[--C-:B------:R-:W-:Y:S01]  /*12060*/  IMAD.MOV.U32 R101, RZ, RZ, R119.reuse ;  /* 0x000000ffff657224 */ /* 0x100fe200078e0077 */
        /* <DEDUP_REMOVED lines=16> */
[----:B------:R-:W-:-:S07]  /*12170*/  IMAD.MOV.U32 R72, RZ, RZ, R119 ;  /* 0x000000ffff487224 */ /* 0x000fce00078e0077 */
[----:B------:R-:W-:Y:S08]  /*12180*/  MUFU.TANH R73, R59 ;  /* 0x0000003b00497308 */ /* 0x000ff00000002400 */
[----:B------:R-:W4:Y:S08]  /*12190*/  MUFU.TANH R15, R35 ;  /* 0x00000023000f7308 */ /* 0x000f300000002400 */
[----:B------:R-:W4:Y:S08]  /*121a0*/  MUFU.TANH R44, R44 ;  /* 0x0000002c002c7308 */ /* 0x000f300000002400 */
[----:B------:R-:W-:Y:S08]  /*121b0*/  MUFU.TANH R87, R65 ;  /* 0x0000004100577308 */ /* 0x000ff00000002400 */
[----:B------:R-:W4:Y:S08]  /*121c0*/  MUFU.TANH R21, R38 ;  /* 0x0000002600157308 */ /* 0x000f300000002400 */
[----:B------:R-:W4:Y:S08]  /*121d0*/  MUFU.TANH R45, R45 ;  /* 0x0000002d002d7308 */ /* 0x000f300000002400 */
[----:B------:R-:W-:Y:S08]  /*121e0*/  MUFU.TANH R10, R55 ;  /* 0x00000037000a7308 */ /* 0x000ff00000002400 */
[----:B------:R-:W4:Y:S08]  /*121f0*/  MUFU.TANH R39, R39 ;  /* 0x0000002700277308 */ /* 0x000f300000002400 */
[----:B------:R-:W4:Y:S08]  /*12200*/  MUFU.TANH R48, R48 ;  /* 0x0000003000307308 */ /* 0x000f300000002400 */
[----:B------:R-:W-:Y:S08]  /*12210*/  MUFU.TANH R5, R51 ;  /* 0x0000003300057308 */ /* 0x000ff00000002400 */
[----:B------:R0:W4:Y:S08]  /*12220*/  MUFU.TANH R27, R42 ;  /* 0x0000002a001b7308 */ /* 0x0001300000002400 */
[----:B------:R-:W-:Y:S01]  /*12230*/  MUFU.TANH R0, R43 ;  /* 0x0000002b00007308 */ /* 0x000fe20000002400 */
[----:B0-----:R-:W-:-:S07]  /*12240*/  IMAD.MOV.U32 R42, RZ, RZ, R119 ;  /* 0x000000ffff2a7224 */ /* 0x001fce00078e0077 */
[----:B------:R-:W0:Y:S08]  /*12250*/  MUFU.TANH R49, R49 ;  /* 0x0000003100317308 */ /* 0x000e300000002400 */
[----:B------:R-:W0:Y:S08]  /*12260*/  MUFU.TANH R52, R52 ;  /* 0x0000003400347308 */ /* 0x000e300000002400 */
[----:B------:R1:W0:Y:S08]  /*12270*/  MUFU.TANH R31, R46 ;  /* 0x0000002e001f7308 */ /* 0x0002300000002400 */
[----:B------:R-:W0:Y:S01]  /*12280*/  MUFU.TANH R75, R53 ;  /* 0x00000035004b7308 */ /* 0x000e220000002400 */
[----:B-1----:R-:W-:-:S07]  /*12290*/  IMAD.MOV.U32 R46, RZ, RZ, R119 ;  /* 0x000000ffff2e7224 */ /* 0x002fce00078e0077 */
[----:B------:R-:W1:Y:S08]  /*122a0*/  MUFU.TANH R4, R47 ;  /* 0x0000002f00047308 */ /* 0x000e700000002400 */
[----:B------:R-:W1:Y:S08]  /*122b0*/  MUFU.TANH R56, R56 ;  /* 0x0000003800387308 */ /* 0x000e700000002400 */
[----:B------:R3:W1:Y:S08]  /*122c0*/  MUFU.TANH R35, R50 ;  /* 0x0000003200237308 */ /* 0x0006700000002400 */
[----:B------:R1:W1:Y:S01]  /*122d0*/  MUFU.TANH R79, R57 ;  /* 0x00000039004f7308 */ /* 0x0002620000002400 */
[----:B---3--:R-:W-:-:S07]  /*122e0*/  IMAD.MOV.U32 R50, RZ, RZ, R119 ;  /* 0x000000ffff327224 */ /* 0x008fce00078e0077 */
[----:B------:R-:W3:Y:S08]  /*122f0*/  MUFU.TANH R60, R60 ;  /* 0x0000003c003c7308 */ /* 0x000ef00000002400 */
[----:B------:R-:W3:Y:S01]  /*12300*/  MUFU.TANH R54, R54 ;  /* 0x0000003600367308 */ /* 0x000ee20000002400 */
[----:B--2---:R-:W-:-:S04]  /*12310*/  IMAD.IADD R12, R12, 0x1, R142 ;  /* 0x000000010c0c7824 */ /* 0x004fc800078e028e */
[----:B------:R-:W-:Y:S02]  /*12320*/  IMAD R14, R143, -0x60, R12 ;  /* 0xffffffa08f0e7824 */ /* 0x000fe400078e020c */
[----:B------:R-:W-:Y:S01]  /*12330*/  FMUL.FTZ R12, R69, UR4 ;  /* 0x00000004450c7c20 */ /* 0x000fe20008410000 */
[----:B------:R-:W2:Y:S02]  /*12340*/  MUFU.TANH R61, R61 ;  /* 0x0000003d003d7308 */ /* 0x000ea40000002400 */
[C---:B------:R-:W-:Y:S02]  /*12350*/  ISETP.GT.AND P6, PT, R14.reuse, RZ, PT ;  /* 0x000000ff0e00720c */ /* 0x040fe40003fc4270 */
[C---:B------:R-:W-:Y:S02]  /*12360*/  ISETP.GT.AND P5, PT, R14.reuse, 0x1, PT ;  /* 0x000000010e00780c */ /* 0x040fe40003fa4270 */
[----:B------:R-:W-:Y:S02]  /*12370*/  ISETP.GT.AND P4, PT, R14, 0x8, PT ;  /* 0x000000080e00780c */ /* 0x000fe40003f84270 */
[----:B------:R-:W2:Y:S01]  /*12380*/  MUFU.TANH R64, R64 ;  /* 0x0000004000407308 */ /* 0x000ea20000002400 */
[----:B------:R-:W-:-:S02]  /*12390*/  FSEL R93, R24, -INF , P6 ;  /* 0xff800000185d7808 */ /* 0x000fc40003000000 */
[----:B------:R-:W-:Y:S02]  /*123a0*/  FSEL R20, R25, -INF , P5 ;  /* 0xff80000019147808 */ /* 0x000fe40002800000 */
[----:B------:R-:W-:Y:S02]  /*123b0*/  ISETP.GT.AND P3, PT, R14, 0x9, PT ;  /* 0x000000090e00780c */ /* 0x000fe40003f64270 */
[----:B------:R-:W-:Y:S01]  /*123c0*/  FSEL R97, R28, -INF , P4 ;  /* 0xff8000001c617808 */ /* 0x000fe20002000000 */
[----:B------:R-:W2:Y:S01]  /*123d0*/  MUFU.TANH R58, R58 ;  /* 0x0000003a003a7308 */ /* 0x000ea20000002400 */
[----:B------:R-:W-:Y:S02]  /*123e0*/  FMNMX.FTZ R24, R93, R20, !PT ;  /* 0x000000145d187209 */ /* 0x000fe40007810000 */
[----:B------:R-:W-:Y:S02]  /*123f0*/  ISETP.GT.AND P2, PT, R14, 0x10, PT ;  /* 0x000000100e00780c */ /* 0x000fe40003f44270 */
[----:B----4-:R-:W-:-:S02]  /*12400*/  FSEL R99, R29, -INF , P3 ;  /* 0xff8000001d637808 */ /* 0x010fc40001800000 */
[----:B------:R-:W-:Y:S01]  /*12410*/  FMNMX.FTZ R24, R97, R24, !PT ;  /* 0x0000001861187209 */ /* 0x000fe20007810000 */
[----:B------:R-:W4:Y:S01]  /*12420*/  MUFU.TANH R68, R68 ;  /* 0x0000004400447308 */ /* 0x000f220000002400 */
[----:B------:R-:W-:Y:S02]  /*12430*/  ISETP.GT.AND P1, PT, R14, 0x11, PT ;  /* 0x000000110e00780c */ /* 0x000fe40003f24270 */
[----:B------:R-:W-:Y:S02]  /*12440*/  FSEL R69, R32, -INF , P2 ;  /* 0xff80000020457808 */ /* 0x000fe40001000000 */
[----:B------:R-:W-:Y:S02]  /*12450*/  FMNMX.FTZ R24, R99, R24, !PT ;  /* 0x0000001863187209 */ /* 0x000fe40007810000 */
[----:B------:R-:W-:Y:S01]  /*12460*/  FSEL R7, R7, -INF , P6 ;  /* 0xff80000007077808 */ /* 0x000fe20003000000 */
[----:B------:R-:W4:Y:S01]  /*12470*/  MUFU.TANH R12, R12 ;  /* 0x0000000c000c7308 */ /* 0x000f220000002400 */
[----:B------:R-:W-:-:S02]  /*12480*/  ISETP.GT.AND P6, PT, R14, 0x18, PT ;  /* 0x000000180e00780c */ /* 0x000fc40003fc4270 */
[----:B------:R-:W-:Y:S02]  /*12490*/  FSEL R59, R33, -INF , P1 ;  /* 0xff800000213b7808 */ /* 0x000fe40000800000 */
[----:B------:R-:W-:Y:S02]  /*124a0*/  FMNMX.FTZ R24, R69, R24, !PT ;  /* 0x0000001845187209 */ /* 0x000fe40007810000 */
[----:B------:R-:W-:Y:S01]  /*124b0*/  FSEL R6, R6, -INF , P5 ;  /* 0xff80000006067808 */ /* 0x000fe20002800000 */
[----:B------:R-:W-:Y:S01]  /*124c0*/  MUFU.TANH R62, R62 ;  /* 0x0000003e003e7308 */ /* 0x000fe20000002400 */
[----:B------:R-:W-:Y:S02]  /*124d0*/  ISETP.GT.AND P5, PT, R14, 0x19, PT ;  /* 0x000000190e00780c */ /* 0x000fe40003fa4270 */
[----:B------:R-:W-:Y:S02]  /*124e0*/  FSEL R65, R36, -INF , P6 ;  /* 0xff80000024417808 */ /* 0x000fe40003000000 */
[----:B------:R-:W-:-:S02]  /*124f0*/  FMNMX.FTZ R24, R59, R24, !PT ;  /* 0x000000183b187209 */ /* 0x000fc40007810000 */
[----:B------:R-:W-:Y:S01]  /*12500*/  FSEL R9, R9, -INF , P4 ;  /* 0xff80000009097808 */ /* 0x000fe20002000000 */
[----:B------:R-:W4:Y:S01]  /*12510*/  MUFU.TANH R66, R66 ;  /* 0x0000004200427308 */ /* 0x000f220000002400 */
[C---:B------:R-:W-:Y:S02]  /*12520*/  ISETP.GT.AND P4, PT, R14.reuse, 0x20, PT ;  /* 0x000000200e00780c */ /* 0x040fe40003f84270 */
[----:B------:R-:W-:Y:S02]  /*12530*/  FSEL R55, R37, -INF , P5 ;  /* 0xff80000025377808 */ /* 0x000fe40002800000 */
[----:B------:R-:W-:Y:S02]  /*12540*/  FMNMX.FTZ R24, R65, R24, !PT ;  /* 0x0000001841187209 */ /* 0x000fe40007810000 */
[----:B------:R-:W-:Y:S01]  /*12550*/  FSEL R11, R11, -INF , P3 ;  /* 0xff8000000b0b7808 */ /* 0x000fe20001800000 */
[----:B------:R-:W-:Y:S01]  /*12560*/  MUFU.TANH R70, R70 ;  /* 0x0000004600467308 */ /* 0x000fe20000002400 */
[----:B------:R-:W-:-:S02]  /*12570*/  ISETP.GT.AND P3, PT, R14, 0x21, PT ;  /* 0x000000210e00780c */ /* 0x000fc40003f64270 */
[----:B------:R-:W-:Y:S01]  /*12580*/  FSEL R51, R40, -INF , P4 ;  /* 0xff80000028337808 */ /* 0x000fe20002000000 */
[----:B------:R-:W-:Y:S01]  /*12590*/  IMAD.MOV.U32 R40, RZ, RZ, R119 ;  /* 0x000000ffff287224 */ /* 0x000fe200078e0077 */
[----:B------:R-:W-:Y:S02]  /*125a0*/  FMNMX.FTZ R24, R55, R24, !PT ;  /* 0x0000001837187209 */ /* 0x000fe40007810000 */
[----:B------:R-:W-:Y:S01]  /*125b0*/  FSEL R13, R13, -INF , P2 ;  /* 0xff8000000d0d7808 */ /* 0x000fe20001000000 */
[----:B------:R4:W4:Y:S01]  /*125c0*/  MUFU.TANH R95, R71 ;  /* 0x00000047005f7308 */ /* 0x0009220000002400 */
[----:B------:R-:W-:Y:S02]  /*125d0*/  ISETP.GT.AND P2, PT, R14, 0x28, PT ;  /* 0x000000280e00780c */ /* 0x000fe40003f44270 */
[----:B------:R-:W-:Y:S02]  /*125e0*/  FSEL R43, R41, -INF , P3 ;  /* 0xff800000292b7808 */ /* 0x000fe40001800000 */
[----:B------:R-:W-:-:S02]  /*125f0*/  FMNMX.FTZ R24, R51, R24, !PT ;  /* 0x0000001833187209 */ /* 0x000fc40007810000 */
[----:B------:R-:W-:Y:S02]  /*12600*/  FSEL R15, R15, -INF , P1 ;  /* 0xff8000000f0f7808 */ /* 0x000fe40000800000 */
[----:B------:R-:W-:Y:S02]  /*12610*/  ISETP.GT.AND P1, PT, R14, 0x29, PT ;  /* 0x000000290e00780c */ /* 0x000fe40003f24270 */
[----:B------:R-:W-:Y:S01]  /*12620*/  FSEL R37, R44, -INF , P2 ;  /* 0xff8000002c257808 */ /* 0x000fe20001000000 */
[----:B------:R-:W-:Y:S01]  /*12630*/  IMAD.MOV.U32 R44, RZ, RZ, R119 ;  /* 0x000000ffff2c7224 */ /* 0x000fe200078e0077 */
[----:B------:R-:W-:Y:S02]  /*12640*/  FMNMX.FTZ R24, R43, R24, !PT ;  /* 0x000000182b187209 */ /* 0x000fe40007810000 */
[----:B------:R-:W-:Y:S02]  /*12650*/  FSEL R21, R21, -INF , P6 ;  /* 0xff80000015157808 */ /* 0x000fe40003000000 */
[----:B------:R-:W-:-:S02]  /*12660*/  ISETP.GT.AND P6, PT, R14, 0x30, PT ;  /* 0x000000300e00780c */ /* 0x000fc40003fc4270 */
[----:B------:R-:W-:Y:S02]  /*12670*/  FSEL R45, R45, -INF , P1 ;  /* 0xff8000002d2d7808 */ /* 0x000fe40000800000 */
[----:B------:R-:W-:Y:S02]  /*12680*/  FMNMX.FTZ R24, R37, R24, !PT ;  /* 0x0000001825187209 */ /* 0x000fe40007810000 */
[----:B------:R-:W-:Y:S02]  /*12690*/  FSEL R25, R39, -INF , P5 ;  /* 0xff80000027197808 */ /* 0x000fe40002800000 */
[----:B------:R-:W-:Y:S02]  /*126a0*/  ISETP.GT.AND P5, PT, R14, 0x31, PT ;  /* 0x000000310e00780c */ /* 0x000fe40003fa4270 */
[----:B------:R-:W-:Y:S01]  /*126b0*/  FSEL R47, R48, -INF , P6 ;  /* 0xff800000302f7808 */ /* 0x000fe20003000000 */
[----:B------:R-:W-:Y:S01]  /*126c0*/  IMAD.MOV.U32 R48, RZ, RZ, R119 ;  /* 0x000000ffff307224 */ /* 0x000fe200078e0077 */
[----:B------:R-:W-:-:S02]  /*126d0*/  FMNMX.FTZ R24, R45, R24, !PT ;  /* 0x000000182d187209 */ /* 0x000fc40007810000 */
[----:B------:R-:W-:Y:S02]  /*126e0*/  FSEL R27, R27, -INF , P4 ;  /* 0xff8000001b1b7808 */ /* 0x000fe40002000000 */
[----:B------:R-:W-:Y:S02]  /*126f0*/  ISETP.GT.AND P4, PT, R14, 0x38, PT ;  /* 0x000000380e00780c */ /* 0x000fe40003f84270 */
[----:B0-----:R-:W-:Y:S02]  /*12700*/  FSEL R53, R49, -INF , P5 ;  /* 0xff80000031357808 */ /* 0x001fe40002800000 */
[----:B------:R-:W-:Y:S02]  /*12710*/  FMNMX.FTZ R24, R47, R24, !PT ;  /* 0x000000182f187209 */ /* 0x000fe40007810000 */
[----:B------:R-:W-:Y:S01]  /*12720*/  FSEL R29, R0, -INF , P3 ;  /* 0xff800000001d7808 */ /* 0x000fe20001800000 */
[----:B------:R-:W-:Y:S01]  /*12730*/  IMAD.U32 R0, RZ, RZ, UR5 ;  /* 0x00000005ff007e24 */ /* 0x000fe2000f8e00ff */
[----:B------:R-:W-:-:S02]  /*12740*/  ISETP.GT.AND P3, PT, R14, 0x39, PT ;  /* 0x000000390e00780c */ /* 0x000fc40003f64270 */
[----:B-1----:R-:W-:Y:S02]  /*12750*/  FSEL R57, R52, -INF , P4 ;  /* 0xff80000034397808 */ /* 0x002fe40002000000 */
[----:B------:R-:W-:Y:S02]  /*12760*/  FMNMX.FTZ R24, R53, R24, !PT ;  /* 0x0000001835187209 */ /* 0x000fe40007810000 */
[----:B------:R-:W-:Y:S02]  /*12770*/  FSEL R31, R31, -INF , P2 ;  /* 0xff8000001f1f7808 */ /* 0x000fe40001000000 */
        /* <DEDUP_REMOVED lines=14> */
[----:B---3--:R-:W-:Y:S01]  /*12860*/  FSEL R81, R60, -INF , P6 ;  /* 0xff8000003c517808 */ /* 0x008fe20003000000 */
[----:B------:R-:W-:Y:S01]  /*12870*/  IMAD.MOV.U32 R60, RZ, RZ, R119 ;  /* 0x000000ffff3c7224 */ /* 0x000fe200078e0077 */
[----:B------:R-:W-:-:S02]  /*12880*/  FMNMX.FTZ R24, R79, R24, !PT ;  /* 0x000000184f187209 */ /* 0x000fc40007810000 */
[----:B------:R-:W-:Y:S01]  /*12890*/  FSEL R41, R54, -INF , P4 ;  /* 0xff80000036297808 */ /* 0x000fe20002000000 */
[----:B------:R-:W-:Y:S01]  /*128a0*/  IMAD.MOV.U32 R54, RZ, RZ, R119 ;  /* 0x000000ffff367224 */ /* 0x000fe200078e0077 */
[----:B------:R-:W-:Y:S02]  /*128b0*/  ISETP.GT.AND P4, PT, R14, 0x50, PT ;  /* 0x000000500e00780c */ /* 0x000fe40003f84270 */
[----:B--2---:R-:W-:Y:S02]  /*128c0*/  FSEL R83, R61, -INF , P5 ;  /* 0xff8000003d537808 */ /* 0x004fe40002800000 */
[----:B------:R-:W-:Y:S02]  /*128d0*/  FMNMX.FTZ R24, R81, R24, !PT ;  /* 0x0000001851187209 */ /* 0x000fe40007810000 */
[----:B------:R-:W-:Y:S02]  /*128e0*/  FSEL R49, R10, -INF , P3 ;  /* 0xff8000000a317808 */ /* 0x000fe40001800000 */
[----:B------:R-:W-:-:S02]  /*128f0*/  ISETP.GT.AND P3, PT, R14, 0x51, PT ;  /* 0x000000510e00780c */ /* 0x000fc40003f64270 */
[----:B------:R-:W-:Y:S01]  /*12900*/  FSEL R85, R64, -INF , P4 ;  /* 0xff80000040557808 */ /* 0x000fe20002000000 */
[--C-:B------:R-:W-:Y:S01]  /*12910*/  IMAD.MOV.U32 R64, RZ, RZ, R119.reuse ;  /* 0x000000ffff407224 */ /* 0x100fe200078e0077 */
[----:B------:R-:W-:Y:S02]  /*12920*/  FMNMX.FTZ R24, R83, R24, !PT ;  /* 0x0000001853187209 */ /* 0x000fe40007810000 */
[----:B------:R-:W-:Y:S01]  /*12930*/  FSEL R61, R58, -INF , P2 ;  /* 0xff8000003a3d7808 */ /* 0x000fe20001000000 */
[----:B------:R-:W-:Y:S01]  /*12940*/  IMAD.MOV.U32 R58, RZ, RZ, R119 ;  /* 0x000000ffff3a7224 */ /* 0x000fe200078e0077 */
[----:B------:R-:W-:Y:S02]  /*12950*/  ISETP.GT.AND P2, PT, R14, 0x58, PT ;  /* 0x000000580e00780c */ /* 0x000fe40003f44270 */
[----:B------:R-:W-:Y:S02]  /*12960*/  FSEL R87, R87, -INF , P3 ;  /* 0xff80000057577808 */ /* 0x000fe40001800000 */
[----:B------:R-:W-:-:S02]  /*12970*/  FMNMX.FTZ R24, R85, R24, !PT ;  /* 0x0000001855187209 */ /* 0x000fc40007810000 */
[----:B------:R-:W-:Y:S02]  /*12980*/  FSEL R73, R73, -INF , P1 ;  /* 0xff80000049497808 */ /* 0x000fe40000800000 */
[----:B------:R-:W-:Y:S02]  /*12990*/  ISETP.GT.AND P1, PT, R14, 0x59, PT ;  /* 0x000000590e00780c */ /* 0x000fe40003f24270 */
[----:B----4-:R-:W-:Y:S01]  /*129a0*/  FSEL R89, R68, -INF , P2 ;  /* 0xff80000044597808 */ /* 0x010fe20001000000 */
[----:B------:R-:W-:Y:S01]  /*129b0*/  IMAD.MOV.U32 R68, RZ, RZ, R119 ;  /* 0x000000ffff447224 */ /* 0x000fe200078e0077 */
[----:B------:R-:W-:Y:S02]  /*129c0*/  FMNMX.FTZ R24, R87, R24, !PT ;  /* 0x0000001857187209 */ /* 0x000fe40007810000 */
[----:B------:R-:W-:Y:S02]  /*129d0*/  FSEL R91, R12, -INF , P1 ;  /* 0xff8000000c5b7808 */ /* 0x000fe40000800000 */
[----:B------:R-:W-:-:S02]  /*129e0*/  FMNMX.FTZ R24, R89, R24, !PT ;  /* 0x0000001859187209 */ /* 0x000fc40007810000 */
[----:B------:R-:W-:Y:S01]  /*129f0*/  FSEL R71, R66, -INF , P4 ;  /* 0xff80000042477808 */ /* 0x000fe20002000000 */
[----:B------:R-:W-:Y:S01]  /*12a00*/  IMAD.MOV.U32 R66, RZ, RZ, R119 ;  /* 0x000000ffff427224 */ /* 0x000fe200078e0077 */
[----:B------:R-:W-:Y:S02]  /*12a10*/  FMNMX.FTZ R24, R91, R24, !PT ;  /* 0x000000185b187209 */ /* 0x000fe40007810000 */
[----:B------:R-:W-:Y:S02]  /*12a20*/  FSEL R95, R95, -INF , P1 ;  /* 0xff8000005f5f7808 */ /* 0x000fe40000800000 */
[----:B------:R-:W-:Y:S01]  /*12a30*/  MOV R52, R119 ;  /* 0x0000007700347202 */ /* 0x000fe20000000f00 */
[----:B------:R-:W0:Y:S02]  /*12a40*/  SHFL.BFLY PT, R5, R24, 0x2, 0x1f ;  /* 0x0c401f0018057f89 */ /* 0x000e2400000e0000 */
[----:B0-----:R-:W-:-:S05]  /*12a50*/  FMNMX.FTZ R10, R24, R5, !PT ;  /* 0x00000005180a7209 */ /* 0x001fca0007810000 */
[----:B------:R-:W0:Y:S02]  /*12a60*/  SHFL.BFLY PT, R5, R10, 0x1, 0x1f ;  /* 0x0c201f000a057f89 */ /* 0x000e2400000e0000 */
[----:B0-----:R-:W-:Y:S02]  /*12a70*/  FMNMX.FTZ R5, R10, R5, !PT ;  /* 0x000000050a057209 */ /* 0x001fe40007810000 */
[----:B------:R-:W-:Y:S02]  /*12a80*/  FMNMX.FTZ R10, R7, R6, !PT ;  /* 0x00000006070a7209 */ /* 0x000fe40007810000 */
[C---:B------:R-:W-:Y:S01]  /*12a90*/  FSETP.NEU.FTZ.AND P0, PT, R5.reuse, -INF , PT ;  /* 0xff8000000500780b */ /* 0x040fe20003f1d000 */
[----:B------:R-:W-:Y:S01]  /*12aa0*/  FMUL.FTZ R4, R5, R0 ;  /* 0x0000000005047220 */ /* 0x000fe20000410000 */
[----:B------:R-:W-:-:S04]  /*12ab0*/  FMNMX.FTZ R10, R9, R10, !PT ;  /* 0x0000000a090a7209 */ /* 0x000fc80007810000 */
[----:B------:R-:W-:Y:S02]  /*12ac0*/  FMNMX.FTZ R10, R11, R10, !PT ;  /* 0x0000000a0b0a7209 */ /* 0x000fe40007810000 */
[----:B------:R-:W-:Y:S02]  /*12ad0*/  FSEL R12, R4, RZ, P0 ;  /* 0x000000ff040c7208 */ /* 0x000fe40000000000 */
[----:B------:R-:W-:Y:S01]  /*12ae0*/  FMNMX.FTZ R10, R13, R10, !PT ;  /* 0x0000000a0d0a7209 */ /* 0x000fe20007810000 */
[----:B------:R0:W1:Y:S01]  /*12af0*/  MUFU.TANH R4, R63 ;  /* 0x0000003f00047308 */ /* 0x0000620000002400 */
[----:B------:R-:W-:Y:S01]  /*12b00*/  ISETP.NE.AND P0, PT, R8, RZ, PT ;  /* 0x000000ff0800720c */ /* 0x000fe20003f05270 */
[--C-:B------:R-:W-:Y:S01]  /*12b10*/  FFMA.FTZ R186, R65, R0, -R12.reuse ;  /* 0x0000000041ba7223 */ /* 0x100fe2000001080c */
[----:B------:R-:W-:Y:S01]  /*12b20*/  FMNMX.FTZ R10, R15, R10, !PT ;  /* 0x0000000a0f0a7209 */ /* 0x000fe20007810000 */
[-CC-:B------:R-:W-:Y:S01]  /*12b30*/  FFMA.FTZ R184, R69, R0.reuse, -R12.reuse ;  /* 0x0000000045b87223 */ /* 0x180fe2000001080c */
[----:B------:R-:W-:Y:S01]  /*12b40*/  FSEL R65, R62, -INF , P6 ;  /* 0xff8000003e417808 */ /* 0x000fe20003000000 */
[--C-:B------:R-:W-:Y:S01]  /*12b50*/  FFMA.FTZ R180, R51, R0, -R12.reuse ;  /* 0x0000000033b47223 */ /* 0x100fe2000001080c */
[----:B------:R-:W-:Y:S01]  /*12b60*/  FMNMX.FTZ R10, R21, R10, !PT ;  /* 0x0000000a150a7209 */ /* 0x000fe20007810000 */
[----:B------:R2:W3:Y:S01]  /*12b70*/  MUFU.TANH R8, R67 ;  /* 0x0000004300087308 */ /* 0x0004e20000002400 */
[-CC-:B------:R-:W-:Y:S01]  /*12b80*/  FFMA.FTZ R188, R93, R0.reuse, -R12.reuse ;  /* 0x000000005dbc7223 */ /* 0x180fe2000001080c */
[----:B------:R-:W-:Y:S01]  /*12b90*/  FSEL R93, R70, -INF , P2 ;  /* 0xff800000465d7808 */ /* 0x000fe20001000000 */
[--C-:B------:R-:W-:Y:S01]  /*12ba0*/  FFMA.FTZ R190, R97, R0, -R12.reuse ;  /* 0x0000000061be7223 */ /* 0x100fe2000001080c */
[----:B------:R-:W-:Y:S01]  /*12bb0*/  FMNMX.FTZ R10, R25, R10, !PT ;  /* 0x0000000a190a7209 */ /* 0x000fe20007810000 */
[-CC-:B0-----:R-:W-:Y:S01]  /*12bc0*/  FFMA.FTZ R63, R20, R0.reuse, -R12.reuse ;  /* 0x00000000143f7223 */ /* 0x181fe2000001080c */
[-CC-:B------:R-:W-:Y:S01]  /*12bd0*/  FFMA.FTZ R182, R37, R0.reuse, -R12.reuse ;  /* 0x0000000025b67223 */ /* 0x180fe2000001080c */
[--C-:B------:R-:W-:Y:S01]  /*12be0*/  FFMA.FTZ R37, R45, R0, -R12.reuse ;  /* 0x000000002d257223 */ /* 0x100fe2000001080c */
[----:B------:R-:W-:Y:S01]  /*12bf0*/  FMNMX.FTZ R10, R27, R10, !PT ;  /* 0x0000000a1b0a7209 */ /* 0x000fe20007810000 */
[-CC-:B------:R-:W-:Y:S01]  /*12c00*/  FFMA.FTZ R176, R47, R0.reuse, -R12.reuse ;  /* 0x000000002fb07223 */ /* 0x180fe2000001080c */
[----:B-1----:R-:W-:Y:S01]  /*12c10*/  FSEL R69, R4, -INF , P5 ;  /* 0xff80000004457808 */ /* 0x002fe20002800000 */
[--C-:B------:R-:W-:Y:S01]  /*12c20*/  FFMA.FTZ R45, R53, R0, -R12.reuse ;  /* 0x00000000352d7223 */ /* 0x100fe2000001080c */
[----:B------:R-:W-:Y:S01]  /*12c30*/  FMNMX.FTZ R10, R29, R10, !PT ;  /* 0x0000000a1d0a7209 */ /* 0x000fe20007810000 */
[-CC-:B------:R-:W-:Y:S01]  /*12c40*/  FFMA.FTZ R178, R57, R0.reuse, -R12.reuse ;  /* 0x0000000039b27223 */ /* 0x180fe2000001080c */
[-CC-:B------:R-:W-:Y:S01]  /*12c50*/  FFMA.FTZ R47, R75, R0.reuse, -R12.reuse ;  /* 0x000000004b2f7223 */ /* 0x180fe2000001080c */
[--C-:B------:R-:W-:Y:S01]  /*12c60*/  FFMA.FTZ R172, R77, R0, -R12.reuse ;  /* 0x000000004dac7223 */ /* 0x100fe2000001080c */
[----:B------:R-:W-:Y:S01]  /*12c70*/  FMNMX.FTZ R10, R31, R10, !PT ;  /* 0x0000000a1f0a7209 */ /* 0x000fe20007810000 */
[-CC-:B--2---:R-:W-:Y:S01]  /*12c80*/  FFMA.FTZ R67, R99, R0.reuse, -R12.reuse ;  /* 0x0000000063437223 */ /* 0x184fe2000001080c */
[----:B---3--:R-:W-:Y:S01]  /*12c90*/  FSEL R51, R8, -INF , P3 ;  /* 0xff80000008337808 */ /* 0x008fe20001800000 */
[--C-:B------:R-:W-:Y:S01]  /*12ca0*/  FFMA.FTZ R59, R59, R0, -R12.reuse ;  /* 0x000000003b3b7223 */ /* 0x100fe2000001080c */
[----:B------:R-:W-:Y:S01]  /*12cb0*/  FMNMX.FTZ R10, R33, R10, !PT ;  /* 0x0000000a210a7209 */ /* 0x000fe20007810000 */
[-CC-:B------:R-:W-:Y:S01]  /*12cc0*/  FFMA.FTZ R55, R55, R0.reuse, -R12.reuse ;  /* 0x0000000037377223 */ /* 0x180fe2000001080c */
[-CC-:B------:R-:W-:Y:S01]  /*12cd0*/  FFMA.FTZ R43, R43, R0.reuse, -R12.reuse ;  /* 0x000000002b2b7223 */ /* 0x180fe2000001080c */
        /* <DEDUP_REMOVED lines=8> */
[----:B------:R-:W-:Y:S01]  /*12d60*/  FFMA.FTZ R77, R91, R0, -R12 ;  /* 0x000000005b4d7223 */ /* 0x000fe2000001080c */
[----:B------:R-:W-:Y:S01]  /*12d70*/  FMNMX.FTZ R10, R41, R10, !PT ;  /* 0x0000000a290a7209 */ /* 0x000fe20007810000 */
[----:B------:R-:W-:Y:S01]  /*12d80*/  MUFU.EX2 R188, R188 ;  /* 0x000000bc00bc7308 */ /* 0x000fe20000000800 */
[--C-:B------:R-:W-:Y:S01]  /*12d90*/  IMAD.MOV.U32 R99, RZ, RZ, R119.reuse ;  /* 0x000000ffff637224 */ /* 0x100fe200078e0077 */
[----:B------:R-:W-:Y:S01]  /*12da0*/  MOV R85, R119 ;  /* 0x0000007700557202 */ /* 0x000fe20000000f00 */
[--C-:B------:R-:W-:Y:S01]  /*12db0*/  IMAD.MOV.U32 R91, RZ, RZ, R119.reuse ;  /* 0x000000ffff5b7224 */ /* 0x100fe200078e0077 */
[----:B------:R-:W-:Y:S01]  /*12dc0*/  FMNMX.FTZ R10, R49, R10, !PT ;  /* 0x0000000a310a7209 */ /* 0x000fe20007810000 */
[----:B------:R-:W-:-:S02]  /*12dd0*/  IMAD.MOV.U32 R89, RZ, RZ, R119 ;  /* 0x000000ffff597224 */ /* 0x000fc400078e0077 */
[--C-:B------:R-:W-:Y:S01]  /*12de0*/  IMAD.MOV.U32 R87, RZ, RZ, R119.reuse ;  /* 0x000000ffff577224 */ /* 0x100fe200078e0077 */
[----:B------:R-:W-:Y:S01]  /*12df0*/  FMNMX.FTZ R10, R61, R10, !PT ;  /* 0x0000000a3d0a7209 */ /* 0x000fe20007810000 */
[----:B------:R-:W0:Y:S01]  /*12e00*/  MUFU.EX2 R63, R63 ;  /* 0x0000003f003f7308 */ /* 0x000e220000000800 */
[--C-:B------:R-:W-:Y:S02]  /*12e10*/  IMAD.MOV.U32 R83, RZ, RZ, R119.reuse ;  /* 0x000000ffff537224 */ /* 0x100fe400078e0077 */
[----:B------:R-:W-:Y:S01]  /*12e20*/  FMNMX.FTZ R10, R73, R10, !PT ;  /* 0x0000000a490a7209 */ /* 0x000fe20007810000 */
[--C-:B------:R-:W-:Y:S02]  /*12e30*/  IMAD.MOV.U32 R81, RZ, RZ, R119.reuse ;  /* 0x000000ffff517224 */ /* 0x100fe400078e0077 */
[--C-:B------:R-:W-:Y:S01]  /*12e40*/  IMAD.MOV.U32 R79, RZ, RZ, R119.reuse ;  /* 0x000000ffff4f7224 */ /* 0x100fe200078e0077 */
[----:B------:R-:W-:Y:S01]  /*12e50*/  FMNMX.FTZ R10, R65, R10, !PT ;  /* 0x0000000a410a7209 */ /* 0x000fe20007810000 */
[----:B------:R-:W1:Y:S01]  /*12e60*/  MUFU.EX2 R190, R190 ;  /* 0x000000be00be7308 */ /* 0x000e620000000800 */
[----:B------:R-:W-:-:S02]  /*12e70*/  IMAD.MOV.U32 R70, RZ, RZ, R119 ;  /* 0x000000ffff467224 */ /* 0x000fc400078e0077 */
[----:B------:R-:W-:Y:S01]  /*12e80*/  FMNMX.FTZ R10, R69, R10, !PT ;  /* 0x0000000a450a7209 */ /* 0x000fe20007810000 */
[----:B------:R-:W-:-:S03]  /*12e90*/  IMAD.MOV.U32 R62, RZ, RZ, R119 ;  /* 0x000000ffff3e7224 */ /* 0x000fc600078e0077 */
[----:B------:R-:W-:Y:S01]  /*12ea0*/  FMNMX.FTZ R10, R71, R10, !PT ;  /* 0x0000000a470a7209 */ /* 0x000fe20007810000 */
[----:B------:R-:W2:Y:S03]  /*12eb0*/  MUFU.EX2 R67, R67 ;  /* 0x0000004300437308 */ /* 0x000ea60000000800 */
[----:B------:R-:W-:-:S04]  /*12ec0*/  FMNMX.FTZ R10, R51, R10, !PT ;  /* 0x0000000a330a7209 */ /* 0x000fc80007810000 */
[----:B------:R-:W-:Y:S01]  /*12ed0*/  FMNMX.FTZ R10, R93, R10, !PT ;  /* 0x0000000a5d0a7209 */ /* 0x000fe20007810000 */
[----:B------:R-:W3:Y:S03]  /*12ee0*/  MUFU.EX2 R184, R184 ;  /* 0x000000b800b87308 */ /* 0x000ee60000000800 */
[----:B------:R-:W-:-:S05]  /*12ef0*/  FMNMX.FTZ R10, R95, R10, !PT ;  /* 0x0000000a5f0a7209 */ /* 0x000fca0007810000 */
[----:B------:R-:W4:Y:S01]  /*12f00*/  SHFL.BFLY PT, R97, R10, 0x2, 0x1f ;  /* 0x0c401f000a617f89 */ /* 0x000f2200000e0000 */
[----:B------:R-:W3:Y:S08]  /*12f10*/  MUFU.EX2 R59, R59 ;  /* 0x0000003b003b7308 */ /* 0x000ef00000000800 */
[----:B------:R-:W3:Y:S08]  /*12f20*/  MUFU.EX2 R186, R186 ;  /* 0x000000ba00ba7308 */ /* 0x000ef00000000800 */
[----:B------:R-:W3:Y:S01]  /*12f30*/  MUFU.EX2 R55, R55 ;  /* 0x0000003700377308 */ /* 0x000ee20000000800 */
[----:B----4-:R-:W-:-:S07]  /*12f40*/  FMNMX.FTZ R97, R10, R97, !PT ;  /* 0x000000610a617209 */ /* 0x010fce0007810000 */
[----:B------:R-:W-:Y:S01]  /*12f50*/  MUFU.EX2 R180, R180 ;  /* 0x000000b400b47308 */ /* 0x000fe20000000800 */
[----:B------:R-:W4:Y:S07]  /*12f60*/  SHFL.BFLY PT, R4, R97, 0x1, 0x1f ;  /* 0x0c201f0061047f89 */ /* 0x000f2e00000e0000 */
[----:B------:R-:W-:Y:S08]  /*12f70*/  MUFU.EX2 R43, R43 ;  /* 0x0000002b002b7308 */ /* 0x000ff00000000800 */
[----:B------:R-:W-:Y:S08]  /*12f80*/  MUFU.EX2 R182, R182 ;  /* 0x000000b600b67308 */ /* 0x000ff00000000800 */
[----:B------:R-:W-:Y:S01]  /*12f90*/  MUFU.EX2 R37, R37 ;  /* 0x0000002500257308 */ /* 0x000fe20000000800 */
[----:B----4-:R-:W-:Y:S01]  /*12fa0*/  FMNMX.FTZ R4, R97, R4, !PT ;  /* 0x0000000461047209 */ /* 0x010fe20007810000 */
[----:B------:R-:W-:-:S03]  /*12fb0*/  IMAD.MOV.U32 R97, RZ, RZ, R119 ;  /* 0x000000ffff617224 */ /* 0x000fc600078e0077 */
[C---:B------:R-:W-:Y:S01]  /*12fc0*/  FSETP.NEU.FTZ.AND P1, PT, R4.reuse, -INF , PT ;  /* 0xff8000000400780b */ /* 0x040fe20003f3d000 */
[----:B------:R-:W-:Y:S02]  /*12fd0*/  FMUL.FTZ R8, R4, R0 ;  /* 0x0000000004087220 */ /* 0x000fe40000410000 */
[----:B------:R-:W-:Y:S03]  /*12fe0*/  MUFU.EX2 R176, R176 ;  /* 0x000000b000b07308 */ /* 0x000fe60000000800 */
[----:B------:R-:W-:Y:S02]  /*12ff0*/  FSEL R12, R8, RZ, P1 ;  /* 0x000000ff080c7208 */ /* 0x000fe40000800000 */
[----:B------:R-:W-:-:S03]  /*13000*/  ISETP.GE.AND P1, PT, R142, 0x61, PT ;  /* 0x000000618e00780c */ /* 0x000fc60003f26270 */
[----:B------:R-:W-:Y:S01]  /*13010*/  MUFU.EX2 R45, R45 ;  /* 0x0000002d002d7308 */ /* 0x000fe20000000800 */
[-CC-:B------:R-:W-:Y:S01]  /*13020*/  FFMA.FTZ R189, R7, R0.reuse, -R12.reuse ;  /* 0x0000000007bd7223 */ /* 0x180fe2000001080c */
[-CC-:B------:R-:W-:Y:S01]  /*13030*/  FFMA.FTZ R6, R6, R0.reuse, -R12.reuse ;  /* 0x0000000006067223 */ /* 0x180fe2000001080c */
[-CC-:B------:R-:W-:Y:S01]  /*13040*/  FFMA.FTZ R191, R9, R0.reuse, -R12.reuse ;  /* 0x0000000009bf7223 */ /* 0x180fe2000001080c */
[-CC-:B------:R-:W-:Y:S01]  /*13050*/  FFMA.FTZ R8, R11, R0.reuse, -R12.reuse ;  /* 0x000000000b087223 */ /* 0x180fe2000001080c */
[-CC-:B------:R-:W-:Y:S01]  /*13060*/  FFMA.FTZ R185, R13, R0.reuse, -R12.reuse ;  /* 0x000000000db97223 */ /* 0x180fe2000001080c */
[----:B0-----:R-:W-:Y:S01]  /*13070*/  FADD.FTZ R7, R188, R63 ;  /* 0x0000003fbc077221 */ /* 0x001fe20000010000 */
[-CC-:B------:R-:W-:Y:S01]  /*13080*/  FFMA.FTZ R10, R15, R0.reuse, -R12.reuse ;  /* 0x000000000f0a7223 */ /* 0x180fe2000001080c */
[----:B------:R-:W-:Y:S01]  /*13090*/  MUFU.EX2 R189, R189 ;  /* 0x000000bd00bd7308 */ /* 0x000fe20000000800 */
[-CC-:B------:R-:W-:Y:S01]  /*130a0*/  FFMA.FTZ R187, R21, R0.reuse, -R12.reuse ;  /* 0x0000000015bb7223 */ /* 0x180fe2000001080c */
[----:B-1----:R-:W-:Y:S01]  /*130b0*/  FADD.FTZ R28, R190, R7 ;  /* 0x00000007be1c7221 */ /* 0x002fe20000010000 */
[-CC-:B------:R-:W-:Y:S01]  /*130c0*/  FFMA.FTZ R25, R25, R0.reuse, -R12.reuse ;  /* 0x0000000019197223 */ /* 0x180fe2000001080c */
[-CC-:B------:R-:W-:Y:S01]  /*130d0*/  FFMA.FTZ R27, R27, R0.reuse, -R12.reuse ;  /* 0x000000001b1b7223 */ /* 0x180fe2000001080c */
[-C--:B------:R-:W-:Y:S01]  /*130e0*/  FFMA.FTZ R29, R29, R0.reuse, -R12 ;  /* 0x000000001d1d7223 */ /* 0x080fe2000001080c */
[----:B--2---:R-:W-:Y:S01]  /*130f0*/  FADD.FTZ R7, R67, R28 ;  /* 0x0000001c43077221 */ /* 0x004fe20000010000 */
[-CC-:B------:R-:W-:Y:S01]  /*13100*/  FFMA.FTZ R31, R31, R0.reuse, -R12.reuse ;  /* 0x000000001f1f7223 */ /* 0x180fe2000001080c */
[----:B------:R-:W0:Y:S01]  /*13110*/  MUFU.EX2 R6, R6 ;  /* 0x0000000600067308 */ /* 0x000e220000000800 */
[-CC-:B------:R-:W-:Y:S01]  /*13120*/  FFMA.FTZ R33, R33, R0.reuse, -R12.reuse ;  /* 0x0000000021217223 */ /* 0x180fe2000001080c */
[----:B---3--:R-:W-:Y:S01]  /*13130*/  FADD.FTZ R30, R184, R7 ;  /* 0x00000007b81e7221 */ /* 0x008fe20000010000 */
[-CC-:B------:R-:W-:Y:S01]  /*13140*/  FFMA.FTZ R35, R35, R0.reuse, -R12.reuse ;  /* 0x0000000023237223 */ /* 0x180fe2000001080c */
[-CC-:B------:R-:W-:Y:S01]  /*13150*/  FFMA.FTZ R39, R39, R0.reuse, -R12.reuse ;  /* 0x0000000027277223 */ /* 0x180fe2000001080c */
[-C--:B------:R-:W-:Y:S01]  /*13160*/  FFMA.FTZ R41, R41, R0.reuse, -R12 ;  /* 0x0000000029297223 */ /* 0x080fe2000001080c */
[----:B------:R-:W-:Y:S01]  /*13170*/  FADD.FTZ R9, R59, R30 ;  /* 0x0000001e3b097221 */ /* 0x000fe20000010000 */
[-CC-:B------:R-:W-:Y:S01]  /*13180*/  FFMA.FTZ R49, R49, R0.reuse, -R12.reuse ;  /* 0x0000000031317223 */ /* 0x180fe2000001080c */
[----:B------:R-:W1:Y:S01]  /*13190*/  MUFU.EX2 R191, R191 ;  /* 0x000000bf00bf7308 */ /* 0x000e620000000800 */
[-CC-:B------:R-:W-:Y:S01]  /*131a0*/  FFMA.FTZ R61, R61, R0.reuse, -R12.reuse ;  /* 0x000000003d3d7223 */ /* 0x180fe2000001080c */
[----:B------:R-:W-:Y:S01]  /*131b0*/  FADD.FTZ R32, R186, R9 ;  /* 0x00000009ba207221 */ /* 0x000fe20000010000 */
[-CC-:B------:R-:W-:Y:S01]  /*131c0*/  FFMA.FTZ R73, R73, R0.reuse, -R12.reuse ;  /* 0x0000000049497223 */ /* 0x180fe2000001080c */
[-CC-:B------:R-:W-:Y:S01]  /*131d0*/  FFMA.FTZ R65, R65, R0.reuse, -R12.reuse ;  /* 0x0000000041417223 */ /* 0x180fe2000001080c */
[-C--:B------:R-:W-:Y:S01]  /*131e0*/  FFMA.FTZ R69, R69, R0.reuse, -R12 ;  /* 0x0000000045457223 */ /* 0x080fe2000001080c */
[----:B------:R-:W-:Y:S01]  /*131f0*/  FADD.FTZ R9, R55, R32 ;  /* 0x0000002037097221 */ /* 0x000fe20000010000 */
[-C--:B------:R-:W-:Y:S01]  /*13200*/  FFMA.FTZ R71, R71, R0.reuse, -R12 ;  /* 0x0000000047477223 */ /* 0x080fe2000001080c */
[----:B------:R-:W2:Y:S01]  /*13210*/  MUFU.EX2 R8, R8 ;  /* 0x0000000800087308 */ /* 0x000ea20000000800 */
[----:B0-----:R-:W-:Y:S01]  /*13220*/  FADD.FTZ R28, R189, R6 ;  /* 0x00000006bd1c7221 */ /* 0x001fe20000010000 */
[----:B------:R-:W-:Y:S01]  /*13230*/  FADD.FTZ R32, R180, R9 ;  /* 0x00000009b4207221 */ /* 0x000fe20000010000 */
[-CC-:B------:R-:W-:Y:S01]  /*13240*/  FFMA.FTZ R51, R51, R0.reuse, -R12.reuse ;  /* 0x0000000033337223 */ /* 0x180fe2000001080c */
[-CC-:B------:R-:W-:Y:S01]  /*13250*/  FFMA.FTZ R93, R93, R0.reuse, -R12.reuse ;  /* 0x000000005d5d7223 */ /* 0x180fe2000001080c */
[----:B------:R-:W-:Y:S01]  /*13260*/  FFMA.FTZ R95, R95, R0, -R12 ;  /* 0x000000005f5f7223 */ /* 0x000fe2000001080c */
[----:B------:R-:W-:Y:S01]  /*13270*/  FADD.FTZ R9, R43, R32 ;  /* 0x000000202b097221 */ /* 0x000fe20000010000 */
[----:B------:R-:W-:Y:S01]  /*13280*/  F2FP.BF16.F32.PACK_AB R189, R6, R189 ;  /* 0x000000bd06bd723e */ /* 0x000fe200000010ff */
[----:B------:R-:W0:Y:S01]  /*13290*/  MUFU.EX2 R185, R185 ;  /* 0x000000b900b97308 */ /* 0x000e220000000800 */
[----:B-1----:R-:W-:Y:S01]  /*132a0*/  FADD.FTZ R7, R191, R28 ;  /* 0x0000001cbf077221 */ /* 0x002fe20000010000 */
[----:B------:R-:W-:Y:S01]  /*132b0*/  FADD.FTZ R34, R182, R9 ;  /* 0x00000009b6227221 */ /* 0x000fe20000010000 */
[----:B------:R-:W-:-:S02]  /*132c0*/  F2FP.BF16.F32.PACK_AB R188, R63, R188 ;  /* 0x000000bc3fbc723e */ /* 0x000fc400000010ff */
[----:B------:R-:W-:Y:S01]  /*132d0*/  F2FP.BF16.F32.PACK_AB R190, R67, R190 ;  /* 0x000000be43be723e */ /* 0x000fe200000010ff */
[----:B------:R-:W-:Y:S01]  /*132e0*/  IMAD.MOV.U32 R67, RZ, RZ, R119 ;  /* 0x000000ffff437224 */ /* 0x000fe200078e0077 */
[----:B------:R-:W-:Y:S01]  /*132f0*/  F2FP.BF16.F32.PACK_AB R184, R59, R184 ;  /* 0x000000b83bb8723e */ /* 0x000fe200000010ff */
[----:B------:R-:W1:Y:S01]  /*13300*/  MUFU.EX2 R10, R10 ;  /* 0x0000000a000a7308 */ /* 0x000e620000000800 */
[C---:B--2---:R-:W-:Y:S01]  /*13310*/  FADD.FTZ R30, R8.reuse, R7 ;  /* 0x00000007081e7221 */ /* 0x044fe20000010000 */
[----:B------:R-:W-:Y:S01]  /*13320*/  F2FP.BF16.F32.PACK_AB R186, R55, R186 ;  /* 0x000000ba37ba723e */ /* 0x000fe200000010ff */
[--C-:B------:R-:W-:Y:S01]  /*13330*/  IMAD.MOV.U32 R59, RZ, RZ, R119.reuse ;  /* 0x000000ffff3b7224 */ /* 0x100fe200078e0077 */
[----:B------:R-:W-:Y:S01]  /*13340*/  F2FP.BF16.F32.PACK_AB R180, R43, R180 ;  /* 0x000000b42bb4723e */ /* 0x000fe200000010ff */
[--C-:B------:R-:W-:Y:S01]  /*13350*/  IMAD.MOV.U32 R55, RZ, RZ, R119.reuse ;  /* 0x000000ffff377224 */ /* 0x100fe200078e0077 */
[----:B------:R-:W-:Y:S01]  /*13360*/  F2FP.BF16.F32.PACK_AB R182, R37, R182 ;  /* 0x000000b625b6723e */ /* 0x000fe200000010ff */
[----:B------:R-:W-:Y:S01]  /*13370*/  IMAD.MOV.U32 R43, RZ, RZ, R119 ;  /* 0x000000ffff2b7224 */ /* 0x000fe200078e0077 */
[----:B------:R-:W2:Y:S01]  /*13380*/  MUFU.EX2 R187, R187 ;  /* 0x000000bb00bb7308 */ /* 0x000ea20000000800 */
[----:B0-----:R-:W-:Y:S01]  /*13390*/  FADD.FTZ R7, R185, R30 ;  /* 0x0000001eb9077221 */ /* 0x001fe20000010000 */
[----:B------:R-:W-:-:S02]  /*133a0*/  F2FP.BF16.F32.PACK_AB R191, R8, R191 ;  /* 0x000000bf08bf723e */ /* 0x000fc400000010ff */
[----:B------:R-:W-:-:S04]  /*133b0*/  MOV R63, R119 ;  /* 0x00000077003f7202 */ /* 0x000fc80000000f00 */
[----:B------:R0:W3:Y:S01]  /*133c0*/  MUFU.EX2 R14, R25 ;  /* 0x00000019000e7308 */ /* 0x0000e20000000800 */
[C---:B-1----:R-:W-:Y:S01]  /*133d0*/  FADD.FTZ R30, R10.reuse, R7 ;  /* 0x000000070a1e7221 */ /* 0x042fe20000010000 */
[----:B------:R-:W-:-:S06]  /*133e0*/  F2FP.BF16.F32.PACK_AB R185, R10, R185 ;  /* 0x000000b90ab9723e */ /* 0x000fcc00000010ff */
[----:B------:R-:W1:Y:S01]  /*133f0*/  MUFU.EX2 R27, R27 ;  /* 0x0000001b001b7308 */ /* 0x000e620000000800 */
[----:B--2---:R-:W-:Y:S01]  /*13400*/  FADD.FTZ R7, R187, R30 ;  /* 0x0000001ebb077221 */ /* 0x004fe20000010000 */
[----:B0-----:R-:W-:-:S06]  /*13410*/  IMAD.MOV.U32 R25, RZ, RZ, R119 ;  /* 0x000000ffff197224 */ /* 0x001fcc00078e0077 */
[----:B------:R0:W2:Y:S01]  /*13420*/  MUFU.EX2 R20, R29 ;  /* 0x0000001d00147308 */ /* 0x0000a20000000800 */
[C---:B---3--:R-:W-:Y:S01]  /*13430*/  FADD.FTZ R32, R14.reuse, R7 ;  /* 0x000000070e207221 */ /* 0x048fe20000010000 */
[----:B------:R-:W-:Y:S01]  /*13440*/  FADD.FTZ R7, R37, R34 ;  /* 0x0000002225077221 */ /* 0x000fe20000010000 */
[----:B------:R-:W-:Y:S01]  /*13450*/  F2FP.BF16.F32.PACK_AB R187, R14, R187 ;  /* 0x000000bb0ebb723e */ /* 0x000fe200000010ff */
[----:B------:R-:W-:Y:S02]  /*13460*/  IMAD.MOV.U32 R37, RZ, RZ, R119 ;  /* 0x000000ffff257224 */ /* 0x000fe400078e0077 */
[----:B------:R-:W-:Y:S01]  /*13470*/  FADD.FTZ R34, R176, R7 ;  /* 0x00000007b0227221 */ /* 0x000fe20000010000 */
[----:B------:R-:W-:Y:S01]  /*13480*/  F2FP.BF16.F32.PACK_AB R176, R45, R176 ;  /* 0x000000b02db0723e */ /* 0x000fe200000010ff */
[----:B------:R-:W3:Y:S01]  /*13490*/  MUFU.EX2 R31, R31 ;  /* 0x0000001f001f7308 */ /* 0x000ee20000000800 */
[----:B-1----:R-:W-:Y:S01]  /*134a0*/  FADD.FTZ R3, R27, R32 ;  /* 0x000000201b037221 */ /* 0x002fe20000010000 */
[----:B------:R-:W-:Y:S01]  /*134b0*/  FADD.FTZ R7, R45, R34 ;  /* 0x000000222d077221 */ /* 0x000fe20000010000 */
[----:B------:R-:W-:-:S02]  /*134c0*/  IMAD.MOV.U32 R45, RZ, RZ, R119 ;  /* 0x000000ffff2d7224 */ /* 0x000fc400078e0077 */
[----:B0-----:R-:W-:-:S03]  /*134d0*/  IMAD.MOV.U32 R29, RZ, RZ, R119 ;  /* 0x000000ffff1d7224 */ /* 0x001fc600078e0077 */
[----:B------:R0:W1:Y:S01]  /*134e0*/  MUFU.EX2 R24, R33 ;  /* 0x0000002100187308 */ /* 0x0000620000000800 */
[C---:B--2---:R-:W-:Y:S01]  /*134f0*/  FADD.FTZ R32, R20.reuse, R3 ;  /* 0x0000000314207221 */ /* 0x044fe20000010000 */
[----:B------:R-:W-:Y:S01]  /*13500*/  F2FP.BF16.F32.PACK_AB R181, R20, R27 ;  /* 0x0000001b14b5723e */ /* 0x000fe200000010ff */
[----:B------:R-:W-:-:S05]  /*13510*/  IMAD.MOV.U32 R27, RZ, RZ, R119 ;  /* 0x000000ffff1b7224 */ /* 0x000fca00078e0077 */
[----:B------:R-:W2:Y:S01]  /*13520*/  MUFU.EX2 R178, R178 ;  /* 0x000000b200b27308 */ /* 0x000ea20000000800 */
[----:B---3--:R-:W-:Y:S01]  /*13530*/  FADD.FTZ R3, R31, R32 ;  /* 0x000000201f037221 */ /* 0x008fe20000010000 */
[----:B0-----:R-:W-:-:S06]  /*13540*/  IMAD.MOV.U32 R33, RZ, RZ, R119 ;  /* 0x000000ffff217224 */ /* 0x001fcc00078e0077 */
[----:B------:R-:W0:Y:S01]  /*13550*/  MUFU.EX2 R35, R35 ;  /* 0x0000002300237308 */ /* 0x000e220000000800 */
[C---:B-1----:R-:W-:Y:S01]  /*13560*/  FADD.FTZ R34, R24.reuse, R3 ;  /* 0x0000000318227221 */ /* 0x042fe20000010000 */
[----:B------:R-:W-:Y:S01]  /*13570*/  F2FP.BF16.F32.PACK_AB R183, R24, R31 ;  /* 0x0000001f18b7723e */ /* 0x000fe200000010ff */
[--C-:B------:R-:W-:Y:S02]  /*13580*/  IMAD.MOV.U32 R31, RZ, RZ, R119.reuse ;  /* 0x000000ffff1f7224 */ /* 0x100fe400078e0077 */
[----:B------:R-:W-:-:S03]  /*13590*/  IMAD.MOV.U32 R24, RZ, RZ, R119 ;  /* 0x000000ffff187224 */ /* 0x000fc600078e0077 */
[----:B------:R-:W1:Y:S01]  /*135a0*/  MUFU.EX2 R47, R47 ;  /* 0x0000002f002f7308 */ /* 0x000e620000000800 */
[----:B--2---:R-:W-:-:S07]  /*135b0*/  FADD.FTZ R36, R178, R7 ;  /* 0x00000007b2247221 */ /* 0x004fce0000010000 */
[----:B------:R2:W3:Y:S01]  /*135c0*/  MUFU.EX2 R26, R39 ;  /* 0x00000027001a7308 */ /* 0x0004e20000000800 */
[----:B0-----:R-:W-:-:S07]  /*135d0*/  FADD.FTZ R3, R35, R34 ;  /* 0x0000002223037221 */ /* 0x001fce0000010000 */
[----:B------:R-:W0:Y:S01]  /*135e0*/  MUFU.EX2 R172, R172 ;  /* 0x000000ac00ac7308 */ /* 0x000e220000000800 */
[C---:B-1----:R-:W-:Y:S01]  /*135f0*/  FADD.FTZ R7, R47.reuse, R36 ;  /* 0x000000242f077221 */ /* 0x042fe20000010000 */
[----:B------:R-:W-:Y:S01]  /*13600*/  F2FP.BF16.F32.PACK_AB R178, R47, R178 ;  /* 0x000000b22fb2723e */ /* 0x000fe200000010ff */
[--C-:B------:R-:W-:Y:S02]  /*13610*/  IMAD.MOV.U32 R47, RZ, RZ, R119.reuse ;  /* 0x000000ffff2f7224 */ /* 0x100fe400078e0077 */
[----:B--2---:R-:W-:-:S03]  /*13620*/  IMAD.MOV.U32 R39, RZ, RZ, R119 ;  /* 0x000000ffff277224 */ /* 0x004fc600078e0077 */
[----:B------:R-:W1:Y:S01]  /*13630*/  MUFU.EX2 R41, R41 ;  /* 0x0000002900297308 */ /* 0x000e620000000800 */
[C---:B---3--:R-:W-:Y:S01]  /*13640*/  FADD.FTZ R12, R26.reuse, R3 ;  /* 0x000000031a0c7221 */ /* 0x048fe20000010000 */
[----:B------:R-:W-:Y:S01]  /*13650*/  F2FP.BF16.F32.PACK_AB R177, R26, R35 ;  /* 0x000000231ab1723e */ /* 0x000fe200000010ff */
[--C-:B------:R-:W-:Y:S02]  /*13660*/  IMAD.MOV.U32 R35, RZ, RZ, R119.reuse ;  /* 0x000000ffff237224 */ /* 0x100fe400078e0077 */
[----:B------:R-:W-:-:S03]  /*13670*/  IMAD.MOV.U32 R26, RZ, RZ, R119 ;  /* 0x000000ffff1a7224 */ /* 0x000fc600078e0077 */
[----:B------:R-:W2:Y:S01]  /*13680*/  MUFU.EX2 R53, R53 ;  /* 0x0000003500357308 */ /* 0x000ea20000000800 */
[----:B0-----:R-:W-:-:S07]  /*13690*/  FADD.FTZ R34, R172, R7 ;  /* 0x00000007ac227221 */ /* 0x001fce0000010000 */
[----:B------:R0:W3:Y:S01]  /*136a0*/  MUFU.EX2 R28, R49 ;  /* 0x00000031001c7308 */ /* 0x0000e20000000800 */
[----:B-1----:R-:W-:-:S07]  /*136b0*/  FADD.FTZ R3, R41, R12 ;  /* 0x0000000c29037221 */ /* 0x002fce0000010000 */
[----:B------:R-:W1:Y:S01]  /*136c0*/  MUFU.EX2 R174, R174 ;  /* 0x000000ae00ae7308 */ /* 0x000e620000000800 */
[C---:B--2---:R-:W-:Y:S01]  /*136d0*/  FADD.FTZ R7, R53.reuse, R34 ;  /* 0x0000002235077221 */ /* 0x044fe20000010000 */
[----:B------:R-:W-:Y:S01]  /*136e0*/  F2FP.BF16.F32.PACK_AB R172, R53, R172 ;  /* 0x000000ac35ac723e */ /* 0x000fe200000010ff */
[--C-:B------:R-:W-:Y:S02]  /*136f0*/  IMAD.MOV.U32 R53, RZ, RZ, R119.reuse ;  /* 0x000000ffff357224 */ /* 0x100fe400078e0077 */
[----:B0-----:R-:W-:-:S03]  /*13700*/  IMAD.MOV.U32 R49, RZ, RZ, R119 ;  /* 0x000000ffff317224 */ /* 0x001fc600078e0077 */
[----:B------:R-:W0:Y:S01]  /*13710*/  MUFU.EX2 R61, R61 ;  /* 0x0000003d003d7308 */ /* 0x000e220000000800 */
[C---:B---3--:R-:W-:Y:S01]  /*13720*/  FADD.FTZ R34, R28.reuse, R3 ;  /* 0x000000031c227221 */ /* 0x048fe20000010000 */
[----:B------:R-:W-:Y:S01]  /*13730*/  F2FP.BF16.F32.PACK_AB R179, R28, R41 ;  /* 0x000000291cb3723e */ /* 0x000fe200000010ff */
[----:B------:R-:W-:Y:S01]  /*13740*/  IMAD.MOV.U32 R28, RZ, RZ, R119 ;  /* 0x000000ffff1c7224 */ /* 0x000fe200078e0077 */
[----:B------:R-:W-:-:S04]  /*13750*/  MOV R41, R119 ;  /* 0x0000007700297202 */ /* 0x000fc80000000f00 */
[----:B------:R-:W2:Y:S01]  /*13760*/  MUFU.EX2 R57, R57 ;  /* 0x0000003900397308 */ /* 0x000ea20000000800 */
[----:B-1----:R-:W-:-:S07]  /*13770*/  FADD.FTZ R36, R174, R7 ;  /* 0x00000007ae247221 */ /* 0x002fce0000010000 */
[----:B------:R1:W3:Y:S01]  /*13780*/  MUFU.EX2 R30, R73 ;  /* 0x00000049001e7308 */ /* 0x0002e20000000800 */
[----:B0-----:R-:W-:-:S07]  /*13790*/  FADD.FTZ R3, R61, R34 ;  /* 0x000000223d037221 */ /* 0x001fce0000010000 */
[----:B------:R-:W0:Y:S01]  /*137a0*/  MUFU.EX2 R168, R168 ;  /* 0x000000a800a87308 */ /* 0x000e220000000800 */
[C---:B--2---:R-:W-:Y:S01]  /*137b0*/  FADD.FTZ R7, R57.reuse, R36 ;  /* 0x0000002439077221 */ /* 0x044fe20000010000 */
[----:B------:R-:W-:Y:S01]  /*137c0*/  F2FP.BF16.F32.PACK_AB R174, R57, R174 ;  /* 0x000000ae39ae723e */ /* 0x000fe200000010ff */
[--C-:B-1----:R-:W-:Y:S02]  /*137d0*/  IMAD.MOV.U32 R73, RZ, RZ, R119.reuse ;  /* 0x000000ffff497224 */ /* 0x102fe400078e0077 */
[----:B------:R-:W-:-:S03]  /*137e0*/  IMAD.MOV.U32 R57, RZ, RZ, R119 ;  /* 0x000000ffff397224 */ /* 0x000fc600078e0077 */
[----:B------:R-:W1:Y:S01]  /*137f0*/  MUFU.EX2 R65, R65 ;  /* 0x0000004100417308 */ /* 0x000e620000000800 */
[C---:B---3--:R-:W-:Y:S01]  /*13800*/  FADD.FTZ R34, R30.reuse, R3 ;  /* 0x000000031e227221 */ /* 0x048fe20000010000 */
[----:B------:R-:W-:Y:S01]  /*13810*/  F2FP.BF16.F32.PACK_AB R173, R30, R61 ;  /* 0x0000003d1ead723e */ /* 0x000fe200000010ff */
[----:B------:R-:W-:Y:S01]  /*13820*/  IMAD.MOV.U32 R61, RZ, RZ, R119 ;  /* 0x000000ffff3d7224 */ /* 0x000fe200078e0077 */
[----:B------:R-:W-:-:S04]  /*13830*/  MOV R30, R119 ;  /* 0x00000077001e7202 */ /* 0x000fc80000000f00 */
        /* <DEDUP_REMOVED lines=9> */
[----:B------:R0:W2:Y:S01]  /*138d0*/  MUFU.EX2 R12, R51 ;  /* 0x00000033000c7308 */ /* 0x0000a20000000800 */
[C---:B---3--:R-:W-:Y:S01]  /*138e0*/  FADD.FTZ R36, R32.reuse, R3 ;  /* 0x0000000320247221 */ /* 0x048fe20000010000 */
[----:B------:R-:W-:Y:S01]  /*138f0*/  F2FP.BF16.F32.PACK_AB R175, R32, R65 ;  /* 0x0000004120af723e */ /* 0x000fe200000010ff */
[--C-:B------:R-:W-:Y:S02]  /*13900*/  IMAD.MOV.U32 R65, RZ, RZ, R119.reuse ;  /* 0x000000ffff417224 */ /* 0x100fe400078e0077 */
[----:B------:R-:W-:-:S03]  /*13910*/  IMAD.MOV.U32 R32, RZ, RZ, R119 ;  /* 0x000000ffff207224 */ /* 0x000fc600078e0077 */
[----:B------:R-:W3:Y:S01]  /*13920*/  MUFU.EX2 R170, R170 ;  /* 0x000000aa00aa7308 */ /* 0x000ee20000000800 */
[----:B-1----:R-:W-:Y:S01]  /*13930*/  FADD.FTZ R3, R71, R36 ;  /* 0x0000002447037221 */ /* 0x002fe20000010000 */
[--C-:B0-----:R-:W-:Y:S02]  /*13940*/  IMAD.MOV.U32 R51, RZ, RZ, R119.reuse ;  /* 0x000000ffff337224 */ /* 0x101fe400078e0077 */
[----:B------:R-:W-:-:S04]  /*13950*/  IMAD.MOV.U32 R36, RZ, RZ, R119 ;  /* 0x000000ffff247224 */ /* 0x000fc800078e0077 */
[----:B------:R-:W0:Y:S01]  /*13960*/  MUFU.EX2 R93, R93 ;  /* 0x0000005d005d7308 */ /* 0x000e220000000800 */
[C---:B--2---:R-:W-:Y:S01]  /*13970*/  FADD.FTZ R6, R12.reuse, R3 ;  /* 0x000000030c067221 */ /* 0x044fe20000010000 */
[----:B------:R-:W-:Y:S01]  /*13980*/  F2FP.BF16.F32.PACK_AB R169, R12, R71 ;  /* 0x000000470ca9723e */ /* 0x000fe200000010ff */
[----:B------:R-:W-:Y:S02]  /*13990*/  IMAD.MOV.U32 R12, RZ, RZ, 0x3f800000 ;  /* 0x3f800000ff0c7424 */ /* 0x000fe400078e00ff */
[----:B------:R-:W-:-:S03]  /*139a0*/  IMAD.MOV.U32 R71, RZ, RZ, R119 ;  /* 0x000000ffff477224 */ /* 0x000fc600078e0077 */
[----:B------:R-:W1:Y:S01]  /*139b0*/  MUFU.EX2 R77, R77 ;  /* 0x0000004d004d7308 */ /* 0x000e620000000800 */
[----:B---3--:R-:W-:-:S07]  /*139c0*/  FADD.FTZ R38, R170, R7 ;  /* 0x00000007aa267221 */ /* 0x008fce0000010000 */
[----:B------:R2:W3:Y:S01]  /*139d0*/  MUFU.EX2 R34, R95 ;  /* 0x0000005f00227308 */ /* 0x0004e20000000800 */
[----:B0-----:R-:W-:Y:S01]  /*139e0*/  FADD.FTZ R3, R93, R6 ;  /* 0x000000065d037221 */ /* 0x001fe20000010000 */
[C---:B-1----:R-:W-:Y:S01]  /*139f0*/  FADD.FTZ R215, R77.reuse, R38 ;  /* 0x000000264dd77221 */ /* 0x042fe20000010000 */
[----:B------:R-:W-:Y:S01]  /*13a00*/  F2FP.BF16.F32.PACK_AB R170, R77, R170 ;  /* 0x000000aa4daa723e */ /* 0x000fe200000010ff */
[--C-:B--2---:R-:W-:Y:S02]  /*13a10*/  IMAD.MOV.U32 R95, RZ, RZ, R119.reuse ;  /* 0x000000ffff5f7224 */ /* 0x104fe400078e0077 */
[--C-:B------:R-:W-:Y:S02]  /*13a20*/  IMAD.MOV.U32 R77, RZ, RZ, R119.reuse ;  /* 0x000000ffff4d7224 */ /* 0x100fe400078e0077 */
[----:B------:R-:W-:Y:S02]  /*13a30*/  IMAD.MOV.U32 R38, RZ, RZ, R119 ;  /* 0x000000ffff267224 */ /* 0x000fe400078e0077 */
[C---:B---3--:R-:W-:Y:S01]  /*13a40*/  FADD.FTZ R214, R34.reuse, R3 ;  /* 0x0000000322d67221 */ /* 0x048fe20000010000 */
[----:B------:R-:W-:Y:S01]  /*13a50*/  F2FP.BF16.F32.PACK_AB R171, R34, R93 ;  /* 0x0000005d22ab723e */ /* 0x000fe200000010ff */
[----:B------:R-:W-:-:S02]  /*13a60*/  IMAD.MOV.U32 R3, RZ, RZ, 0x3f800000 ;  /* 0x3f800000ff037424 */ /* 0x000fc400078e00ff */
[--C-:B------:R-:W-:Y:S02]  /*13a70*/  IMAD.MOV.U32 R93, RZ, RZ, R119.reuse ;  /* 0x000000ffff5d7224 */ /* 0x100fe400078e0077 */
[----:B------:R-:W-:Y:S01]  /*13a80*/  IMAD.MOV.U32 R34, RZ, RZ, R119 ;  /* 0x000000ffff227224 */ /* 0x000fe200078e0077 */
[----:B------:R-:W-:Y:S06]  /*13a90*/  @!P1 BRA `(.L_x_624) ;  /* 0x0000002c00149947 */ /* 0x000fec0003800000 */
[----:B------:R-:W-:Y:S01]  /*13aa0*/  VIADD R8, R143, 0xfffffffe ;  /* 0xfffffffe8f087836 */ /* 0x000fe20000000000 */
[----:B------:R-:W-:Y:S01]  /*13ab0*/  MOV R7, R209 ;  /* 0x000000d100077202 */ /* 0x000fe20000000f00 */
[----:B------:R-:W-:Y:S01]  /*13ac0*/  IMAD.MOV.U32 R9, RZ, RZ, R4 ;  /* 0x000000ffff097224 */ /* 0x000fe200078e0004 */
[----:B------:R-:W-:Y:S01]  /*13ad0*/  CS2R R118, SRZ ;  /* 0x0000000000767805 */ /* 0x000fe2000001ff00 */
[----:B------:R-:W-:Y:S01]  /*13ae0*/  IMAD.MOV.U32 R10, RZ, RZ, R5 ;  /* 0x000000ffff0a7224 */ /* 0x000fe200078e0005 */
[----:B------:R-:W-:Y:S01]  /*13af0*/  CS2R R114, SRZ ;  /* 0x0000000000727805 */ /* 0x000fe2000001ff00 */
[----:B------:R-:W-:Y:S01]  /*13b00*/  IMAD.MOV.U32 R6, RZ, RZ, R220 ;  /* 0x000000ffff067224 */ /* 0x000fe200078e00dc */
[----:B------:R-:W-:Y:S01]  /*13b10*/  CS2R R110, SRZ ;  /* 0x00000000006e7805 */ /* 0x000fe2000001ff00 */
[----:B------:R-:W-:Y:S01]  /*13b20*/  IMAD.MOV.U32 R3, RZ, RZ, 0x3f800000 ;  /* 0x3f800000ff037424 */ /* 0x000fe200078e00ff */
        /* <DEDUP_REMOVED lines=44> */
[----:B------:R-:W-:-:S07]  /*13df0*/  CS2R R24, SRZ ;  /* 0x0000000000187805 */ /* 0x000fce000001ff00 */
.L_x_637:
[----:B------:R-:W-:-:S04]  /*13e00*/  ISETP.NE.AND P1, PT, R7, 0x1, PT ;  /* 0x000000010700780c */ /* 0x000fc80003f25270 */
[----:B------:R-:W-:-:S04]  /*13e10*/  SEL R5, RZ, 0x1, P1 ;  /* 0x00000001ff057807 */ /* 0x000fc80000800000 */
[----:B------:R-:W-:Y:S01]  /*13e20*/  LOP3.LUT R220, R6, R5, RZ, 0x3c, !PT ;  /* 0x0000000506dc7212 */ /* 0x000fe200078e3cff */
[----:B------:R-:W-:Y:S06]  /*13e30*/  @!P0 BRA `(.L_x_625) ;  /* 0x0000000000048947 */ /* 0x000fec0003800000 */
[----:B------:R-:W-:Y:S01]  /*13e40*/  BPT.TRAP 0x1 ;  /* 0x000000040000795c */ /* 0x000fe20000300000 */
.L_x_625:
[----:B------:R-:W-:Y:S01]  /*13e50*/  VIADD R209, R7, 0x1 ;  /* 0x0000000107d17836 */ /* 0x000fe20000000000 */
[----:B------:R-:W-:-:S04]  /*13e60*/  SHF.L.U32 R0, R220, 0x1f, RZ ;  /* 0x0000001fdc007819 */ /* 0x000fc800000006ff */
[----:B------:R-:W-:-:S04]  /*13e70*/  ISETP.NE.AND P1, PT, R209, 0x2, PT ;  /* 0x00000002d100780c */ /* 0x000fc80003f25270 */
[----:B------:R-:W-:-:S05]  /*13e80*/  SEL R209, R209, RZ, P1 ;  /* 0x000000ffd1d17207 */ /* 0x000fca0000800000 */
[----:B------:R-:W-:-:S04]  /*13e90*/  IMAD R11, R209, 0x8, R2 ;  /* 0x00000008d10b7824 */ /* 0x000fc800078e0202 */
[----:B------:R0:W1:Y:S01]  /*13ea0*/  SYNCS.PHASECHK.TRANS64.TRYWAIT P1, [R11+URZ+0x30830], R0 ;  /* 0x030830000b0075a7 */ /* 0x000062000802017f */
[----:B------:R-:W-:Y:S05]  /*13eb0*/  @!P0 BRA `(.L_x_626) ;  /* 0x0000000000048947 */ /* 0x000fea0003800000 */
[----:B------:R-:W-:Y:S01]  /*13ec0*/  BPT.TRAP 0x1 ;  /* 0x000000040000795c */ /* 0x000fe20000300000 */
.L_x_626:
[----:B------:R-:W-:Y:S01]  /*13ed0*/  IMAD R126, R209, 0x900, R221 ;  /* 0x00000900d17e7824 */ /* 0x000fe200078e02dd */
[----:B------:R-:W-:Y:S03]  /*13ee0*/  BSSY B1, `(.L_x_627) ;  /* 0x0000006000017945 */ /* 0x000fe60003800000 */
[C---:B------:R-:W-:Y:S02]  /*13ef0*/  VIADD R124, R126.reuse, 0x2 ;  /* 0x000000027e7c7836 */ /* 0x040fe40000000000 */
[----:B------:R-:W-:Y:S01]  /*13f00*/  VIADD R123, R126, 0x4 ;  /* 0x000000047e7b7836 */ /* 0x000fe20000000000 */
[----:B-1----:R-:W-:Y:S06]  /*13f10*/  @P1 BRA `(.L_x_628) ;  /* 0x0000000000081947 */ /* 0x002fec0003800000 */
[----:B------:R-:W1:Y:S02]  /*13f20*/  SYNCS.PHASECHK.TRANS64.TRYWAIT P1, [R11+URZ+0x30830], R0 ;  /* 0x030830000b0075a7 */ /* 0x000e64000802017f */
[----:B-1----:R-:W-:Y:S05]  /*13f30*/  @!P1 BRA `(.L_x_629) ;  /* 0x000000d8005c9947 */ /* 0x002fea0003800000 */
.L_x_628:
[----:B------:R-:W-:Y:S05]  /*13f40*/  BSYNC B1 ;  /* 0x0000000000017941 */ /* 0x000fea0003800000 */
.L_x_627:
[----:B------:R-:W2:Y:S04]  /*13f50*/  LDL.64 R128, [R1+0x38] ;  /* 0x0000380001807983 */ /* 0x000ea80000100a00 */
[----:B------:R3:W-:Y:S04]  /*13f60*/  STL.64 [R1+0x90], R8 ;  /* 0x0000900801007387 */ /* 0x0007e80000100a00 */
[----:B---3--:R-:W3:Y:S01]  /*13f70*/  LDL.64 R8, [R1+0x30] ;  /* 0x0000300001087983 */ /* 0x008ee20000100a00 */
[----:B------:R-:W-:Y:S01]  /*13f80*/  IMAD.MOV.U32 R120, RZ, RZ, R126 ;  /* 0x000000ffff787224 */ /* 0x000fe200078e007e */
[----:B------:R-:W-:Y:S01]  /*13f90*/  MOV R5, UR58 ;  /* 0x0000003a00057c02 */ /* 0x000fe20008000f00 */
[----:B------:R-:W-:Y:S01]  /*13fa0*/  VIADD R122, R126, 0x6 ;  /* 0x000000067e7a7836 */ /* 0x000fe20000000000 */
[----:B------:R-:W-:Y:S01]  /*13fb0*/  MOV R20, UR38 ;  /* 0x0000002600147c02 */ /* 0x000fe20008000f00 */
[----:B------:R-:W-:Y:S01]  /*13fc0*/  IMAD.MOV.U32 R121, RZ, RZ, 0x40000040 ;  /* 0x40000040ff797424 */ /* 0x000fe200078e00ff */
[----:B------:R-:W-:Y:S01]  /*13fd0*/  R2UR UR46, R120 ;  /* 0x00000000782e72ca */ /* 0x000fe200000e0000 */
[----:B------:R-:W-:Y:S01]  /*13fe0*/  IMAD.MOV.U32 R120, RZ, RZ, R124 ;  /* 0x000000ffff787224 */ /* 0x000fe200078e007c */
[----:B------:R-:W-:Y:S01]  /*13ff0*/  R2UR UR58, R122 ;  /* 0x000000007a3a72ca */ /* 0x000fe200000e0000 */
[C---:B------:R-:W-:Y:S01]  /*14000*/  VIADD R122, R126.reuse, 0x302 ;  /* 0x000003027e7a7836 */ /* 0x040fe20000000000 */
[----:B------:R-:W-:Y:S01]  /*14010*/  MOV R213, UR45 ;  /* 0x0000002d00d57c02 */ /* 0x000fe20008000f00 */
[----:B------:R-:W-:Y:S01]  /*14020*/  VIADD R124, R126, 0x304 ;  /* 0x000003047e7c7836 */ /* 0x000fe20000000000 */
[----:B------:R-:W-:Y:S01]  /*14030*/  R2UR UR42, R120 ;  /* 0x00000000782a72ca */ /* 0x000fe200000e0000 */
[----:B------:R-:W-:Y:S01]  /*14040*/  IMAD.MOV.U32 R120, RZ, RZ, R123 ;  /* 0x000000ffff787224 */ /* 0x000fe200078e007b */
[----:B------:R-:W-:Y:S01]  /*14050*/  R2UR UR30, R122 ;  /* 0x000000007a1e72ca */ /* 0x000fe200000e0000 */
[----:B------:R-:W-:Y:S01]  /*14060*/  VIADD R122, R126, 0x600 ;  /* 0x000006007e7a7836 */ /* 0x000fe20000000000 */
[----:B01----:R-:W-:Y:S01]  /*14070*/  MOV R0, UR44 ;  /* 0x0000002c00007c02 */ /* 0x003fe20008000f00 */
[----:B------:R-:W-:Y:S01]  /*14080*/  IMAD.MOV.U32 R123, RZ, RZ, 0x40000040 ;  /* 0x40000040ff7b7424 */ /* 0x000fe200078e00ff */
[----:B------:R-:W-:Y:S01]  /*14090*/  R2UR UR38, R120 ;  /* 0x00000000782672ca */ /* 0x000fe200000e0000 */
[----:B------:R-:W-:Y:S01]  /*140a0*/  IMAD.MOV.U32 R125, RZ, RZ, 0x40000040 ;  /* 0x40000040ff7d7424 */ /* 0x000fe200078e00ff */
[----:B------:R-:W-:Y:S01]  /*140b0*/  IADD3 R120, R126, 0x300, RZ ;  /* 0x000003007e787810 */ /* 0x000fe20007ffe0ff */
[----:B------:R0:W-:Y:S01]  /*140c0*/  STL.64 [R1+0x88], R6 ;  /* 0x0000880601007387 */ /* 0x0001e20000100a00 */
[----:B------:R-:W-:Y:S01]  /*140d0*/  R2UR UR47, R121 ;  /* 0x00000000792f72ca */ /* 0x000fe200000e0000 */
[-C--:B------:R-:W-:Y:S01]  /*140e0*/  FMUL.FTZ R24, R24, R12.reuse ;  /* 0x0000000c18187220 */ /* 0x080fe20000410000 */
[----:B------:R-:W-:Y:S01]  /*140f0*/  R2UR UR34, R120 ;  /* 0x00000000782272ca */ /* 0x000fe200000e0000 */
[----:B------:R-:W-:Y:S01]  /*14100*/  VIADD R120, R126, 0x306 ;  /* 0x000003067e787836 */ /* 0x000fe20000000000 */
[----:B------:R-:W-:Y:S01]  /*14110*/  R2UR UR26, R124 ;  /* 0x000000007c1a72ca */ /* 0x000fe200000e0000 */
[----:B------:R-:W-:Y:S01]  /*14120*/  VIADD R124, R126, 0x602 ;  /* 0x000006027e7c7836 */ /* 0x000fe20000000000 */
[----:B------:R-:W-:Y:S01]  /*14130*/  R2UR UR18, R122 ;  /* 0x000000007a1272ca */ /* 0x000fe200000e0000 */
[----:B------:R-:W-:Y:S01]  /*14140*/  VIADD R122, R126, 0x606 ;  /* 0x000006067e7a7836 */ /* 0x000fe20000000000 */
[----:B------:R-:W-:Y:S01]  /*14150*/  R2UR UR22, R120 ;  /* 0x00000000781672ca */ /* 0x000fe200000e0000 */
[----:B------:R-:W-:Y:S01]  /*14160*/  VIADD R120, R126, 0x604 ;  /* 0x000006047e787836 */ /* 0x000fe20000000000 */
[----:B------:R-:W-:Y:S01]  /*14170*/  MOV R15, UR39 ;  /* 0x00000027000f7c02 */ /* 0x000fe20008000f00 */
[----:B0-----:R-:W4:Y:S01]  /*14180*/  LDL.64 R6, [R1+0x20] ;  /* 0x0000200001067983 */ /* 0x001f220000100a00 */
[----:B------:R-:W-:Y:S01]  /*14190*/  MOV R4, UR59 ;  /* 0x0000003b00047c02 */ /* 0x000fe20008000f00 */
[-C--:B------:R-:W-:Y:S01]  /*141a0*/  FMUL.FTZ R25, R25, R12.reuse ;  /* 0x0000000c19197220 */ /* 0x080fe20000410000 */
[C---:B------:R-:W-:Y:S01]  /*141b0*/  R2UR UR43, R121.reuse ;  /* 0x00000000792b72ca */ /* 0x040fe200000e0000 */
[-C--:B------:R-:W-:Y:S01]  /*141c0*/  FMUL.FTZ R28, R28, R12.reuse ;  /* 0x0000000c1c1c7220 */ /* 0x080fe20000410000 */
[----:B------:R-:W-:Y:S01]  /*141d0*/  R2UR UR39, R121 ;  /* 0x00000000792772ca */ /* 0x000fe200000e0000 */
        /* <DEDUP_REMOVED lines=25> */
[----:B------:R-:W-:Y:S01]  /*14370*/  MOV R211, UR41 ;  /* 0x0000002900d37c02 */ /* 0x000fe20008000f00 */
        /* <DEDUP_REMOVED lines=84> */
[----:B--2---:R-:W-:-:S02]  /*148c0*/  R2UR UR44, R128 ;  /* 0x00000000802c72ca */ /* 0x004fc400000e0000 */
[----:B------:R-:W-:Y:S02]  /*148d0*/  R2UR UR45, R129 ;  /* 0x00000000812d72ca */ /* 0x000fe400000e0000 */
[----:B-----5:R-:W-:-:S11]  /*148e0*/  WARPGROUP.ARRIVE ;  /* 0x00000000000079c5 */ /* 0x020fd60000000000 */
[----:B------:R-:W-:Y:S01]  /*148f0*/  HGMMA.64x96x16.F32.BF16 R120, gdesc[UR44], RZ, !UPT, gsb0 ;  /* 0x016000002c7879f0 */ /* 0x000fe2000c0018ff */
[----:B---3--:R-:W-:Y:S02]  /*14900*/  R2UR UR40, R8 ;  /* 0x00000000082872ca */ /* 0x008fe400000e0000 */
[----:B------:R-:W-:Y:S02]  /*14910*/  R2UR UR41, R9 ;  /* 0x00000000092972ca */ /* 0x000fe400000e0000 */
[----:B------:R-:W-:Y:S01]  /*14920*/  R2UR UR45, R213 ;  /* 0x00000000d52d72ca */ /* 0x000fe200000e0000 */
[----:B------:R0:W5:Y:S01]  /*14930*/  LDL.LU.64 R8, [R1+0x90] ;  /* 0x0000900001087983 */ /* 0x0001620000300a00 */
[----:B------:R-:W-:Y:S02]  /*14940*/  WARPGROUP.DEPBAR.LE gsb0, 0x0 ;  /* 0x00008000000079c5 */ /* 0x000fe40000010000 */
[----:B------:R-:W-:-:S07]  /*14950*/  WARPGROUP.ARRIVE ;  /* 0x00000000000079c5 */ /* 0x000fce0000000000 */
[----:B------:R-:W-:Y:S01]  /*14960*/  HGMMA.64x96x16.F32.BF16 R120, gdesc[UR40], R120, gsb0 ;  /* 0x01600000287879f0 */ /* 0x000fe20008001878 */
[----:B------:R-:W-:Y:S02]  /*14970*/  R2UR UR40, R212 ;  /* 0x00000000d42872ca */ /* 0x000fe400000e0000 */
[----:B------:R-:W2:Y:S01]  /*14980*/  LDL.64 R212, [R1+0x28] ;  /* 0x0000280001d47983 */ /* 0x000ea20000100a00 */
[----:B------:R-:W-:Y:S01]  /*14990*/  R2UR UR41, R211 ;  /* 0x00000000d32972ca */ /* 0x000fe200000e0000 */
[----:B------:R-:W-:Y:S02]  /*149a0*/  WARPGROUP.DEPBAR.LE gsb0, 0x0 ;  /* 0x00008000000079c5 */ /* 0x000fe40000010000 */
[----:B------:R-:W-:Y:S01]  /*149b0*/  WARPGROUP.ARRIVE ;  /* 0x00000000000079c5 */ /* 0x000fe20000000000 */
[----:B--2---:R-:W-:Y:S02]  /*149c0*/  R2UR UR36, R212 ;  /* 0x00000000d42472ca */ /* 0x004fe400000e0000 */
[----:B------:R-:W-:-:S02]  /*149d0*/  R2UR UR37, R213 ;  /* 0x00000000d52572ca */ /* 0x000fc400000e0000 */
[----:B------:R-:W2:Y:S11]  /*149e0*/  LDL.64 R212, [R1+0x8] ;  /* 0x0000080001d47983 */ /* 0x000eb60000100a00 */
[----:B------:R-:W-:Y:S01]  /*149f0*/  HGMMA.64x96x16.F32.BF16 R120, gdesc[UR36], R120, gsb0 ;  /* 0x01600000247879f0 */ /* 0x000fe20008001878 */
[----:B------:R-:W-:-:S02]  /*14a00*/  R2UR UR36, R210 ;  /* 0x00000000d22472ca */ /* 0x000fc400000e0000 */
[----:B------:R-:W3:Y:S01]  /*14a10*/  LDL.64 R210, [R1+0x18] ;  /* 0x0000180001d27983 */ /* 0x000ee20000100a00 */
[----:B------:R-:W-:Y:S02]  /*14a20*/  R2UR UR38, R20 ;  /* 0x00000000142672ca */ /* 0x000fe400000e0000 */
[----:B------:R-:W-:Y:S02]  /*14a30*/  R2UR UR37, R21 ;  /* 0x00000000152572ca */ /* 0x000fe400000e0000 */
[----:B------:R-:W2:Y:S01]  /*14a40*/  LDL.64 R20, [R1+0x10] ;  /* 0x0000100001147983 */ /* 0x000ea20000100a00 */
[----:B----4-:R-:W-:Y:S02]  /*14a50*/  R2UR UR56, R6 ;  /* 0x00000000063872ca */ /* 0x010fe400000e0000 */
[----:B------:R-:W-:Y:S01]  /*14a60*/  R2UR UR57, R7 ;  /* 0x00000000073972ca */ /* 0x000fe200000e0000 */
[----:B------:R-:W-:Y:S01]  /*14a70*/  UMOV UR20, UR52 ;  /* 0x0000003400147c82 */ /* 0x000fe20008000000 */
[----:B------:R-:W-:Y:S01]  /*14a80*/  UMOV UR21, UR53 ;  /* 0x0000003500157c82 */ /* 0x000fe20008000000 */
[----:B------:R-:W-:Y:S01]  /*14a90*/  UMOV UR16, UR48 ;  /* 0x0000003000107c82 */ /* 0x000fe20008000000 */
[----:B------:R-:W-:Y:S01]  /*14aa0*/  UMOV UR17, UR49 ;  /* 0x0000003100117c82 */ /* 0x000fe20008000000 */
[----:B------:R-:W-:Y:S01]  /*14ab0*/  R2UR UR44, R0 ;  /* 0x00000000002c72ca */ /* 0x000fe200000e0000 */
[----:B------:R0:W5:Y:S01]  /*14ac0*/  LDL.LU.64 R6, [R1+0x88] ;  /* 0x0000880001067983 */ /* 0x0001620000300a00 */
[----:B------:R-:W-:-:S02]  /*14ad0*/  WARPGROUP.DEPBAR.LE gsb0, 0x0 ;  /* 0x00008000000079c5 */ /* 0x000fc40000010000 */
[----:B------:R-:W-:-:S06]  /*14ae0*/  WARPGROUP.ARRIVE ;  /* 0x00000000000079c5 */ /* 0x000fcc0000000000 */
[----:B------:R-:W-:Y:S03]  /*14af0*/  HGMMA.64x96x16.F32.BF16 R120, gdesc[UR56], R120, gsb0 ;  /* 0x01600000387879f0 */ /* 0x000fe60008001878 */
[----:B------:R-:W-:Y:S02]  /*14b00*/  WARPGROUP.DEPBAR.LE gsb0, 0x0 ;  /* 0x00008000000079c5 */ /* 0x000fe40000010000 */
[----:B------:R-:W-:Y:S01]  /*14b10*/  WARPGROUP.ARRIVE ;  /* 0x00000000000079c5 */ /* 0x000fe20000000000 */
[----:B---3--:R-:W-:Y:S02]  /*14b20*/  R2UR UR32, R210 ;  /* 0x00000000d22072ca */ /* 0x008fe400000e0000 */
[----:B------:R-:W-:-:S13]  /*14b30*/  R2UR UR33, R211 ;  /* 0x00000000d32172ca */ /* 0x000fda00000e0000 */
[----:B------:R-:W-:Y:S01]  /*14b40*/  HGMMA.64x96x16.F32.BF16 R120, gdesc[UR32], R120, gsb0 ;  /* 0x01600000207879f0 */ /* 0x000fe20008001878 */
[----:B--2---:R-:W-:Y:S02]  /*14b50*/  R2UR UR28, R20 ;  /* 0x00000000141c72ca */ /* 0x004fe400000e0000 */
        /* <DEDUP_REMOVED lines=14> */
[----:B------:R-:W-:Y:S01]  /*14c40*/  HGMMA.64x96x16.F32.BF16 R120, gdesc[UR16], R120, gsb0 ;  /* 0x01600000107879f0 */ /* 0x000fe20008001878 */
[----:B------:R-:W-:Y:S01]  /*14c50*/  UMOV UR12, UR44 ;  /* 0x0000002c000c7c82 */ /* 0x000fe20008000000 */
[----:B------:R-:W-:Y:S01]  /*14c60*/  UMOV UR13, UR45 ;  /* 0x0000002d000d7c82 */ /* 0x000fe20008000000 */
        /* <DEDUP_REMOVED lines=10> */
[----:B------:R-:W-:Y:S01]  /*14d10*/  R2UR UR39, R15 ;  /* 0x000000000f2772ca */ /* 0x000fe200000e0000 */
[----:B------:R-:W-:Y:S02]  /*14d20*/  WARPGROUP.DEPBAR.LE gsb0, 0x0 ;  /* 0x00008000000079c5 */ /* 0x000fe40000010000 */
[----:B------:R-:W-:-:S06]  /*14d30*/  WARPGROUP.ARRIVE ;  /* 0x00000000000079c5 */ /* 0x000fcc0000000000 */
[----:B------:R-:W-:Y:S01]  /*14d40*/  HGMMA.64x96x16.F32.BF16 R120, gdesc[UR8], R120, gsb0 ;  /* 0x01600000087879f0 */ /* 0x000fe20008001878 */
[----:B------:R-:W-:Y:S02]  /*14d50*/  R2UR UR59, R4 ;  /* 0x00000000043b72ca */ /* 0x000fe400000e0000 */
[----:B------:R-:W-:Y:S02]  /*14d60*/  R2UR UR58, R5 ;  /* 0x00000000053a72ca */ /* 0x000fe400000e0000 */
[----:B------:R-:W-:Y:S02]  /*14d70*/  R2UR UR57, R13 ;  /* 0x000000000d3972ca */ /* 0x000fe400000e0000 */
[----:B------:R-:W-:Y:S01]  /*14d80*/  R2UR UR56, R14 ;  /* 0x000000000e3872ca */ /* 0x000fe200000e0000 */
[----:B------:R-:W-:Y:S01]  /*14d90*/  FMUL.FTZ R119, R119, R3 ;  /* 0x0000000377777220 */ /* 0x000fe20000410000 */
[----:B------:R-:W-:Y:S02]  /*14da0*/  WARPGROUP.DEPBAR.LE gsb0, 0x0 ;  /* 0x00008000000079c5 */ /* 0x000fe40000010000 */
[----:B0-----:R-:W-:Y:S11]  /*14db0*/  @!P0 BRA `(.L_x_630) ;  /* 0x0000000000048947 */ /* 0x001ff60003800000 */
[----:B------:R-:W-:Y:S01]  /*14dc0*/  BPT.TRAP 0x1 ;  /* 0x000000040000795c */ /* 0x000fe20000300000 */
.L_x_630:
[----:B-----5:R-:W-:Y:S01]  /*14dd0*/  SHF.L.U32 R0, R6, 0x1f, RZ ;  /* 0x0000001f06007819 */ /* 0x020fe200000006ff */
[----:B------:R-:W-:-:S04]  /*14de0*/  IMAD R13, R7, 0x8, R2 ;  /* 0x00000008070d7824 */ /* 0x000fc800078e0202 */
[----:B------:R0:W1:Y:S01]  /*14df0*/  SYNCS.PHASECHK.TRANS64.TRYWAIT P1, [R13+URZ+0x30850], R0 ;  /* 0x030850000d0075a7 */ /* 0x000062000802017f */
[----:B------:R-:W-:Y:S05]  /*14e00*/  @!P0 BRA `(.L_x_631) ;  /* 0x0000000000048947 */ /* 0x000fea0003800000 */
[----:B------:R-:W-:Y:S01]  /*14e10*/  BPT.TRAP 0x1 ;  /* 0x000000040000795c */ /* 0x000fe20000300000 */
.L_x_631:
[----:B------:R-:W-:Y:S04]  /*14e20*/  BSSY B1, `(.L_x_632) ;  /* 0x0000004000017945 */ /* 0x000fe80003800000 */
[----:B-1----:R-:W-:Y:S05]  /*14e30*/  @P1 BRA `(.L_x_633) ;  /* 0x0000000000081947 */ /* 0x002fea0003800000 */
[----:B------:R-:W1:Y:S02]  /*14e40*/  SYNCS.PHASECHK.TRANS64.TRYWAIT P1, [R13+URZ+0x30850], R0 ;  /* 0x030850000d0075a7 */ /* 0x000e64000802017f */
[----:B-1----:R-:W-:Y:S05]  /*14e50*/  @!P1 BRA `(.L_x_634) ;  /* 0x000000c800a89947 */ /* 0x002fea0003800000 */
.L_x_633:
[----:B------:R-:W-:Y:S05]  /*14e60*/  BSYNC B1 ;  /* 0x0000000000017941 */ /* 0x000fea0003800000 */
.L_x_632:
[----:B01----:R-:W-:Y:S01]  /*14e70*/  IADD3 R0, R2, 0x400, RZ ;  /* 0x0000040002007810 */ /* 0x003fe20007ffe0ff */
[----:B------:R-:W-:Y:S01]  /*14e80*/  IMAD.MOV.U32 R5, RZ, RZ, 0x40000040 ;  /* 0x40000040ff057424 */ /* 0x000fe200078e00ff */
[----:B------:R-:W-:Y:S02]  /*14e90*/  WARPGROUP.ARRIVE ;  /* 0x00000000000079c5 */ /* 0x000fe40000000000 */
[----:B------:R-:W-:Y:S02]  /*14ea0*/  SHF.R.U32.HI R0, RZ, 0x4, R0 ;  /* 0x00000004ff007819 */ /* 0x000fe40000011600 */
[----:B------:R-:W-:Y:S02]  /*14eb0*/  R2UR UR7, R5 ;  /* 0x00000000050772ca */ /* 0x000fe400000e0000 */
[----:B------:R-:W-:Y:S02]  /*14ec0*/  LOP3.LUT R0, R0, 0x3fff, RZ, 0xc0, !PT ;  /* 0x00003fff00007812 */ /* 0x000fe400078ec0ff */
[----:B------:R-:W-:-:S02]  /*14ed0*/  MOV R5, 0x40000040 ;  /* 0x4000004000057802 */ /* 0x000fc40000000f00 */
[----:B------:R-:W-:-:S05]  /*14ee0*/  LOP3.LUT R0, R0, 0x3000000, RZ, 0xfc, !PT ;  /* 0x0300000000007812 */ /* 0x000fca00078efcff */
[----:B------:R-:W-:Y:S02]  /*14ef0*/  IMAD R4, R7, 0x900, R0 ;  /* 0x0000090007047824 */ /* 0x000fe400078e0200 */
[----:B------:R-:W-:Y:S02]  /*14f00*/  IMAD.MOV.U32 R7, RZ, RZ, 0x40000040 ;  /* 0x40000040ff077424 */ /* 0x000fe400078e00ff */
[C---:B------:R-:W-:Y:S01]  /*14f10*/  VIADD R6, R4.reuse, 0x80 ;  /* 0x0000008004067836 */ /* 0x040fe20000000000 */
[----:B------:R-:W-:-:S13]  /*14f20*/  R2UR UR6, R4 ;  /* 0x00000000040672ca */ /* 0x000fda00000e0000 */
[----:B------:R-:W-:Y:S01]  /*14f30*/  HGMMA.64x192x16.F32.BF16 R24, R188, gdesc[UR4].tnspB, R24, gsb0 ;  /* 0x42e00004bc187df0 */ /* 0x000fe20008001818 */
[----:B------:R-:W-:Y:S01]  /*14f40*/  R2UR UR6, R6 ;  /* 0x00000000060672ca */ /* 0x000fe200000e0000 */
[----:B------:R-:W-:Y:S01]  /*14f50*/  VIADD R6, R4, 0x100 ;  /* 0x0000010004067836 */ /* 0x000fe20000000000 */
[----:B------:R-:W-:Y:S01]  /*14f60*/  R2UR UR7, R7 ;  /* 0x00000000070772ca */ /* 0x000fe200000e0000 */
[----:B------:R-:W-:Y:S01]  /*14f70*/  IMAD.MOV.U32 R7, RZ, RZ, 0x40000040 ;  /* 0x40000040ff077424 */ /* 0x000fe200078e00ff */
[----:B------:R-:W-:Y:S02]  /*14f80*/  WARPGROUP.DEPBAR.LE gsb0, 0x0 ;  /* 0x00008000000079c5 */ /* 0x000fe40000010000 */
[----:B------:R-:W-:-:S13]  /*14f90*/  WARPGROUP.ARRIVE ;  /* 0x00000000000079c5 */ /* 0x000fda0000000000 */
        /* <DEDUP_REMOVED lines=9> */
[C---:B------:R-:W-:Y:S01]  /*15030*/  VIADD R6, R4.reuse, 0x200 ;  /* 0x0000020004067836 */ /* 0x040fe20000000000 */
[----:B------:R-:W-:Y:S01]  /*15040*/  R2UR UR7, R7 ;  /* 0x00000000070772ca */ /* 0x000fe200000e0000 */
[----:B------:R-:W-:Y:S02]  /*15050*/  IMAD.MOV.U32 R7, RZ, RZ, 0x40000040 ;  /* 0x40000040ff077424 */ /* 0x000fe400078e00ff */
[----:B------:R-:W-:Y:S01]  /*15060*/  VIADD R4, R4, 0x280 ;  /* 0x0000028004047836 */ /* 0x000fe20000000000 */
[----:B------:R-:W-:Y:S02]  /*15070*/  WARPGROUP.DEPBAR.LE gsb0, 0x0 ;  /* 0x00008000000079c5 */ /* 0x000fe40000010000 */
[----:B------:R-:W-:-:S11]  /*15080*/  WARPGROUP.ARRIVE ;  /* 0x00000000000079c5 */ /* 0x000fd60000000000 */
[----:B------:R-:W-:Y:S01]  /*15090*/  HGMMA.64x192x16.F32.BF16 R24, R176, gdesc[UR4].tnspB, R24, gsb0 ;  /* 0x42e00004b0187df0 */ /* 0x000fe20008001818 */
[----:B------:R-:W-:Y:S02]  /*150a0*/  R2UR UR6, R6 ;  /* 0x00000000060672ca */ /* 0x000fe400000e0000 */
[----:B------:R-:W-:Y:S01]  /*150b0*/  R2UR UR7, R7 ;  /* 0x00000000070772ca */ /* 0x000fe200000e0000 */
[----:B------:R-:W-:Y:S02]  /*150c0*/  WARPGROUP.DEPBAR.LE gsb0, 0x0 ;  /* 0x00008000000079c5 */ /* 0x000fe40000010000 */
[----:B------:R-:W-:-:S14]  /*150d0*/  WARPGROUP.ARRIVE ;  /* 0x00000000000079c5 */ /* 0x000fdc0000000000 */
[----:B------:R-:W-:Y:S01]  /*150e0*/  HGMMA.64x192x16.F32.BF16 R24, R172, gdesc[UR4].tnspB, R24, gsb0 ;  /* 0x42e00004ac187df0 */ /* 0x000fe20008001818 */
[----:B------:R-:W-:Y:S02]  /*150f0*/  R2UR UR6, R4 ;  /* 0x00000000040672ca */ /* 0x000fe400000e0000 */
[----:B------:R-:W-:Y:S01]  /*15100*/  R2UR UR7, R5 ;  /* 0x00000000050772ca */ /* 0x000fe200000e0000 */
[----:B------:R-:W-:Y:S02]  /*15110*/  WARPGROUP.DEPBAR.LE gsb0, 0x0 ;  /* 0x00008000000079c5 */ /* 0x000fe40000010000 */
[----:B------:R-:W-:-:S14]  /*15120*/  WARPGROUP.ARRIVE ;  /* 0x00000000000079c5 */ /* 0x000fdc0000000000 */
[----:B------:R-:W-:Y:S03]  /*15130*/  HGMMA.64x192x16.F32.BF16 R24, R168, gdesc[UR4].tnspB, R24, gsb0 ;  /* 0x42e00004a8187df0 */ /* 0x000fe60008001818 */
[----:B------:R-:W-:Y:S02]  /*15140*/  WARPGROUP.DEPBAR.LE gsb0, 0x0 ;  /* 0x00008000000079c5 */ /* 0x000fe40000010000 */
[----:B------:R-:W-:Y:S05]  /*15150*/  @!P0 BRA `(.L_x_635) ;  /* 0x0000000000048947 */ /* 0x000fea0003800000 */
[----:B------:R-:W-:Y:S01]  /*15160*/  BPT.TRAP 0x1 ;  /* 0x000000040000795c */ /* 0x000fe20000300000 */
.L_x_635:
        /* <DEDUP_REMOVED lines=39> */
[----:B--2---:R-:W-:Y:S01]  /*153e0*/  FMNMX.FTZ R0, R15, R0, !PT ;  /* 0x000000000f007209 */ /* 0x004fe20007810000 */
        /* <DEDUP_REMOVED lines=19> */
[----:B------:R-:W-:-:S03]  /*15520*/  FMUL.FTZ R159, R165, UR38 ;  /* 0x00000026a59f7c20 */ /* 0x000fc60008410000 */
[----:B------:R-:W1:Y:S01]  /*15530*/  MUFU.TANH R21, R21 ;  /* 0x0000001500157308 */ /* 0x000e620000002400 */
[----:B--2---:R-:W-:-:S07]  /*15540*/  FMNMX.FTZ R3, R20, R3, !PT ;  /* 0x0000000314037209 */ /* 0x004fce0007810000 */
[----:B------:R-:W2:Y:S01]  /*15550*/  MUFU.TANH R124, R124 ;  /* 0x0000007c007c7308 */ /* 0x000ea20000002400 */
[----:B0-----:R-:W-:-:S07]  /*15560*/  FMNMX.FTZ R0, R121, R0, !PT ;  /* 0x0000000079007209 */ /* 0x001fce0007810000 */
[----:B------:R-:W0:Y:S01]  /*15570*/  MUFU.TANH R122, R122 ;  /* 0x0000007a007a7308 */ /* 0x000e220000002400 */
[----:B-1----:R-:W-:-:S07]  /*15580*/  FMNMX.FTZ R3, R21, R3, !PT ;  /* 0x0000000315037209 */ /* 0x002fce0007810000 */
        /* <DEDUP_REMOVED lines=75> */
[----:B0-----:R-:W-:Y:S02]  /*15a40*/  FMNMX.FTZ R3, R158, R3, !PT ;  /* 0x000000039e037209 */ /* 0x001fe40007810000 */
[----:B-1----:R-:W-:-:S05]  /*15a50*/  FMNMX.FTZ R4, R161, R0, !PT ;  /* 0x00000000a1047209 */ /* 0x002fca0007810000 */
[----:B------:R-:W0:Y:S01]  /*15a60*/  SHFL.BFLY PT, R0, R4, 0x2, 0x1f ;  /* 0x0c401f0004007f89 */ /* 0x000e2200000e0000 */
[----:B--2---:R-:W-:-:S05]  /*15a70*/  FMNMX.FTZ R5, R159, R3, !PT ;  /* 0x000000039f057209 */ /* 0x004fca0007810000 */
[----:B------:R-:W1:Y:S01]  /*15a80*/  SHFL.BFLY PT, R3, R5, 0x2, 0x1f ;  /* 0x0c401f0005037f89 */ /* 0x000e6200000e0000 */
[----:B0-----:R-:W-:-:S05]  /*15a90*/  FMNMX.FTZ R4, R4, R0, !PT ;  /* 0x0000000004047209 */ /* 0x001fca0007810000 */
[----:B------:R-:W0:Y:S01]  /*15aa0*/  SHFL.BFLY PT, R0, R4, 0x1, 0x1f ;  /* 0x0c201f0004007f89 */ /* 0x000e2200000e0000 */
[----:B-1----:R-:W-:-:S05]  /*15ab0*/  FMNMX.FTZ R5, R5, R3, !PT ;  /* 0x0000000305057209 */ /* 0x002fca0007810000 */
[----:B------:R-:W1:Y:S01]  /*15ac0*/  SHFL.BFLY PT, R3, R5, 0x1, 0x1f ;  /* 0x0c201f0005037f89 */ /* 0x000e6200000e0000 */
[----:B0-----:R-:W-:Y:S01]  /*15ad0*/  FMNMX.FTZ R4, R4, R0, !PT ;  /* 0x0000000004047209 */ /* 0x001fe20007810000 */
[----:B------:R-:W-:Y:S01]  /*15ae0*/  IMAD.U32 R0, RZ, RZ, UR39 ;  /* 0x00000027ff007e24 */ /* 0x000fe2000f8e00ff */
[----:B-1----:R-:W-:-:S03]  /*15af0*/  FMNMX.FTZ R5, R5, R3, !PT ;  /* 0x0000000305057209 */ /* 0x002fc60007810000 */
[----:B------:R-:W-:Y:S02]  /*15b00*/  FADD.FTZ R3, -R4, R9 ;  /* 0x0000000904037221 */ /* 0x000fe40000010100 */
[CC--:B------:R-:W-:Y:S01]  /*15b10*/  FMUL.FTZ R9, R5.reuse, R0.reuse ;  /* 0x0000000005097220 */ /* 0x0c0fe20000410000 */
[----:B------:R-:W-:Y:S01]  /*15b20*/  FADD.FTZ R12, -R5, R10 ;  /* 0x0000000a050c7221 */ /* 0x000fe20000010100 */
[-C--:B------:R-:W-:Y:S02]  /*15b30*/  FMUL.FTZ R3, R3, R0.reuse ;  /* 0x0000000003037220 */ /* 0x080fe40000410000 */
[-CC-:B------:R-:W-:Y:S01]  /*15b40*/  FFMA.FTZ R186, R126, R0.reuse, -R9.reuse ;  /* 0x000000007eba7223 */ /* 0x180fe20000010809 */
[-CC-:B------:R-:W-:Y:S01]  /*15b50*/  FFMA.FTZ R126, R127, R0.reuse, -R9.reuse ;  /* 0x000000007f7e7223 */ /* 0x180fe20000010809 */
[-C--:B------:R-:W-:Y:S01]  /*15b60*/  FMUL.FTZ R127, R4, R0.reuse ;  /* 0x00000000047f7220 */ /* 0x080fe20000410000 */
[-C--:B------:R-:W-:Y:S01]  /*15b70*/  FMUL.FTZ R12, R12, R0.reuse ;  /* 0x000000000c0c7220 */ /* 0x080fe20000410000 */
[-CC-:B------:R-:W-:Y:S01]  /*15b80*/  FFMA.FTZ R188, R6, R0.reuse, -R9.reuse ;  /* 0x0000000006bc7223 */ /* 0x180fe20000010809 */
[-C--:B------:R-:W-:Y:S01]  /*15b90*/  FFMA.FTZ R180, R130, R0.reuse, -R9 ;  /* 0x0000000082b47223 */ /* 0x080fe20000010809 */
[-C--:B------:R-:W-:Y:S01]  /*15ba0*/  FFMA.FTZ R189, R14, R0.reuse, -R127 ;  /* 0x000000000ebd7223 */ /* 0x080fe2000001087f */
[-C--:B------:R-:W-:Y:S01]  /*15bb0*/  FFMA.FTZ R164, R7, R0.reuse, -R9 ;  /* 0x0000000007a47223 */ /* 0x080fe20000010809 */
[-C--:B------:R-:W-:Y:S01]  /*15bc0*/  FFMA.FTZ R130, R15, R0.reuse, -R127 ;  /* 0x000000000f827223 */ /* 0x080fe2000001087f */
[----:B------:R-:W-:Y:S01]  /*15bd0*/  MUFU.EX2 R12, R12 ;  /* 0x0000000c000c7308 */ /* 0x000fe20000000800 */
[-C--:B------:R-:W-:Y:S01]  /*15be0*/  FFMA.FTZ R190, R20, R0.reuse, -R9 ;  /* 0x0000000014be7223 */ /* 0x080fe20000010809 */
[-C--:B------:R-:W-:Y:S01]  /*15bf0*/  FFMA.FTZ R191, R120, R0.reuse, -R127 ;  /* 0x0000000078bf7223 */ /* 0x080fe2000001087f */
[-C--:B------:R-:W-:Y:S01]  /*15c00*/  FFMA.FTZ R163, R21, R0.reuse, -R9 ;  /* 0x0000000015a37223 */ /* 0x080fe20000010809 */
[-CC-:B------:R-:W-:Y:S01]  /*15c10*/  FFMA.FTZ R121, R121, R0.reuse, -R127.reuse ;  /* 0x0000000079797223 */ /* 0x180fe2000001087f */
[-C--:B------:R-:W-:Y:S01]  /*15c20*/  FFMA.FTZ R185, R124, R0.reuse, -R127 ;  /* 0x000000007cb97223 */ /* 0x080fe2000001087f */
[-CC-:B------:R-:W-:Y:S01]  /*15c30*/  FFMA.FTZ R184, R122, R0.reuse, -R9.reuse ;  /* 0x000000007ab87223 */ /* 0x180fe20000010809 */
[----:B------:R-:W-:Y:S01]  /*15c40*/  VIADD R124, R11, 0x30840 ;  /* 0x000308400b7c7836 */ /* 0x000fe20000000000 */
[----:B------:R-:W-:Y:S01]  /*15c50*/  MUFU.EX2 R3, R3 ;  /* 0x0000000300037308 */ /* 0x000fe20000000800 */
[-C--:B------:R-:W-:Y:S01]  /*15c60*/  FFMA.FTZ R162, R123, R0.reuse, -R9 ;  /* 0x000000007ba27223 */ /* 0x080fe20000010809 */
[-CC-:B------:R-:W-:Y:S01]  /*15c70*/  FFMA.FTZ R120, R125, R0.reuse, -R127.reuse ;  /* 0x000000007d787223 */ /* 0x180fe2000001087f */
[-C--:B------:R-:W-:Y:S01]  /*15c80*/  FFMA.FTZ R187, R128, R0.reuse, -R127 ;  /* 0x0000000080bb7223 */ /* 0x080fe2000001087f */
[----:B------:R-:W-:Y:S01]  /*15c90*/  PRMT R124, R222, 0x654, R124 ;  /* 0x00000654de7c7816 */ /* 0x000fe2000000007c */
[-C--:B------:R-:W-:Y:S01]  /*15ca0*/  FFMA.FTZ R123, R131, R0.reuse, -R9 ;  /* 0x00000000837b7223 */ /* 0x080fe20000010809 */
[-CC-:B------:R-:W-:Y:S01]  /*15cb0*/  FFMA.FTZ R15, R129, R0.reuse, -R127.reuse ;  /* 0x00000000810f7223 */ /* 0x180fe2000001087f */
[-CC-:B------:R-:W-:Y:S01]  /*15cc0*/  FFMA.FTZ R181, R132, R0.reuse, -R127.reuse ;  /* 0x0000000084b57223 */ /* 0x180fe2000001087f */
[----:B------:R-:W0:Y:S01]  /*15cd0*/  MUFU.EX2 R188, R188 ;  /* 0x000000bc00bc7308 */ /* 0x000e220000000800 */
[----:B------:R1:W-:Y:S01]  /*15ce0*/  SYNCS.ARRIVE.TRANS64.RED.A1T0 RZ, [R124+URZ], RZ ;  /* 0x000000ff7cff79a7 */ /* 0x0003e2000810043f */
[-CC-:B------:R-:W-:Y:S01]  /*15cf0*/  FFMA.FTZ R14, R133, R0.reuse, -R127.reuse ;  /* 0x00000000850e7223 */ /* 0x180fe2000001087f */
[-CC-:B------:R-:W-:Y:S01]  /*15d00*/  FFMA.FTZ R183, R136, R0.reuse, -R127.reuse ;  /* 0x0000000088b77223 */ /* 0x180fe2000001087f */
[-CC-:B------:R-:W-:Y:S01]  /*15d10*/  FFMA.FTZ R137, R137, R0.reuse, -R127.reuse ;  /* 0x0000000089897223 */ /* 0x180fe2000001087f */
[-CC-:B------:R-:W-:Y:S01]  /*15d20*/  FFMA.FTZ R177, R140, R0.reuse, -R127.reuse ;  /* 0x000000008cb17223 */ /* 0x180fe2000001087f */
[-CC-:B------:R-:W-:Y:S01]  /*15d30*/  FFMA.FTZ R128, R141, R0.reuse, -R127.reuse ;  /* 0x000000008d807223 */ /* 0x180fe2000001087f */
[-CC-:B------:R-:W-:Y:S01]  /*15d40*/  FFMA.FTZ R179, R144, R0.reuse, -R127.reuse ;  /* 0x0000000090b37223 */ /* 0x180fe2000001087f */
[----:B------:R-:W2:Y:S01]  /*15d50*/  MUFU.EX2 R189, R189 ;  /* 0x000000bd00bd7308 */ /* 0x000ea20000000800 */
[-CC-:B------:R-:W-:Y:S01]  /*15d60*/  FFMA.FTZ R131, R145, R0.reuse, -R127.reuse ;  /* 0x0000000091837223 */ /* 0x180fe2000001087f */
[-CC-:B------:R-:W-:Y:S01]  /*15d70*/  FFMA.FTZ R173, R148, R0.reuse, -R127.reuse ;  /* 0x0000000094ad7223 */ /* 0x180fe2000001087f */
[-CC-:B------:R-:W-:Y:S01]  /*15d80*/  FFMA.FTZ R129, R149, R0.reuse, -R127.reuse ;  /* 0x0000000095817223 */ /* 0x180fe2000001087f */
[-CC-:B------:R-:W-:Y:S01]  /*15d90*/  FFMA.FTZ R175, R152, R0.reuse, -R127.reuse ;  /* 0x0000000098af7223 */ /* 0x180fe2000001087f */
[-CC-:B------:R-:W-:Y:S01]  /*15da0*/  FFMA.FTZ R153, R153, R0.reuse, -R127.reuse ;  /* 0x0000000099997223 */ /* 0x180fe2000001087f */
[-CC-:B------:R-:W-:Y:S01]  /*15db0*/  FFMA.FTZ R169, R156, R0.reuse, -R127.reuse ;  /* 0x000000009ca97223 */ /* 0x180fe2000001087f */
[-CC-:B------:R-:W-:Y:S01]  /*15dc0*/  FFMA.FTZ R125, R157, R0.reuse, -R127.reuse ;  /* 0x000000009d7d7223 */ /* 0x180fe2000001087f */
[----:B------:R-:W3:Y:S01]  /*15dd0*/  MUFU.EX2 R164, R164 ;  /* 0x000000a400a47308 */ /* 0x000ee20000000800 */
[----:B0-----:R-:W-:Y:S01]  /*15de0*/  FFMA.FTZ R215, R12, R215, R188 ;  /* 0x000000d70cd77223 */ /* 0x001fe200000100bc */
[-CC-:B------:R-:W-:Y:S01]  /*15df0*/  FFMA.FTZ R171, R160, R0.reuse, -R127.reuse ;  /* 0x00000000a0ab7223 */ /* 0x180fe2000001087f */
[-C--:B-1----:R-:W-:Y:S01]  /*15e00*/  FFMA.FTZ R124, R161, R0.reuse, -R127 ;  /* 0x00000000a17c7223 */ /* 0x082fe2000001087f */
[-CC-:B------:R-:W-:Y:S01]  /*15e10*/  FFMA.FTZ R182, R134, R0.reuse, -R9.reuse ;  /* 0x0000000086b67223 */ /* 0x180fe20000010809 */
[-CC-:B------:R-:W-:Y:S01]  /*15e20*/  FFMA.FTZ R122, R135, R0.reuse, -R9.reuse ;  /* 0x00000000877a7223 */ /* 0x180fe20000010809 */
[-CC-:B------:R-:W-:Y:S01]  /*15e30*/  FFMA.FTZ R176, R138, R0.reuse, -R9.reuse ;  /* 0x000000008ab07223 */ /* 0x180fe20000010809 */
[----:B------:R-:W-:Y:S01]  /*15e40*/  FFMA.FTZ R21, R139, R0, -R9 ;  /* 0x000000008b157223 */ /* 0x000fe20000010809 */
[----:B------:R-:W0:Y:S01]  /*15e50*/  MUFU.EX2 R130, R130 ;  /* 0x0000008200827308 */ /* 0x000e220000000800 */
[----:B--2---:R-:W-:Y:S01]  /*15e60*/  FFMA.FTZ R214, R3, R214, R189 ;  /* 0x000000d603d67223 */ /* 0x004fe200000100bd */
[-CC-:B------:R-:W-:Y:S01]  /*15e70*/  FFMA.FTZ R178, R142, R0.reuse, -R9.reuse ;  /* 0x000000008eb27223 */ /* 0x180fe20000010809 */
[-CC-:B------:R-:W-:Y:S01]  /*15e80*/  FFMA.FTZ R20, R143, R0.reuse, -R9.reuse ;  /* 0x000000008f147223 */ /* 0x180fe20000010809 */
[-CC-:B------:R-:W-:Y:S01]  /*15e90*/  FFMA.FTZ R172, R146, R0.reuse, -R9.reuse ;  /* 0x0000000092ac7223 */ /* 0x180fe20000010809 */
[-CC-:B------:R-:W-:Y:S01]  /*15ea0*/  FFMA.FTZ R10, R147, R0.reuse, -R9.reuse ;  /* 0x00000000930a7223 */ /* 0x180fe20000010809 */
[-CC-:B------:R-:W-:Y:S01]  /*15eb0*/  FFMA.FTZ R174, R150, R0.reuse, -R9.reuse ;  /* 0x0000000096ae7223 */ /* 0x180fe20000010809 */
[-C--:B------:R-:W-:Y:S01]  /*15ec0*/  FFMA.FTZ R7, R151, R0.reuse, -R9 ;  /* 0x0000000097077223 */ /* 0x080fe20000010809 */
[----:B------:R-:W1:Y:S01]  /*15ed0*/  MUFU.EX2 R190, R190 ;  /* 0x000000be00be7308 */ /* 0x000e620000000800 */
[----:B---3--:R-:W-:Y:S01]  /*15ee0*/  FADD.FTZ R127, R164, R215 ;  /* 0x000000d7a47f7221 */ /* 0x008fe20000010000 */
[-CC-:B------:R-:W-:Y:S01]  /*15ef0*/  FFMA.FTZ R168, R154, R0.reuse, -R9.reuse ;  /* 0x000000009aa87223 */ /* 0x180fe20000010809 */
[-CC-:B------:R-:W-:Y:S01]  /*15f00*/  FFMA.FTZ R6, R155, R0.reuse, -R9.reuse ;  /* 0x000000009b067223 */ /* 0x180fe20000010809 */
[-CC-:B------:R-:W-:Y:S01]  /*15f10*/  FFMA.FTZ R170, R158, R0.reuse, -R9.reuse ;  /* 0x000000009eaa7223 */ /* 0x180fe20000010809 */
[----:B------:R-:W-:-:S03]  /*15f20*/  FFMA.FTZ R9, R159, R0, -R9 ;  /* 0x000000009f097223 */ /* 0x000fc60000010809 */
[----:B------:R-:W2:Y:S01]  /*15f30*/  MUFU.EX2 R191, R191 ;  /* 0x000000bf00bf7308 */ /* 0x000ea20000000800 */
[----:B0-----:R-:W-:-:S07]  /*15f40*/  FADD.FTZ R132, R130, R214 ;  /* 0x000000d682847221 */ /* 0x001fce0000010000 */
[----:B------:R-:W0:Y:S01]  /*15f50*/  MUFU.EX2 R163, R163 ;  /* 0x000000a300a37308 */ /* 0x000e220000000800 */
[----:B-1----:R-:W-:-:S07]  /*15f60*/  FADD.FTZ R127, R190, R127 ;  /* 0x0000007fbe7f7221 */ /* 0x002fce0000010000 */
[----:B------:R-:W1:Y:S01]  /*15f70*/  MUFU.EX2 R121, R121 ;  /* 0x0000007900797308 */ /* 0x000e620000000800 */
[----:B--2---:R-:W-:-:S07]  /*15f80*/  FADD.FTZ R132, R191, R132 ;  /* 0x00000084bf847221 */ /* 0x004fce0000010000 */
        /* <DEDUP_REMOVED lines=79> */
[----:B0-----:R-:W-:Y:S01]  /*16480*/  FADD.FTZ R133, R171, R133 ;  /* 0x00000085ab857221 */ /* 0x001fe20000010000 */
[----:B-1----:R-:W-:-:S03]  /*16490*/  FADD.FTZ R215, R9, R132 ;  /* 0x0000008409d77221 */ /* 0x002fc60000010000 */
[----:B--2---:R-:W-:Y:S01]  /*164a0*/  FADD.FTZ R214, R124, R133 ;  /* 0x000000857cd67221 */ /* 0x004fe20000010000 */
[----:B------:R-:W-:Y:S06]  /*164b0*/  @!P0 BRA `(.L_x_636) ;  /* 0x0000000000048947 */ /* 0x000fec0003800000 */
[----:B------:R-:W-:Y:S01]  /*164c0*/  BPT.TRAP 0x1 ;  /* 0x000000040000795c */ /* 0x000fe20000300000 */
.L_x_636:
[----:B------:R-:W-:Y:S01]  /*164d0*/  ISETP.GT.AND P1, PT, R8, RZ, PT ;  /* 0x000000ff0800720c */ /* 0x000fe20003f24270 */
[----:B------:R-:W-:Y:S01]  /*164e0*/  VIADD R13, R13, 0x30860 ;  /* 0x000308600d0d7836 */ /* 0x000fe20000000000 */
[----:B------:R-:W-:Y:S01]  /*164f0*/  F2FP.BF16.F32.PACK_AB R172, R10, R172 ;  /* 0x000000ac0aac723e */ /* 0x000fe200000010ff */
[----:B------:R-:W-:Y:S01]  /*16500*/  VIADD R8, R8, 0xffffffff ;  /* 0xffffffff08087836 */ /* 0x000fe20000000000 */
[----:B------:R-:W-:Y:S01]  /*16510*/  F2FP.BF16.F32.PACK_AB R174, R7, R174 ;  /* 0x000000ae07ae723e */ /* 0x000fe200000010ff */
[----:B------:R-:W-:Y:S01]  /*16520*/  IMAD.MOV.U32 R10, RZ, RZ, R5 ;  /* 0x000000ffff0a7224 */ /* 0x000fe200078e0005 */
[----:B------:R-:W-:Y:S01]  /*16530*/  PRMT R13, R222, 0x654, R13 ;  /* 0x00000654de0d7816 */ /* 0x000fe2000000000d */
[----:B------:R-:W-:Y:S01]  /*16540*/  IMAD.MOV.U32 R7, RZ, RZ, R209 ;  /* 0x000000ffff077224 */ /* 0x000fe200078e00d1 */
[----:B------:R-:W-:Y:S01]  /*16550*/  F2FP.BF16.F32.PACK_AB R168, R6, R168 ;  /* 0x000000a806a8723e */ /* 0x000fe200000010ff */
[----:B------:R-:W-:Y:S01]  /*16560*/  IMAD.MOV.U32 R6, RZ, RZ, R220 ;  /* 0x000000ffff067224 */ /* 0x000fe200078e00dc */
[----:B------:R0:W-:Y:S01]  /*16570*/  SYNCS.ARRIVE.TRANS64.RED.A1T0 RZ, [R13+URZ], RZ ;  /* 0x000000ff0dff79a7 */ /* 0x0001e2000810043f */
[----:B------:R-:W-:Y:S01]  /*16580*/  F2FP.BF16.F32.PACK_AB R170, R9, R170 ;  /* 0x000000aa09aa723e */ /* 0x000fe200000010ff */
[----:B------:R-:W-:Y:S01]  /*16590*/  IMAD.MOV.U32 R9, RZ, RZ, R4 ;  /* 0x000000ffff097224 */ /* 0x000fe200078e0004 */
        /* <DEDUP_REMOVED lines=20> */
[----:B0-----:R-:W-:Y:S06]  /*166e0*/  @P1 BRA `(.L_x_637) ;  /* 0xffffffd400c41947 */ /* 0x001fec000383ffff */
.L_x_624:
[----:B------:R-:W-:Y:S05]  /*166f0*/  BSYNC B0 ;  /* 0x0000000000007941 */ /* 0x000fea0003800000 */
.L_x_623:
        /* <DEDUP_REMOVED lines=99> */
.L_x_638:
[----:B------:R-:W-:Y:S01]  /*16d30*/  IMAD R8, R209, 0x8, R2 ;  /* 0x00000008d1087824 */ /* 0x000fe200078e0202 */
[----:B------:R-:W-:-:S04]  /*16d40*/  SHF.L.U32 R3, R220, 0x1f, RZ ;  /* 0x0000001fdc037819 */ /* 0x000fc800000006ff */
[----:B------:R0:W1:Y:S01]  /*16d50*/  SYNCS.PHASECHK.TRANS64.TRYWAIT P1, [R8+URZ+0x30850], R3 ;  /* 0x03085003080075a7 */ /* 0x000062000802017f */
[----:B------:R-:W-:Y:S05]  /*16d60*/  @!P0 BRA `(.L_x_639) ;  /* 0x0000000000048947 */ /* 0x000fea0003800000 */
[----:B------:R-:W-:Y:S01]  /*16d70*/  BPT.TRAP 0x1 ;  /* 0x000000040000795c */ /* 0x000fe20000300000 */
.L_x_639:
[----:B------:R-:W-:Y:S01]  /*16d80*/  VIADD R2, R2, 0x400 ;  /* 0x0000040002027836 */ /* 0x000fe20000000000 */
[----:B------:R-:W-:Y:S04]  /*16d90*/  BSSY B0, `(.L_x_640) ;  /* 0x0000008000007945 */ /* 0x000fe80003800000 */
[----:B------:R-:W-:-:S04]  /*16da0*/  SHF.R.U32.HI R2, RZ, 0x4, R2 ;  /* 0x00000004ff027819 */ /* 0x000fc80000011602 */
[----:B------:R-:W-:-:S04]  /*16db0*/  LOP3.LUT R2, R2, 0x3fff, RZ, 0xc0, !PT ;  /* 0x00003fff02027812 */ /* 0x000fc800078ec0ff */
[----:B------:R-:W-:-:S05]  /*16dc0*/  LOP3.LUT R2, R2, 0x3000000, RZ, 0xfc, !PT ;  /* 0x0300000002027812 */ /* 0x000fca00078efcff */
[----:B------:R-:W-:Y:S01]  /*16dd0*/  IMAD R6, R209, 0x900, R2 ;  /* 0x00000900d1067824 */ /* 0x000fe200078e0202 */
[----:B-1----:R-:W-:Y:S06]  /*16de0*/  @P1 BRA `(.L_x_641) ;  /* 0x0000000000081947 */ /* 0x002fec0003800000 */
[----:B------:R-:W1:Y:S02]  /*16df0*/  SYNCS.PHASECHK.TRANS64.TRYWAIT P1, [R8+URZ+0x30850], R3 ;  /* 0x03085003080075a7 */ /* 0x000e64000802017f */
[----:B-1----:R-:W-:Y:S05]  /*16e00*/  @!P1 BRA `(.L_x_642) ;  /* 0x000000a800d09947 */ /* 0x002fea0003800000 */
.L_x_641:
[----:B------:R-:W-:Y:S05]  /*16e10*/  BSYNC B0 ;  /* 0x0000000000007941 */ /* 0x000fea0003800000 */
.L_x_640:
[----:B01----:R-:W-:Y:S01]  /*16e20*/  IMAD.MOV.U32 R3, RZ, RZ, 0x40000040 ;  /* 0x40000040ff037424 */ /* 0x003fe200078e00ff */
[----:B------:R-:W-:Y:S01]  /*16e30*/  MOV R2, R6 ;  /* 0x0000000600027202 */ /* 0x000fe20000000f00 */
[----:B------:R-:W-:Y:S01]  /*16e40*/  WARPGROUP.ARRIVE ;  /* 0x00000000000079c5 */ /* 0x000fe20000000000 */
[----:B------:R-:W0:Y:S02]  /*16e50*/  SHFL.BFLY PT, R7, R214, 0x2, 0x1f ;  /* 0x0c401f00d6077f89 */ /* 0x000e2400000e0000 */
[----:B------:R-:W-:Y:S01]  /*16e60*/  R2UR UR6, R2 ;  /* 0x00000000020672ca */ /* 0x000fe200000e0000 */
[----:B------:R-:W-:Y:S01]  /*16e70*/  VIADD R2, R6, 0x80 ;  /* 0x0000008006027836 */ /* 0x000fe20000000000 */
[----:B------:R-:W-:Y:S01]  /*16e80*/  R2UR UR7, R3 ;  /* 0x00000000030772ca */ /* 0x000fe200000e0000 */
[----:B------:R-:W-:-:S12]  /*16e90*/  IMAD.MOV.U32 R3, RZ, RZ, 0x40000040 ;  /* 0x40000040ff037424 */ /* 0x000fd800078e00ff */
        /* <DEDUP_REMOVED lines=25> */
[----:B0-----:R-:W-:Y:S01]  /*17030*/  FADD.FTZ R6, R7, R214 ;  /* 0x000000d607067221 */ /* 0x001fe20000010000 */
[----:B------:R-:W-:-:S04]  /*17040*/  MOV R3, 0x40000040 ;  /* 0x4000004000037802 */ /* 0x000fc80000000f00 */
[----:B------:R-:W0:Y:S02]  /*17050*/  SHFL.BFLY PT, R7, R6, 0x1, 0x1f ;  /* 0x0c201f0006077f89 */ /* 0x000e2400000e0000 */
[----:B0-----:R-:W-:Y:S01]  /*17060*/  FADD.FTZ R13, R6, R7 ;  /* 0x00000007060d7221 */ /* 0x001fe20000010000 */
[----:B------:R-:W-:Y:S02]  /*17070*/  IMAD.MOV.U32 R7, RZ, RZ, RZ ;  /* 0x000000ffff077224 */ /* 0x000fe400078e00ff */
[----:B------:R-:W-:Y:S02]  /*17080*/  IMAD.MOV.U32 R6, RZ, RZ, -0x800000 ;  /* 0xff800000ff067424 */ /* 0x000fe400078e00ff */
[----:B------:R-:W-:-:S13]  /*17090*/  FSETP.NE.FTZ.AND P2, PT, R13, RZ, PT ;  /* 0x000000ff0d00720b */ /* 0x000fda0003f55000 */
[----:B------:R-:W0:Y:S02]  /*170a0*/  @P2 MUFU.LG2 R11, R13 ;  /* 0x0000000d000b2308 */ /* 0x000e240000000c00 */
[----:B0-----:R-:W-:Y:S01]  /*170b0*/  @P2 FMUL.FTZ R11, R11, 0.69314718246459960938 ;  /* 0x3f3172180b0b2820 */ /* 0x001fe20000410000 */
[----:B------:R-:W-:Y:S02]  /*170c0*/  WARPGROUP.DEPBAR.LE gsb0, 0x0 ;  /* 0x00008000000079c5 */ /* 0x000fe40000010000 */
[----:B------:R-:W-:-:S06]  /*170d0*/  WARPGROUP.ARRIVE ;  /* 0x00000000000079c5 */ /* 0x000fcc0000000000 */
[----:B------:R-:W-:Y:S01]  /*170e0*/  HGMMA.64x192x16.F32.BF16 R24, R172, gdesc[UR4].tnspB, R24, gsb0 ;  /* 0x42e00004ac187df0 */ /* 0x000fe20008001818 */
[----:B------:R-:W-:Y:S02]  /*170f0*/  R2UR UR6, R2 ;  /* 0x00000000020672ca */ /* 0x000fe400000e0000 */
[----:B------:R-:W-:Y:S01]  /*17100*/  R2UR UR7, R3 ;  /* 0x00000000030772ca */ /* 0x000fe200000e0000 */
[----:B------:R-:W0:Y:S02]  /*17110*/  SHFL.BFLY PT, R2, R215, 0x2, 0x1f ;  /* 0x0c401f00d7027f89 */ /* 0x000e2400000e0000 */
[----:B0-----:R-:W-:-:S05]  /*17120*/  FADD.FTZ R3, R2, R215 ;  /* 0x000000d702037221 */ /* 0x001fca0000010000 */
[----:B------:R-:W0:Y:S02]  /*17130*/  SHFL.BFLY PT, R2, R3, 0x1, 0x1f ;  /* 0x0c201f0003027f89 */ /* 0x000e2400000e0000 */
[----:B0-----:R-:W-:Y:S01]  /*17140*/  FADD.FTZ R12, R3, R2 ;  /* 0x00000002030c7221 */ /* 0x001fe20000010000 */
[----:B------:R-:W-:Y:S02]  /*17150*/  IMAD.MOV.U32 R2, RZ, RZ, RZ ;  /* 0x000000ffff027224 */ /* 0x000fe400078e00ff */
[----:B------:R-:W-:Y:S02]  /*17160*/  IMAD.MOV.U32 R3, RZ, RZ, -0x800000 ;  /* 0xff800000ff037424 */ /* 0x000fe400078e00ff */
[----:B------:R-:W-:Y:S02]  /*17170*/  FSETP.NE.FTZ.AND P1, PT, R12, RZ, PT ;  /* 0x000000ff0c00720b */ /* 0x000fe40003f35000 */
[----:B------:R-:W-:Y:S11]  /*17180*/  @P2 MUFU.RCP R2, R13 ;  /* 0x0000000d00022308 */ /* 0x000ff60000001000 */
[----:B------:R-:W0:Y:S01]  /*17190*/  @P1 MUFU.LG2 R9, R12 ;  /* 0x0000000c00091308 */ /* 0x000e220000000c00 */
[C---:B------:R-:W-:Y:S01]  /*171a0*/  @P1 FMUL.FTZ R10, R0.reuse, 0.69314718246459960938 ;  /* 0x3f317218000a1820 */ /* 0x040fe20000410000 */
[----:B------:R-:W-:-:S04]  /*171b0*/  @P2 FMUL.FTZ R0, R0, 0.69314718246459960938 ;  /* 0x3f31721800002820 */ /* 0x000fc80000410000 */
[----:B------:R-:W-:Y:S02]  /*171c0*/  @P2 FFMA.FTZ R6, R0, R4, R11 ;  /* 0x0000000400062223 */ /* 0x000fe4000001000b */
[----:B------:R1:W2:Y:S01]  /*171d0*/  @P1 MUFU.RCP R7, R12 ;  /* 0x0000000c00071308 */ /* 0x0002a20000001000 */
[----:B0-----:R-:W-:-:S04]  /*171e0*/  @P1 FMUL.FTZ R9, R9, 0.69314718246459960938 ;  /* 0x3f31721809091820 */ /* 0x001fc80000410000 */
[----:B------:R-:W-:Y:S01]  /*171f0*/  @P1 FFMA.FTZ R3, R10, R5, R9 ;  /* 0x000000050a031223 */ /* 0x000fe20000010009 */
[----:B------:R-:W-:Y:S02]  /*17200*/  WARPGROUP.DEPBAR.LE gsb0, 0x0 ;  /* 0x00008000000079c5 */ /* 0x000fe40000010000 */
[----:B------:R-:W-:-:S06]  /*17210*/  WARPGROUP.ARRIVE ;  /* 0x00000000000079c5 */ /* 0x000fcc0000000000 */
[----:B------:R-:W-:Y:S03]  /*17220*/  HGMMA.64x192x16.F32.BF16 R24, R168, gdesc[UR4].tnspB, R24, gsb0 ;  /* 0x42e00004a8187df0 */ /* 0x000fe60008001818 */
[----:B------:R-:W-:Y:S02]  /*17230*/  WARPGROUP.DEPBAR.LE gsb0, 0x0 ;  /* 0x00008000000079c5 */ /* 0x000fe40000010000 */
[----:B-12---:R-:W-:Y:S05]  /*17240*/  @!P0 BRA `(.L_x_643) ;  /* 0x0000000000048947 */ /* 0x006fea0003800000 */
[----:B------:R-:W-:Y:S01]  /*17250*/  BPT.TRAP 0x1 ;  /* 0x000000040000795c */ /* 0x000fe20000300000 */
.L_x_643:
[----:B------:R-:W2:Y:S01]  /*17260*/  LDL.LU R9, [R1+0x40] ;  /* 0x0000400001097983 */ /* 0x000ea20000300800 */
[----:B------:R-:W-:Y:S02]  /*17270*/  VIADD R5, R8, 0x30860 ;  /* 0x0003086008057836 */ /* 0x000fe40000000000 */
[-C--:B------:R-:W-:Y:S01]  /*17280*/  FMUL.FTZ R131, R59, R2.reuse ;  /* 0x000000023b837220 */ /* 0x080fe20000410000 */
[----:B------:R-:W-:Y:S02]  /*17290*/  VIADD R209, R209, 0x1 ;  /* 0x00000001d1d17836 */ /* 0x000fe40000000000 */
[-C--:B------:R-:W-:Y:S01]  /*172a0*/  FMUL.FTZ R129, R67, R2.reuse ;  /* 0x0000000243817220 */ /* 0x080fe20000410000 */
[-C--:B------:R-:W-:Y:S01]  /*172b0*/  FMUL.FTZ R59, R62, R2.reuse ;  /* 0x000000023e3b7220 */ /* 0x080fe20000410000 */
[----:B------:R-:W-:Y:S01]  /*172c0*/  PRMT R5, R222, 0x654, R5 ;  /* 0x00000654de057816 */ /* 0x000fe20000000005 */
[-C--:B------:R-:W-:Y:S01]  /*172d0*/  FMUL.FTZ R130, R63, R2.reuse ;  /* 0x000000023f827220 */ /* 0x080fe20000410000 */
[----:B------:R-:W-:Y:S01]  /*172e0*/  ISETP.NE.AND P1, PT, R209, 0x2, PT ;  /* 0x00000002d100780c */ /* 0x000fe20003f25270 */
[-C--:B------:R-:W-:Y:S01]  /*172f0*/  FMUL.FTZ R67, R70, R2.reuse ;  /* 0x0000000246437220 */ /* 0x080fe20000410000 */
[----:B------:R0:W-:Y:S01]  /*17300*/  SYNCS.ARRIVE.TRANS64.RED.A1T0 RZ, [R5+URZ], RZ ;  /* 0x000000ff05ff79a7 */ /* 0x0001e2000810043f */
[-C--:B------:R-:W-:Y:S01]  /*17310*/  FMUL.FTZ R128, R71, R2.reuse ;  /* 0x0000000247807220 */ /* 0x080fe20000410000 */
[-C--:B------:R-:W-:Y:S01]  /*17320*/  FMUL.FTZ R24, R24, R7.reuse ;  /* 0x0000000718187220 */ /* 0x080fe20000410000 */
[-C--:B------:R-:W-:Y:S01]  /*17330*/  FMUL.FTZ R25, R25, R7.reuse ;  /* 0x0000000719197220 */ /* 0x080fe20000410000 */
[-C--:B------:R-:W-:Y:S01]  /*17340*/  FMUL.FTZ R0, R28, R7.reuse ;  /* 0x000000071c007220 */ /* 0x080fe20000410000 */
[-C--:B------:R-:W-:Y:S01]  /*17350*/  FMUL.FTZ R4, R29, R7.reuse ;  /* 0x000000071d047220 */ /* 0x080fe20000410000 */
[-C--:B------:R-:W-:Y:S01]  /*17360*/  FMUL.FTZ R32, R32, R7.reuse ;  /* 0x0000000720207220 */ /* 0x080fe20000410000 */
[-C--:B------:R-:W-:Y:S01]  /*17370*/  FMUL.FTZ R33, R33, R7.reuse ;  /* 0x0000000721217220 */ /* 0x080fe20000410000 */
[----:B0-----:R-:W-:Y:S01]  /*17380*/  SEL R5, RZ, 0x1, P1 ;  /* 0x00000001ff057807 */ /* 0x001fe20000800000 */
        /* <DEDUP_REMOVED lines=81> */
[----:B------:R-:W-:Y:S01]  /*178a0*/  PLOP3.LUT P0, PT, PT, PT, PT, 0x8, 0x0 ;  /* 0x000000000000781c */ /* 0x000fe20003f0e170 */
[-C--:B------:R-:W-:Y:S01]  /*178b0*/  FMUL.FTZ R115, R115, R2.reuse ;  /* 0x0000000273737220 */ /* 0x080fe20000410000 */
[-C--:B------:R-:W-:Y:S01]  /*178c0*/  FMUL.FTZ R118, R118, R2.reuse ;  /* 0x0000000276767220 */ /* 0x080fe20000410000 */
[----:B------:R-:W-:Y:S01]  /*178d0*/  FMUL.FTZ R119, R119, R2 ;  /* 0x0000000277777220 */ /* 0x000fe20000410000 */
[----:B------:R-:W-:-:S02]  /*178e0*/  LOP3.LUT R220, R220, R5, RZ, 0x3c, !PT ;  /* 0x00000005dcdc7212 */ /* 0x000fc400078e3cff */
[----:B------:R-:W-:Y:S01]  /*178f0*/  SEL R209, R209, RZ, P1 ;  /* 0x000000ffd1d17207 */ /* 0x000fe20000800000 */
[----:B--2---:R-:W-:-:S05]  /*17900*/  VIADD R9, R9, 0x1 ;  /* 0x0000000109097836 */ /* 0x004fca0000000000 */
[----:B------:R0:W-:Y:S02]  /*17910*/  STL [R1+0x40], R9 ;  /* 0x0000400901007387 */ /* 0x0001e40000100800 */
.L_x_565:
[----:B------:R-:W1:Y:S08]  /*17920*/  S2UR UR4, SR_CgaCtaId ;  /* 0x00000000000479c3 */ /* 0x000e700000008800 */
[----:B------:R-:W-:Y:S01]  /*17930*/  BAR.SYNC.DEFER_BLOCKING 0x5, 0x180 ;  /* 0x0146000000007b1d */ /* 0x000fe20000010000 */
[----:B------:R-:W-:-:S05]  /*17940*/  MOV R5, 0x400 ;  /* 0x0000040000057802 */ /* 0x000fca0000000f00 */
[----:B------:R-:W-:Y:S01]  /*17950*/  BSSY B0, `(.L_x_644) ;  /* 0x0000275000007945 */ /* 0x000fe20003800000 */
[----:B-1----:R-:W-:-:S05]  /*17960*/  IMAD.U32 R222, RZ, RZ, UR4 ;  /* 0x00000004ffde7e24 */ /* 0x002fca000f8e00ff */
[----:B------:R-:W-:-:S05]  /*17970*/  LEA R2, R222, R5, 0x18 ;  /* 0x00000005de027211 */ /* 0x000fca00078ec0ff */
[----:B------:R1:W2:Y:S01]  /*17980*/  LDS.128 R28, [R2+0x308d0] ;  /* 0x0308d000021c7984 */ /* 0x0002a20000000c00 */
[----:B------:R-:W-:Y:S06]  /*17990*/  BAR.ARV 0x4, 0x180 ;  /* 0x0106000000007b1d */ /* 0x000fec0000002000 */
[----:B------:R-:W-:Y:S05]  /*179a0*/  @P0 BRA `(.L_x_645) ;  /* 0x00000018009c0947 */ /* 0x000fea0003800000 */
[----:B------:R-:W3:Y:S01]  /*179b0*/  LDL R10, [R1+0x80] ;  /* 0x00008000010a7983 */ /* 0x000ee20000100800 */
[----:B------:R-:W-:Y:S01]  /*179c0*/  F2FP.BF16.F32.PACK_AB R24, R25, R24 ;  /* 0x000000181918723e */ /* 0x000fe200000010ff */
[----:B------:R-:W-:Y:S01]  /*179d0*/  ULDC.64 UR4, c[0x0][0xc00] ;  /* 0x0003000000047ab9 */ /* 0x000fe20000000a00 */
[----:B------:R-:W-:Y:S01]  /*179e0*/  F2FP.BF16.F32.PACK_AB R25, R140, R126 ;  /* 0x0000007e8c19723e */ /* 0x000fe200000010ff */
[----:B------:R-:W0:Y:S01]  /*179f0*/  S2R R5, SR_SWINHI ;  /* 0x0000000000057919 */ /* 0x000e220000002f00 */
        /* <DEDUP_REMOVED lines=16> */
[----:B------:R-:W-:Y:S02]  /*17b00*/  MOV R8, R2 ;  /* 0x0000000200087202 */ /* 0x000fe40000000f00 */
[----:B0-----:R-:W-:Y:S02]  /*17b10*/  MOV R9, R5 ;  /* 0x0000000500097202 */ /* 0x001fe40000000f00 */
        /* <DEDUP_REMOVED lines=21> */
[----:B------:R-:W-:Y:S01]  /*17c70*/  F2FP.BF16.F32.PACK_AB R115, R119, R118 ;  /* 0x000000767773723e */ /* 0x000fe200000010ff */
[----:B------:R-:W-:Y:S01]  /*17c80*/  BAR.SYNC.DEFER_BLOCKING 0x1, 0x100 ;  /* 0x0044000000007b1d */ /* 0x000fe20000010000 */
[----:B---3--:R-:W-:-:S03]  /*17c90*/  IMAD.WIDE R26, R10, 0x2, R8 ;  /* 0x000000020a1a7825 */ /* 0x008fc600078e0208 */
[C---:B------:R-:W-:Y:S02]  /*17ca0*/  IADD3 R111, P2, R26.reuse, 0x20, RZ ;  /* 0x000000201a6f7810 */ /* 0x040fe40007f5e0ff */
[C---:B------:R-:W-:Y:S02]  /*17cb0*/  IADD3 R141, P6, R26.reuse, 0x60, RZ ;  /* 0x000000601a8d7810 */ /* 0x040fe40007fde0ff */
[----:B------:R-:W-:Y:S01]  /*17cc0*/  LOP3.LUT R10, R111, 0x380, RZ, 0xc0, !PT ;  /* 0x000003806f0a7812 */ /* 0x000fe200078ec0ff */
[--C-:B------:R-:W-:Y:S01]  /*17cd0*/  IMAD.X R11, RZ, RZ, R27.reuse, P2 ;  /* 0x000000ffff0b7224 */ /* 0x100fe200010e061b */
[----:B-----5:R-:W-:Y:S02]  /*17ce0*/  IADD3 R137, P1, R26, 0x40, RZ ;  /* 0x000000401a897810 */ /* 0x020fe40007f3e0ff */
[----:B------:R-:W-:Y:S02]  /*17cf0*/  SHF.R.U64 R10, R10, 0x3, RZ ;  /* 0x000000030a0a7819 */ /* 0x000fe400000012ff */
[----:B------:R-:W-:Y:S01]  /*17d00*/  IADD3 R34, P0, R26, 0x4020, RZ ;  /* 0x000040201a227810 */ /* 0x000fe20007f1e0ff */
[----:B------:R-:W-:Y:S01]  /*17d10*/  IMAD.X R13, RZ, RZ, R27, P1 ;  /* 0x000000ffff0d7224 */ /* 0x000fe200008e061b */
[----:B------:R-:W-:-:S02]  /*17d20*/  LOP3.LUT R14, R141, 0x380, RZ, 0xc0, !PT ;  /* 0x000003808d0e7812 */ /* 0x000fc400078ec0ff */
[----:B------:R-:W-:Y:S01]  /*17d30*/  LOP3.LUT R12, R137, 0x380, RZ, 0xc0, !PT ;  /* 0x00000380890c7812 */ /* 0x000fe200078ec0ff */
[----:B------:R-:W-:Y:S01]  /*17d40*/  IMAD.X R35, RZ, RZ, R27, P0 ;  /* 0x000000ffff237224 */ /* 0x000fe200000e061b */
[----:B------:R-:W-:Y:S02]  /*17d50*/  LOP3.LUT R10, R10, R111, RZ, 0x3c, !PT ;  /* 0x0000006f0a0a7212 */ /* 0x000fe400078e3cff */
[----:B------:R-:W-:Y:S02]  /*17d60*/  SHF.R.U64 R14, R14, 0x3, RZ ;  /* 0x000000030e0e7819 */ /* 0x000fe400000012ff */
[----:B------:R-:W-:Y:S02]  /*17d70*/  LOP3.LUT R111, R34, 0x380, RZ, 0xc0, !PT ;  /* 0x00000380226f7812 */ /* 0x000fe400078ec0ff */
[C---:B------:R-:W-:Y:S02]  /*17d80*/  IADD3 R42, P3, R26.reuse, 0x4060, RZ ;  /* 0x000040601a2a7810 */ /* 0x040fe40007f7e0ff */
[----:B------:R-:W-:-:S02]  /*17d90*/  IADD3 R143, P5, R26, 0x4000, RZ ;  /* 0x000040001a8f7810 */ /* 0x000fc40007fbe0ff */
[----:B------:R-:W-:Y:S01]  /*17da0*/  SHF.R.U64 R12, R12, 0x3, RZ ;  /* 0x000000030c0c7819 */ /* 0x000fe200000012ff */
[--C-:B------:R-:W-:Y:S01]  /*17db0*/  IMAD.X R43, RZ, RZ, R27.reuse, P3 ;  /* 0x000000ffff2b7224 */ /* 0x100fe200018e061b */
[----:B------:R-:W-:Y:S01]  /*17dc0*/  IADD3 R38, P4, R26, 0x4040, RZ ;  /* 0x000040401a267810 */ /* 0x000fe20007f9e0ff */
[--C-:B------:R-:W-:Y:S01]  /*17dd0*/  IMAD.X R21, RZ, RZ, R27.reuse, P5 ;  /* 0x000000ffff157224 */ /* 0x100fe200028e061b */
[----:B------:R-:W-:Y:S02]  /*17de0*/  LOP3.LUT R14, R14, R141, RZ, 0x3c, !PT ;  /* 0x0000008d0e0e7212 */ /* 0x000fe400078e3cff */
[----:B------:R-:W-:Y:S01]  /*17df0*/  SHF.R.U64 R111, R111, 0x3, RZ ;  /* 0x000000036f6f7819 */ /* 0x000fe200000012ff */
[----:B------:R-:W-:Y:S01]  /*17e00*/  IMAD.X R39, RZ, RZ, R27, P4 ;  /* 0x000000ffff277224 */ /* 0x000fe200020e061b */
[----:B--2---:R-:W-:Y:S02]  /*17e10*/  IADD3 R28, P1, R26, 0x8020, RZ ;  /* 0x000080201a1c7810 */ /* 0x004fe40007f3e0ff */
[----:B------:R-:W-:-:S02]  /*17e20*/  LOP3.LUT R141, R42, 0x380, RZ, 0xc0, !PT ;  /* 0x000003802a8d7812 */ /* 0x000fc400078ec0ff */
[----:B------:R-:W-:Y:S01]  /*17e30*/  LOP3.LUT R5, R26, 0x380, RZ, 0xc0, !PT ;  /* 0x000003801a057812 */ /* 0x000fe200078ec0ff */
[----:B------:R-:W-:Y:S01]  /*17e40*/  IMAD.X R51, RZ, RZ, R27, P1 ;  /* 0x000000ffff337224 */ /* 0x000fe200008e061b */
[----:B------:R-:W-:Y:S02]  /*17e50*/  LOP3.LUT R20, R143, 0x380, RZ, 0xc0, !PT ;  /* 0x000003808f147812 */ /* 0x000fe400078ec0ff */
[----:B------:R-:W-:Y:S02]  /*17e60*/  LOP3.LUT R12, R12, R137, RZ, 0x3c, !PT ;  /* 0x000000890c0c7212 */ /* 0x000fe400078e3cff */
[----:B------:R-:W-:Y:S02]  /*17e70*/  LOP3.LUT R137, R38, 0x380, RZ, 0xc0, !PT ;  /* 0x0000038026897812 */ /* 0x000fe400078ec0ff */
[----:B------:R-:W-:Y:S02]  /*17e80*/  LOP3.LUT R34, R111, R34, RZ, 0x3c, !PT ;  /* 0x000000226f227212 */ /* 0x000fe400078e3cff */
[----:B------:R-:W-:-:S02]  /*17e90*/  SHF.R.U64 R141, R141, 0x3, RZ ;  /* 0x000000038d8d7819 */ /* 0x000fc400000012ff */
[----:B------:R-:W-:Y:S02]  /*17ea0*/  LOP3.LUT R111, R28, 0x380, RZ, 0xc0, !PT ;  /* 0x000003801c6f7812 */ /* 0x000fe400078ec0ff */
[----:B------:R-:W-:Y:S02]  /*17eb0*/  IADD3 R78, P5, R26, 0x8060, RZ ;  /* 0x000080601a4e7810 */ /* 0x000fe40007fbe0ff */
[----:B------:R-:W-:Y:S02]  /*17ec0*/  SHF.R.U64 R5, R5, 0x3, RZ ;  /* 0x0000000305057819 */ /* 0x000fe400000012ff */
[----:B------:R-:W-:Y:S02]  /*17ed0*/  SHF.R.U64 R20, R20, 0x3, RZ ;  /* 0x0000000314147819 */ /* 0x000fe400000012ff */
[----:B------:R-:W-:Y:S02]  /*17ee0*/  IADD3 R46, P2, R26, 0x8000, RZ ;  /* 0x000080001a2e7810 */ /* 0x000fe40007f5e0ff */
[----:B------:R-:W-:-:S02]  /*17ef0*/  IADD3.X R15, RZ, R27, RZ, P6, !PT ;  /* 0x0000001bff0f7210 */ /* 0x000fc400037fe4ff */
[----:B------:R-:W-:Y:S01]  /*17f00*/  SHF.R.U64 R137, R137, 0x3, RZ ;  /* 0x0000000389897819 */ /* 0x000fe200000012ff */
[--C-:B------:R-:W-:Y:S01]  /*17f10*/  IMAD.X R47, RZ, RZ, R27.reuse, P2 ;  /* 0x000000ffff2f7224 */ /* 0x100fe200010e061b */
[----:B------:R-:W-:Y:S02]  /*17f20*/  IADD3 R54, P6, R26, 0x8040, RZ ;  /* 0x000080401a367810 */ /* 0x000fe40007fde0ff */
[----:B------:R-:W-:Y:S02]  /*17f30*/  LOP3.LUT R42, R141, R42, RZ, 0x3c, !PT ;  /* 0x0000002a8d2a7212 */ /* 0x000fe400078e3cff */
[----:B------:R-:W-:Y:S01]  /*17f40*/  SHF.R.U64 R111, R111, 0x3, RZ ;  /* 0x000000036f6f7819 */ /* 0x000fe200000012ff */
[--C-:B------:R-:W-:Y:S01]  /*17f50*/  IMAD.X R55, RZ, RZ, R27.reuse, P6 ;  /* 0x000000ffff377224 */ /* 0x100fe200030e061b */
[----:B------:R-:W-:Y:S01]  /*17f60*/  LOP3.LUT R26, R5, R26, RZ, 0x3c, !PT ;  /* 0x0000001a051a7212 */ /* 0x000fe200078e3cff */
[----:B------:R-:W-:Y:S01]  /*17f70*/  IMAD.X R5, RZ, RZ, R27, P5 ;  /* 0x000000ffff057224 */ /* 0x000fe200028e061b */
[----:B------:R-:W-:-:S02]  /*17f80*/  LOP3.LUT R20, R20, R143, RZ, 0x3c, !PT ;  /* 0x0000008f14147212 */ /* 0x000fc400078e3cff */
[----:B------:R-:W-:Y:S02]  /*17f90*/  LOP3.LUT R141, R78, 0x380, RZ, 0xc0, !PT ;  /* 0x000003804e8d7812 */ /* 0x000fe400078ec0ff */
[----:B------:R-:W-:Y:S02]  /*17fa0*/  LOP3.LUT R143, R46, 0x380, RZ, 0xc0, !PT ;  /* 0x000003802e8f7812 */ /* 0x000fe400078ec0ff */
[----:B------:R-:W-:Y:S02]  /*17fb0*/  LOP3.LUT R38, R137, R38, RZ, 0x3c, !PT ;  /* 0x0000002689267212 */ /* 0x000fe400078e3cff */
[----:B------:R-:W-:Y:S02]  /*17fc0*/  LOP3.LUT R137, R54, 0x380, RZ, 0xc0, !PT ;  /* 0x0000038036897812 */ /* 0x000fe400078ec0ff */
[----:B------:R-:W-:Y:S02]  /*17fd0*/  LOP3.LUT R50, R111, R28, RZ, 0x3c, !PT ;  /* 0x0000001c6f327212 */ /* 0x000fe400078e3cff */
[----:B------:R-:W-:-:S02]  /*17fe0*/  MOV R86, R26 ;  /* 0x0000001a00567202 */ /* 0x000fc40000000f00 */
[----:B------:R-:W-:Y:S02]  /*17ff0*/  SHF.R.U64 R141, R141, 0x3, RZ ;  /* 0x000000038d8d7819 */ /* 0x000fe400000012ff */
[----:B------:R-:W-:Y:S02]  /*18000*/  MOV R28, R10 ;  /* 0x0000000a001c7202 */ /* 0x000fe40000000f00 */
[----:B------:R-:W-:Y:S02]  /*18010*/  SHF.R.U64 R143, R143, 0x3, RZ ;  /* 0x000000038f8f7819 */ /* 0x000fe400000012ff */
[----:B------:R-:W-:Y:S02]  /*18020*/  F2FP.BF16.F32.PACK_AB R26, R4, R0 ;  /* 0x00000000041a723e */ /* 0x000fe400000010ff */
[----:B------:R-:W-:Y:S02]  /*18030*/  F2FP.BF16.F32.PACK_AB R27, R139, R125 ;  /* 0x0000007d8b1b723e */ /* 0x000fe400000010ff */
[----:B------:R-:W-:-:S02]  /*18040*/  MOV R11, R34 ;  /* 0x00000022000b7202 */ /* 0x000fc40000000f00 */
[----:B------:R-:W-:Y:S01]  /*18050*/  MOV R10, R42 ;  /* 0x0000002a000a7202 */ /* 0x000fe20000000f00 */
[----:B------:R-:W-:Y:S01]  /*18060*/  STSM.16.M88.4 [R86], R24 ;  /* 0x0000001856007844 */ /* 0x000fe20000000200 */
[----:B------:R-:W-:Y:S02]  /*18070*/  F2FP.BF16.F32.PACK_AB R34, R37, R36 ;  /* 0x000000242522723e */ /* 0x000fe400000010ff */
[----:B------:R-:W-:Y:S02]  /*18080*/  F2FP.BF16.F32.PACK_AB R35, R136, R123 ;  /* 0x0000007b8823723e */ /* 0x000fe400000010ff */
[----:B------:R-:W-:Y:S02]  /*18090*/  SHF.R.U64 R137, R137, 0x3, RZ ;  /* 0x0000000389897819 */ /* 0x000fe400000012ff */
[----:B------:R-:W-:Y:S01]  /*180a0*/  MOV R12, R12 ;  /* 0x0000000c000c7202 */ /* 0x000fe20000000f00 */
[----:B------:R0:W-:Y:S01]  /*180b0*/  STSM.16.M88.4 [R28], R32 ;  /* 0x000000201c007844 */ /* 0x0001e20000000200 */
[----:B------:R-:W-:-:S02]  /*180c0*/  MOV R0, R50 ;  /* 0x0000003200007202 */ /* 0x000fc40000000f00 */
[----:B------:R-:W-:Y:S02]  /*180d0*/  F2FP.BF16.F32.PACK_AB R42, R45, R44 ;  /* 0x0000002c2d2a723e */ /* 0x000fe400000010ff */
[----:B------:R-:W-:Y:S02]  /*180e0*/  F2FP.BF16.F32.PACK_AB R43, R134, R121 ;  /* 0x00000079862b723e */ /* 0x000fe400000010ff */
[----:B------:R-:W-:Y:S02]  /*180f0*/  LOP3.LUT R4, R141, R78, RZ, 0x3c, !PT ;  /* 0x0000004e8d047212 */ /* 0x000fe400078e3cff */
[----:B------:R-:W-:Y:S01]  /*18100*/  MOV R14, R14 ;  /* 0x0000000e000e7202 */ /* 0x000fe20000000f00 */
[----:B------:R-:W-:Y:S01]  /*18110*/  STSM.16.M88.4 [R12], R40 ;  /* 0x000000280c007844 */ /* 0x000fe20000000200 */
[----:B------:R-:W-:Y:S02]  /*18120*/  F2FP.BF16.F32.PACK_AB R50, R53, R52 ;  /* 0x000000343532723e */ /* 0x000fe400000010ff */
[----:B------:R-:W-:-:S02]  /*18130*/  F2FP.BF16.F32.PACK_AB R51, R132, R7 ;  /* 0x000000078433723e */ /* 0x000fc400000010ff */
[----:B------:R-:W-:Y:S01]  /*18140*/  LOP3.LUT R46, R143, R46, RZ, 0x3c, !PT ;  /* 0x0000002e8f2e7212 */ /* 0x000fe200078e3cff */
[----:B0-----:R-:W0:Y:S01]  /*18150*/  LDC R28, c[0x0][0xbe8] ;  /* 0x0002fa00ff1c7b82 */ /* 0x001e220000000800 */
[----:B------:R-:W-:Y:S01]  /*18160*/  MOV R20, R20 ;  /* 0x0000001400147202 */ /* 0x000fe20000000f00 */
[----:B------:R-:W-:Y:S01]  /*18170*/  STSM.16.M88.4 [R14], R48 ;  /* 0x000000300e007844 */ /* 0x000fe20000000200 */
[----:B------:R-:W-:Y:S02]  /*18180*/  LOP3.LUT R54, R137, R54, RZ, 0x3c, !PT ;  /* 0x0000003689367212 */ /* 0x000fe400078e3cff */
[----:B------:R-:W-:Y:S01]  /*18190*/  MOV R38, R38 ;  /* 0x0000002600267202 */ /* 0x000fe20000000f00 */
[----:B------:R2:W-:Y:S01]  /*181a0*/  STSM.16.M88.4 [R20], R56 ;  /* 0x0000003814007844 */ /* 0x0005e20000000200 */
[----:B------:R-:W-:Y:S02]  /*181b0*/  MOV R7, R4 ;  /* 0x0000000400077202 */ /* 0x000fe40000000f00 */
[----:B------:R-:W-:Y:S01]  /*181c0*/  MOV R46, R46 ;  /* 0x0000002e002e7202 */ /* 0x000fe20000000f00 */
[----:B------:R-:W-:Y:S01]  /*181d0*/  STSM.16.M88.4 [R11], R64 ;  /* 0x000000400b007844 */ /* 0x000fe20000000200 */
[----:B------:R-:W-:-:S02]  /*181e0*/  ISETP.NE.U32.AND P0, PT, RZ, UR4, PT ;  /* 0x00000004ff007c0c */ /* 0x000fc4000bf05070 */
[----:B------:R-:W-:Y:S01]  /*181f0*/  IADD3 R4, P1, R228, UR4, RZ ;  /* 0x00000004e4047c10 */ /* 0x000fe2000ff3e0ff */
[----:B------:R-:W-:Y:S01]  /*18200*/  STSM.16.M88.4 [R38], R72 ;  /* 0x0000004826007844 */ /* 0x000fe20000000200 */
[----:B------:R-:W-:Y:S02]  /*18210*/  MOV R54, R54 ;  /* 0x0000003600367202 */ /* 0x000fe40000000f00 */
[----:B------:R-:W-:Y:S01]  /*18220*/  ISETP.NE.AND.EX P0, PT, RZ, UR5, PT, P0 ;  /* 0x00000005ff007c0c */ /* 0x000fe2000bf05300 */
[----:B------:R-:W-:Y:S01]  /*18230*/  STSM.16.M88.4 [R10], R80 ;  /* 0x000000500a007844 */ /* 0x000fe20000000200 */
[----:B------:R-:W-:Y:S01]  /*18240*/  IADD3.X R5, R229, UR5, RZ, P1, !PT ;  /* 0x00000005e5057c10 */ /* 0x000fe20008ffe4ff */
[----:B------:R-:W-:Y:S02]  /*18250*/  ULDC.64 UR4, c[0x0][0xc08] ;  /* 0x0003020000047ab9 */ /* 0x000fe40000000a00 */
[----:B------:R-:W-:Y:S01]  /*18260*/  STSM.16.M88.4 [R46], R88 ;  /* 0x000000582e007844 */ /* 0x000fe20000000200 */
[----:B------:R-:W-:Y:S01]  /*18270*/  ISETP.NE.U32.AND P2, PT, RZ, UR4, PT ;  /* 0x00000004ff007c0c */ /* 0x000fe2000bf45070 */
[----:B--2---:R-:W-:-:S02]  /*18280*/  IMAD.MOV.U32 R20, RZ, RZ, RZ ;  /* 0x000000ffff147224 */ /* 0x004fc400078e00ff */
[----:B------:R-:W-:Y:S04]  /*18290*/  STSM.16.M88.4 [R0], R96 ;  /* 0x0000006000007844 */ /* 0x000fe80000000200 */
[----:B------:R-:W-:Y:S01]  /*182a0*/  STSM.16.M88.4 [R54], R104 ;  /* 0x0000006836007844 */ /* 0x000fe20000000200 */
[----:B------:R-:W-:-:S03]  /*182b0*/  ISETP.NE.AND.EX P2, PT, RZ, UR5, PT, P2 ;  /* 0x00000005ff007c0c */ /* 0x000fc6000bf45320 */
[----:B------:R2:W-:Y:S01]  /*182c0*/  STSM.16.M88.4 [R7], R112 ;  /* 0x0000007007007844 */ /* 0x0005e20000000200 */
[----:B------:R-:W-:Y:S09]  /*182d0*/  BAR.SYNC.DEFER_BLOCKING 0x1, 0x100 ;  /* 0x0044000000007b1d */ /* 0x000ff20000010000 */
[----:B------:R-:W-:Y:S01]  /*182e0*/  @P2 IADD3 R228, P3, R228, UR4, RZ ;  /* 0x00000004e4e42c10 */ /* 0x000fe2000ff7e0ff */
[----:B------:R-:W-:-:S03]  /*182f0*/  ULDC UR4, c[0x0][0xa88] ;  /* 0x0002a20000047ab9 */ /* 0x000fc60000000800 */
[----:B------:R-:W-:Y:S01]  /*18300*/  @P2 IADD3.X R229, R229, UR5, RZ, P3, !PT ;  /* 0x00000005e5e52c10 */ /* 0x000fe20009ffe4ff */
[----:B--2---:R-:W-:Y:S01]  /*18310*/  IMAD.U32 R7, RZ, RZ, UR4 ;  /* 0x00000004ff077e24 */ /* 0x004fe2000f8e00ff */
[----:B------:R2:W5:Y:S01]  /*18320*/  @P0 LDG.E R20, desc[UR56][R4.64] ;  /* 0x0000003804140981 */ /* 0x000562000c1e1900 */
[----:B0-----:R-:W-:-:S04]  /*18330*/  ISETP.NE.AND P1, PT, R28, 0x1, PT ;  /* 0x000000011c00780c */ /* 0x001fc80003f25270 */
[----:B------:R2:W5:Y:S09]  /*18340*/  @P2 LDG.E R7, desc[UR56][R228.64] ;  /* 0x00000038e4072981 */ /* 0x000572000c1e1900 */
[----:B------:R-:W0:Y:S08]  /*18350*/  @P1 LDC R0, c[0x0][0xbec] ;  /* 0x0002fb00ff001b82 */ /* 0x000e300000000800 */
[----:B------:R-:W3:Y:S01]  /*18360*/  @P1 LDC R13, c[0x0][0xbf0] ;  /* 0x0002fc00ff0d1b82 */ /* 0x000ee20000000800 */
[----:B--2---:R-:W-:Y:S05]  /*18370*/  @P2 BRA `(.L_x_646) ;  /* 0x0000000000102947 */ /* 0x004fea0003800000 */
[----:B------:R-:W-:Y:S05]  /*18380*/  @!P0 BRA `(.L_x_646) ;  /* 0x00000000000c8947 */ /* 0x000fea0003800000 */
[----:B------:R-:W2:Y:S04]  /*18390*/  LDG.E R10, desc[UR56][R4.64] ;  /* 0x00000038040a7981 */ /* 0x000ea8000c1e1900 */
[----:B-----5:R-:W2:Y:S02]  /*183a0*/  LDG.E R7, desc[UR56][R4.64+0x4] ;  /* 0x0000043804077981 */ /* 0x020ea4000c1e1900 */
[----:B--2---:R-:W-:-:S07]  /*183b0*/  IADD3 R7, -R10, R7, RZ ;  /* 0x000000070a077210 */ /* 0x004fce0007ffe1ff */
.L_x_646:
[----:B------:R-:W2:Y:S01]  /*183c0*/  LDL R4, [R1+0x7c] ;  /* 0x00007c0001047983 */ /* 0x000ea20000100800 */
[----:B------:R-:W-:Y:S01]  /*183d0*/  SHF.R.S32.HI R65, RZ, 0x1f, R227 ;  /* 0x0000001fff417819 */ /* 0x000fe200000114e3 */
[----:B------:R-:W-:Y:S01]  /*183e0*/  ULDC.64 UR4, c[0x0][0xb90] ;  /* 0x0002e40000047ab9 */ /* 0x000fe20000000a00 */
[----:B------:R-:W4:Y:S01]  /*183f0*/  S2R R35, SR_TID.X ;  /* 0x0000000000237919 */ /* 0x000f220000002100 */
[----:B-----5:R-:W-:Y:S01]  /*18400*/  SHF.R.S32.HI R21, RZ, 0x1f, R20 ;  /* 0x0000001fff157819 */ /* 0x020fe20000011414 */
[----:B------:R-:W-:Y:S01]  /*18410*/  IMAD R66, R7, R28, RZ ;  /* 0x0000001c07427224 */ /* 0x000fe200078e02ff */
[----:B------:R-:W1:Y:S01]  /*18420*/  @P1 LDC R70, c[0x0][0xbec] ;  /* 0x0002fb00ff461b82 */ /* 0x000e620000000800 */
[----:B------:R-:W3:Y:S04]  /*18430*/  LDL.LU R12, [R1+0x48] ;  /* 0x00004800010c7983 */ /* 0x000ee80000300800 */
[----:B------:R-:W2:Y:S03]  /*18440*/  LDL.LU R10, [R1+0x4] ;  /* 0x00000400010a7983 */ /* 0x000ea60000300800 */
[----:B------:R-:W1:Y:S01]  /*18450*/  @P1 LDC R72, c[0x0][0xbf0] ;  /* 0x0002fc00ff481b82 */ /* 0x000e620000000800 */
[----:B------:R-:W3:Y:S04]  /*18460*/  LDL.LU R71, [R1+0x44] ;  /* 0x0000440001477983 */ /* 0x000ee80000300800 */
[----:B------:R-:W3:Y:S01]  /*18470*/  LDL R34, [R1+0x74] ;  /* 0x0000740001227983 */ /* 0x000ee20000100800 */
[----:B----4-:R-:W-:-:S05]  /*18480*/  VIADD R35, R35, 0xffffff80 ;  /* 0xffffff8023237836 */ /* 0x010fca0000000000 */
[----:B------:R-:W-:-:S04]  /*18490*/  SHF.R.S32.HI R73, RZ, 0x1f, R35 ;  /* 0x0000001fff497819 */ /* 0x000fc80000011423 */
[----:B------:R-:W-:-:S04]  /*184a0*/  LEA.HI R73, R73, R35, RZ, 0x3 ;  /* 0x0000002349497211 */ /* 0x000fc800078f18ff */
[----:B------:R-:W-:Y:S01]  /*184b0*/  SHF.R.S32.HI R73, RZ, 0x3, R73 ;  /* 0x00000003ff497819 */ /* 0x000fe20000011449 */
[----:B------:R-:W-:Y:S01]  /*184c0*/  BSSY B1, `(.L_x_647) ;  /* 0x00000bd000017945 */ /* 0x000fe20003800000 */
[----:B------:R-:W-:Y:S02]  /*184d0*/  SHF.R.S32.HI R74, RZ, 0x1f, R225 ;  /* 0x0000001fff4a7819 */ /* 0x000fe400000114e1 */
[----:B--2---:R-:W-:Y:S01]  /*184e0*/  SEL R64, R10, RZ, !P0 ;  /* 0x000000ff0a407207 */ /* 0x004fe20004000000 */
[----:B---3--:R-:W-:Y:S02]  /*184f0*/  IMAD R27, R71, 0x80, R4 ;  /* 0x00000080471b7824 */ /* 0x008fe400078e0204 */
[----:B------:R-:W-:Y:S02]  /*18500*/  IMAD R4, R65, UR4, RZ ;  /* 0x0000000441047c24 */ /* 0x000fe4000f8e02ff */
[----:B0-----:R-:W-:-:S04]  /*18510*/  @P1 IMAD.HI.U32 R0, R27, R0, RZ ;  /* 0x000000001b001227 */ /* 0x001fc800078e00ff */
[----:B------:R-:W-:Y:S01]  /*18520*/  IMAD.MOV.U32 R11, RZ, RZ, R27 ;  /* 0x000000ffff0b7224 */ /* 0x000fe200078e001b */
[----:B------:R-:W-:Y:S01]  /*18530*/  @P1 SHF.R.U32.HI R11, RZ, R13, R0 ;  /* 0x0000000dff0b1219 */ /* 0x000fe20000011600 */
[C---:B------:R-:W-:Y:S01]  /*18540*/  IMAD R15, R227.reuse, UR5, R4 ;  /* 0x00000005e30f7c24 */ /* 0x040fe2000f8e0204 */
[----:B------:R-:W-:Y:S01]  /*18550*/  SEL R0, R12, RZ, !P0 ;  /* 0x000000ff0c007207 */ /* 0x000fe20004000000 */
[----:B------:R-:W-:Y:S01]  /*18560*/  IMAD.WIDE.U32 R4, R227, UR4, R20 ;  /* 0x00000004e3047c25 */ /* 0x000fe2000f8e0014 */
[----:B------:R-:W-:-:S03]  /*18570*/  ULDC.64 UR4, c[0x0][0xb98] ;  /* 0x0002e60000047ab9 */ /* 0x000fc60000000a00 */
[----:B------:R-:W-:Y:S02]  /*18580*/  IMAD R13, R73, 0x40, R223 ;  /* 0x00000040490d7824 */ /* 0x000fe400078e02df */
[----:B------:R-:W-:Y:S02]  /*18590*/  IMAD.IADD R5, R5, 0x1, R15 ;  /* 0x0000000105057824 */ /* 0x000fe400078e020f */
[----:B------:R-:W-:Y:S02]  /*185a0*/  IMAD.MOV R25, RZ, RZ, -R11 ;  /* 0x000000ffff197224 */ /* 0x000fe400078e0a0b */
[----:B------:R-:W-:-:S04]  /*185b0*/  IMAD.WIDE R8, R13, 0x2, R8 ;  /* 0x000000020d087825 */ /* 0x000fc800078e0208 */
[----:B------:R-:W-:Y:S02]  /*185c0*/  IMAD R15, R0, UR4, RZ ;  /* 0x00000004000f7c24 */ /* 0x000fe4000f8e02ff */
[----:B------:R-:W-:-:S04]  /*185d0*/  IMAD.WIDE.U32 R4, R64, UR4, R4 ;  /* 0x0000000440047c25 */ /* 0x000fc8000f8e0004 */
[----:B------:R-:W-:Y:S01]  /*185e0*/  IMAD R13, R28, R25, R27 ;  /* 0x000000191c0d7224 */ /* 0x000fe200078e021b */
[----:B------:R-:W-:Y:S01]  /*185f0*/  IADD3 R4, P0, R11, R4, RZ ;  /* 0x000000040b047210 */ /* 0x000fe20007f1e0ff */
[----:B------:R-:W-:Y:S01]  /*18600*/  IMAD R12, R64, UR5, R15 ;  /* 0x00000005400c7c24 */ /* 0x000fe2000f8e020f */
[----:B------:R-:W-:Y:S01]  /*18610*/  SHF.R.S32.HI R15, RZ, 0x1f, R11 ;  /* 0x0000001fff0f7819 */ /* 0x000fe2000001140b */
[----:B------:R-:W-:Y:S01]  /*18620*/  ULDC.64 UR4, c[0x0][0xb88] ;  /* 0x0002e20000047ab9 */ /* 0x000fe20000000a00 */
[----:B------:R-:W-:Y:S02]  /*18630*/  SHF.R.S32.HI R10, RZ, 0x1f, R13 ;  /* 0x0000001fff0a7819 */ /* 0x000fe4000001140d */
[----:B------:R-:W-:-:S03]  /*18640*/  IADD3.X R5, R15, R5, R12, P0, !PT ;  /* 0x000000050f057210 */ /* 0x000fc600007fe40c */
[----:B------:R-:W-:Y:S01]  /*18650*/  IMAD R14, R10, UR4, RZ ;  /* 0x000000040a0e7c24 */ /* 0x000fe2000f8e02ff */
[----:B------:R-:W-:Y:S01]  /*18660*/  IADD3 R11, P6, R8, 0x2000, RZ ;  /* 0x00002000080b7810 */ /* 0x000fe20007fde0ff */
[----:B------:R-:W-:-:S04]  /*18670*/  IMAD.WIDE.U32 R4, R13, UR4, R4 ;  /* 0x000000040d047c25 */ /* 0x000fc8000f8e0004 */
[----:B------:R-:W-:Y:S01]  /*18680*/  IMAD R15, R13, UR5, R14 ;  /* 0x000000050d0f7c24 */ /* 0x000fe2000f8e020e */
[----:B------:R-:W-:Y:S01]  /*18690*/  ULDC.64 UR4, c[0x0][0xb50] ;  /* 0x0002d40000047ab9 */ /* 0x000fe20000000a00 */
[----:B------:R-:W-:Y:S01]  /*186a0*/  LOP3.LUT R12, R11, 0x380, RZ, 0xc0, !PT ;  /* 0x000003800b0c7812 */ /* 0x000fe200078ec0ff */
[----:B------:R-:W-:Y:S01]  /*186b0*/  IMAD R27, R71, 0x80, R34 ;  /* 0x00000080471b7824 */ /* 0x000fe200078e0222 */
[----:B------:R-:W-:Y:S01]  /*186c0*/  LEA R26, P0, R4, UR4, 0x2 ;  /* 0x00000004041a7c11 */ /* 0x000fe2000f8010ff */
[----:B------:R-:W-:Y:S01]  /*186d0*/  IMAD.IADD R5, R5, 0x1, R15 ;  /* 0x0000000105057824 */ /* 0x000fe200078e020f */
[----:B------:R-:W-:Y:S02]  /*186e0*/  SHF.R.S32.HI R34, RZ, 0x1f, R35 ;  /* 0x0000001fff227819 */ /* 0x000fe40000011423 */
[----:B------:R-:W-:Y:S02]  /*186f0*/  IADD3 R25, P2, R8, 0x1000, RZ ;  /* 0x0000100008197810 */ /* 0x000fe40007f5e0ff */
[----:B------:R-:W-:-:S02]  /*18700*/  SHF.R.U64 R12, R12, 0x3, RZ ;  /* 0x000000030c0c7819 */ /* 0x000fc400000012ff */
[----:B------:R-:W-:Y:S01]  /*18710*/  LEA.HI.X R4, R4, UR5, R5, 0x2, P0 ;  /* 0x0000000504047c11 */ /* 0x000fe200080f1405 */
[----:B------:R-:W-:Y:S01]  /*18720*/  SHFL.IDX PT, R54, R26, RZ, 0x1c1f ;  /* 0x001c1fff1a367589 */ /* 0x000fe200000e0000 */
[----:B------:R-:W-:Y:S01]  /*18730*/  IADD3 R37, P0, R8, 0x5000, RZ ;  /* 0x0000500008257810 */ /* 0x000fe20007f1e0ff */
[----:B------:R-:W-:Y:S01]  /*18740*/  ULDC.64 UR4, c[0x0][0xaa0] ;  /* 0x0002a80000047ab9 */ /* 0x000fe20000000a00 */
[----:B------:R-:W-:Y:S02]  /*18750*/  LEA.HI R34, R34, R35, RZ, 0x7 ;  /* 0x0000002322227211 */ /* 0x000fe400078f38ff */
[----:B------:R-:W-:Y:S01]  /*18760*/  LOP3.LUT R12, R12, R11, RZ, 0x3c, !PT ;  /* 0x0000000b0c0c7212 */ /* 0x000fe200078e3cff */
[----:B------:R-:W-:Y:S01]  /*18770*/  IMAD.X R11, RZ, RZ, R9, P2 ;  /* 0x000000ffff0b7224 */ /* 0x000fe200010e0609 */
[----:B------:R-:W-:Y:S02]  /*18780*/  LOP3.LUT R36, R37, 0x380, RZ, 0xc0, !PT ;  /* 0x0000038025247812 */ /* 0x000fe400078ec0ff */
[----:B------:R-:W-:-:S02]  /*18790*/  IADD3 R45, P2, R8, 0x7000, RZ ;  /* 0x00007000082d7810 */ /* 0x000fc40007f5e0ff */
[----:B------:R-:W-:Y:S01]  /*187a0*/  LOP3.LUT R34, R34, 0xffffff80, RZ, 0xc0, !PT ;  /* 0xffffff8022227812 */ /* 0x000fe200078ec0ff */
[----:B------:R-:W0:Y:S01]  /*187b0*/  SHFL.IDX PT, R55, R4, RZ, 0x1c1f ;  /* 0x001c1fff04377589 */ /* 0x000e2200000e0000 */
[----:B------:R-:W-:Y:S02]  /*187c0*/  SHF.R.U64 R36, R36, 0x3, RZ ;  /* 0x0000000324247819 */ /* 0x000fe400000012ff */
[----:B------:R-:W-:Y:S01]  /*187d0*/  LOP3.LUT R44, R45, 0x380, RZ, 0xc0, !PT ;  /* 0x000003802d2c7812 */ /* 0x000fe200078ec0ff */
[----:B------:R-:W-:Y:S01]  /*187e0*/  IMAD.IADD R34, R35, 0x1, -R34 ;  /* 0x0000000123227824 */ /* 0x000fe200078e0a22 */
[----:B------:R-:W-:Y:S01]  /*187f0*/  LOP3.LUT R36, R36, R37, RZ, 0x3c, !PT ;  /* 0x0000002524247212 */ /* 0x000fe200078e3cff */
[----:B------:R-:W-:Y:S01]  /*18800*/  IMAD.X R37, RZ, RZ, R9, P0 ;  /* 0x000000ffff257224 */ /* 0x000fe200000e0609 */
[----:B------:R-:W-:Y:S02]  /*18810*/  SHF.R.U64 R44, R44, 0x3, RZ ;  /* 0x000000032c2c7819 */ /* 0x000fe400000012ff */
[----:B------:R-:W-:-:S02]  /*18820*/  LOP3.LUT P0, RZ, R34, 0x3, RZ, 0xc0, !PT ;  /* 0x0000000322ff7812 */ /* 0x000fc4000780c0ff */
[----:B------:R-:W-:Y:S01]  /*18830*/  LOP3.LUT R44, R44, R45, RZ, 0x3c, !PT ;  /* 0x0000002d2c2c7212 */ /* 0x000fe200078e3cff */
[----:B------:R-:W-:Y:S01]  /*18840*/  IMAD.X R45, RZ, RZ, R9, P2 ;  /* 0x000000ffff2d7224 */ /* 0x000fe200010e0609 */
[----:B------:R-:W-:Y:S02]  /*18850*/  ISETP.GE.OR P2, PT, R27, R66, P0 ;  /* 0x000000421b00720c */ /* 0x000fe40000746670 */
[----:B------:R-:W-:-:S04]  /*18860*/  LOP3.LUT R10, R25, 0x380, RZ, 0xc0, !PT ;  /* 0x00000380190a7812 */ /* 0x000fc800078ec0ff */
[----:B------:R-:W-:-:S07]  /*18870*/  SHF.R.U64 R10, R10, 0x3, RZ ;  /* 0x000000030a0a7819 */ /* 0x000fce00000012ff */
[----:B0-----:R0:W-:Y:S01]  /*18880*/  @!P2 ST.E desc[UR56][R54.64], R3 ;  /* 0x000000033600a985 */ /* 0x0011e2000c101938 */
[----:B------:R-:W-:Y:S02]  /*18890*/  LOP3.LUT R10, R10, R25, RZ, 0x3c, !PT ;  /* 0x000000190a0a7212 */ /* 0x000fe400078e3cff */
[----:B------:R-:W-:Y:S01]  /*188a0*/  IADD3 R25, P5, R8, 0x3000, RZ ;  /* 0x0000300008197810 */ /* 0x000fe20007fbe0ff */
[----:B0-----:R-:W-:-:S04]  /*188b0*/  IMAD R3, R21, UR4, RZ ;  /* 0x0000000415037c24 */ /* 0x001fc8000f8e02ff */
[C---:B------:R-:W-:Y:S02]  /*188c0*/  IMAD R3, R20.reuse, UR5, R3 ;  /* 0x0000000514037c24 */ /* 0x040fe4000f8e0203 */
[----:B------:R-:W-:Y:S01]  /*188d0*/  IMAD.WIDE.U32 R20, R20, UR4, RZ ;  /* 0x0000000414147c25 */ /* 0x000fe2000f8e00ff */
[C---:B------:R-:W-:Y:S01]  /*188e0*/  IADD3 R33, P4, R8.reuse, 0x4000, RZ ;  /* 0x0000400008217810 */ /* 0x040fe20007f9e0ff */
[----:B------:R-:W-:Y:S01]  /*188f0*/  ULDC.64 UR4, c[0x0][0xae8] ;  /* 0x0002ba0000047ab9 */ /* 0x000fe20000000a00 */
[----:B------:R-:W-:Y:S01]  /*18900*/  IADD3 R41, P3, R8, 0x6000, RZ ;  /* 0x0000600008297810 */ /* 0x000fe20007f7e0ff */
[----:B------:R-:W-:Y:S02]  /*18910*/  IMAD.IADD R21, R21, 0x1, R3 ;  /* 0x0000000115157824 */ /* 0x000fe400078e0203 */
[----:B------:R-:W-:Y:S01]  /*18920*/  IMAD R3, R226, 0x20, R73 ;  /* 0x00000020e2037824 */ /* 0x000fe200078e0249 */
[----:B------:R-:W-:Y:S01]  /*18930*/  LOP3.LUT R24, R25, 0x380, RZ, 0xc0, !PT ;  /* 0x0000038019187812 */ /* 0x000fe200078ec0ff */
[----:B------:R-:W-:Y:S01]  /*18940*/  IMAD R68, R65, UR4, RZ ;  /* 0x0000000441447c24 */ /* 0x000fe2000f8e02ff */
[----:B------:R-:W-:Y:S01]  /*18950*/  LOP3.LUT R32, R33, 0x380, RZ, 0xc0, !PT ;  /* 0x0000038021207812 */ /* 0x000fe200078ec0ff */
[----:B------:R-:W-:Y:S01]  /*18960*/  IMAD R69, R71, 0x80, R3 ;  /* 0x0000008047457824 */ /* 0x000fe200078e0203 */
[----:B------:R-:W-:Y:S01]  /*18970*/  LOP3.LUT R40, R41, 0x380, RZ, 0xc0, !PT ;  /* 0x0000038029287812 */ /* 0x000fe200078ec0ff */
[----:B------:R-:W-:Y:S01]  /*18980*/  SHFL.IDX PT, R58, R26, 0x1, 0x1c1f ;  /* 0x003c1f001a3a7f89 */ /* 0x000fe200000e0000 */
[----:B------:R-:W-:Y:S01]  /*18990*/  SHF.R.U64 R24, R24, 0x3, RZ ;  /* 0x0000000318187819 */ /* 0x000fe200000012ff */
[C---:B------:R-:W-:Y:S01]  /*189a0*/  IMAD R3, R227.reuse, UR5, R68 ;  /* 0x00000005e3037c24 */ /* 0x040fe2000f8e0244 */
[----:B------:R-:W-:Y:S01]  /*189b0*/  SHF.R.U64 R32, R32, 0x3, RZ ;  /* 0x0000000320207819 */ /* 0x000fe200000012ff */
[----:B------:R0:W2:Y:S01]  /*189c0*/  SHFL.IDX PT, R59, R4, 0x1, 0x1c1f ;  /* 0x003c1f00043b7f89 */ /* 0x0000a200000e0000 */
[----:B------:R-:W-:Y:S01]  /*189d0*/  IMAD.WIDE.U32 R20, R227, UR4, R20 ;  /* 0x00000004e3147c25 */ /* 0x000fe2000f8e0014 */
[----:B------:R-:W-:Y:S01]  /*189e0*/  SHF.R.U64 R40, R40, 0x3, RZ ;  /* 0x0000000328287819 */ /* 0x000fe200000012ff */
[----:B------:R-:W-:-:S02]  /*189f0*/  ULDC.64 UR4, c[0x0][0xaf0] ;  /* 0x0002bc0000047ab9 */ /* 0x000fc40000000a00 */
[----:B-1----:R-:W-:Y:S01]  /*18a00*/  @P1 IMAD.HI.U32 R65, R69, R70, RZ ;  /* 0x0000004645411227 */ /* 0x002fe200078e00ff */
[----:B------:R-:W-:Y:S02]  /*18a10*/  LOP3.LUT R24, R24, R25, RZ, 0x3c, !PT ;  /* 0x0000001918187212 */ /* 0x000fe400078e3cff */
[----:B------:R-:W-:Y:S01]  /*18a20*/  LOP3.LUT R32, R32, R33, RZ, 0x3c, !PT ;  /* 0x0000002120207212 */ /* 0x000fe200078e3cff */
[----:B------:R-:W-:Y:S01]  /*18a30*/  IMAD.IADD R21, R21, 0x1, R3 ;  /* 0x0000000115157824 */ /* 0x000fe200078e0203 */
[----:B------:R-:W-:Y:S01]  /*18a40*/  LOP3.LUT R40, R40, R41, RZ, 0x3c, !PT ;  /* 0x0000002928287212 */ /* 0x000fe200078e3cff */
[--C-:B------:R-:W-:Y:S01]  /*18a50*/  IMAD.X R13, RZ, RZ, R9.reuse, P6 ;  /* 0x000000ffff0d7224 */ /* 0x100fe200030e0609 */
[----:B------:R-:W-:Y:S01]  /*18a60*/  IADD3.X R33, RZ, R9, RZ, P4, !PT ;  /* 0x00000009ff217210 */ /* 0x000fe200027fe4ff */
[----:B------:R-:W-:Y:S01]  /*18a70*/  IMAD.X R25, RZ, RZ, R9, P5 ;  /* 0x000000ffff197224 */ /* 0x000fe200028e0609 */
[C---:B------:R-:W-:Y:S01]  /*18a80*/  IADD3 R49, P6, R8.reuse, 0x8000, RZ ;  /* 0x0000800008317810 */ /* 0x040fe20007fde0ff */
[----:B------:R-:W-:Y:S01]  /*18a90*/  IMAD.MOV.U32 R3, RZ, RZ, R69 ;  /* 0x000000ffff037224 */ /* 0x000fe200078e0045 */
[----:B------:R-:W-:Y:S01]  /*18aa0*/  IADD3 R53, P5, R8, 0x9000, RZ ;  /* 0x0000900008357810 */ /* 0x000fe20007fbe0ff */
[----:B------:R-:W-:Y:S01]  /*18ab0*/  IMAD R67, R0, UR4, RZ ;  /* 0x0000000400437c24 */ /* 0x000fe2000f8e02ff */
[C---:B------:R-:W-:Y:S01]  /*18ac0*/  IADD3 R57, P4, R8.reuse, 0xa000, RZ ;  /* 0x0000a00008397810 */ /* 0x040fe20007f9e0ff */
[----:B------:R-:W-:Y:S01]  /*18ad0*/  VIADD R5, R27, 0x8 ;  /* 0x000000081b057836 */ /* 0x000fe20000000000 */
[----:B------:R-:W-:Y:S01]  /*18ae0*/  @P1 SHF.R.U32.HI R3, RZ, R72, R65 ;  /* 0x00000048ff031219 */ /* 0x000fe20000011641 */
[----:B------:R-:W-:Y:S01]  /*18af0*/  IMAD.X R41, RZ, RZ, R9, P3 ;  /* 0x000000ffff297224 */ /* 0x000fe200018e0609 */
[----:B------:R-:W-:Y:S01]  /*18b00*/  IADD3 R14, P3, R8, 0xb000, RZ ;  /* 0x0000b000080e7810 */ /* 0x000fe20007f7e0ff */
[C---:B------:R-:W-:Y:S01]  /*18b10*/  IMAD R67, R64.reuse, UR5, R67 ;  /* 0x0000000540437c24 */ /* 0x040fe2000f8e0243 */
[----:B------:R-:W-:Y:S01]  /*18b20*/  LOP3.LUT R48, R49, 0x380, RZ, 0xc0, !PT ;  /* 0x0000038031307812 */ /* 0x000fe200078ec0ff */
[----:B------:R-:W-:Y:S01]  /*18b30*/  IMAD.WIDE.U32 R64, R64, UR4, R20 ;  /* 0x0000000440407c25 */ /* 0x000fe2000f8e0014 */
[----:B------:R-:W-:Y:S01]  /*18b40*/  LOP3.LUT R52, R53, 0x380, RZ, 0xc0, !PT ;  /* 0x0000038035347812 */ /* 0x000fe200078ec0ff */
[----:B------:R-:W-:Y:S01]  /*18b50*/  ULDC.64 UR4, c[0x0][0xae0] ;  /* 0x0002b80000047ab9 */ /* 0x000fe20000000a00 */
[----:B------:R-:W-:Y:S01]  /*18b60*/  LOP3.LUT R56, R57, 0x380, RZ, 0xc0, !PT ;  /* 0x0000038039387812 */ /* 0x000fe200078ec0ff */
[--C-:B------:R-:W-:Y:S01]  /*18b70*/  IMAD.MOV R21, RZ, RZ, -R3.reuse ;  /* 0x000000ffff157224 */ /* 0x100fe200078e0a03 */
[----:B------:R-:W-:-:S02]  /*18b80*/  SHF.R.S32.HI R0, RZ, 0x1f, R3 ;  /* 0x0000001fff007819 */ /* 0x000fc40000011403 */
[----:B------:R-:W-:Y:S02]  /*18b90*/  LOP3.LUT R15, R8, 0x380, RZ, 0xc0, !PT ;  /* 0x00000380080f7812 */ /* 0x000fe400078ec0ff */
[----:B------:R-:W-:Y:S02]  /*18ba0*/  ISETP.GE.OR P0, PT, R5, R66, P0 ;  /* 0x000000420500720c */ /* 0x000fe40000706670 */
[----:B------:R-:W-:Y:S01]  /*18bb0*/  LOP3.LUT R7, R14, 0x380, RZ, 0xc0, !PT ;  /* 0x000003800e077812 */ /* 0x000fe200078ec0ff */
[----:B------:R-:W-:Y:S01]  /*18bc0*/  IMAD.IADD R65, R65, 0x1, R67 ;  /* 0x0000000141417824 */ /* 0x000fe200078e0243 */
[----:B------:R-:W-:Y:S01]  /*18bd0*/  SHF.R.U64 R48, R48, 0x3, RZ ;  /* 0x0000000330307819 */ /* 0x000fe200000012ff */
[----:B------:R-:W-:Y:S01]  /*18be0*/  IMAD R0, R0, UR4, RZ ;  /* 0x0000000400007c24 */ /* 0x000fe2000f8e02ff */
[----:B------:R-:W-:Y:S01]  /*18bf0*/  SHF.R.U64 R52, R52, 0x3, RZ ;  /* 0x0000000334347819 */ /* 0x000fe200000012ff */
[----:B------:R-:W-:Y:S01]  /*18c00*/  IMAD R67, R28, R21, R69 ;  /* 0x000000151c437224 */ /* 0x000fe200078e0245 */
[----:B------:R-:W-:-:S02]  /*18c10*/  SHF.R.U64 R56, R56, 0x3, RZ ;  /* 0x0000000338387819 */ /* 0x000fc400000012ff */
[----:B------:R-:W-:Y:S02]  /*18c20*/  SHF.R.U64 R15, R15, 0x3, RZ ;  /* 0x000000030f0f7819 */ /* 0x000fe400000012ff */
[----:B------:R-:W-:Y:S01]  /*18c30*/  SHF.R.U64 R7, R7, 0x3, RZ ;  /* 0x0000000307077819 */ /* 0x000fe200000012ff */
[--C-:B------:R-:W-:Y:S01]  /*18c40*/  IMAD.X R61, RZ, RZ, R9.reuse, P3 ;  /* 0x000000ffff3d7224 */ /* 0x100fe200018e0609 */
[----:B------:R-:W-:Y:S01]  /*18c50*/  LOP3.LUT R48, R48, R49, RZ, 0x3c, !PT ;  /* 0x0000003130307212 */ /* 0x000fe200078e3cff */
[--C-:B------:R-:W-:Y:S01]  /*18c60*/  IMAD.X R49, RZ, RZ, R9.reuse, P6 ;  /* 0x000000ffff317224 */ /* 0x100fe200030e0609 */
[----:B------:R-:W-:Y:S01]  /*18c70*/  LOP3.LUT R52, R52, R53, RZ, 0x3c, !PT ;  /* 0x0000003534347212 */ /* 0x000fe200078e3cff */
[--C-:B------:R-:W-:Y:S01]  /*18c80*/  IMAD.X R53, RZ, RZ, R9.reuse, P5 ;  /* 0x000000ffff357224 */ /* 0x100fe200028e0609 */
[----:B------:R-:W-:Y:S01]  /*18c90*/  LOP3.LUT R56, R56, R57, RZ, 0x3c, !PT ;  /* 0x0000003938387212 */ /* 0x000fe200078e3cff */
[----:B------:R-:W-:Y:S01]  /*18ca0*/  IMAD.X R57, RZ, RZ, R9, P4 ;  /* 0x000000ffff397224 */ /* 0x000fe200020e0609 */
[----:B0-----:R-:W-:Y:S01]  /*18cb0*/  LOP3.LUT R4, R15, R8, RZ, 0x3c, !PT ;  /* 0x000000080f047212 */ /* 0x001fe200078e3cff */
[----:B------:R-:W-:Y:S01]  /*18cc0*/  IMAD R69, R3, UR5, R0 ;  /* 0x0000000503457c24 */ /* 0x000fe2000f8e0200 */
[----:B------:R-:W-:-:S02]  /*18cd0*/  MOV R5, R9 ;  /* 0x0000000900057202 */ /* 0x000fc40000000f00 */
[----:B------:R-:W-:Y:S01]  /*18ce0*/  LOP3.LUT R60, R7, R14, RZ, 0x3c, !PT ;  /* 0x0000000e073c7212 */ /* 0x000fe200078e3cff */
[----:B------:R-:W-:Y:S01]  /*18cf0*/  IMAD.WIDE.U32 R20, R3, UR4, R64 ;  /* 0x0000000403147c25 */ /* 0x000fe2000f8e0040 */
[----:B------:R-:W-:Y:S01]  /*18d00*/  SHF.R.S32.HI R0, RZ, 0x1f, R67 ;  /* 0x0000001fff007819 */ /* 0x000fe20000011443 */
[----:B------:R-:W-:Y:S01]  /*18d10*/  ULDC.64 UR4, c[0x0][0xad8] ;  /* 0x0002b60000047ab9 */ /* 0x000fe20000000a00 */
[----:B--2---:R0:W-:Y:S01]  /*18d20*/  @!P0 ST.E desc[UR56][R58.64], R6 ;  /* 0x000000063a008985 */ /* 0x0041e2000c101938 */
[----:B------:R-:W-:Y:S02]  /*18d30*/  IMAD.IADD R21, R21, 0x1, R69 ;  /* 0x0000000115157824 */ /* 0x000fe400078e0245 */
[----:B------:R-:W-:Y:S01]  /*18d40*/  IMAD R0, R0, UR4, RZ ;  /* 0x0000000400007c24 */ /* 0x000fe2000f8e02ff */
[----:B------:R-:W5:Y:S04]  /*18d50*/  LD.E.128 R8, desc[UR56][R10.64] ;  /* 0x000000380a087980 */ /* 0x000f68000c101d00 */
[----:B------:R-:W5:Y:S04]  /*18d60*/  LD.E.128 R12, desc[UR56][R12.64] ;  /* 0x000000380c0c7980 */ /* 0x000f68000c101d00 */
[----:B0-----:R-:W5:Y:S04]  /*18d70*/  LD.E.128 R4, desc[UR56][R4.64] ;  /* 0x0000003804047980 */ /* 0x001f68000c101d00 */
[----:B------:R-:W5:Y:S04]  /*18d80*/  LD.E.128 R24, desc[UR56][R24.64] ;  /* 0x0000003818187980 */ /* 0x000f68000c101d00 */
[----:B------:R-:W5:Y:S04]  /*18d90*/  LD.E.128 R32, desc[UR56][R32.64] ;  /* 0x0000003820207980 */ /* 0x000f68000c101d00 */
[----:B------:R-:W5:Y:S04]  /*18da0*/  LD.E.128 R36, desc[UR56][R36.64] ;  /* 0x0000003824247980 */ /* 0x000f68000c101d00 */
[----:B------:R-:W5:Y:S04]  /*18db0*/  LD.E.128 R40, desc[UR56][R40.64] ;  /* 0x0000003828287980 */ /* 0x000f68000c101d00 */
[----:B------:R-:W5:Y:S04]  /*18dc0*/  LD.E.128 R44, desc[UR56][R44.64] ;  /* 0x000000382c2c7980 */ /* 0x000f68000c101d00 */
[----:B------:R-:W5:Y:S04]  /*18dd0*/  LD.E.128 R48, desc[UR56][R48.64] ;  /* 0x0000003830307980 */ /* 0x000f68000c101d00 */
[----:B------:R-:W5:Y:S04]  /*18de0*/  LD.E.128 R52, desc[UR56][R52.64] ;  /* 0x0000003834347980 */ /* 0x000f68000c101d00 */
[----:B------:R-:W5:Y:S04]  /*18df0*/  LD.E.128 R56, desc[UR56][R56.64] ;  /* 0x0000003838387980 */ /* 0x000f68000c101d00 */
[----:B------:R-:W5:Y:S01]  /*18e00*/  LD.E.128 R60, desc[UR56][R60.64] ;  /* 0x000000383c3c7980 */ /* 0x000f62000c101d00 */
[C---:B------:R-:W-:Y:S01]  /*18e10*/  IMAD R69, R67.reuse, UR5, R0 ;  /* 0x0000000543457c24 */ /* 0x040fe2000f8e0200 */
[----:B------:R-:W-:Y:S01]  /*18e20*/  @!PT LDS RZ, [RZ] ;  /* 0x00000000fffff984 */ /* 0x000fe20000000800 */
[----:B------:R-:W-:Y:S01]  /*18e30*/  @!PT LDS RZ, [RZ] ;  /* 0x00000000fffff984 */ /* 0x000fe20000000800 */
[----:B------:R-:W-:Y:S01]  /*18e40*/  @!PT LDS RZ, [RZ] ;  /* 0x00000000fffff984 */ /* 0x000fe20000000800 */
[----:B------:R-:W-:Y:S01]  /*18e50*/  @!PT LDS RZ, [RZ] ;  /* 0x00000000fffff984 */ /* 0x000fe20000000800 */
[----:B------:R0:W-:Y:S06]  /*18e60*/  MEMBAR.ALL.CTA ;  /* 0x0000000000007992 */ /* 0x0001ec0000008000 */
[----:B0-----:R-:W0:Y:S01]  /*18e70*/  FENCE.VIEW.ASYNC.S ;  /* 0x00000000000073c6 */ /* 0x001e220000000000 */
[----:B------:R-:W-:Y:S01]  /*18e80*/  IMAD.WIDE.U32 R20, R67, UR4, R20 ;  /* 0x0000000443147c25 */ /* 0x000fe2000f8e0014 */
[----:B------:R-:W-:-:S03]  /*18e90*/  ULDC.64 UR4, c[0x0][0xa80] ;  /* 0x0002a00000047ab9 */ /* 0x000fc60000000a00 */
[----:B------:R-:W-:Y:S01]  /*18ea0*/  IMAD.IADD R21, R21, 0x1, R69 ;  /* 0x0000000115157824 */ /* 0x000fe200078e0245 */
[----:B------:R-:W-:Y:S01]  /*18eb0*/  LEA R28, P2, R20, UR4, 0x1 ;  /* 0x00000004141c7c11 */ /* 0x000fe2000f8408ff */
[----:B------:R-:W-:-:S03]  /*18ec0*/  IMAD R71, R71, 0x80, R73 ;  /* 0x0000008047477824 */ /* 0x000fc600078e0249 */
[----:B------:R-:W-:Y:S01]  /*18ed0*/  LEA.HI.X R67, R20, UR5, R21, 0x1, P2 ;  /* 0x0000000514437c11 */ /* 0x000fe200090f0c15 */
[----:B------:R-:W-:Y:S01]  /*18ee0*/  VIADD R0, R2, 0x30820 ;  /* 0x0003082002007836 */ /* 0x000fe20000000000 */
[----:B------:R-:W-:-:S04]  /*18ef0*/  ISETP.GE.AND P2, PT, R71, R66, PT ;  /* 0x000000424700720c */ /* 0x000fc80003f46270 */
[----:B------:R-:W-:Y:S01]  /*18f00*/  PRMT R0, RZ, 0x654, R0 ;  /* 0x00000654ff007816 */ /* 0x000fe20000000000 */
[C---:B------:R-:W-:Y:S01]  /*18f10*/  VIADD R3, R71.reuse, 0x20 ;  /* 0x0000002047037836 */ /* 0x040fe20000000000 */
[----:B------:R-:W-:Y:S01]  /*18f20*/  IADD3 R65, R71, 0x40, RZ ;  /* 0x0000004047417810 */ /* 0x000fe20007ffe0ff */
[----:B------:R-:W-:Y:S01]  /*18f30*/  VIADD R73, R223, 0x40 ;  /* 0x00000040df497836 */ /* 0x000fe20000000000 */
[----:B0-----:R0:W1:Y:S01]  /*18f40*/  SHFL.IDX PT, R68, R28, RZ, 0x181f ;  /* 0x00181fff1c447589 */ /* 0x00106200000e0000 */
[----:B------:R2:W-:Y:S01]  /*18f50*/  SYNCS.ARRIVE.TRANS64.RED.A1T0 RZ, [R0+URZ], RZ ;  /* 0x000000ff00ff79a7 */ /* 0x0005e2000810043f */
[-C--:B------:R-:W-:Y:S02]  /*18f60*/  ISETP.GE.AND P1, PT, R3, R66.reuse, PT ;  /* 0x000000420300720c */ /* 0x080fe40003f26270 */
[----:B------:R-:W-:Y:S02]  /*18f70*/  ISETP.GE.AND P0, PT, R65, R66, PT ;  /* 0x000000424100720c */ /* 0x000fe40003f06270 */
[----:B------:R-:W-:Y:S01]  /*18f80*/  SHF.R.S32.HI R70, RZ, 0x1f, R223 ;  /* 0x0000001fff467819 */ /* 0x000fe200000114df */
[----:B--2---:R0:W2:Y:S01]  /*18f90*/  SHFL.IDX PT, R0, R67, RZ, 0x181f ;  /* 0x00181fff43007589 */ /* 0x0040a200000e0000 */
[----:B------:R-:W-:Y:S01]  /*18fa0*/  SHF.R.S32.HI R72, RZ, 0x1f, R73 ;  /* 0x0000001fff487819 */ /* 0x000fe20000011449 */
[----:B------:R-:W-:Y:S08]  /*18fb0*/  @P2 BRA `(.L_x_648) ;  /* 0x0000000000342947 */ /* 0x000ff00003800000 */
[----:B------:R-:W-:Y:S02]  /*18fc0*/  ULDC UR4, c[0x0][0xac8] ;  /* 0x0002b20000047ab9 */ /* 0x000fe40000000800 */
[----:B------:R-:W-:Y:S02]  /*18fd0*/  ISETP.GE.AND P4, PT, R223, UR4, PT ;  /* 0x00000004df007c0c */ /* 0x000fe4000bf86270 */
[----:B------:R-:W-:Y:S02]  /*18fe0*/  ISETP.GE.AND P3, PT, R73, UR4, PT ;  /* 0x0000000449007c0c */ /* 0x000fe4000bf66270 */
[----:B------:R-:W-:-:S09]  /*18ff0*/  ISETP.GE.AND P2, PT, R225, UR4, PT ;  /* 0x00000004e1007c0c */ /* 0x000fd2000bf46270 */
[-C--:B-1----:R-:W-:Y:S02]  /*19000*/  @!P4 LEA R20, P6, R223, R68.reuse, 0x1 ;  /* 0x00000044df14c211 */ /* 0x082fe400078c08ff */
[----:B------:R-:W-:Y:S02]  /*19010*/  @!P3 LEA R64, P5, R73, R68, 0x1 ;  /* 0x000000444940b211 */ /* 0x000fe400078a08ff */
[----:B--2---:R-:W-:Y:S02]  /*19020*/  @!P4 LEA.HI.X R21, R223, R0, R70, 0x1, P6 ;  /* 0x00000000df15c211 */ /* 0x004fe400030f0c46 */
[----:B------:R-:W-:Y:S02]  /*19030*/  @!P2 LEA R68, P6, R225, R68, 0x1 ;  /* 0x00000044e144a211 */ /* 0x000fe400078c08ff */
[-C--:B------:R-:W-:Y:S01]  /*19040*/  @!P3 LEA.HI.X R65, R73, R0.reuse, R72, 0x1, P5 ;  /* 0x000000004941b211 */ /* 0x080fe200028f0c48 */
[----:B-----5:R3:W-:Y:S01]  /*19050*/  @!P4 ST.E.128 desc[UR56][R20.64], R4 ;  /* 0x000000041400c985 */ /* 0x0207e2000c101d38 */
[----:B------:R-:W-:-:S03]  /*19060*/  @!P2 LEA.HI.X R69, R225, R0, R74, 0x1, P6 ;  /* 0x00000000e145a211 */ /* 0x000fc600030f0c4a */
[----:B------:R3:W-:Y:S04]  /*19070*/  @!P3 ST.E.128 desc[UR56][R64.64], R32 ;  /* 0x000000204000b985 */ /* 0x0007e8000c101d38 */
[----:B------:R3:W-:Y:S02]  /*19080*/  @!P2 ST.E.128 desc[UR56][R68.64], R48 ;  /* 0x000000304400a985 */ /* 0x0007e4000c101d38 */
.L_x_648:
[----:B------:R-:W-:Y:S05]  /*19090*/  BSYNC B1 ;  /* 0x0000000000017941 */ /* 0x000fea0003800000 */
.L_x_647:
[----:B--2---:R2:W4:Y:S01]  /*190a0*/  SHFL.IDX PT, R0, R67, 0x1, 0x181f ;  /* 0x00381f0043007f89 */ /* 0x00452200000e0000 */
[----:B------:R-:W-:Y:S03]  /*190b0*/  BSSY B1, `(.L_x_649) ;  /* 0x0000010000017945 */ /* 0x000fe60003800000 */
[----:B---3--:R2:W3:Y:S01]  /*190c0*/  SHFL.IDX PT, R20, R28, 0x1, 0x181f ;  /* 0x00381f001c147f89 */ /* 0x0084e200000e0000 */
[----:B------:R-:W-:Y:S05]  /*190d0*/  @P1 BRA `(.L_x_650) ;  /* 0x0000000000341947 */ /* 0x000fea0003800000 */
[----:B------:R-:W-:Y:S02]  /*190e0*/  ULDC UR4, c[0x0][0xac8] ;  /* 0x0002b20000047ab9 */ /* 0x000fe40000000800 */
[----:B------:R-:W-:Y:S02]  /*190f0*/  ISETP.GE.AND P4, PT, R223, UR4, PT ;  /* 0x00000004df007c0c */ /* 0x000fe4000bf86270 */
[----:B------:R-:W-:Y:S02]  /*19100*/  ISETP.GE.AND P5, PT, R73, UR4, PT ;  /* 0x0000000449007c0c */ /* 0x000fe4000bfa6270 */
[----:B------:R-:W-:-:S09]  /*19110*/  ISETP.GE.AND P6, PT, R225, UR4, PT ;  /* 0x00000004e1007c0c */ /* 0x000fd2000bfc6270 */
[-C--:B---3-5:R-:W-:Y:S02]  /*19120*/  @!P4 LEA R4, P1, R223, R20.reuse, 0x1 ;  /* 0x00000014df04c211 */ /* 0x0a8fe400078208ff */
[-C--:B------:R-:W-:Y:S02]  /*19130*/  @!P5 LEA R6, P2, R73, R20.reuse, 0x1 ;  /* 0x000000144906d211 */ /* 0x080fe400078408ff */
[----:B------:R-:W-:Y:S02]  /*19140*/  @!P6 LEA R20, P3, R225, R20, 0x1 ;  /* 0x00000014e114e211 */ /* 0x000fe400078608ff */
[-C--:B----4-:R-:W-:Y:S02]  /*19150*/  @!P4 LEA.HI.X R5, R223, R0.reuse, R70, 0x1, P1 ;  /* 0x00000000df05c211 */ /* 0x090fe400008f0c46 */
[-C--:B------:R-:W-:Y:S02]  /*19160*/  @!P5 LEA.HI.X R7, R73, R0.reuse, R72, 0x1, P2 ;  /* 0x000000004907d211 */ /* 0x080fe400010f0c48 */
[----:B------:R-:W-:Y:S01]  /*19170*/  @!P6 LEA.HI.X R21, R225, R0, R74, 0x1, P3 ;  /* 0x00000000e115e211 */ /* 0x000fe200018f0c4a */
[----:B------:R3:W-:Y:S04]  /*19180*/  @!P4 ST.E.128 desc[UR56][R4.64], R8 ;  /* 0x000000080400c985 */ /* 0x0007e8000c101d38 */
[----:B------:R3:W-:Y:S04]  /*19190*/  @!P5 ST.E.128 desc[UR56][R6.64], R36 ;  /* 0x000000240600d985 */ /* 0x0007e8000c101d38 */
[----:B------:R3:W-:Y:S02]  /*191a0*/  @!P6 ST.E.128 desc[UR56][R20.64], R52 ;  /* 0x000000341400e985 */ /* 0x0007e4000c101d38 */
.L_x_650:
[----:B------:R-:W-:Y:S05]  /*191b0*/  BSYNC B1 ;  /* 0x0000000000017941 */ /* 0x000fea0003800000 */
.L_x_649:
[----:B----4-:R4:W0:Y:S01]  /*191c0*/  SHFL.IDX PT, R0, R67, 0x2, 0x181f ;  /* 0x00581f0043007f89 */ /* 0x01082200000e0000 */
        /* <DEDUP_REMOVED lines=8> */
[-C--:B------:R-:W-:Y:S02]  /*19250*/  @!P4 LEA R6, P1, R73, R8.reuse, 0x1 ;  /* 0x000000084906c211 */ /* 0x080fe400078208ff */
[----:B------:R-:W-:Y:S02]  /*19260*/  @!P5 LEA R8, P2, R225, R8, 0x1 ;  /* 0x00000008e108d211 */ /* 0x000fe400078408ff */
[-C--:B0-----:R-:W-:Y:S02]  /*19270*/  @!P3 LEA.HI.X R5, R223, R0.reuse, R70, 0x1, P0 ;  /* 0x00000000df05b211 */ /* 0x081fe400000f0c46 */
[-C--:B------:R-:W-:Y:S02]  /*19280*/  @!P4 LEA.HI.X R7, R73, R0.reuse, R72, 0x1, P1 ;  /* 0x000000004907c211 */ /* 0x080fe400008f0c48 */
[----:B------:R-:W-:Y:S01]  /*19290*/  @!P5 LEA.HI.X R9, R225, R0, R74, 0x1, P2 ;  /* 0x00000000e109d211 */ /* 0x000fe200010f0c4a */
[----:B------:R0:W-:Y:S04]  /*192a0*/  @!P3 ST.E.128 desc[UR56][R4.64], R12 ;  /* 0x0000000c0400b985 */ /* 0x0001e8000c101d38 */
[----:B------:R0:W-:Y:S04]  /*192b0*/  @!P4 ST.E.128 desc[UR56][R6.64], R40 ;  /* 0x000000280600c985 */ /* 0x0001e8000c101d38 */
[----:B------:R0:W-:Y:S02]  /*192c0*/  @!P5 ST.E.128 desc[UR56][R8.64], R56 ;  /* 0x000000380800d985 */ /* 0x0001e4000c101d38 */
.L_x_652:
[----:B------:R-:W-:Y:S05]  /*192d0*/  BSYNC B1 ;  /* 0x0000000000017941 */ /* 0x000fea0003800000 */
.L_x_651:
[----:B------:R-:W-:Y:S01]  /*192e0*/  VIADD R3, R71, 0x60 ;  /* 0x0000006047037836 */ /* 0x000fe20000000000 */
[----:B0-----:R0:W0:Y:S04]  /*192f0*/  SHFL.IDX PT, R0, R67, 0x3, 0x181f ;  /* 0x00781f0043007f89 */ /* 0x00102800000e0000 */
[----:B------:R-:W-:Y:S01]  /*19300*/  ISETP.GE.AND P0, PT, R3, R66, PT ;  /* 0x000000420300720c */ /* 0x000fe20003f06270 */
[----:B--2-4-:R-:W2:-:S12]  /*19310*/  SHFL.IDX PT, R28, R28, 0x3, 0x181f ;  /* 0x00781f001c1c7f89 */ /* 0x014e9800000e0000 */
[----:B------:R-:W-:Y:S05]  /*19320*/  @P0 BRA `(.L_x_653) ;  /* 0x0000000c005c0947 */ /* 0x000fea0003800000 */
[----:B------:R-:W-:Y:S02]  /*19330*/  ULDC UR4, c[0x0][0xac8] ;  /* 0x0002b20000047ab9 */ /* 0x000fe40000000800 */
[----:B------:R-:W-:Y:S02]  /*19340*/  ISETP.GE.AND P2, PT, R223, UR4, PT ;  /* 0x00000004df007c0c */ /* 0x000fe4000bf46270 */
[----:B------:R-:W-:-:S11]  /*19350*/  ISETP.GE.AND P3, PT, R73, UR4, PT ;  /* 0x0000000449007c0c */ /* 0x000fd6000bf66270 */
[-C--:B--2---:R-:W-:Y:S02]  /*19360*/  @!P2 LEA R4, P0, R223, R28.reuse, 0x1 ;  /* 0x0000001cdf04a211 */ /* 0x084fe400078008ff */
[----:B------:R-:W-:Y:S02]  /*19370*/  @!P3 LEA R6, P1, R73, R28, 0x1 ;  /* 0x0000001c4906b211 */ /* 0x000fe400078208ff */
[-C--:B0-----:R-:W-:Y:S02]  /*19380*/  @!P2 LEA.HI.X R5, R223, R0.reuse, R70, 0x1, P0 ;  /* 0x00000000df05a211 */ /* 0x081fe400000f0c46 */
        /* <DEDUP_REMOVED lines=9> */
.L_x_645:
[----:B------:R-:W-:Y:S01]  /*19420*/  ULDC.64 UR4, c[0x0][0xc00] ;  /* 0x0003000000047ab9 */ /* 0x000fe20000000a00 */
[----:B------:R-:W-:Y:S01]  /*19430*/  IMAD.MOV.U32 R3, RZ, RZ, RZ ;  /* 0x000000ffff037224 */ /* 0x000fe200078e00ff */
[----:B------:R-:W-:Y:S01]  /*19440*/  ISETP.NE.U32.AND P0, PT, RZ, UR4, PT ;  /* 0x00000004ff007c0c */ /* 0x000fe2000bf05070 */
[----:B------:R-:W3:Y:S01]  /*19450*/  LDC R25, c[0x0][0xbe8] ;  /* 0x0002fa00ff197b82 */ /* 0x000ee20000000800 */
[----:B------:R-:W-:Y:S02]  /*19460*/  IADD3 R4, P1, R228, UR4, RZ ;  /* 0x00000004e4047c10 */ /* 0x000fe4000ff3e0ff */
[----:B------:R-:W-:Y:S02]  /*19470*/  ISETP.NE.AND.EX P0, PT, RZ, UR5, PT, P0 ;  /* 0x00000005ff007c0c */ /* 0x000fe4000bf05300 */
[----:B------:R-:W-:Y:S01]  /*19480*/  IADD3.X R5, R229, UR5, RZ, P1, !PT ;  /* 0x00000005e5057c10 */ /* 0x000fe20008ffe4ff */
[----:B------:R-:W-:Y:S02]  /*19490*/  ULDC.64 UR4, c[0x0][0xc08] ;  /* 0x0003020000047ab9 */ /* 0x000fe40000000a00 */
[----:B------:R-:W-:-:S04]  /*194a0*/  ISETP.NE.U32.AND P1, PT, RZ, UR4, PT ;  /* 0x00000004ff007c0c */ /* 0x000fc8000bf25070 */
[----:B------:R-:W-:-:S04]  /*194b0*/  ISETP.NE.AND.EX P1, PT, RZ, UR5, PT, P1 ;  /* 0x00000005ff007c0c */ /* 0x000fc8000bf25310 */
[----:B------:R4:W5:Y:S09]  /*194c0*/  @P0 LDG.E R3, desc[UR56][R4.64] ;  /* 0x0000003804030981 */ /* 0x000972000c1e1900 */
[----:B------:R-:W-:Y:S01]  /*194d0*/  @P1 IADD3 R228, P2, R228, UR4, RZ ;  /* 0x00000004e4e41c10 */ /* 0x000fe2000ff5e0ff */
[----:B------:R-:W-:-:S02]  /*194e0*/  ULDC UR4, c[0x0][0xa88] ;  /* 0x0002a20000047ab9 */ /* 0x000fc40000000800 */
[----:B------:R-:W-:Y:S01]  /*194f0*/  IMAD.U32 R0, RZ, RZ, UR4 ;  /* 0x00000004ff007e24 */ /* 0x000fe2000f8e00ff */
[----:B------:R-:W-:-:S05]  /*19500*/  @P1 IADD3.X R229, R229, UR5, RZ, P2, !PT ;  /* 0x00000005e5e51c10 */ /* 0x000fca00097fe4ff */
[----:B------:R4:W5:Y:S01]  /*19510*/  @P1 LDG.E R0, desc[UR56][R228.64] ;  /* 0x00000038e4001981 */ /* 0x000962000c1e1900 */
[----:B---3--:R-:W-:Y:S01]  /*19520*/  ISETP.NE.AND P2, PT, R25, 0x1, PT ;  /* 0x000000011900780c */ /* 0x008fe20003f45270 */
[----:B------:R-:W3:-:S12]  /*19530*/  S2R R26, SR_TID.X ;  /* 0x00000000001a7919 */ /* 0x000ed80000002100 */
[----:B------:R-:W0:Y:S08]  /*19540*/  @P2 LDC R20, c[0x0][0xbec] ;  /* 0x0002fb00ff142b82 */ /* 0x000e300000000800 */
[----:B------:R-:W0:Y:S01]  /*19550*/  @P2 LDC R27, c[0x0][0xbf0] ;  /* 0x0002fc00ff1b2b82 */ /* 0x000e220000000800 */
[----:B---3--:R-:W-:-:S05]  /*19560*/  VIADD R26, R26, 0xffffff80 ;  /* 0xffffff801a1a7836 */ /* 0x008fca0000000000 */
[----:B------:R-:W-:Y:S01]  /*19570*/  ISETP.GE.AND P3, PT, R26, 0x80, PT ;  /* 0x000000801a00780c */ /* 0x000fe20003f66270 */
[----:B----4-:R-:W-:-:S12]  /*19580*/  @P1 BRA `(.L_x_654) ;  /* 0x0000000000101947 */ /* 0x010fd80003800000 */
[----:B------:R-:W-:Y:S05]  /*19590*/  @!P0 BRA `(.L_x_654) ;  /* 0x00000000000c8947 */ /* 0x000fea0003800000 */
[----:B------:R-:W3:Y:S04]  /*195a0*/  LDG.E R7, desc[UR56][R4.64] ;  /* 0x0000003804077981 */ /* 0x000ee8000c1e1900 */
[----:B-----5:R-:W3:Y:S02]  /*195b0*/  LDG.E R0, desc[UR56][R4.64+0x4] ;  /* 0x0000043804007981 */ /* 0x020ee4000c1e1900 */
[----:B---3--:R-:W-:-:S07]  /*195c0*/  IMAD.IADD R0, R0, 0x1, -R7 ;  /* 0x0000000100007824 */ /* 0x008fce00078e0a07 */
.L_x_654:
[----:B------:R-:W3:Y:S04]  /*195d0*/  LDL.LU R5, [R1+0x4] ;  /* 0x0000040001057983 */ /* 0x000ee80000300800 */
[----:B------:R-:W4:Y:S04]  /*195e0*/  LDL.LU R4, [R1+0x48] ;  /* 0x0000480001047983 */ /* 0x000f280000300800 */
[----:B------:R0:W5:Y:S01]  /*195f0*/  LDL R24, [R1+0x44] ;  /* 0x0000440001187983 */ /* 0x0001620000100800 */
[----:B------:R-:W-:Y:S01]  /*19600*/  BSSY B1, `(.L_x_655) ;  /* 0x000002e000017945 */ /* 0x000fe20003800000 */
[----:B------:R-:W-:-:S02]  /*19610*/  SHF.R.S32.HI R13, RZ, 0x1f, R227 ;  /* 0x0000001fff0d7819 */ /* 0x000fc400000114e3 */
[----:B-----5:R-:W-:Y:S02]  /*19620*/  SHF.R.S32.HI R10, RZ, 0x1f, R3 ;  /* 0x0000001fff0a7819 */ /* 0x020fe40000011403 */
[----:B---3--:R-:W-:Y:S02]  /*19630*/  SEL R15, R5, RZ, !P0 ;  /* 0x000000ff050f7207 */ /* 0x008fe40004000000 */
[----:B----4-:R-:W-:Y:S01]  /*19640*/  SEL R14, R4, RZ, !P0 ;  /* 0x000000ff040e7207 */ /* 0x010fe20004000000 */
[----:B0-----:R-:W-:Y:S06]  /*19650*/  @P3 BRA `(.L_x_656) ;  /* 0x0000000000a03947 */ /* 0x001fec0003800000 */
[----:B------:R-:W0:Y:S01]  /*19660*/  S2R R4, SR_TID.X ;  /* 0x0000000000047919 */ /* 0x000e220000002100 */
[----:B------:R-:W3:Y:S02]  /*19670*/  LDC R11, c[0x0][0xbe8] ;  /* 0x0002fa00ff0b7b82 */ /* 0x000ee40000000800 */
[----:B---3--:R-:W-:Y:S02]  /*19680*/  IMAD R5, R0, R11, RZ ;  /* 0x0000000b00057224 */ /* 0x008fe400078e02ff */
[----:B0-----:R-:W-:-:S04]  /*19690*/  IMAD R4, R24, 0x80, R4 ;  /* 0x0000008018047824 */ /* 0x001fc800078e0204 */
[----:B------:R-:W-:-:S05]  /*196a0*/  VIADD R12, R4, 0xffffff80 ;  /* 0xffffff80040c7836 */ /* 0x000fca0000000000 */
[----:B------:R-:W-:-:S13]  /*196b0*/  ISETP.GE.AND P0, PT, R12, R5, PT ;  /* 0x000000050c00720c */ /* 0x000fda0003f06270 */
[----:B------:R-:W-:Y:S05]  /*196c0*/  @P0 BRA `(.L_x_656) ;  /* 0x0000000000840947 */ /* 0x000fea0003800000 */
[----:B------:R-:W-:Y:S01]  /*196d0*/  ISETP.NE.AND P0, PT, R11, 0x1, PT ;  /* 0x000000010b00780c */ /* 0x000fe20003f05270 */
[----:B------:R-:W-:Y:S01]  /*196e0*/  ULDC.64 UR4, c[0x0][0xb90] ;  /* 0x0002e40000047ab9 */ /* 0x000fe20000000a00 */
[----:B------:R-:W-:Y:S01]  /*196f0*/  IMAD.MOV.U32 R4, RZ, RZ, R3 ;  /* 0x000000ffff047224 */ /* 0x000fe200078e0003 */
[----:B------:R-:W-:Y:S01]  /*19700*/  MOV R7, R12 ;  /* 0x0000000c00077202 */ /* 0x000fe20000000f00 */
[----:B------:R-:W-:Y:S02]  /*19710*/  IMAD R8, R13, UR4, RZ ;  /* 0x000000040d087c24 */ /* 0x000fe4000f8e02ff */
[----:B------:R-:W-:Y:S02]  /*19720*/  IMAD.MOV.U32 R5, RZ, RZ, R10 ;  /* 0x000000ffff057224 */ /* 0x000fe400078e000a */
[----:B------:R-:W-:-:S05]  /*19730*/  IMAD.WIDE.U32 R4, R227, UR4, R4 ;  /* 0x00000004e3047c25 */ /* 0x000fca000f8e0004 */
[----:B------:R-:W0:Y:S08]  /*19740*/  @P0 LDC R9, c[0x0][0xbec] ;  /* 0x0002fb00ff090b82 */ /* 0x000e300000000800 */
[----:B------:R-:W3:Y:S01]  /*19750*/  @P0 LDC R21, c[0x0][0xbf0] ;  /* 0x0002fc00ff150b82 */ /* 0x000ee20000000800 */
[----:B0-----:R-:W-:-:S04]  /*19760*/  @P0 IMAD.HI.U32 R6, R12, R9, RZ ;  /* 0x000000090c060227 */ /* 0x001fc800078e00ff */
[----:B------:R-:W-:Y:S01]  /*19770*/  IMAD R9, R227, UR5, R8 ;  /* 0x00000005e3097c24 */ /* 0x000fe2000f8e0208 */
[----:B------:R-:W-:Y:S01]  /*19780*/  ULDC.64 UR4, c[0x0][0xb98] ;  /* 0x0002e60000047ab9 */ /* 0x000fe20000000a00 */
[----:B---3--:R-:W-:Y:S02]  /*19790*/  @P0 SHF.R.U32.HI R7, RZ, R21, R6 ;  /* 0x00000015ff070219 */ /* 0x008fe40000011606 */
[----:B------:R-:W-:Y:S02]  /*197a0*/  IMAD.IADD R5, R5, 0x1, R9 ;  /* 0x0000000105057824 */ /* 0x000fe400078e0209 */
[----:B------:R-:W-:Y:S02]  /*197b0*/  IMAD R6, R14, UR4, RZ ;  /* 0x000000040e067c24 */ /* 0x000fe4000f8e02ff */
[----:B------:R-:W-:Y:S02]  /*197c0*/  IMAD.MOV R9, RZ, RZ, -R7 ;  /* 0x000000ffff097224 */ /* 0x000fe400078e0a07 */
[----:B------:R-:W-:-:S04]  /*197d0*/  IMAD.WIDE.U32 R4, R15, UR4, R4 ;  /* 0x000000040f047c25 */ /* 0x000fc8000f8e0004 */
[----:B------:R-:W-:Y:S01]  /*197e0*/  IMAD R9, R11, R9, R12 ;  /* 0x000000090b097224 */ /* 0x000fe200078e020c */
[----:B------:R-:W-:Y:S01]  /*197f0*/  SHF.R.S32.HI R11, RZ, 0x1f, R7 ;  /* 0x0000001fff0b7819 */ /* 0x000fe20000011407 */
[----:B------:R-:W-:Y:S01]  /*19800*/  IMAD R8, R15, UR5, R6 ;  /* 0x000000050f087c24 */ /* 0x000fe2000f8e0206 */
[----:B------:R-:W-:Y:S01]  /*19810*/  IADD3 R4, P0, R7, R4, RZ ;  /* 0x0000000407047210 */ /* 0x000fe20007f1e0ff */
[----:B------:R-:W-:Y:S01]  /*19820*/  ULDC.64 UR4, c[0x0][0xb88] ;  /* 0x0002e20000047ab9 */ /* 0x000fe20000000a00 */
[----:B------:R-:W-:Y:S02]  /*19830*/  SHF.R.S32.HI R6, RZ, 0x1f, R9 ;  /* 0x0000001fff067819 */ /* 0x000fe40000011409 */
[----:B------:R-:W-:-:S03]  /*19840*/  IADD3.X R5, R11, R5, R8, P0, !PT ;  /* 0x000000050b057210 */ /* 0x000fc600007fe408 */
[----:B------:R-:W-:Y:S02]  /*19850*/  IMAD R6, R6, UR4, RZ ;  /* 0x0000000406067c24 */ /* 0x000fe4000f8e02ff */
[----:B------:R-:W-:-:S04]  /*19860*/  IMAD.WIDE.U32 R4, R9, UR4, R4 ;  /* 0x0000000409047c25 */ /* 0x000fc8000f8e0004 */
[----:B------:R-:W-:Y:S01]  /*19870*/  IMAD R7, R9, UR5, R6 ;  /* 0x0000000509077c24 */ /* 0x000fe2000f8e0206 */
[----:B------:R-:W-:Y:S02]  /*19880*/  ULDC.64 UR4, c[0x0][0xb50] ;  /* 0x0002d40000047ab9 */ /* 0x000fe40000000a00 */
[----:B------:R-:W-:Y:S01]  /*19890*/  LEA R6, P0, R4, UR4, 0x2 ;  /* 0x0000000404067c11 */ /* 0x000fe2000f8010ff */
[----:B------:R-:W-:-:S05]  /*198a0*/  IMAD.IADD R5, R5, 0x1, R7 ;  /* 0x0000000105057824 */ /* 0x000fca00078e0207 */
[----:B------:R-:W-:Y:S01]  /*198b0*/  LEA.HI.X R7, R4, UR5, R5, 0x2, P0 ;  /* 0x0000000504077c11 */ /* 0x000fe200080f1405 */
[----:B------:R-:W-:-:S05]  /*198c0*/  IMAD.MOV.U32 R5, RZ, RZ, -0x800000 ;  /* 0xff800000ff057424 */ /* 0x000fca00078e00ff */
[----:B------:R0:W-:Y:S02]  /*198d0*/  STG.E desc[UR56][R6.64], R5 ;  /* 0x0000000506007986 */ /* 0x0001e4000c101938 */
.L_x_656:
[----:B------:R-:W-:Y:S05]  /*198e0*/  BSYNC B1 ;  /* 0x0000000000017941 */ /* 0x000fea0003800000 */
.L_x_655:
[----:B------:R-:W-:Y:S01]  /*198f0*/  SHF.R.S32.HI R11, RZ, 0x1f, R26 ;  /* 0x0000001fff0b7819 */ /* 0x000fe2000001141a */
[----:B------:R-:W-:Y:S01]  /*19900*/  ULDC.64 UR4, c[0x0][0xaa0] ;  /* 0x0002a80000047ab9 */ /* 0x000fe20000000a00 */
[----:B------:R-:W-:Y:S01]  /*19910*/  BSSY B1, `(.L_x_657) ;  /* 0x0000042000017945 */ /* 0x000fe20003800000 */
[----:B------:R-:W-:Y:S01]  /*19920*/  IMAD R4, R10, UR4, RZ ;  /* 0x000000040a047c24 */ /* 0x000fe2000f8e02ff */
[----:B------:R-:W-:Y:S02]  /*19930*/  LEA.HI R11, R11, R26, RZ, 0x3 ;  /* 0x0000001a0b0b7211 */ /* 0x000fe400078f18ff */
[----:B------:R-:W-:Y:S01]  /*19940*/  SHF.R.S32.HI R12, RZ, 0x1f, R225 ;  /* 0x0000001fff0c7819 */ /* 0x000fe200000114e1 */
[C---:B0-----:R-:W-:Y:S01]  /*19950*/  IMAD R7, R3.reuse, UR5, R4 ;  /* 0x0000000503077c24 */ /* 0x041fe2000f8e0204 */
[----:B------:R-:W-:Y:S01]  /*19960*/  SHF.R.S32.HI R11, RZ, 0x3, R11 ;  /* 0x00000003ff0b7819 */ /* 0x000fe2000001140b */
[----:B------:R-:W-:Y:S01]  /*19970*/  IMAD.WIDE.U32 R4, R3, UR4, RZ ;  /* 0x0000000403047c25 */ /* 0x000fe2000f8e00ff */
[----:B------:R-:W-:-:S03]  /*19980*/  ULDC.64 UR4, c[0x0][0xae8] ;  /* 0x0002ba0000047ab9 */ /* 0x000fc60000000a00 */
[----:B------:R-:W-:Y:S02]  /*19990*/  IMAD R3, R226, 0x20, R11 ;  /* 0x00000020e2037824 */ /* 0x000fe400078e020b */
[----:B------:R-:W-:Y:S02]  /*199a0*/  IMAD.IADD R5, R5, 0x1, R7 ;  /* 0x0000000105057824 */ /* 0x000fe400078e0207 */
[----:B------:R-:W-:Y:S02]  /*199b0*/  IMAD R8, R13, UR4, RZ ;  /* 0x000000040d087c24 */ /* 0x000fe4000f8e02ff */
[----:B------:R-:W-:Y:S02]  /*199c0*/  IMAD R9, R24, 0x80, R3 ;  /* 0x0000008018097824 */ /* 0x000fe400078e0203 */
[C---:B------:R-:W-:Y:S02]  /*199d0*/  IMAD R7, R227.reuse, UR5, R8 ;  /* 0x00000005e3077c24 */ /* 0x040fe4000f8e0208 */
[----:B------:R-:W-:Y:S01]  /*199e0*/  IMAD.WIDE.U32 R4, R227, UR4, R4 ;  /* 0x00000004e3047c25 */ /* 0x000fe2000f8e0004 */
[----:B------:R-:W-:-:S03]  /*199f0*/  ULDC.64 UR4, c[0x0][0xaf0] ;  /* 0x0002bc0000047ab9 */ /* 0x000fc60000000a00 */
[----:B------:R-:W-:Y:S01]  /*19a00*/  @P2 IMAD.HI.U32 R6, R9, R20, RZ ;  /* 0x0000001409062227 */ /* 0x000fe200078e00ff */
[----:B------:R-:W-:-:S03]  /*19a10*/  IADD3 R5, R5, R7, RZ ;  /* 0x0000000705057210 */ /* 0x000fc60007ffe0ff */
[----:B------:R-:W-:Y:S01]  /*19a20*/  IMAD.MOV.U32 R3, RZ, RZ, R9 ;  /* 0x000000ffff037224 */ /* 0x000fe200078e0009 */
[----:B------:R-:W-:Y:S01]  /*19a30*/  @P2 SHF.R.U32.HI R3, RZ, R27, R6 ;  /* 0x0000001bff032219 */ /* 0x000fe20000011606 */
[----:B------:R-:W-:Y:S02]  /*19a40*/  IMAD R8, R14, UR4, RZ ;  /* 0x000000040e087c24 */ /* 0x000fe4000f8e02ff */
[----:B------:R-:W-:Y:S01]  /*19a50*/  IMAD.WIDE.U32 R4, R15, UR4, R4 ;  /* 0x000000040f047c25 */ /* 0x000fe2000f8e0004 */
[----:B------:R-:W-:-:S03]  /*19a60*/  SHF.R.S32.HI R6, RZ, 0x1f, R3 ;  /* 0x0000001fff067819 */ /* 0x000fc60000011403 */
[----:B------:R-:W-:Y:S01]  /*19a70*/  IMAD R7, R15, UR5, R8 ;  /* 0x000000050f077c24 */ /* 0x000fe2000f8e0208 */
[----:B------:R-:W-:Y:S01]  /*19a80*/  ULDC.64 UR4, c[0x0][0xae0] ;  /* 0x0002b80000047ab9 */ /* 0x000fe20000000a00 */
[----:B------:R-:W-:Y:S02]  /*19a90*/  IMAD.MOV R8, RZ, RZ, -R3 ;  /* 0x000000ffff087224 */ /* 0x000fe400078e0a03 */
[----:B------:R-:W-:Y:S02]  /*19aa0*/  IMAD.IADD R5, R5, 0x1, R7 ;  /* 0x0000000105057824 */ /* 0x000fe400078e0207 */
[----:B------:R-:W-:Y:S02]  /*19ab0*/  IMAD R6, R6, UR4, RZ ;  /* 0x0000000406067c24 */ /* 0x000fe4000f8e02ff */
[----:B------:R-:W-:Y:S02]  /*19ac0*/  IMAD R7, R25, R8, R9 ;  /* 0x0000000819077224 */ /* 0x000fe400078e0209 */
[----:B------:R-:W-:-:S02]  /*19ad0*/  IMAD R9, R3, UR5, R6 ;  /* 0x0000000503097c24 */ /* 0x000fc4000f8e0206 */
[----:B------:R-:W-:Y:S01]  /*19ae0*/  IMAD.WIDE.U32 R4, R3, UR4, R4 ;  /* 0x0000000403047c25 */ /* 0x000fe2000f8e0004 */
[----:B------:R-:W-:Y:S01]  /*19af0*/  SHF.R.S32.HI R3, RZ, 0x1f, R7 ;  /* 0x0000001fff037819 */ /* 0x000fe20000011407 */
[----:B------:R-:W-:Y:S02]  /*19b00*/  ULDC.64 UR4, c[0x0][0xad8] ;  /* 0x0002b60000047ab9 */ /* 0x000fe40000000a00 */
[----:B------:R-:W-:Y:S02]  /*19b10*/  IMAD.IADD R5, R5, 0x1, R9 ;  /* 0x0000000105057824 */ /* 0x000fe400078e0209 */
[----:B------:R-:W-:Y:S02]  /*19b20*/  IMAD R6, R3, UR4, RZ ;  /* 0x0000000403067c24 */ /* 0x000fe4000f8e02ff */
[----:B------:R-:W-:Y:S02]  /*19b30*/  IMAD R10, R24, 0x80, R11 ;  /* 0x00000080180a7824 */ /* 0x000fe400078e020b */
[----:B------:R-:W-:-:S02]  /*19b40*/  IMAD R25, R0, R25, RZ ;  /* 0x0000001900197224 */ /* 0x000fc400078e02ff */
[C---:B------:R-:W-:Y:S02]  /*19b50*/  IMAD R3, R7.reuse, UR5, R6 ;  /* 0x0000000507037c24 */ /* 0x040fe4000f8e0206 */
[----:B------:R-:W-:Y:S01]  /*19b60*/  IMAD.WIDE.U32 R4, R7, UR4, R4 ;  /* 0x0000000407047c25 */ /* 0x000fe2000f8e0004 */
[CC--:B------:R-:W-:Y:S01]  /*19b70*/  ISETP.GE.AND P2, PT, R10.reuse, R25.reuse, PT ;  /* 0x000000190a00720c */ /* 0x0c0fe20003f46270 */
[----:B------:R-:W-:Y:S01]  /*19b80*/  ULDC.64 UR4, c[0x0][0xa80] ;  /* 0x0002a00000047ab9 */ /* 0x000fe20000000a00 */
[----:B------:R-:W-:Y:S01]  /*19b90*/  SHF.R.S32.HI R7, RZ, 0x1f, R223 ;  /* 0x0000001fff077819 */ /* 0x000fe200000114df */
[----:B------:R-:W-:Y:S01]  /*19ba0*/  VIADD R0, R10, 0x20 ;  /* 0x000000200a007836 */ /* 0x000fe20000000000 */
[----:B------:R-:W-:Y:S01]  /*19bb0*/  LEA R6, P3, R4, UR4, 0x1 ;  /* 0x0000000404067c11 */ /* 0x000fe2000f8608ff */
[----:B------:R-:W-:Y:S02]  /*19bc0*/  IMAD.IADD R3, R5, 0x1, R3 ;  /* 0x0000000105037824 */ /* 0x000fe400078e0203 */
[----:B------:R-:W-:Y:S01]  /*19bd0*/  VIADD R9, R223, 0x40 ;  /* 0x00000040df097836 */ /* 0x000fe20000000000 */
[----:B------:R-:W-:Y:S01]  /*19be0*/  ISETP.GE.AND P1, PT, R0, R25, PT ;  /* 0x000000190000720c */ /* 0x000fe20003f26270 */
[----:B------:R-:W-:Y:S01]  /*19bf0*/  VIADD R0, R10, 0x40 ;  /* 0x000000400a007836 */ /* 0x000fe20000000000 */
[----:B------:R-:W-:-:S02]  /*19c00*/  LEA.HI.X R3, R4, UR5, R3, 0x1, P3 ;  /* 0x0000000504037c11 */ /* 0x000fc400098f0c03 */
[----:B------:R0:W3:Y:S01]  /*19c10*/  SHFL.IDX PT, R4, R6, RZ, 0x181f ;  /* 0x00181fff06047589 */ /* 0x0000e200000e0000 */
[----:B------:R-:W-:Y:S02]  /*19c20*/  SHF.R.S32.HI R11, RZ, 0x1f, R9 ;  /* 0x0000001fff0b7819 */ /* 0x000fe40000011409 */
[----:B------:R-:W-:Y:S02]  /*19c30*/  ISETP.GE.AND P0, PT, R0, R25, PT ;  /* 0x000000190000720c */ /* 0x000fe40003f06270 */
[----:B------:R0:W4:Y:S01]  /*19c40*/  SHFL.IDX PT, R0, R3, RZ, 0x181f ;  /* 0x00181fff03007589 */ /* 0x00012200000e0000 */
[----:B------:R-:W-:Y:S10]  /*19c50*/  @P2 BRA `(.L_x_658) ;  /* 0x0000000000342947 */ /* 0x000ff40003800000 */
[----:B------:R-:W-:Y:S02]  /*19c60*/  ULDC UR4, c[0x0][0xac8] ;  /* 0x0002b20000047ab9 */ /* 0x000fe40000000800 */
[----:B------:R-:W-:Y:S02]  /*19c70*/  ISETP.GE.AND P4, PT, R223, UR4, PT ;  /* 0x00000004df007c0c */ /* 0x000fe4000bf86270 */
[----:B------:R-:W-:Y:S02]  /*19c80*/  ISETP.GE.AND P3, PT, R9, UR4, PT ;  /* 0x0000000409007c0c */ /* 0x000fe4000bf66270 */
[----:B------:R-:W-:-:S09]  /*19c90*/  ISETP.GE.AND P2, PT, R225, UR4, PT ;  /* 0x00000004e1007c0c */ /* 0x000fd2000bf46270 */
[-C--:B---3--:R-:W-:Y:S02]  /*19ca0*/  @!P4 LEA R14, P6, R223, R4.reuse, 0x1 ;  /* 0x00000004df0ec211 */ /* 0x088fe400078c08ff */
[----:B------:R-:W-:Y:S02]  /*19cb0*/  @!P3 LEA R20, P5, R9, R4, 0x1 ;  /* 0x000000040914b211 */ /* 0x000fe400078a08ff */
[----:B----4-:R-:W-:Y:S02]  /*19cc0*/  @!P4 LEA.HI.X R15, R223, R0, R7, 0x1, P6 ;  /* 0x00000000df0fc211 */ /* 0x010fe400030f0c07 */
[----:B------:R-:W-:Y:S02]  /*19cd0*/  @!P2 LEA R4, P6, R225, R4, 0x1 ;  /* 0x00000004e104a211 */ /* 0x000fe400078c08ff */
[-C--:B------:R-:W-:Y:S01]  /*19ce0*/  @!P3 LEA.HI.X R21, R9, R0.reuse, R11, 0x1, P5 ;  /* 0x000000000915b211 */ /* 0x080fe200028f0c0b */
[----:B------:R3:W-:Y:S01]  /*19cf0*/  @!P4 ST.E.128 desc[UR56][R14.64], RZ ;  /* 0x000000ff0e00c985 */ /* 0x0007e2000c101d38 */
[----:B------:R-:W-:-:S03]  /*19d00*/  @!P2 LEA.HI.X R5, R225, R0, R12, 0x1, P6 ;  /* 0x00000000e105a211 */ /* 0x000fc600030f0c0c */
[----:B------:R3:W-:Y:S04]  /*19d10*/  @!P3 ST.E.128 desc[UR56][R20.64], RZ ;  /* 0x000000ff1400b985 */ /* 0x0007e8000c101d38 */
[----:B------:R3:W-:Y:S02]  /*19d20*/  @!P2 ST.E.128 desc[UR56][R4.64], RZ ;  /* 0x000000ff0400a985 */ /* 0x0007e4000c101d38 */
.L_x_658:
[----:B------:R-:W-:Y:S05]  /*19d30*/  BSYNC B1 ;  /* 0x0000000000017941 */ /* 0x000fea0003800000 */
.L_x_657:
        /* <DEDUP_REMOVED lines=14> */
[----:B------:R0:W-:Y:S04]  /*19e20*/  @!P4 ST.E.128 desc[UR56][R14.64], RZ ;  /* 0x000000ff0e00c985 */ /* 0x0001e8000c101d38 */
[----:B------:R0:W-:Y:S04]  /*19e30*/  @!P5 ST.E.128 desc[UR56][R20.64], RZ ;  /* 0x000000ff1400d985 */ /* 0x0001e8000c101d38 */
[----:B------:R0:W-:Y:S02]  /*19e40*/  @!P6 ST.E.128 desc[UR56][R4.64], RZ ;  /* 0x000000ff0400e985 */ /* 0x0001e4000c101d38 */
.L_x_660:
[----:B------:R-:W-:Y:S05]  /*19e50*/  BSYNC B1 ;  /* 0x0000000000017941 */ /* 0x000fea0003800000 */
.L_x_659:
[----:B0-----:R0:W0:Y:S01]  /*19e60*/  SHFL.IDX PT, R0, R3, 0x2, 0x181f ;  /* 0x00581f0003007f89 */ /* 0x00102200000e0000 */
[----:B------:R-:W-:Y:S03]  /*19e70*/  BSSY B1, `(.L_x_661) ;  /* 0x0000010000017945 */ /* 0x000fe60003800000 */
[----:B---3--:R3:W0:Y:S01]  /*19e80*/  SHFL.IDX PT, R4, R6, 0x2, 0x181f ;  /* 0x00581f0006047f89 */ /* 0x00862200000e0000 */
[----:B------:R-:W-:Y:S05]  /*19e90*/  @P0 BRA `(.L_x_662) ;  /* 0x0000000000340947 */ /* 0x000fea0003800000 */
[----:B------:R-:W-:Y:S02]  /*19ea0*/  ULDC UR4, c[0x0][0xac8] ;  /* 0x0002b20000047ab9 */ /* 0x000fe40000000800 */
[----:B------:R-:W-:Y:S02]  /*19eb0*/  ISETP.GE.AND P3, PT, R223, UR4, PT ;  /* 0x00000004df007c0c */ /* 0x000fe4000bf66270 */
[----:B------:R-:W-:Y:S02]  /*19ec0*/  ISETP.GE.AND P4, PT, R9, UR4, PT ;  /* 0x0000000409007c0c */ /* 0x000fe4000bf86270 */
[----:B------:R-:W-:-:S09]  /*19ed0*/  ISETP.GE.AND P5, PT, R225, UR4, PT ;  /* 0x00000004e1007c0c */ /* 0x000fd2000bfa6270 */
[-C--:B0-----:R-:W-:Y:S02]  /*19ee0*/  @!P3 LEA R14, P0, R223, R4.reuse, 0x1 ;  /* 0x00000004df0eb211 */ /* 0x081fe400078008ff */
[-C--:B------:R-:W-:Y:S02]  /*19ef0*/  @!P4 LEA R20, P1, R9, R4.reuse, 0x1 ;  /* 0x000000040914c211 */ /* 0x080fe400078208ff */
[----:B------:R-:W-:Y:S02]  /*19f00*/  @!P5 LEA R4, P2, R225, R4, 0x1 ;  /* 0x00000004e104d211 */ /* 0x000fe400078408ff */
[-C--:B------:R-:W-:Y:S02]  /*19f10*/  @!P3 LEA.HI.X R15, R223, R0.reuse, R7, 0x1, P0 ;  /* 0x00000000df0fb211 */ /* 0x080fe400000f0c07 */
[-C--:B------:R-:W-:Y:S02]  /*19f20*/  @!P4 LEA.HI.X R21, R9, R0.reuse, R11, 0x1, P1 ;  /* 0x000000000915c211 */ /* 0x080fe400008f0c0b */
[----:B------:R-:W-:Y:S01]  /*19f30*/  @!P5 LEA.HI.X R5, R225, R0, R12, 0x1, P2 ;  /* 0x00000000e105d211 */ /* 0x000fe200010f0c0c */
[----:B------:R0:W-:Y:S04]  /*19f40*/  @!P3 ST.E.128 desc[UR56][R14.64], RZ ;  /* 0x000000ff0e00b985 */ /* 0x0001e8000c101d38 */
[----:B------:R0:W-:Y:S04]  /*19f50*/  @!P4 ST.E.128 desc[UR56][R20.64], RZ ;  /* 0x000000ff1400c985 */ /* 0x0001e8000c101d38 */
[----:B------:R0:W-:Y:S02]  /*19f60*/  @!P5 ST.E.128 desc[UR56][R4.64], RZ ;  /* 0x000000ff0400d985 */ /* 0x0001e4000c101d38 */
.L_x_662:
[----:B------:R-:W-:Y:S05]  /*19f70*/  BSYNC B1 ;  /* 0x0000000000017941 */ /* 0x000fea0003800000 */
.L_x_661:
[----:B0-----:R-:W-:Y:S01]  /*19f80*/  VIADD R0, R10, 0x60 ;  /* 0x000000600a007836 */ /* 0x001fe20000000000 */
[----:B------:R0:W0:Y:S04]  /*19f90*/  SHFL.IDX PT, R8, R3, 0x3, 0x181f ;  /* 0x00781f0003087f89 */ /* 0x00002800000e0000 */
[----:B------:R-:W-:Y:S01]  /*19fa0*/  ISETP.GE.AND P0, PT, R0, R25, PT ;  /* 0x000000190000720c */ /* 0x000fe20003f06270 */
[----:B------:R0:W0:-:S12]  /*19fb0*/  SHFL.IDX PT, R4, R6, 0x3, 0x181f ;  /* 0x00781f0006047f89 */ /* 0x00001800000e0000 */
[----:B------:R-:W-:Y:S05]  /*19fc0*/  @P0 BRA `(.L_x_653) ;  /* 0x0000000000340947 */ /* 0x000fea0003800000 */
[----:B------:R-:W-:Y:S02]  /*19fd0*/  ULDC UR4, c[0x0][0xac8] ;  /* 0x0002b20000047ab9 */ /* 0x000fe40000000800 */
[----:B------:R-:W-:Y:S02]  /*19fe0*/  ISETP.GE.AND P3, PT, R223, UR4, PT ;  /* 0x00000004df007c0c */ /* 0x000fe4000bf66270 */
[----:B------:R-:W-:Y:S02]  /*19ff0*/  ISETP.GE.AND P4, PT, R9, UR4, PT ;  /* 0x0000000409007c0c */ /* 0x000fe4000bf86270 */
[----:B------:R-:W-:-:S09]  /*1a000*/  ISETP.GE.AND P5, PT, R225, UR4, PT ;  /* 0x00000004e1007c0c */ /* 0x000fd2000bfa6270 */
[-C--:B0--34-:R-:W-:Y:S02]  /*1a010*/  @!P3 LEA R6, P0, R223, R4.reuse, 0x1 ;  /* 0x00000004df06b211 */ /* 0x099fe400078008ff */
        /* <DEDUP_REMOVED lines=8> */
.L_x_653:
[----:B------:R-:W-:Y:S05]  /*1a0a0*/  BSYNC B0 ;  /* 0x0000000000007941 */ /* 0x000fea0003800000 */
.L_x_644:
[----:B------:R-:W-:Y:S02]  /*1a0b0*/  ULDC UR4, c[0x0][0xc3c] ;  /* 0x00030f0000047ab9 */ /* 0x000fe40000000800 */
[----:B--2---:R-:W-:-:S13]  /*1a0c0*/  ISETP.GE.AND P0, PT, R31, UR4, PT ;  /* 0x000000041f007c0c */ /* 0x004fda000bf06270 */
[----:B------:R-:W-:Y:S05]  /*1a0d0*/  @!P0 BRA `(.L_x_663) ;  /* 0xfffffe7000a88947 */ /* 0x000fea000383ffff */
[----:B------:R-:W-:Y:S05]  /*1a0e0*/  BRA `(.L_x_448) ;  /* 0x0000006800b07947 */ /* 0x000fea0003800000 */
.L_x_446:
[----:B------:R-:W-:-:S08]  /*1a0f0*/  NOP ;  /* 0x0000000000007918 */ /* 0x000fd00000000000 */
[----:B------:R-:W0:-:S00]  /*1a100*/  USETMAXREG.DEALLOC.CTAPOOL 0x28 ;  /* 0x00000028000079c8 */ /* 0x000e0000080e0500 */
[----:B0-----:R-:W2:Y:S01]  /*1a110*/  LDL.LU R3, [R1] ;  /* 0x0000000001037983 */ /* 0x001ea20000300800 */
[----:B------:R-:W-:Y:S01]  /*1a120*/  LOP3.LUT R2, R2, 0x3, RZ, 0xc0, !PT ;  /* 0x0000000302027812 */ /* 0x000fe200078ec0ff */
[----:B------:R-:W-:-:S05]  /*1a130*/  IMAD.MOV.U32 R4, RZ, RZ, RZ ;  /* 0x000000ffff047224 */ /* 0x000fca00078e00ff */
[----:B------:R-:W0:Y:S02]  /*1a140*/  SHFL.IDX PT, R2, R2, RZ, 0x1f ;  /* 0x00001fff02027589 */ /* 0x000e2400000e0000 */
[----:B0-----:R-:W-:Y:S02]  /*1a150*/  ISETP.NE.AND P0, PT, R2, RZ, PT ;  /* 0x000000ff0200720c */ /* 0x001fe40003f05270 */
[----:B--2---:R-:W-:-:S11]  /*1a160*/  LOP3.LUT R3, R3, 0xffffffdf, RZ, 0xc0, !PT ;  /* 0xffffffdf03037812 */ /* 0x004fd600078ec0ff */
[----:B------:R-:W-:-:S05]  /*1a170*/  @P0 LOP3.LUT R3, R3, 0x20, RZ, 0xfc, !PT ;  /* 0x0000002003030812 */ /* 0x000fca00078efcff */
[----:B------:R0:W-:Y:S01]  /*1a180*/  STL [R1], R3 ;  /* 0x0000000301007387 */ /* 0x0001e20000100800 */
[----:B------:R-:W-:Y:S05]  /*1a190*/  @!P0 BRA `(.L_x_664) ;  /* 0x00000000001c8947 */ /* 0x000fea0003800000 */
[----:B------:R-:W1:Y:S08]  /*1a1a0*/  S2UR UR5, SR_CgaCtaId ;  /* 0x00000000000579c3 */ /* 0x000e700000008800 */
[----:B------:R-:W-:Y:S06]  /*1a1b0*/  BAR.SYNC.DEFER_BLOCKING 0x5, 0x180 ;  /* 0x0146000000007b1d */ /* 0x000fec0000010000 */
[----:B------:R-:W-:-:S02]  /*1a1c0*/  UMOV UR4, 0x400 ;  /* 0x0000040000047882 */ /* 0x000fc40000000000 */
[----:B-1----:R-:W-:-:S09]  /*1a1d0*/  ULEA UR4, UR5, UR4, 0x18 ;  /* 0x0000000405047291 */ /* 0x002fd2000f8ec03f */
[----:B------:R-:W1:Y:S01]  /*1a1e0*/  LDS.128 R16, [UR4+0x308d0] ;  /* 0x0308d004ff107984 */ /* 0x000e620008000c00 */
[----:B------:R-:W-:Y:S06]  /*1a1f0*/  BAR.ARV 0x4, 0x180 ;  /* 0x0106000000007b1d */ /* 0x000fec0000002000 */
[----:B------:R-:W-:Y:S05]  /*1a200*/  BRA `(.L_x_665) ;  /* 0x0000000400fc7947 */ /* 0x000fea0003800000 */
.L_x_664:
[----:B------:R-:W-:Y:S01]  /*1a210*/  LOP3.LUT R5, R0, 0x1f, RZ, 0xc0, !PT ;  /* 0x0000001f00057812 */ /* 0x000fe200078ec0ff */
[----:B------:R-:W-:Y:S01]  /*1a220*/  ULDC UR4, c[0x0][0xc3c] ;  /* 0x00030f0000047ab9 */ /* 0x000fe20000000800 */
[----:B------:R-:W1:Y:S01]  /*1a230*/  S2UR UR6, SR_CTAID.X ;  /* 0x00000000000679c3 */ /* 0x000e620000002500 */
[----:B------:R-:W-:Y:S01]  /*1a240*/  ULDC UR5, c[0x0][0xc38] ;  /* 0x00030e0000057ab9 */ /* 0x000fe20000000800 */
[----:B------:R-:W-:-:S04]  /*1a250*/  ISETP.NE.AND P0, PT, R5, 0x1f, PT ;  /* 0x0000001f0500780c */ /* 0x000fc80003f05270 */
[----:B------:R-:W-:-:S13]  /*1a260*/  ISETP.GE.OR P1, PT, R5, UR4, !P0 ;  /* 0x0000000405007c0c */ /* 0x000fda000c726670 */
[----:B0-----:R-:W0:Y:S02]  /*1a270*/  @!P1 LDC.64 R2, c[0x0][0xc80] ;  /* 0x00032000ff029b82 */ /* 0x001e240000000a00 */
        /* <DEDUP_REMOVED lines=29> */
[----:B------:R-:W0:Y:S01]  /*1a450*/  LDC R10, c[0x0][0xc3c] ;  /* 0x00030f00ff0a7b82 */ /* 0x000e220000000800 */
[----:B------:R-:W-:Y:S01]  /*1a460*/  IMAD.MOV.U32 R6, RZ, RZ, R3 ;  /* 0x000000ffff067224 */ /* 0x000fe200078e0003 */
[----:B------:R-:W-:Y:S01]  /*1a470*/  UMOV UR4, URZ ;  /* 0x0000003f00047c82 */ /* 0x000fe20008000000 */
[----:B------:R-:W-:Y:S01]  /*1a480*/  ULDC UR7, c[0x0][0xc3c] ;  /* 0x00030f0000077ab9 */ /* 0x000fe20000000800 */
[----:B------:R-:W-:-:S05]  /*1a490*/  ULDC UR5, c[0x0][0xc38] ;  /* 0x00030e0000057ab9 */ /* 0x000fca0000000800 */
.L_x_670:
[----:B------:R-:W-:Y:S01]  /*1a4a0*/  UIADD3 UR4, UR4, 0x1f, URZ ;  /* 0x0000001f04047890 */ /* 0x000fe2000fffe03f */
[----:B------:R-:W-:-:S05]  /*1a4b0*/  IMAD.U32 R19, RZ, RZ, UR7 ;  /* 0x00000007ff137e24 */ /* 0x000fca000f8e00ff */
        /* <DEDUP_REMOVED lines=10> */
.L_x_669:
[----:B------:R-:W-:Y:S05]  /*1a560*/  BSYNC B0 ;  /* 0x0000000000007941 */ /* 0x000fea0003800000 */
.L_x_668:
[----:B0----5:R-:W0:Y:S02]  /*1a570*/  SHFL.UP PT, R2, R4, 0x1, RZ ;  /* 0x0420000004027989 */ /* 0x021e2400000e00ff */
        /* <DEDUP_REMOVED lines=20> */
.L_x_666:
[----:B------:R-:W-:-:S04]  /*1a6c0*/  IMAD.IADD R9, R6, 0x1, -R3 ;  /* 0x0000000106097824 */ /* 0x000fc800078e0a03 */
        /* <DEDUP_REMOVED lines=14> */
.L_x_671:
[----:B---3--:R-:W-:Y:S01]  /*1a7b0*/  IMAD R16, R16, UR5, R9 ;  /* 0x0000000510107c24 */ /* 0x008fe2000f8e0209 */
[----:B0-----:R-:W-:Y:S01]  /*1a7c0*/  IABS R2, R12 ;  /* 0x0000000c00027213 */ /* 0x001fe20000000000 */
[----:B-12---:R-:W-:Y:S02]  /*1a7d0*/  IMAD.MOV R7, RZ, RZ, -R3 ;  /* 0x000000ffff077224 */ /* 0x006fe400078e0a03 */
[----:B------:R-:W-:Y:S01]  /*1a7e0*/  VIADD R19, R19, UR4 ;  /* 0x0000000413137c36 */ /* 0x000fe20008000000 */
[----:B------:R-:W-:Y:S01]  /*1a7f0*/  IADD3 R9, -R16, UR6, RZ ;  /* 0x0000000610097c10 */ /* 0x000fe2000fffe1ff */
[----:B------:R-:W-:Y:S01]  /*1a800*/  IMAD R7, R7, R10, RZ ;  /* 0x0000000a07077224 */ /* 0x000fe200078e02ff */
[----:B------:R-:W-:Y:S01]  /*1a810*/  IADD3 R6, RZ, -R2, RZ ;  /* 0x80000002ff067210 */ /* 0x000fe20007ffe0ff */
[----:B------:R-:W-:Y:S01]  /*1a820*/  IMAD.MOV.U32 R2, RZ, RZ, RZ ;  /* 0x000000ffff027224 */ /* 0x000fe200078e00ff */
        /* <DEDUP_REMOVED lines=13> */
[----:B------:R-:W-:-:S06]  /*1a900*/  @P0 VIADD R2, R2, 0x1 ;  /* 0x0000000102020836 */ /* 0x000fcc0000000000 */
[----:B------:R-:W-:Y:S01]  /*1a910*/  @!P2 IMAD.MOV R2, RZ, RZ, -R2 ;  /* 0x000000ffff02a224 */ /* 0x000fe200078e0a02 */
[----:B------:R-:W-:-:S05]  /*1a920*/  @!P1 LOP3.LUT R2, RZ, R12, RZ, 0x33, !PT ;  /* 0x0000000cff029212 */ /* 0x000fca00078e33ff */
[--C-:B------:R-:W-:Y:S02]  /*1a930*/  IMAD.MOV R17, RZ, RZ, -R2.reuse ;  /* 0x000000ffff117224 */ /* 0x100fe400078e0a02 */
[----:B------:R-:W-:Y:S02]  /*1a940*/  IMAD.MOV.U32 R18, RZ, RZ, R2 ;  /* 0x000000ffff127224 */ /* 0x000fe400078e0002 */
[----:B------:R-:W-:Y:S01]  /*1a950*/  IMAD R17, R12, R17, R9 ;  /* 0x000000110c117224 */ /* 0x000fe200078e0209 */
[----:B------:R-:W-:Y:S06]  /*1a960*/  BRA `(.L_x_672) ;  /* 0x00000000000c7947 */ /* 0x000fec0003800000 */
.L_x_667:
[----:B------:R-:W-:Y:S01]  /*1a970*/  MOV R17, RZ ;  /* 0x000000ff00117202 */ /* 0x000fe20000000f00 */
[----:B------:R-:W-:Y:S02]  /*1a980*/  IMAD.U32 R16, RZ, RZ, UR6 ;  /* 0x00000006ff107e24 */ /* 0x000fe4000f8e00ff */
[----:B------:R-:W-:-:S07]  /*1a990*/  IMAD.MOV.U32 R18, RZ, RZ, RZ ;  /* 0x000000ffff127224 */ /* 0x000fce00078e00ff */
.L_x_672:
[----:B------:R-:W-:-:S13]  /*1a9a0*/  ISETP.NE.AND P0, PT, R5, RZ, PT ;  /* 0x000000ff0500720c */ /* 0x000fda0003f05270 */
[----:B------:R-:W0:Y:S01]  /*1a9b0*/  @!P0 S2R R3, SR_CgaCtaId ;  /* 0x0000000000038919 */ /* 0x000e220000008800 */
[----:B------:R-:W-:-:S04]  /*1a9c0*/  @!P0 MOV R2, 0x400 ;  /* 0x0000040000028802 */ /* 0x000fc80000000f00 */
[----:B0-----:R-:W-:-:S05]  /*1a9d0*/  @!P0 LEA R2, R3, R2, 0x18 ;  /* 0x0000000203028211 */ /* 0x001fca00078ec0ff */
[----:B------:R2:W-:Y:S01]  /*1a9e0*/  @!P0 STS.128 [R2+0x308d0], R16 ;  /* 0x0308d01002008388 */ /* 0x0005e20000000c00 */
[----:B------:R-:W-:Y:S06]  /*1a9f0*/  BAR.ARV 0x5, 0x180 ;  /* 0x0146000000007b1d */ /* 0x000fec0000002000 */
.L_x_665:
[----:B------:R3:W-:Y:S01]  /*1aa00*/  STL [R1+0x28], RZ ;  /* 0x000028ff01007387 */ /* 0x0007e20000100800 */
[----:B------:R-:W-:Y:S01]  /*1aa10*/  ULDC UR4, c[0x0][0xc3c] ;  /* 0x00030f0000047ab9 */ /* 0x000fe20000000800 */
[----:B------:R-:W-:Y:S01]  /*1aa20*/  IMAD.MOV.U32 R28, RZ, RZ, 0x1 ;  /* 0x00000001ff1c7424 */ /* 0x000fe200078e00ff */
[----:B-1----:R-:W-:Y:S01]  /*1aa30*/  ISETP.GE.AND P0, PT, R19, UR4, PT ;  /* 0x0000000413007c0c */ /* 0x002fe2000bf06270 */
[----:B------:R-:W-:-:S12]  /*1aa40*/  IMAD.MOV.U32 R26, RZ, RZ, RZ ;  /* 0x000000ffff1a7224 */ /* 0x000fd800078e00ff */
[----:B---3--:R-:W-:Y:S05]  /*1aa50*/  @P0 BRA `(.L_x_673) ;  /* 0x0000005c00780947 */ /* 0x008fea0003800000 */
[----:B------:R-:W1:Y:S01]  /*1aa60*/  S2UR UR5, SR_CgaCtaId ;  /* 0x00000000000579c3 */ /* 0x000e620000008800 */
[C---:B------:R-:W-:Y:S01]  /*1aa70*/  IMAD.SHL.U32 R33, R0.reuse, 0x8, RZ ;  /* 0x0000000800217824 */ /* 0x040fe200078e00ff */
[----:B------:R-:W-:Y:S01]  /*1aa80*/  LOP3.LUT R4, R0, 0x7f, RZ, 0xc0, !PT ;  /* 0x0000007f00047812 */ /* 0x000fe200078ec0ff */
[----:B------:R-:W-:Y:S01]  /*1aa90*/  UMOV UR4, 0x400 ;  /* 0x0000040000047882 */ /* 0x000fe20000000000 */
[----:B------:R3:W-:Y:S01]  /*1aaa0*/  STL [R1+0x28], RZ ;  /* 0x000028ff01007387 */ /* 0x0007e20000100800 */
[----:B------:R-:W-:Y:S01]  /*1aab0*/  BSSY B8, `(.L_x_673) ;  /* 0x00005d8000087945 */ /* 0x000fe20003800000 */
[C---:B0-----:R-:W-:Y:S01]  /*1aac0*/  LOP3.LUT R3, R33.reuse, 0x1f8, RZ, 0xc0, !PT ;  /* 0x000001f821037812 */ /* 0x041fe200078ec0ff */
[----:B------:R-:W-:Y:S01]  /*1aad0*/  IMAD.SHL.U32 R37, R4, 0x8, RZ ;  /* 0x0000000804257824 */ /* 0x000fe200078e00ff */
[----:B------:R-:W-:Y:S01]  /*1aae0*/  LOP3.LUT R33, R33, 0x38, RZ, 0xc0, !PT ;  /* 0x0000003821217812 */ /* 0x000fe200078ec0ff */
[----:B------:R-:W-:Y:S01]  /*1aaf0*/  IMAD.MOV.U32 R28, RZ, RZ, 0x1 ;  /* 0x00000001ff1c7424 */ /* 0x000fe200078e00ff */
[----:B--2---:R-:W-:Y:S01]  /*1ab00*/  LOP3.LUT R2, R3, 0x38, R0, 0x78, !PT ;  /* 0x0000003803027812 */ /* 0x004fe200078e7800 */
[----:B------:R-:W-:Y:S01]  /*1ab10*/  IMAD.SHL.U32 R0, R0, 0x10, RZ ;  /* 0x0000001000007824 */ /* 0x000fe200078e00ff */
[----:B------:R-:W-:Y:S01]  /*1ab20*/  CS2R R26, SRZ ;  /* 0x00000000001a7805 */ /* 0x000fe2000001ff00 */
[----:B------:R-:W-:Y:S01]  /*1ab30*/  IMAD.MOV.U32 R29, RZ, RZ, 0x1 ;  /* 0x00000001ff1d7424 */ /* 0x000fe200078e00ff */
[----:B------:R-:W-:Y:S01]  /*1ab40*/  LOP3.LUT R37, R2, 0x200, R37, 0xf8, !PT ;  /* 0x0000020002257812 */ /* 0x000fe200078ef825 */
[----:B------:R-:W-:Y:S01]  /*1ab50*/  ULOP3.LUT UR39, UR61, 0x2, URZ, 0xfc, !UPT ;  /* 0x000000023d277892 */ /* 0x000fe2000f8efc3f */
[----:B------:R-:W-:Y:S01]  /*1ab60*/  SHF.R.U32.HI R2, RZ, 0x3, R4 ;  /* 0x00000003ff027819 */ /* 0x000fe20000011604 */
[----:B------:R-:W-:Y:S01]  /*1ab70*/  ULDC.64 UR36, c[0x0][0x198] ;  /* 0x0000660000247ab9 */ /* 0x000fe20000000a00 */
[----:B------:R-:W-:Y:S01]  /*1ab80*/  LOP3.LUT R36, R33, 0x40, RZ, 0xfc, !PT ;  /* 0x0000004021247812 */ /* 0x000fe200078efcff */
[----:B------:R-:W-:Y:S01]  /*1ab90*/  ULDC UR38, c[0x0][0xc] ;  /* 0x0000030000267ab9 */ /* 0x000fe20000000800 */
[----:B------:R-:W-:-:S02]  /*1aba0*/  LOP3.LUT R0, R2, 0x70, R0, 0xf8, !PT ;  /* 0x0000007002007812 */ /* 0x000fc400078ef800 */
[----:B------:R-:W-:Y:S01]  /*1abb0*/  LOP3.LUT R35, R33, 0x80, RZ, 0xfc, !PT ;  /* 0x0000008021237812 */ /* 0x000fe200078efcff */
[----:B-1----:R-:W-:-:S06]  /*1abc0*/  ULEA UR4, UR5, UR4, 0x18 ;  /* 0x0000000405047291 */ /* 0x002fcc000f8ec03f */
[----:B------:R-:W-:-:S05]  /*1abd0*/  IMAD.U32 R22, RZ, RZ, UR4 ;  /* 0x00000004ff167e24 */ /* 0x000fca000f8e00ff */
[----:B------:R-:W-:-:S05]  /*1abe0*/  LEA R0, R37, R22, 0x1 ;  /* 0x0000001625007211 */ /* 0x000fca00078e08ff */
[----:B------:R3:W-:Y:S02]  /*1abf0*/  STL [R1+0x4], R0 ;  /* 0x0000040001007387 */ /* 0x0007e40000100800 */
.L_x_776:
[----:B0-----:R-:W0:Y:S02]  /*1ac00*/  LDC.64 R30, c[0x0][0xc88] ;  /* 0x00032200ff1e7b82 */ /* 0x001e240000000a00 */
[----:B0-----:R-:W-:-:S06]  /*1ac10*/  IMAD.WIDE R30, R19, 0x4, R30 ;  /* 0x00000004131e7825 */ /* 0x001fcc00078e021e */
[----:B------:R-:W3:Y:S01]  /*1ac20*/  LDG.E R30, desc[UR56][R30.64] ;  /* 0x000000381e1e7981 */ /* 0x000ee2000c1e1900 */
[----:B------:R-:W-:Y:S05]  /*1ac30*/  YIELD ;  /* 0x0000000000007946 */ /* 0x000fea0003800000 */
[----:B------:R-:W-:Y:S01]  /*1ac40*/  ULDC.64 UR4, c[0x0][0xa28] ;  /* 0x00028a0000047ab9 */ /* 0x000fe20000000a00 */
[----:B------:R-:W-:Y:S01]  /*1ac50*/  ULDC.64 UR8, c[0x0][0xa18] ;  /* 0x0002860000087ab9 */ /* 0x000fe20000000a00 */
[----:B------:R-:W-:Y:S01]  /*1ac60*/  ISETP.NE.U32.AND P0, PT, RZ, UR4, PT ;  /* 0x00000004ff007c0c */ /* 0x000fe2000bf05070 */
[----:B------:R-:W-:Y:S01]  /*1ac70*/  IMAD.MOV.U32 R9, RZ, RZ, RZ ;  /* 0x000000ffff097224 */ /* 0x000fe200078e00ff */
[----:B------:R-:W-:-:S02]  /*1ac80*/  ULDC.64 UR6, c[0x0][0xa10] ;  /* 0x0002840000067ab9 */ /* 0x000fc40000000a00 */
[----:B------:R-:W-:Y:S02]  /*1ac90*/  ISETP.NE.AND.EX P0, PT, RZ, UR5, PT, P0 ;  /* 0x00000005ff007c0c */ /* 0x000fe4000bf05300 */
[----:B------:R-:W-:-:S04]  /*1aca0*/  ISETP.NE.U32.AND P2, PT, RZ, UR8, PT ;  /* 0x00000008ff007c0c */ /* 0x000fc8000bf45070 */
[----:B------:R-:W-:Y:S01]  /*1acb0*/  ISETP.NE.AND.EX P2, PT, RZ, UR9, PT, P2 ;  /* 0x00000009ff007c0c */ /* 0x000fe2000bf45320 */
[----:B------:R-:W-:Y:S01]  /*1acc0*/  IMAD.MOV.U32 R34, RZ, RZ, RZ ;  /* 0x000000ffff227224 */ /* 0x000fe200078e00ff */
[----:B---3--:R-:W-:-:S05]  /*1acd0*/  SHF.R.S32.HI R0, RZ, 0x1f, R30 ;  /* 0x0000001fff007819 */ /* 0x008fca000001141e */
[C---:B------:R-:W-:Y:S01]  /*1ace0*/  @P0 LEA R2, P1, R30.reuse, UR4, 0x2 ;  /* 0x000000041e020c11 */ /* 0x040fe2000f8210ff */
[C---:B------:R-:W-:Y:S01]  /*1acf0*/  IMAD.SHL.U32 R23, R30.reuse, 0x4, RZ ;  /* 0x000000041e177824 */ /* 0x040fe200078e00ff */
[C-C-:B------:R-:W-:Y:S01]  /*1ad00*/  SHF.L.U64.HI R24, R30.reuse, 0x2, R0.reuse ;  /* 0x000000021e187819 */ /* 0x140fe20000010200 */
[----:B------:R0:W-:Y:S01]  /*1ad10*/  STL [R1+0x18], R0 ;  /* 0x0000180001007387 */ /* 0x0001e20000100800 */
[----:B------:R-:W-:Y:S01]  /*1ad20*/  @P0 LEA.HI.X R3, R30, UR5, R0, 0x2, P1 ;  /* 0x000000051e030c11 */ /* 0x000fe200088f1400 */
[----:B------:R-:W-:-:S04]  /*1ad30*/  ULDC.64 UR4, c[0x0][0xa00] ;  /* 0x0002800000047ab9 */ /* 0x000fc80000000a00 */
[----:B--2---:R1:W2:Y:S01]  /*1ad40*/  @P0 LDG.E R9, desc[UR56][R2.64] ;  /* 0x0000003802090981 */ /* 0x0042a2000c1e1900 */
[----:B------:R-:W-:Y:S02]  /*1ad50*/  ISETP.NE.U32.AND P0, PT, RZ, UR4, PT ;  /* 0x00000004ff007c0c */ /* 0x000fe4000bf05070 */
[----:B------:R-:W-:Y:S01]  /*1ad60*/  ISETP.NE.U32.AND P1, PT, RZ, UR6, PT ;  /* 0x00000006ff007c0c */ /* 0x000fe2000bf25070 */
[----:B0-----:R-:W-:Y:S01]  /*1ad70*/  IMAD.MOV.U32 R0, RZ, RZ, RZ ;  /* 0x000000ffff007224 */ /* 0x001fe200078e00ff */
[----:B------:R-:W-:Y:S02]  /*1ad80*/  ISETP.NE.AND.EX P0, PT, RZ, UR5, PT, P0 ;  /* 0x00000005ff007c0c */ /* 0x000fe4000bf05300 */
[----:B------:R-:W-:Y:S02]  /*1ad90*/  ISETP.NE.AND.EX P1, PT, RZ, UR7, PT, P1 ;  /* 0x00000007ff007c0c */ /* 0x000fe4000bf25310 */
[C---:B------:R-:W-:Y:S02]  /*1ada0*/  IADD3 R4, P4, R23.reuse, UR6, RZ ;  /* 0x0000000617047c10 */ /* 0x040fe4000ff9e0ff */
[----:B-1----:R-:W-:Y:S01]  /*1adb0*/  IADD3 R2, P3, R23, UR4, RZ ;  /* 0x0000000417027c10 */ /* 0x002fe2000ff7e0ff */
[----:B------:R-:W-:Y:S01]  /*1adc0*/  ULDC UR4, c[0x0][0x288] ;  /* 0x0000a20000047ab9 */ /* 0x000fe20000000800 */
[----:B------:R-:W-:-:S02]  /*1add0*/  IADD3.X R5, R24, UR7, RZ, P4, !PT ;  /* 0x0000000718057c10 */ /* 0x000fc4000a7fe4ff */
[C---:B------:R-:W-:Y:S02]  /*1ade0*/  IADD3.X R3, R24.reuse, UR5, RZ, P3, !PT ;  /* 0x0000000518037c10 */ /* 0x040fe40009ffe4ff */
[----:B------:R-:W-:Y:S01]  /*1adf0*/  @P2 IADD3 R6, P3, R23, UR8, RZ ;  /* 0x0000000817062c10 */ /* 0x000fe2000ff7e0ff */
[----:B------:R-:W-:Y:S01]  /*1ae00*/  IMAD.U32 R8, RZ, RZ, UR4 ;  /* 0x00000004ff087e24 */ /* 0x000fe2000f8e00ff */
[----:B------:R-:W-:Y:S01]  /*1ae10*/  ULDC.64 UR4, c[0x0][0x418] ;  /* 0x0001060000047ab9 */ /* 0x000fe20000000a00 */
[----:B------:R-:W5:Y:S01]  /*1ae20*/  @P0 LDG.E R34, desc[UR56][R2.64] ;  /* 0x0000003802220981 */ /* 0x000f62000c1e1900 */
[----:B------:R-:W-:-:S03]  /*1ae30*/  @P2 IADD3.X R7, R24, UR9, RZ, P3, !PT ;  /* 0x0000000918072c10 */ /* 0x000fc60009ffe4ff */
[----:B------:R-:W5:Y:S04]  /*1ae40*/  @P1 LDG.E R0, desc[UR56][R4.64] ;  /* 0x0000003804001981 */ /* 0x000f68000c1e1900 */
[----:B------:R0:W3:Y:S01]  /*1ae50*/  @P2 LDG.E R8, desc[UR56][R6.64] ;  /* 0x0000003806082981 */ /* 0x0000e2000c1e1900 */
[----:B------:R-:W-:-:S03]  /*1ae60*/  UISETP.NE.U32.AND UP0, UPT, UR4, URZ, UPT ;  /* 0x0000003f0400728c */ /* 0x000fc6000bf05070 */
[----:B------:R-:W-:Y:S01]  /*1ae70*/  ULDC UR4, c[0x0][0x424] ;  /* 0x0001090000047ab9 */ /* 0x000fe20000000800 */
[----:B------:R-:W-:-:S03]  /*1ae80*/  UISETP.NE.AND.EX UP0, UPT, UR5, URZ, UPT, UP0 ;  /* 0x0000003f0500728c */ /* 0x000fc6000bf05300 */
[----:B------:R-:W-:Y:S01]  /*1ae90*/  ULDC UR5, c[0x0][0x2f0] ;  /* 0x0000bc0000057ab9 */ /* 0x000fe20000000800 */
[----:B------:R-:W-:-:S04]  /*1aea0*/  USEL UR4, UR4, 0x1, UP0 ;  /* 0x0000000104047887 */ /* 0x000fc80008000000 */
[----:B------:R-:W-:-:S03]  /*1aeb0*/  UIMAD UR4, UR4, UR5, URZ ;  /* 0x00000005040472a4 */ /* 0x000fc6000f8e023f */
[----:B------:R-:W-:Y:S02]  /*1aec0*/  ULDC UR5, c[0x0][0x348] ;  /* 0x0000d20000057ab9 */ /* 0x000fe40000000800 */
[----:B0-----:R-:W-:Y:S01]  /*1aed0*/  IMAD.U32 R6, RZ, RZ, UR5 ;  /* 0x00000005ff067e24 */ /* 0x001fe2000f8e00ff */
[----:B--2---:R-:W-:Y:S04]  /*1aee0*/  STL [R1+0xc], R9 ;  /* 0x00000c0901007387 */ /* 0x004fe80000100800 */
[----:B---3--:R0:W-:Y:S02]  /*1aef0*/  STL [R1+0x20], R8 ;  /* 0x0000200801007387 */ /* 0x0081e40000100800 */
[----:B0-----:R-:W-:Y:S01]  /*1af00*/  IMAD.U32 R8, RZ, RZ, UR4 ;  /* 0x00000004ff087e24 */ /* 0x001fe2000f8e00ff */
[----:B------:R-:W-:Y:S06]  /*1af10*/  @P2 BRA `(.L_x_674) ;  /* 0x0000000000142947 */ /* 0x000fec0003800000 */
[----:B------:R-:W-:Y:S05]  /*1af20*/  @!P0 BRA `(.L_x_674) ;  /* 0x0000000000108947 */ /* 0x000fea0003800000 */
[----:B------:R-:W2:Y:S04]  /*1af30*/  LDG.E R10, desc[UR56][R2.64] ;  /* 0x00000038020a7981 */ /* 0x000ea8000c1e1900 */
[----:B------:R-:W2:Y:S02]  /*1af40*/  LDG.E R7, desc[UR56][R2.64+0x4] ;  /* 0x0000043802077981 */ /* 0x000ea4000c1e1900 */
[----:B--2---:R-:W-:-:S05]  /*1af50*/  IMAD.IADD R2, R7, 0x1, -R10 ;  /* 0x0000000107027824 */ /* 0x004fca00078e0a0a */
[----:B------:R0:W-:Y:S02]  /*1af60*/  STL [R1+0x20], R2 ;  /* 0x0000200201007387 */ /* 0x0001e40000100800 */
.L_x_674:
[----:B------:R-:W-:Y:S01]  /*1af70*/  ULDC.64 UR4, c[0x0][0xa20] ;  /* 0x0002880000047ab9 */ /* 0x000fe20000000a00 */
[----:B------:R-:W-:Y:S01]  /*1af80*/  IMAD.MOV.U32 R32, RZ, RZ, R30 ;  /* 0x000000ffff207224 */ /* 0x000fe200078e001e */
[----:B------:R-:W-:-:S04]  /*1af90*/  ISETP.NE.U32.AND P0, PT, RZ, UR4, PT ;  /* 0x00000004ff007c0c */ /* 0x000fc8000bf05070 */
[----:B------:R-:W-:-:S13]  /*1afa0*/  ISETP.NE.AND.EX P0, PT, RZ, UR5, PT, P0 ;  /* 0x00000005ff007c0c */ /* 0x000fda000bf05300 */
[----:B------:R-:W-:Y:S05]  /*1afb0*/  @!P0 BRA `(.L_x_675) ;  /* 0x0000000000108947 */ /* 0x000fea0003800000 */
[----:B0-----:R-:W-:-:S04]  /*1afc0*/  IADD3 R2, P0, R23, UR4, RZ ;  /* 0x0000000417027c10 */ /* 0x001fc8000ff1e0ff */
[----:B------:R-:W-:-:S05]  /*1afd0*/  IADD3.X R3, R24, UR5, RZ, P0, !PT ;  /* 0x0000000518037c10 */ /* 0x000fca00087fe4ff */
[----:B------:R0:W5:Y:S01]  /*1afe0*/  LDG.E R8, desc[UR56][R2.64] ;  /* 0x0000003802087981 */ /* 0x000162000c1e1900 */
[----:B------:R-:W-:Y:S05]  /*1aff0*/  BRA `(.L_x_676) ;  /* 0x0000000000247947 */ /* 0x000fea0003800000 */
.L_x_675:
[----:B------:R-:W-:Y:S02]  /*1b000*/  ULDC.64 UR4, c[0x0][0xa08] ;  /* 0x0002820000047ab9 */ /* 0x000fe40000000a00 */
[----:B------:R-:W-:-:S04]  /*1b010*/  ISETP.NE.U32.AND P0, PT, RZ, UR4, PT ;  /* 0x00000004ff007c0c */ /* 0x000fc8000bf05070 */
[----:B------:R-:W-:-:S13]  /*1b020*/  ISETP.NE.AND.EX P0, PT, RZ, UR5, PT, P0 ;  /* 0x00000005ff007c0c */ /* 0x000fda000bf05300 */
[----:B------:R-:W-:Y:S05]  /*1b030*/  @!P0 BRA `(.L_x_676) ;  /* 0x0000000000148947 */ /* 0x000fea0003800000 */
[----:B0-----:R-:W0:Y:S02]  /*1b040*/  LDC.64 R2, c[0x0][0xa08] ;  /* 0x00028200ff027b82 */ /* 0x001e240000000a00 */
[----:B0-----:R-:W-:-:S05]  /*1b050*/  IMAD.WIDE R2, R32, 0x4, R2 ;  /* 0x0000000420027825 */ /* 0x001fca00078e0202 */
[----:B------:R-:W2:Y:S04]  /*1b060*/  LDG.E R8, desc[UR56][R2.64] ;  /* 0x0000003802087981 */ /* 0x000ea8000c1e1900 */
[----:B------:R-:W2:Y:S02]  /*1b070*/  LDG.E R7, desc[UR56][R2.64+0x4] ;  /* 0x0000043802077981 */ /* 0x000ea4000c1e1900 */
[----:B--2---:R-:W-:-:S07]  /*1b080*/  IMAD.IADD R8, R7, 0x1, -R8 ;  /* 0x0000000107087824 */ /* 0x004fce00078e0a08 */
.L_x_676:
[----:B0-----:R-:W2:Y:S04]  /*1b090*/  @P1 LDG.E R3, desc[UR56][R4.64] ;  /* 0x0000003804031981 */ /* 0x001ea8000c1e1900 */
[----:B------:R-:W2:Y:S01]  /*1b0a0*/  @P1 LDG.E R2, desc[UR56][R4.64+0x4] ;  /* 0x0000043804021981 */ /* 0x000ea2000c1e1900 */
[----:B------:R-:W-:Y:S01]  /*1b0b0*/  BSSY B0, `(.L_x_677) ;  /* 0x0000159000007945 */ /* 0x000fe20003800000 */
[----:B--2---:R-:W-:Y:S01]  /*1b0c0*/  @P1 IADD3 R6, -R3, R2, RZ ;  /* 0x0000000203061210 */ /* 0x004fe20007ffe1ff */
[----:B-----5:R-:W-:-:S04]  /*1b0d0*/  IMAD.IADD R3, R8, 0x1, -R9 ;  /* 0x0000000108037824 */ /* 0x020fc800078e0a09 */
[----:B------:R-:W-:-:S05]  /*1b0e0*/  IMAD.IADD R2, R3, 0x1, R6 ;  /* 0x0000000103027824 */ /* 0x000fca00078e0206 */
[----:B------:R0:W-:Y:S02]  /*1b0f0*/  STL [R1+0x8], R2 ;  /* 0x0000080201007387 */ /* 0x0001e40000100800 */
[----:B0-----:R-:W-:-:S04]  /*1b100*/  VIADD R2, R2, 0x5f ;  /* 0x0000005f02027836 */ /* 0x001fc80000000000 */
[----:B------:R-:W-:-:S05]  /*1b110*/  IMAD.HI R2, R2, 0x2aaaaaab, RZ ;  /* 0x2aaaaaab02027827 */ /* 0x000fca00078e02ff */
[----:B------:R-:W-:-:S04]  /*1b120*/  SHF.R.U32.HI R7, RZ, 0x1f, R2 ;  /* 0x0000001fff077819 */ /* 0x000fc80000011602 */
[----:B------:R-:W-:Y:S01]  /*1b130*/  LEA.HI.SX32 R4, R2, R7, 0x1c ;  /* 0x0000000702047211 */ /* 0x000fe200078fe2ff */
[----:B------:R-:W-:-:S04]  /*1b140*/  IMAD.MOV R2, RZ, RZ, -R3 ;  /* 0x000000ffff027224 */ /* 0x000fc800078e0a03 */
[----:B------:R-:W-:Y:S01]  /*1b150*/  IMAD R7, R4, 0x60, -R3 ;  /* 0x0000006004077824 */ /* 0x000fe200078e0a03 */
[----:B------:R-:W-:Y:S01]  /*1b160*/  VIMNMX R2, RZ, R2, !PT ;  /* 0x00000002ff027248 */ /* 0x000fe20007fe0100 */
[----:B------:R0:W-:Y:S03]  /*1b170*/  STL [R1+0x24], R4 ;  /* 0x0000240401007387 */ /* 0x0001e60000100800 */
[----:B------:R-:W-:-:S04]  /*1b180*/  VIMNMX R7, R7, R6, PT ;  /* 0x0000000607077248 */ /* 0x000fc80003fe0100 */
[----:B------:R-:W-:Y:S01]  /*1b190*/  ISETP.GT.AND P0, PT, R7, R2, PT ;  /* 0x000000020700720c */ /* 0x000fe20003f04270 */
[----:B------:R-:W-:-:S05]  /*1b1a0*/  IMAD.WIDE.U32 R2, R2, -0x55555555, RZ ;  /* 0xaaaaaaab02027825 */ /* 0x000fca00078e00ff */
[----:B0-----:R-:W-:-:S05]  /*1b1b0*/  SHF.R.U32.HI R4, RZ, 0x6, R3 ;  /* 0x00000006ff047819 */ /* 0x001fca0000011603 */
[----:B------:R-:W-:Y:S02]  /*1b1c0*/  IMAD.MOV.U32 R3, RZ, RZ, R4 ;  /* 0x000000ffff037224 */ /* 0x000fe400078e0004 */
[----:B------:R-:W-:-:S04]  /*1b1d0*/  @P0 VIADD R5, R7, 0x5f ;  /* 0x0000005f07050836 */ /* 0x000fc80000000000 */
[----:B------:R-:W-:-:S05]  /*1b1e0*/  @P0 IMAD.HI R5, R5, 0x2aaaaaab, RZ ;  /* 0x2aaaaaab05050827 */ /* 0x000fca00078e02ff */
[----:B------:R-:W-:-:S04]  /*1b1f0*/  @P0 SHF.R.U32.HI R2, RZ, 0x1f, R5 ;  /* 0x0000001fff020819 */ /* 0x000fc80000011605 */
[----:B------:R-:W-:Y:S02]  /*1b200*/  @P0 LEA.HI.SX32 R3, R5, R2, 0x1c ;  /* 0x0000000205030211 */ /* 0x000fe400078fe2ff */
[----:B------:R-:W-:Y:S02]  /*1b210*/  PLOP3.LUT P0, PT, PT, PT, PT, 0x80, 0x0 ;  /* 0x000000000000781c */ /* 0x000fe40003f0f070 */
[----:B------:R-:W-:-:S13]  /*1b220*/  ISETP.GT.AND P2, PT, R3, R4, PT ;  /* 0x000000040300720c */ /* 0x000fda0003f44270 */
[----:B------:R-:W-:Y:S05]  /*1b230*/  @!P2 BRA `(.L_x_678) ;  /* 0x000000140000a947 */ /* 0x000fea0003800000 */
[----:B------:R-:W-:Y:S01]  /*1b240*/  UMOV UR4, 0xffffffff ;  /* 0xffffffff00047882 */ /* 0x000fe20000000000 */
[----:B------:R-:W-:Y:S02]  /*1b250*/  SEL R2, R32, RZ, !P1 ;  /* 0x000000ff20027207 */ /* 0x000fe40004800000 */
[----:B------:R-:W-:Y:S05]  /*1b260*/  BRA.DIV UR4, `(.L_x_679) ;  /* 0x0000006604cc7947 */ /* 0x000fea000b800000 */
[----:B------:R-:W0:Y:S02]  /*1b270*/  S2R R5, SR_TID.X ;  /* 0x0000000000057919 */ /* 0x000e240000002100 */
[----:B0-----:R-:W-:-:S04]  /*1b280*/  SHF.R.U32.HI R5, RZ, 0x5, R5 ;  /* 0x00000005ff057819 */ /* 0x001fc80000011605 */
[----:B------:R-:W-:-:S05]  /*1b290*/  LOP3.LUT R5, R5, 0x3, RZ, 0xc0, !PT ;  /* 0x0000000305057812 */ /* 0x000fca00078ec0ff */
[----:B------:R0:W1:Y:S02]  /*1b2a0*/  SHFL.IDX PT, R14, R5, RZ, 0x1f ;  /* 0x00001fff050e7589 */ /* 0x00006400000e0000 */
.L_x_832:
[----:B-1----:R-:W-:Y:S02]  /*1b2b0*/  ISETP.NE.AND P0, PT, R14, RZ, PT ;  /* 0x000000ff0e00720c */ /* 0x002fe40003f05270 */
[----:B------:R-:W-:-:S11]  /*1b2c0*/  PLOP3.LUT P6, PT, PT, PT, PT, 0x8, 0x0 ;  /* 0x000000000000781c */ /* 0x000fd60003fce170 */
[----:B------:R-:W-:Y:S05]  /*1b2d0*/  @P0 BRA `(.L_x_680) ;  /* 0x00000000000c0947 */ /* 0x000fea0003800000 */
[----:B------:R-:W-:-:S03]  /*1b2e0*/  UMOV UR4, 0xffffffff ;  /* 0xffffffff00047882 */ /* 0x000fc60000000000 */
[----:B------:R-:W-:Y:S05]  /*1b2f0*/  BRA.DIV UR4, `(.L_x_681) ;  /* 0x0000006604dc7947 */ /* 0x000fea000b800000 */
[----:B------:R-:W-:-:S13]  /*1b300*/  ELECT P6, URZ, PT ;  /* 0x00000000003f782f */ /* 0x000fda00038c0000 */
.L_x_680:
[----:B0-----:R-:W2:Y:S01]  /*1b310*/  LDL R5, [R1+0x28] ;  /* 0x0000280001057983 */ /* 0x001ea20000100800 */
[----:B------:R-:W-:Y:S01]  /*1b320*/  BSSY B1, `(.L_x_682) ;  /* 0x0000008000017945 */ /* 0x000fe20003800000 */
[----:B--2---:R-:W-:-:S05]  /*1b330*/  VIADD R5, R5, 0x1 ;  /* 0x0000000105057836 */ /* 0x004fca0000000000 */
[----:B------:R-:W-:-:S04]  /*1b340*/  LEA.HI R6, R5, R5, RZ, 0x1 ;  /* 0x0000000505067211 */ /* 0x000fc800078f08ff */
[----:B------:R-:W-:-:S05]  /*1b350*/  LOP3.LUT R6, R6, 0xfffffffe, RZ, 0xc0, !PT ;  /* 0xfffffffe06067812 */ /* 0x000fca00078ec0ff */
[----:B------:R-:W-:-:S05]  /*1b360*/  IMAD.IADD R5, R5, 0x1, -R6 ;  /* 0x0000000105057824 */ /* 0x000fca00078e0a06 */
[----:B------:R-:W-:-:S04]  /*1b370*/  SHF.L.U32 R5, R5, 0x1f, RZ ;  /* 0x0000001f05057819 */ /* 0x000fc800000006ff */
[----:B------:R-:W0:Y:S02]  /*1b380*/  SYNCS.PHASECHK.TRANS64.TRYWAIT P0, [R22+URZ+0x30820], R5 ;  /* 0x03082005160075a7 */ /* 0x000e24000800017f */
[----:B0-----:R-:W-:Y:S05]  /*1b390*/  @!P0 BRA `(.L_x_683) ;  /* 0x0000006400d48947 */ /* 0x001fea0003800000 */
.L_x_835:
[----:B------:R-:W-:Y:S05]  /*1b3a0*/  BSYNC B1 ;  /* 0x0000000000017941 */ /* 0x000fea0003800000 */
.L_x_682:
[----:B------:R-:W-:Y:S04]  /*1b3b0*/  BSSY B1, `(.L_x_684) ;  /* 0x000008b000017945 */ /* 0x000fe80003800000 */
[----:B------:R-:W-:Y:S05]  /*1b3c0*/  @!P6 BRA `(.L_x_685) ;  /* 0x000000080024e947 */ /* 0x000fea0003800000 */
[----:B------:R-:W-:Y:S01]  /*1b3d0*/  IMAD R9, R27, 0x8, R22 ;  /* 0x000000081b097824 */ /* 0x000fe200078e0216 */
[----:B------:R-:W-:Y:S01]  /*1b3e0*/  SHF.L.U32 R8, R29, 0x1f, RZ ;  /* 0x0000001f1d087819 */ /* 0x000fe200000006ff */
[----:B------:R-:W1:Y:S01]  /*1b3f0*/  S2R R6, SR_TID.X ;  /* 0x0000000000067919 */ /* 0x000e620000002100 */
[----:B------:R-:W-:Y:S02]  /*1b400*/  BSSY B2, `(.L_x_686) ;  /* 0x0000005000027945 */ /* 0x000fe40003800000 */
[----:B------:R-:W2:Y:S01]  /*1b410*/  SYNCS.PHASECHK.TRANS64.TRYWAIT P0, [R9+URZ+0x308a0], R8 ;  /* 0x0308a008090075a7 */ /* 0x000ea2000800017f */
[----:B-1----:R-:W-:-:S04]  /*1b420*/  LOP3.LUT R6, R6, 0x7f, RZ, 0xc0, !PT ;  /* 0x0000007f06067812 */ /* 0x002fc800078ec0ff */
[----:B------:R-:W-:Y:S01]  /*1b430*/  ISETP.NE.AND P1, PT, R6, RZ, PT ;  /* 0x000000ff0600720c */ /* 0x000fe20003f25270 */
[----:B--2---:R-:W-:-:S12]  /*1b440*/  @!P0 BRA `(.L_x_687) ;  /* 0x0000006400bc8947 */ /* 0x004fd80003800000 */
.L_x_836:
[----:B------:R-:W-:Y:S05]  /*1b450*/  BSYNC B2 ;  /* 0x0000000000027941 */ /* 0x000fea0003800000 */
.L_x_686:
[----:B------:R-:W-:Y:S04]  /*1b460*/  BSSY B2, `(.L_x_688) ;  /* 0x0000009000027945 */ /* 0x000fe80003800000 */
[----:B------:R-:W-:Y:S05]  /*1b470*/  @P1 BRA `(.L_x_689) ;  /* 0x00000000001c1947 */ /* 0x000fea0003800000 */
[----:B------:R-:W2:Y:S01]  /*1b480*/  S2R R6, SR_TID.X ;  /* 0x0000000000067919 */ /* 0x000ea20000002100 */
[----:B0-----:R-:W-:-:S04]  /*1b490*/  IMAD.MOV.U32 R5, RZ, RZ, 0x9000 ;  /* 0x00009000ff057424 */ /* 0x001fc800078e00ff */
[----:B------:R3:W-:Y:S01]  /*1b4a0*/  SYNCS.ARRIVE.TRANS64 RZ, [R9+URZ+0x30890], R5 ;  /* 0x0308900509ff79a7 */ /* 0x0007e2000800003f */
[----:B--2---:R-:W-:-:S04]  /*1b4b0*/  LOP3.LUT R6, R6, 0x1f, RZ, 0xc0, !PT ;  /* 0x0000001f06067812 */ /* 0x004fc800078ec0ff */
[----:B------:R-:W-:-:S13]  /*1b4c0*/  ISETP.NE.AND P0, PT, R6, RZ, PT ;  /* 0x000000ff0600720c */ /* 0x000fda0003f05270 */
[----:B---3--:R-:W-:Y:S05]  /*1b4d0*/  @!P0 BRA `(.L_x_689) ;  /* 0x0000000000048947 */ /* 0x008fea0003800000 */
[----:B------:R-:W-:Y:S01]  /*1b4e0*/  BPT.TRAP 0x1 ;  /* 0x000000040000795c */ /* 0x000fe20000300000 */
.L_x_689:
[----:B------:R-:W-:Y:S05]  /*1b4f0*/  BSYNC B2 ;  /* 0x0000000000027941 */ /* 0x000fea0003800000 */
.L_x_688:
[----:B------:R-:W-:Y:S01]  /*1b500*/  MOV R14, RZ ;  /* 0x000000ff000e7202 */ /* 0x000fe20000000f00 */
[----:B------:R-:W-:Y:S01]  /*1b510*/  IMAD R6, R3, 0x60, R0 ;  /* 0x0000006003067824 */ /* 0x000fe200078e0200 */
[----:B------:R-:W-:Y:S01]  /*1b520*/  UIADD3 UR4, UP0, UR36, 0x570, URZ ;  /* 0x0000057024047890 */ /* 0x000fe2000ff1e03f */
[----:B------:R-:W-:Y:S01]  /*1b530*/  IMAD R7, R27, 0x9000, R22 ;  /* 0x000090001b077824 */ /* 0x000fe200078e0216 */
[----:B------:R-:W-:Y:S01]  /*1b540*/  R2UR UR10, R14 ;  /* 0x000000000e0a72ca */ /* 0x000fe200000e0000 */
[----:B------:R-:W-:Y:S01]  /*1b550*/  VIADD R6, R6, 0xffffffa0 ;  /* 0xffffffa006067836 */ /* 0x000fe20000000000 */
[----:B------:R-:W-:Y:S01]  /*1b560*/  PLOP3.LUT P0, PT, PT, PT, PT, 0x80, 0x0 ;  /* 0x000000000000781c */ /* 0x000fe20003f0f070 */
[----:B0-----:R-:W-:Y:S01]  /*1b570*/  VIADD R5, R9, 0x30890 ;  /* 0x0003089009057836 */ /* 0x001fe20000000000 */
[----:B------:R-:W-:Y:S01]  /*1b580*/  UIADD3.X UR5, URZ, UR37, URZ, UP0, !UPT ;  /* 0x000000253f057290 */ /* 0x000fe200087fe43f */
[----:B------:R-:W-:Y:S01]  /*1b590*/  VIADD R10, R7, 0x1e400 ;  /* 0x0001e400070a7836 */ /* 0x000fe20000000000 */
[----:B------:R-:W-:Y:S01]  /*1b5a0*/  UMOV UR6, 0x0 ;  /* 0x0000000000067882 */ /* 0x000fe20000000000 */
[----:B------:R-:W-:-:S09]  /*1b5b0*/  UMOV UR7, 0x12f00000 ;  /* 0x12f0000000077882 */ /* 0x000fd20000000000 */
.L_x_690:
[----:B------:R-:W-:-:S13]  /*1b5c0*/  @P0 ELECT P2, URZ, PT ;  /* 0x00000000003f082f */ /* 0x000fda0003840000 */
[----:B------:R-:W-:Y:S02]  /*1b5d0*/  @P2 R2UR UR13, R2 ;  /* 0x00000000020d22ca */ /* 0x000fe400000e0000 */
[----:B------:R-:W-:Y:S02]  /*1b5e0*/  @P2 R2UR UR12, R18 ;  /* 0x00000000120c22ca */ /* 0x000fe400000e0000 */
[----:B------:R-:W-:Y:S02]  /*1b5f0*/  @P2 R2UR UR11, R6 ;  /* 0x00000000060b22ca */ /* 0x000fe400000e0000 */
[----:B------:R-:W-:Y:S02]  /*1b600*/  @P2 R2UR UR9, R5 ;  /* 0x00000000050922ca */ /* 0x000fe400000e0000 */
[----:B------:R-:W-:Y:S02]  /*1b610*/  @P2 R2UR UR8, R10 ;  /* 0x000000000a0822ca */ /* 0x000fe400000e0000 */
[----:B------:R-:W-:-:S02]  /*1b620*/  @P2 PLOP3.LUT P0, PT, P2, PT, PT, 0x8, 0x0 ;  /* 0x000000000000281c */ /* 0x000fc4000170e170 */
[----:B------:R-:W-:-:S09]  /*1b630*/  PLOP3.LUT P2, PT, PT, PT, PT, 0x8, 0x0 ;  /* 0x000000000000781c */ /* 0x000fd20003f4e170 */
[----:B------:R0:W-:Y:S02]  /*1b640*/  UTMALDG.4D [UR8], [UR4], desc[UR6] ;  /* 0x00000608040075b4 */ /* 0x0001e40008019000 */
[----:B0-----:R-:W-:Y:S05]  /*1b650*/  @P0 BRA.U.ANY `(.L_x_690) ;  /* 0xfffffffd00d80947 */ /* 0x001fea000393ffff */
[----:B------:R-:W-:Y:S01]  /*1b660*/  IMAD.MOV.U32 R13, RZ, RZ, 0x40 ;  /* 0x00000040ff0d7424 */ /* 0x000fe200078e00ff */
[----:B------:R-:W-:Y:S01]  /*1b670*/  PLOP3.LUT P0, PT, PT, PT, PT, 0x80, 0x0 ;  /* 0x000000000000781c */ /* 0x000fe20003f0f070 */
[----:B------:R-:W-:Y:S01]  /*1b680*/  VIADD R10, R7, 0x21400 ;  /* 0x00021400070a7836 */ /* 0x000fe20000000000 */
[----:B------:R-:W-:Y:S01]  /*1b690*/  UMOV UR6, 0x0 ;  /* 0x0000000000067882 */ /* 0x000fe20000000000 */
[----:B------:R-:W-:Y:S01]  /*1b6a0*/  UMOV UR7, 0x12f00000 ;  /* 0x12f0000000077882 */ /* 0x000fe20000000000 */
[----:B------:R-:W-:-:S15]  /*1b6b0*/  R2UR UR10, R13 ;  /* 0x000000000d0a72ca */ /* 0x000fde00000e0000 */
.L_x_691:
        /* <DEDUP_REMOVED lines=16> */
.L_x_692:
        /* <DEDUP_REMOVED lines=10> */
[----:B------:R-:W0:Y:S01]  /*1b860*/  SYNCS.PHASECHK.TRANS64.TRYWAIT P0, [R9+URZ+0x308c0], R8 ;  /* 0x0308c008090075a7 */ /* 0x000e22000800017f */
[----:B------:R-:W-:Y:S04]  /*1b870*/  BSSY B2, `(.L_x_693) ;  /* 0x0000002000027945 */ /* 0x000fe80003800000 */
[----:B0-----:R-:W-:Y:S05]  /*1b880*/  @!P0 BRA `(.L_x_694) ;  /* 0x0000006000c08947 */ /* 0x001fea0003800000 */
.L_x_837:
[----:B------:R-:W-:Y:S05]  /*1b890*/  BSYNC B2 ;  /* 0x0000000000027941 */ /* 0x000fea0003800000 */
.L_x_693:
[----:B------:R-:W-:Y:S01]  /*1b8a0*/  BSSY B2, `(.L_x_695) ;  /* 0x000000b000027945 */ /* 0x000fe20003800000 */
[----:B------:R-:W-:Y:S02]  /*1b8b0*/  IMAD.MOV.U32 R10, RZ, RZ, 0x0 ;  /* 0x00000000ff0a7424 */ /* 0x000fe400078e00ff */
[----:B------:R-:W-:Y:S01]  /*1b8c0*/  IMAD.MOV.U32 R11, RZ, RZ, 0x12f00000 ;  /* 0x12f00000ff0b7424 */ /* 0x000fe200078e00ff */
[----:B------:R-:W-:Y:S06]  /*1b8d0*/  @P1 BRA `(.L_x_696) ;  /* 0x00000000001c1947 */ /* 0x000fec0003800000 */
[----:B------:R-:W2:Y:S01]  /*1b8e0*/  S2R R15, SR_TID.X ;  /* 0x00000000000f7919 */ /* 0x000ea20000002100 */
[----:B------:R-:W-:-:S04]  /*1b8f0*/  IMAD.MOV.U32 R5, RZ, RZ, 0x9000 ;  /* 0x00009000ff057424 */ /* 0x000fc800078e00ff */
[----:B------:R3:W-:Y:S01]  /*1b900*/  SYNCS.ARRIVE.TRANS64 RZ, [R9+URZ+0x308b0], R5 ;  /* 0x0308b00509ff79a7 */ /* 0x0007e2000800003f */
[----:B--2---:R-:W-:-:S04]  /*1b910*/  LOP3.LUT R15, R15, 0x1f, RZ, 0xc0, !PT ;  /* 0x0000001f0f0f7812 */ /* 0x004fc800078ec0ff */
[----:B------:R-:W-:-:S13]  /*1b920*/  ISETP.NE.AND P0, PT, R15, RZ, PT ;  /* 0x000000ff0f00720c */ /* 0x000fda0003f05270 */
[----:B---3--:R-:W-:Y:S05]  /*1b930*/  @!P0 BRA `(.L_x_696) ;  /* 0x0000000000048947 */ /* 0x008fea0003800000 */
[----:B------:R-:W-:Y:S01]  /*1b940*/  BPT.TRAP 0x1 ;  /* 0x000000040000795c */ /* 0x000fe20000300000 */
.L_x_696:
[----:B------:R-:W-:Y:S05]  /*1b950*/  BSYNC B2 ;  /* 0x0000000000027941 */ /* 0x000fea0003800000 */
.L_x_695:
[----:B------:R-:W-:Y:S01]  /*1b960*/  R2UR UR10, R14 ;  /* 0x000000000e0a72ca */ /* 0x000fe200000e0000 */
[----:B------:R-:W-:Y:S01]  /*1b970*/  UIADD3 UR4, UP0, UR36, 0x670, URZ ;  /* 0x0000067024047890 */ /* 0x000fe2000ff1e03f */
[----:B------:R-:W-:Y:S01]  /*1b980*/  R2UR UR6, R10 ;  /* 0x000000000a0672ca */ /* 0x000fe200000e0000 */
[----:B------:R-:W-:Y:S01]  /*1b990*/  VIADD R5, R7, 0x400 ;  /* 0x0000040007057836 */ /* 0x000fe20000000000 */
[----:B------:R-:W-:Y:S01]  /*1b9a0*/  R2UR UR7, R11 ;  /* 0x000000000b0772ca */ /* 0x000fe200000e0000 */
[----:B------:R-:W-:Y:S01]  /*1b9b0*/  UIADD3.X UR5, URZ, UR37, URZ, UP0, !UPT ;  /* 0x000000253f057290 */ /* 0x000fe200087fe43f */
[----:B------:R-:W-:Y:S02]  /*1b9c0*/  PLOP3.LUT P0, PT, PT, PT, PT, 0x80, 0x0 ;  /* 0x000000000000781c */ /* 0x000fe40003f0f070 */
[----:B01----:R-:W-:-:S11]  /*1b9d0*/  IADD3 R9, R9, 0x308b0, RZ ;  /* 0x000308b009097810 */ /* 0x003fd60007ffe0ff */
.L_x_697:
        /* <DEDUP_REMOVED lines=10> */
[----:B------:R-:W-:Y:S01]  /*1ba80*/  R2UR UR10, R13 ;  /* 0x000000000d0a72ca */ /* 0x000fe200000e0000 */
[----:B------:R-:W-:Y:S01]  /*1ba90*/  VIADD R5, R7, 0x3400 ;  /* 0x0000340007057836 */ /* 0x000fe20000000000 */
[----:B------:R-:W-:Y:S02]  /*1baa0*/  R2UR UR6, R10 ;  /* 0x000000000a0672ca */ /* 0x000fe400000e0000 */
[----:B------:R-:W-:Y:S02]  /*1bab0*/  R2UR UR7, R11 ;  /* 0x000000000b0772ca */ /* 0x000fe400000e0000 */
[----:B------:R-:W-:-:S13]  /*1bac0*/  PLOP3.LUT P0, PT, PT, PT, PT, 0x80, 0x0 ;  /* 0x000000000000781c */ /* 0x000fda0003f0f070 */
.L_x_698:
        /* <DEDUP_REMOVED lines=15> */
.L_x_699:
        /* <DEDUP_REMOVED lines=9> */
[----:B-1----:R-:W-:Y:S05]  /*1bc50*/  @P0 BRA.U.ANY `(.L_x_699) ;  /* 0xfffffffd00d80947 */ /* 0x002fea000393ffff */
.L_x_685:
[----:B------:R-:W-:Y:S05]  /*1bc60*/  BSYNC B1 ;  /* 0x0000000000017941 */ /* 0x000fea0003800000 */
.L_x_684:
[----:B------:R-:W-:Y:S01]  /*1bc70*/  VIADD R9, R3, 0xfffffffe ;  /* 0xfffffffe03097836 */ /* 0x000fe20000000000 */
[----:B------:R-:W-:Y:S01]  /*1bc80*/  PLOP3.LUT P0, PT, PT, PT, PT, 0x8, 0x0 ;  /* 0x000000000000781c */ /* 0x000fe20003f0e170 */
[----:B------:R-:W-:-:S03]  /*1bc90*/  VIADD R27, R27, 0x1 ;  /* 0x000000011b1b7836 */ /* 0x000fc60000000000 */
[----:B------:R-:W-:Y:S02]  /*1bca0*/  ISETP.GE.AND P2, PT, R9, R4, PT ;  /* 0x000000040900720c */ /* 0x000fe40003f46270 */
[----:B------:R-:W-:-:S04]  /*1bcb0*/  ISETP.NE.AND P1, PT, R27, 0x2, PT ;  /* 0x000000021b00780c */ /* 0x000fc80003f25270 */
[----:B------:R-:W-:Y:S02]  /*1bcc0*/  SEL R6, RZ, 0x1, P1 ;  /* 0x00000001ff067807 */ /* 0x000fe40000800000 */
[----:B------:R-:W-:Y:S02]  /*1bcd0*/  SEL R27, R27, RZ, P1 ;  /* 0x000000ff1b1b7207 */ /* 0x000fe40000800000 */
[----:B------:R-:W-:-:S03]  /*1bce0*/  LOP3.LUT R29, R29, R6, RZ, 0x3c, !PT ;  /* 0x000000061d1d7212 */ /* 0x000fc600078e3cff */
[----:B------:R-:W-:Y:S05]  /*1bcf0*/  @!P2 BRA `(.L_x_678) ;  /* 0x000000080050a947 */ /* 0x000fea0003800000 */
.L_x_716:
[----:B------:R-:W-:Y:S05]  /*1bd00*/  YIELD ;  /* 0x0000000000007946 */ /* 0x000fea0003800000 */
        /* <DEDUP_REMOVED lines=10> */
.L_x_838:
[----:B------:R-:W-:Y:S05]  /*1bdb0*/  BSYNC B2 ;  /* 0x0000000000027941 */ /* 0x000fea0003800000 */
.L_x_702:
[----:B------:R-:W-:Y:S04]  /*1bdc0*/  BSSY B2, `(.L_x_704) ;  /* 0x0000009000027945 */ /* 0x000fe80003800000 */
[----:B------:R-:W-:Y:S05]  /*1bdd0*/  @P2 BRA `(.L_x_705) ;  /* 0x00000000001c2947 */ /* 0x000fea0003800000 */
[----:B0-----:R-:W0:Y:S01]  /*1bde0*/  S2R R5, SR_TID.X ;  /* 0x0000000000057919 */ /* 0x001e220000002100 */
[----:B------:R-:W-:-:S04]  /*1bdf0*/  IMAD.MOV.U32 R3, RZ, RZ, 0x9000 ;  /* 0x00009000ff037424 */ /* 0x000fc800078e00ff */
[----:B------:R2:W-:Y:S01]  /*1be00*/  SYNCS.ARRIVE.TRANS64 RZ, [R8+URZ+0x30890], R3 ;  /* 0x0308900308ff79a7 */ /* 0x0005e2000800003f */
[----:B0-----:R-:W-:-:S04]  /*1be10*/  LOP3.LUT R5, R5, 0x1f, RZ, 0xc0, !PT ;  /* 0x0000001f05057812 */ /* 0x001fc800078ec0ff */
[----:B------:R-:W-:-:S13]  /*1be20*/  ISETP.NE.AND P1, PT, R5, RZ, PT ;  /* 0x000000ff0500720c */ /* 0x000fda0003f25270 */
[----:B--2---:R-:W-:Y:S05]  /*1be30*/  @!P1 BRA `(.L_x_705) ;  /* 0x0000000000049947 */ /* 0x004fea0003800000 */
[----:B------:R-:W-:Y:S01]  /*1be40*/  BPT.TRAP 0x1 ;  /* 0x000000040000795c */ /* 0x000fe20000300000 */
.L_x_705:
[----:B------:R-:W-:Y:S05]  /*1be50*/  BSYNC B2 ;  /* 0x0000000000027941 */ /* 0x000fea0003800000 */
.L_x_704:
[----:B------:R-:W-:Y:S01]  /*1be60*/  IMAD.MOV.U32 R12, RZ, RZ, RZ ;  /* 0x000000ffff0c7224 */ /* 0x000fe200078e00ff */
[----:B------:R-:W-:Y:S01]  /*1be70*/  UIADD3 UR4, UP0, UR36, 0x570, URZ ;  /* 0x0000057024047890 */ /* 0x000fe2000ff1e03f */
[----:B------:R-:W-:Y:S01]  /*1be80*/  IMAD R6, R27, 0x9000, R22 ;  /* 0x000090001b067824 */ /* 0x000fe200078e0216 */
[----:B------:R-:W-:Y:S01]  /*1be90*/  PLOP3.LUT P1, PT, PT, PT, PT, 0x80, 0x0 ;  /* 0x000000000000781c */ /* 0x000fe20003f2f070 */
[----:B0-----:R-:W-:Y:S01]  /*1bea0*/  IMAD R5, R9, 0x60, R0 ;  /* 0x0000006009057824 */ /* 0x001fe200078e0200 */
[----:B------:R-:W-:Y:S01]  /*1beb0*/  R2UR UR10, R12 ;  /* 0x000000000c0a72ca */ /* 0x000fe200000e0000 */
[----:B------:R-:W-:Y:S01]  /*1bec0*/  VIADD R3, R8, 0x30890 ;  /* 0x0003089008037836 */ /* 0x000fe20000000000 */
[----:B------:R-:W-:Y:S01]  /*1bed0*/  UIADD3.X UR5, URZ, UR37, URZ, UP0, !UPT ;  /* 0x000000253f057290 */ /* 0x000fe200087fe43f */
[----:B------:R-:W-:Y:S01]  /*1bee0*/  VIADD R10, R6, 0x1e400 ;  /* 0x0001e400060a7836 */ /* 0x000fe20000000000 */
[----:B------:R-:W-:Y:S01]  /*1bef0*/  UMOV UR6, 0x0 ;  /* 0x0000000000067882 */ /* 0x000fe20000000000 */
[----:B------:R-:W-:-:S10]  /*1bf00*/  UMOV UR7, 0x12f00000 ;  /* 0x12f0000000077882 */ /* 0x000fd40000000000 */
.L_x_706:
        /* <DEDUP_REMOVED lines=10> */
[----:B------:R-:W-:Y:S01]  /*1bfb0*/  MOV R14, 0x40 ;  /* 0x00000040000e7802 */ /* 0x000fe20000000f00 */
[----:B------:R-:W-:Y:S01]  /*1bfc0*/  VIADD R10, R6, 0x21400 ;  /* 0x00021400060a7836 */ /* 0x000fe20000000000 */
[----:B------:R-:W-:Y:S01]  /*1bfd0*/  PLOP3.LUT P1, PT, PT, PT, PT, 0x80, 0x0 ;  /* 0x000000000000781c */ /* 0x000fe20003f2f070 */
[----:B------:R-:W-:Y:S01]  /*1bfe0*/  UMOV UR6, 0x0 ;  /* 0x0000000000067882 */ /* 0x000fe20000000000 */
[----:B------:R-:W-:Y:S01]  /*1bff0*/  R2UR UR10, R14 ;  /* 0x000000000e0a72ca */ /* 0x000fe200000e0000 */
[----:B------:R-:W-:-:S14]  /*1c000*/  UMOV UR7, 0x12f00000 ;  /* 0x12f0000000077882 */ /* 0x000fdc0000000000 */
.L_x_707:
        /* <DEDUP_REMOVED lines=16> */
.L_x_708:
        /* <DEDUP_REMOVED lines=13> */
.L_x_839:
[----:B------:R-:W-:Y:S05]  /*1c1e0*/  BSYNC B2 ;  /* 0x0000000000027941 */ /* 0x000fea0003800000 */
.L_x_709:
        /* <DEDUP_REMOVED lines=11> */
.L_x_712:
[----:B------:R-:W-:Y:S05]  /*1c2a0*/  BSYNC B2 ;  /* 0x0000000000027941 */ /* 0x000fea0003800000 */
.L_x_711:
[----:B------:R-:W-:Y:S01]  /*1c2b0*/  R2UR UR10, R12 ;  /* 0x000000000c0a72ca */ /* 0x000fe200000e0000 */
[----:B------:R-:W-:Y:S01]  /*1c2c0*/  UIADD3 UR4, UP0, UR36, 0x670, URZ ;  /* 0x0000067024047890 */ /* 0x000fe2000ff1e03f */
[----:B------:R-:W-:Y:S01]  /*1c2d0*/  R2UR UR6, R10 ;  /* 0x000000000a0672ca */ /* 0x000fe200000e0000 */
[----:B01----:R-:W-:Y:S01]  /*1c2e0*/  VIADD R8, R8, 0x308b0 ;  /* 0x000308b008087836 */ /* 0x003fe20000000000 */
[----:B------:R-:W-:Y:S01]  /*1c2f0*/  R2UR UR7, R11 ;  /* 0x000000000b0772ca */ /* 0x000fe200000e0000 */
[----:B------:R-:W-:Y:S01]  /*1c300*/  VIADD R3, R6, 0x400 ;  /* 0x0000040006037836 */ /* 0x000fe20000000000 */
[----:B------:R-:W-:Y:S01]  /*1c310*/  PLOP3.LUT P1, PT, PT, PT, PT, 0x80, 0x0 ;  /* 0x000000000000781c */ /* 0x000fe20003f2f070 */
[----:B------:R-:W-:-:S12]  /*1c320*/  UIADD3.X UR5, URZ, UR37, URZ, UP0, !UPT ;  /* 0x000000253f057290 */ /* 0x000fd800087fe43f */
.L_x_713:
        /* <DEDUP_REMOVED lines=15> */
.L_x_714:
        /* <DEDUP_REMOVED lines=15> */
.L_x_715:
        /* <DEDUP_REMOVED lines=10> */
.L_x_701:
[----:B------:R-:W-:Y:S05]  /*1c5b0*/  BSYNC B1 ;  /* 0x0000000000017941 */ /* 0x000fea0003800000 */
.L_x_700:
[C---:B------:R-:W-:Y:S01]  /*1c5c0*/  ISETP.GT.AND P2, PT, R9.reuse, R4, PT ;  /* 0x000000040900720c */ /* 0x040fe20003f44270 */
[----:B------:R-:W-:Y:S01]  /*1c5d0*/  VIADD R9, R9, 0xffffffff ;  /* 0xffffffff09097836 */ /* 0x000fe20000000000 */
[----:B------:R-:W-:-:S04]  /*1c5e0*/  IADD3 R27, R27, 0x1, RZ ;  /* 0x000000011b1b7810 */ /* 0x000fc80007ffe0ff */
[----:B------:R-:W-:-:S04]  /*1c5f0*/  ISETP.NE.AND P1, PT, R27, 0x2, PT ;  /* 0x000000021b00780c */ /* 0x000fc80003f25270 */
[----:B------:R-:W-:Y:S02]  /*1c600*/  SEL R6, RZ, 0x1, P1 ;  /* 0x00000001ff067807 */ /* 0x000fe40000800000 */
[----:B------:R-:W-:Y:S02]  /*1c610*/  SEL R27, R27, RZ, P1 ;  /* 0x000000ff1b1b7207 */ /* 0x000fe40000800000 */
[----:B------:R-:W-:Y:S01]  /*1c620*/  LOP3.LUT R29, R29, R6, RZ, 0x3c, !PT ;  /* 0x000000061d1d7212 */ /* 0x000fe200078e3cff */
[----:B------:R-:W-:Y:S06]  /*1c630*/  @P2 BRA `(.L_x_716) ;  /* 0xfffffff400b02947 */ /* 0x000fec000383ffff */
.L_x_678:
[----:B------:R-:W-:Y:S05]  /*1c640*/  BSYNC B0 ;  /* 0x0000000000007941 */ /* 0x000fea0003800000 */
.L_x_677:
[----:B------:R-:W2:Y:S01]  /*1c650*/  LDL R31, [R1+0x8] ;  /* 0x00000800011f7983 */ /* 0x000ea20000100800 */
[----:B------:R-:W-:Y:S05]  /*1c660*/  @!P0 WARPSYNC.ALL ;  /* 0x0000000000008948 */ /* 0x000fea0003800000 */
[----:B------:R-:W-:Y:S06]  /*1c670*/  @!P0 BAR.SYNC.DEFER_BLOCKING 0xc, 0x180 ;  /* 0x0306000000008b1d */ /* 0x000fec0000010000 */
[----:B------:R-:W-:Y:S01]  /*1c680*/  BSSY B7, `(.L_x_717) ;  /* 0x000037b000077945 */ /* 0x000fe20003800000 */
[----:B--2---:R-:W-:-:S13]  /*1c690*/  ISETP.GT.AND P0, PT, R31, RZ, PT ;  /* 0x000000ff1f00720c */ /* 0x004fda0003f04270 */
[----:B------:R-:W-:Y:S05]  /*1c6a0*/  @P0 BRA `(.L_x_718) ;  /* 0x0000000000440947 */ /* 0x000fea0003800000 */
[----:B------:R-:W1:Y:S02]  /*1c6b0*/  S2R R3, SR_TID.X ;  /* 0x0000000000037919 */ /* 0x000e640000002100 */
[----:B-1----:R-:W-:-:S04]  /*1c6c0*/  LOP3.LUT R3, R3, 0x7f, RZ, 0xc0, !PT ;  /* 0x0000007f03037812 */ /* 0x002fc800078ec0ff */
[----:B------:R-:W-:-:S13]  /*1c6d0*/  ISETP.NE.AND P0, PT, R3, RZ, PT ;  /* 0x000000ff0300720c */ /* 0x000fda0003f05270 */
[----:B------:R-:W-:Y:S05]  /*1c6e0*/  @P0 BRA `(.L_x_719) ;  /* 0x0000003400d00947 */ /* 0x000fea0003800000 */
[----:B0-----:R-:W0:Y:S01]  /*1c6f0*/  S2R R5, SR_LANEID ;  /* 0x0000000000057919 */ /* 0x001e220000000000 */
[----:B------:R-:W-:Y:S01]  /*1c700*/  VOTEU.ANY UR4, UPT, PT ;  /* 0x0000000000047886 */ /* 0x000fe200038e0100 */
[----:B------:R-:W1:Y:S01]  /*1c710*/  LDC.64 R2, c[0x0][0xc60] ;  /* 0x00031800ff027b82 */ /* 0x000e620000000a00 */
[----:B------:R-:W0:Y:S02]  /*1c720*/  FLO.U32 R0, UR4 ;  /* 0x0000000400007d00 */ /* 0x000e2400080e0000 */
[----:B0-----:R-:W-:-:S06]  /*1c730*/  ISETP.EQ.U32.AND P0, PT, R0, R5, PT ;  /* 0x000000050000720c */ /* 0x001fcc0003f02070 */
[----:B------:R-:W1:Y:S07]  /*1c740*/  POPC R5, UR4 ;  /* 0x0000000400057d09 */ /* 0x000e6e0008000000 */
[----:B-1----:R-:W2:Y:S01]  /*1c750*/  @P0 ATOMG.E.ADD.STRONG.GPU PT, R3, desc[UR56][R2.64], R5 ;  /* 0x00000005020309a8 */ /* 0x002ea200081ee1f8 */
[----:B------:R-:W0:Y:S02]  /*1c760*/  S2R R4, SR_LTMASK ;  /* 0x0000000000047919 */ /* 0x000e240000003900 */
[----:B0-----:R-:W-:-:S04]  /*1c770*/  LOP3.LUT R4, R4, UR4, RZ, 0xc0, !PT ;  /* 0x0000000404047c12 */ /* 0x001fc8000f8ec0ff */
[----:B------:R-:W0:Y:S01]  /*1c780*/  POPC R7, R4 ;  /* 0x0000000400077309 */ /* 0x000e220000000000 */
[----:B--2---:R-:W0:Y:S02]  /*1c790*/  SHFL.IDX PT, R0, R3, R0, 0x1f ;  /* 0x00001f0003007589 */ /* 0x004e2400000e0000 */
[----:B0-----:R-:W-:Y:S01]  /*1c7a0*/  IADD3 R16, R0, UR38, R7 ;  /* 0x0000002600107c10 */ /* 0x001fe2000fffe007 */
[----:B------:R-:W-:Y:S06]  /*1c7b0*/  BRA `(.L_x_719) ;  /* 0x00000034009c7947 */ /* 0x000fec0003800000 */
.L_x_718:
        /* <DEDUP_REMOVED lines=8> */
[----:B------:R-:W-:Y:S01]  /*1c840*/  IMAD.U32 R4, RZ, RZ, UR6 ;  /* 0x00000006ff047e24 */ /* 0x000fe2000f8e00ff */
[----:B------:R-:W-:Y:S01]  /*1c850*/  MOV R13, RZ ;  /* 0x000000ff000d7202 */ /* 0x000fe20000000f00 */
[----:B------:R-:W1:Y:S01]  /*1c860*/  LDC.64 R2, c[0x4][R2] ;  /* 0x0100000002027b82 */ /* 0x000e620000000a00 */
[----:B0-----:R-:W-:Y:S02]  /*1c870*/  IMAD.U32 R5, RZ, RZ, UR7 ;  /* 0x00000007ff057e24 */ /* 0x001fe4000f8e00ff */
[----:B------:R-:W-:Y:S02]  /*1c880*/  IMAD.U32 R6, RZ, RZ, UR8 ;  /* 0x00000008ff067e24 */ /* 0x000fe4000f8e00ff */
[----:B------:R-:W-:-:S02]  /*1c890*/  IMAD.U32 R7, RZ, RZ, UR9 ;  /* 0x00000009ff077e24 */ /* 0x000fc4000f8e00ff */
[----:B------:R-:W-:Y:S02]  /*1c8a0*/  IMAD.U32 R10, RZ, RZ, UR4 ;  /* 0x00000004ff0a7e24 */ /* 0x000fe4000f8e00ff */
[----:B------:R-:W-:Y:S02]  /*1c8b0*/  IMAD.U32 R11, RZ, RZ, UR5 ;  /* 0x00000005ff0b7e24 */ /* 0x000fe4000f8e00ff */
[----:B------:R-:W-:Y:S02]  /*1c8c0*/  IMAD.MOV.U32 R8, RZ, RZ, 0x70 ;  /* 0x00000070ff087424 */ /* 0x000fe400078e00ff */
[----:B------:R-:W-:-:S07]  /*1c8d0*/  IMAD.MOV.U32 R12, RZ, RZ, 0x1 ;  /* 0x00000001ff0c7424 */ /* 0x000fce00078e00ff */
[----:B------:R-:W-:-:S07]  /*1c8e0*/  LEPC R20, `(.L_x_721) ;  /* 0x000000001014794e */ /* 0x000fce0000000000 */
[----:B-1----:R-:W-:Y:S05]  /*1c8f0*/  CALL.ABS.NOINC R2 ;  /* 0x0000000002007343 */ /* 0x002fea0003c00000 */
.L_x_721:
[----:B------:R-:W-:Y:S05]  /*1c900*/  BSYNC B6 ;  /* 0x0000000000067941 */ /* 0x000fea0003800000 */
.L_x_720:
        /* <DEDUP_REMOVED lines=9> */
[----:B------:R-:W-:Y:S02]  /*1c9a0*/  IMAD.U32 R4, RZ, RZ, UR6 ;  /* 0x00000006ff047e24 */ /* 0x000fe4000f8e00ff */
[----:B0-----:R-:W-:Y:S02]  /*1c9b0*/  IMAD.U32 R5, RZ, RZ, UR7 ;  /* 0x00000007ff057e24 */ /* 0x001fe4000f8e00ff */
[----:B------:R-:W-:Y:S02]  /*1c9c0*/  IMAD.U32 R6, RZ, RZ, UR8 ;  /* 0x00000008ff067e24 */ /* 0x000fe4000f8e00ff */
[----:B------:R-:W-:-:S02]  /*1c9d0*/  IMAD.U32 R7, RZ, RZ, UR9 ;  /* 0x00000009ff077e24 */ /* 0x000fc4000f8e00ff */
[----:B------:R-:W-:Y:S02]  /*1c9e0*/  IMAD.U32 R10, RZ, RZ, UR4 ;  /* 0x00000004ff0a7e24 */ /* 0x000fe4000f8e00ff */
[----:B------:R-:W-:Y:S02]  /*1c9f0*/  IMAD.U32 R11, RZ, RZ, UR5 ;  /* 0x00000005ff0b7e24 */ /* 0x000fe4000f8e00ff */
[----:B------:R-:W-:Y:S02]  /*1ca00*/  IMAD.MOV.U32 R8, RZ, RZ, 0x70 ;  /* 0x00000070ff087424 */ /* 0x000fe400078e00ff */
[----:B------:R-:W-:Y:S02]  /*1ca10*/  IMAD.MOV.U32 R12, RZ, RZ, 0x1 ;  /* 0x00000001ff0c7424 */ /* 0x000fe400078e00ff */
[----:B-1----:R-:W-:-:S07]  /*1ca20*/  IMAD.MOV.U32 R13, RZ, RZ, RZ ;  /* 0x000000ffff0d7224 */ /* 0x002fce00078e00ff */
[----:B------:R-:W-:-:S07]  /*1ca30*/  LEPC R20, `(.L_x_724) ;  /* 0x000000001014794e */ /* 0x000fce0000000000 */
[----:B--2---:R-:W-:Y:S05]  /*1ca40*/  CALL.ABS.NOINC R2 ;  /* 0x0000000002007343 */ /* 0x004fea0003c00000 */
.L_x_724:
[----:B------:R0:W1:Y:S01]  /*1ca50*/  LDC.64 R2, c[0x4][R25] ;  /* 0x0100000019027b82 */ /* 0x0000620000000a00 */
[----:B------:R-:W-:Y:S01]  /*1ca60*/  ULDC.64 UR4, c[0x4][0x88] ;  /* 0x0100220000047ab9 */ /* 0x000fe20000000a00 */
[----:B------:R-:W-:Y:S01]  /*1ca70*/  ULDC.64 UR6, c[0x4][0x90] ;  /* 0x0100240000067ab9 */ /* 0x000fe20000000a00 */
[----:B------:R-:W-:Y:S01]  /*1ca80*/  ULDC.64 UR8, c[0x4][0x18] ;  /* 0x0100060000087ab9 */ /* 0x000fe20000000a00 */
[----:B------:R-:W-:Y:S01]  /*1ca90*/  MOV R4, UR4 ;  /* 0x0000000400047c02 */ /* 0x000fe20008000f00 */
[----:B------:R-:W-:Y:S02]  /*1caa0*/  IMAD.U32 R5, RZ, RZ, UR5 ;  /* 0x00000005ff057e24 */ /* 0x000fe4000f8e00ff */
[----:B------:R-:W-:Y:S02]  /*1cab0*/  IMAD.U32 R6, RZ, RZ, UR6 ;  /* 0x00000006ff067e24 */ /* 0x000fe4000f8e00ff */
        /* <DEDUP_REMOVED lines=8> */
.L_x_723:
[----:B------:R-:W-:Y:S05]  /*1cb40*/  BSYNC B6 ;  /* 0x0000000000067941 */ /* 0x000fea0003800000 */
.L_x_722:
[----:B------:R-:W2:Y:S01]  /*1cb50*/  LDL R25, [R1+0x24] ;  /* 0x0000240001197983 */ /* 0x000ea20000100800 */
[----:B------:R-:W-:Y:S01]  /*1cb60*/  ULDC.64 UR4, c[0x0][0x9f8] ;  /* 0x00027e0000047ab9 */ /* 0x000fe20000000a00 */
[----:B------:R-:W1:Y:S01]  /*1cb70*/  LDC R0, c[0x0][0x430] ;  /* 0x00010c00ff007b82 */ /* 0x000e620000000800 */
[----:B------:R-:W-:Y:S01]  /*1cb80*/  ISETP.NE.U32.AND P0, PT, RZ, UR4, PT ;  /* 0x00000004ff007c0c */ /* 0x000fe2000bf05070 */
[----:B------:R-:W3:Y:S03]  /*1cb90*/  LDL R21, [R1+0xc] ;  /* 0x00000c0001157983 */ /* 0x000ee60000100800 */
[----:B------:R-:W-:Y:S01]  /*1cba0*/  ISETP.NE.AND.EX P0, PT, RZ, UR5, PT, P0 ;  /* 0x00000005ff007c0c */ /* 0x000fe2000bf05300 */
[----:B------:R-:W4:Y:S01]  /*1cbb0*/  LDL.LU R8, [R1] ;  /* 0x0000000001087983 */ /* 0x000f220000300800 */
[----:B------:R-:W0:Y:S11]  /*1cbc0*/  S2R R20, SR_TID.X ;  /* 0x0000000000147919 */ /* 0x000e360000002100 */
[----:B------:R-:W-:Y:S01]  /*1cbd0*/  @P0 IADD3 R2, P1, R23, UR4, RZ ;  /* 0x0000000417020c10 */ /* 0x000fe2000ff3e0ff */
[----:B------:R-:W-:-:S03]  /*1cbe0*/  ULDC UR4, c[0x0][0x2f4] ;  /* 0x0000bd0000047ab9 */ /* 0x000fc60000000800 */
[----:B------:R-:W-:-:S05]  /*1cbf0*/  @P0 IADD3.X R3, R24, UR5, RZ, P1, !PT ;  /* 0x0000000518030c10 */ /* 0x000fca0008ffe4ff */
[----:B------:R3:W4:Y:S01]  /*1cc00*/  @P0 LDG.E R32, desc[UR56][R2.64] ;  /* 0x0000003802200981 */ /* 0x000722000c1e1900 */
[----:B0-----:R-:W-:-:S04]  /*1cc10*/  LOP3.LUT R20, R20, 0x7f, RZ, 0xc0, !PT ;  /* 0x0000007f14147812 */ /* 0x001fc800078ec0ff */
[----:B------:R-:W-:Y:S02]  /*1cc20*/  SHF.R.U32.HI R4, RZ, 0x3, R20 ;  /* 0x00000003ff047819 */ /* 0x000fe40000011614 */
[----:B------:R-:W0:Y:S01]  /*1cc30*/  S2R R20, SR_TID.X ;  /* 0x0000000000147919 */ /* 0x000e220000002100 */
[----:B-1----:R-:W-:-:S13]  /*1cc40*/  ISETP.NE.AND P1, PT, R0, 0x1, PT ;  /* 0x000000010000780c */ /* 0x002fda0003f25270 */
[----:B------:R-:W1:Y:S01]  /*1cc50*/  @P1 LDC R6, c[0x0][0x438] ;  /* 0x00010e00ff061b82 */ /* 0x000e620000000800 */
[----:B0-----:R-:W-:-:S05]  /*1cc60*/  IMAD.SHL.U32 R20, R20, 0x10, RZ ;  /* 0x0000001014147824 */ /* 0x001fca00078e00ff */
[----:B------:R-:W-:Y:S02]  /*1cc70*/  LOP3.LUT R20, R4, 0x70, R20, 0xf8, !PT ;  /* 0x0000007004147812 */ /* 0x000fe400078ef814 */
[----:B------:R-:W0:Y:S01]  /*1cc80*/  @P1 LDC R4, c[0x0][0x434] ;  /* 0x00010d00ff041b82 */ /* 0x000e220000000800 */
[----:B------:R-:W-:Y:S01]  /*1cc90*/  ISETP.GE.AND P3, PT, R33, UR4, PT ;  /* 0x0000000421007c0c */ /* 0x000fe2000bf66270 */
[----:B------:R-:W-:Y:S01]  /*1cca0*/  UMOV UR5, 0xffffffff ;  /* 0xffffffff00057882 */ /* 0x000fe20000000000 */
[----:B--2---:R-:W-:-:S04]  /*1ccb0*/  VIADD R25, R25, 0xffffffff ;  /* 0xffffffff19197836 */ /* 0x004fc80000000000 */
[----:B------:R-:W-:-:S05]  /*1ccc0*/  IMAD R5, R25, 0x60, R20 ;  /* 0x0000006019057824 */ /* 0x000fca00078e0214 */
[----:B------:R-:W-:-:S04]  /*1ccd0*/  ISETP.GE.AND P0, PT, R5, R31, PT ;  /* 0x0000001f0500720c */ /* 0x000fc80003f06270 */
[----:B------:R-:W-:Y:S02]  /*1cce0*/  ISETP.GT.U32.OR P0, PT, R20, 0x5f, P0 ;  /* 0x0000005f1400780c */ /* 0x000fe40000704470 */
[----:B---3--:R-:W-:-:S11]  /*1ccf0*/  IADD3 R5, R5, R21, RZ ;  /* 0x0000001505057210 */ /* 0x008fd60007ffe0ff */
[----:B------:R-:W2:Y:S01]  /*1cd00*/  @!P0 LDC.64 R2, c[0x0][0x428] ;  /* 0x00010a00ff028b82 */ /* 0x000ea20000000a00 */
[----:B0-----:R-:W-:-:S04]  /*1cd10*/  @P1 IMAD.HI.U32 R7, R5, R4, RZ ;  /* 0x0000000405071227 */ /* 0x001fc800078e00ff */
[----:B------:R-:W-:Y:S01]  /*1cd20*/  IMAD.MOV.U32 R4, RZ, RZ, R5 ;  /* 0x000000ffff047224 */ /* 0x000fe200078e0005 */
[----:B-1----:R-:W-:Y:S02]  /*1cd30*/  @P1 SHF.R.U32.HI R4, RZ, R6, R7 ;  /* 0x00000006ff041219 */ /* 0x002fe40000011607 */
[----:B----4-:R-:W-:-:S03]  /*1cd40*/  SHF.R.S32.HI R9, RZ, 0x1f, R32 ;  /* 0x0000001fff097819 */ /* 0x010fc60000011420 */
[----:B------:R-:W-:-:S04]  /*1cd50*/  IMAD.MOV R6, RZ, RZ, -R4 ;  /* 0x000000ffff067224 */ /* 0x000fc800078e0a04 */
[----:B------:R-:W-:Y:S01]  /*1cd60*/  IMAD R0, R0, R6, R5 ;  /* 0x0000000600007224 */ /* 0x000fe200078e0205 */
[--C-:B------:R-:W-:Y:S01]  /*1cd70*/  @!P0 SHF.R.S32.HI R5, RZ, 0x1f, R4.reuse ;  /* 0x0000001fff058819 */ /* 0x100fe20000011404 */
[-C--:B--2---:R-:W-:Y:S02]  /*1cd80*/  @!P0 IMAD R6, R9, R2.reuse, RZ ;  /* 0x0000000209068224 */ /* 0x084fe400078e02ff */
[----:B------:R-:W-:-:S04]  /*1cd90*/  @!P0 IMAD.WIDE.U32 R4, R32, R2, R4 ;  /* 0x0000000220048225 */ /* 0x000fc800078e0004 */
[----:B------:R-:W-:Y:S02]  /*1cda0*/  @!P0 IMAD R6, R32, R3, R6 ;  /* 0x0000000320068224 */ /* 0x000fe400078e0206 */
[----:B------:R-:W0:Y:S02]  /*1cdb0*/  @!P0 LDC.64 R2, c[0x0][0x418] ;  /* 0x00010600ff028b82 */ /* 0x000e240000000a00 */
[----:B------:R-:W-:Y:S02]  /*1cdc0*/  @!P0 IMAD.IADD R6, R5, 0x1, R6 ;  /* 0x0000000105068824 */ /* 0x000fe400078e0206 */
[----:B------:R-:W-:Y:S01]  /*1cdd0*/  IMAD.U32 R7, RZ, RZ, UR39 ;  /* 0x00000027ff077e24 */ /* 0x000fe2000f8e00ff */
[----:B0-----:R-:W-:-:S04]  /*1cde0*/  @!P0 LEA R2, P1, R4, R2, 0x2 ;  /* 0x0000000204028211 */ /* 0x001fc800078210ff */
[----:B------:R-:W-:Y:S01]  /*1cdf0*/  @!P0 LEA.HI.X R3, R4, R3, R6, 0x2, P1 ;  /* 0x0000000304038211 */ /* 0x000fe200008f1406 */
[----:B------:R-:W-:-:S06]  /*1ce00*/  IMAD.MOV.U32 R4, RZ, RZ, RZ ;  /* 0x000000ffff047224 */ /* 0x000fcc00078e00ff */
[----:B------:R0:W5:Y:S01]  /*1ce10*/  @!P0 LDG.E R4, desc[UR56][R2.64] ;  /* 0x0000003802048981 */ /* 0x000162000c1e1900 */
[----:B------:R-:W-:Y:S02]  /*1ce20*/  ISETP.GT.U32.AND P0, PT, R20, 0x5f, PT ;  /* 0x0000005f1400780c */ /* 0x000fe40003f04070 */
[----:B------:R-:W-:Y:S02]  /*1ce30*/  ISETP.NE.AND P2, PT, R7, 0x3, PT ;  /* 0x000000030700780c */ /* 0x000fe40003f45270 */
[----:B------:R-:W-:-:S09]  /*1ce40*/  LOP3.LUT R8, R8, 0xfffffff7, RZ, 0xc0, !PT ;  /* 0xfffffff708087812 */ /* 0x000fd200078ec0ff */
[----:B------:R-:W-:-:S04]  /*1ce50*/  @P0 LOP3.LUT R8, R8, 0x8, RZ, 0xfc, !PT ;  /* 0x0000000808080812 */ /* 0x000fc800078efcff */
[----:B------:R-:W-:-:S04]  /*1ce60*/  LOP3.LUT R8, R8, 0xffffffef, RZ, 0xc0, !PT ;  /* 0xffffffef08087812 */ /* 0x000fc800078ec0ff */
[----:B------:R-:W-:-:S04]  /*1ce70*/  @P2 LOP3.LUT R8, R8, 0x10, RZ, 0xfc, !PT ;  /* 0x0000001008082812 */ /* 0x000fc800078efcff */
[----:B------:R-:W-:Y:S02]  /*1ce80*/  LOP3.LUT R8, R8, 0xfffffffb, RZ, 0xc0, !PT ;  /* 0xfffffffb08087812 */ /* 0x000fe400078ec0ff */
[----:B------:R-:W-:Y:S02]  /*1ce90*/  ISETP.GE.AND P1, PT, R36, UR4, PT ;  /* 0x0000000424007c0c */ /* 0x000fe4000bf26270 */
[----:B------:R-:W-:Y:S02]  /*1cea0*/  @P3 LOP3.LUT R8, R8, 0x4, RZ, 0xfc, !PT ;  /* 0x0000000408083812 */ /* 0x000fe400078efcff */
[----:B------:R-:W-:Y:S02]  /*1ceb0*/  ISETP.GE.AND P0, PT, R35, UR4, PT ;  /* 0x0000000423007c0c */ /* 0x000fe4000bf06270 */
[----:B------:R-:W-:-:S04]  /*1cec0*/  LOP3.LUT R8, R8, 0xfffffffe, RZ, 0xc0, !PT ;  /* 0xfffffffe08087812 */ /* 0x000fc800078ec0ff */
[----:B------:R-:W-:-:S04]  /*1ced0*/  LOP3.LUT R8, R8, 0xfffffffd, RZ, 0xc0, !PT ;  /* 0xfffffffd08087812 */ /* 0x000fc800078ec0ff */
[----:B------:R-:W-:Y:S01]  /*1cee0*/  @P1 LOP3.LUT R8, R8, 0x2, RZ, 0xfc, !PT ;  /* 0x0000000208081812 */ /* 0x000fe200078efcff */
[----:B------:R0:W-:Y:S03]  /*1cef0*/  STL [R1+0x10], R9 ;  /* 0x0000100901007387 */ /* 0x0001e60000100800 */
[----:B------:R-:W-:Y:S01]  /*1cf00*/  @P0 LOP3.LUT R8, R8, 0x1, RZ, 0xfc, !PT ;  /* 0x0000000108080812 */ /* 0x000fe200078efcff */
[----:B------:R0:W-:Y:S04]  /*1cf10*/  STL [R1+0x38], R7 ;  /* 0x0000380701007387 */ /* 0x0001e80000100800 */
[----:B------:R0:W-:Y:S01]  /*1cf20*/  STL [R1], R8 ;  /* 0x0000000801007387 */ /* 0x0001e20000100800 */
[----:B------:R-:W-:Y:S05]  /*1cf30*/  BRA.DIV UR5, `(.L_x_725) ;  /* 0x0000004e05507947 */ /* 0x000fea000b800000 */
.L_x_842:
[----:B------:R-:W-:Y:S01]  /*1cf40*/  SHF.R.S32.HI R31, RZ, 0x1f, R18 ;  /* 0x0000001fff1f7819 */ /* 0x000fe20000011412 */
[----:B------:R-:W-:Y:S06]  /*1cf50*/  @!P2 BRA `(.L_x_726) ;  /* 0x000000000004a947 */ /* 0x000fec0003800000 */
[----:B------:R-:W-:Y:S01]  /*1cf60*/  BPT.TRAP 0x1 ;  /* 0x000000040000795c */ /* 0x000fe20000300000 */
.L_x_726:
[----:B------:R-:W-:Y:S01]  /*1cf70*/  SHF.R.S32.HI R5, RZ, 0x1f, R0 ;  /* 0x0000001fff057819 */ /* 0x000fe20000011400 */
[----:B------:R-:W-:Y:S01]  /*1cf80*/  ULDC.64 UR4, c[0x0][0x328] ;  /* 0x0000ca0000047ab9 */ /* 0x000fe20000000a00 */
[----:B------:R-:W-:Y:S03]  /*1cf90*/  BSSY B0, `(.L_x_727) ;  /* 0x0000017000007945 */ /* 0x000fe60003800000 */
[----:B0-----:R-:W-:-:S04]  /*1cfa0*/  IMAD R3, R5, UR4, RZ ;  /* 0x0000000405037c24 */ /* 0x001fc8000f8e02ff */
        /* <DEDUP_REMOVED lines=21> */
.L_x_843:
[----:B------:R-:W-:Y:S05]  /*1d100*/  BSYNC B0 ;  /* 0x0000000000007941 */ /* 0x000fea0003800000 */
.L_x_727:
[----:B------:R-:W2:Y:S01]  /*1d110*/  LDL R3, [R1] ;  /* 0x0000000001037983 */ /* 0x000ea20000100800 */
[----:B------:R-:W-:-:S03]  /*1d120*/  ULDC.64 UR4, c[0x0][0x300] ;  /* 0x0000c00000047ab9 */ /* 0x000fc60000000a00 */
[----:B------:R-:W3:Y:S01]  /*1d130*/  LDL R9, [R1+0x8] ;  /* 0x0000080001097983 */ /* 0x000ee20000100800 */
[----:B------:R-:W-:Y:S01]  /*1d140*/  IMAD R5, R5, UR4, RZ ;  /* 0x0000000405057c24 */ /* 0x000fe2000f8e02ff */
[----:B------:R-:W1:Y:S03]  /*1d150*/  S2R R8, SR_TID.X ;  /* 0x0000000000087919 */ /* 0x000e660000002100 */
[----:B------:R-:W-:Y:S01]  /*1d160*/  IMAD R5, R0, UR5, R5 ;  /* 0x0000000500057c24 */ /* 0x000fe2000f8e0205 */
[----:B-1----:R-:W-:-:S04]  /*1d170*/  LOP3.LUT R8, R8, 0x7f, RZ, 0xc0, !PT ;  /* 0x0000007f08087812 */ /* 0x002fc800078ec0ff */
[----:B------:R-:W-:Y:S02]  /*1d180*/  SHF.R.U32.HI R8, RZ, 0x3, R8 ;  /* 0x00000003ff087819 */ /* 0x000fe40000011608 */
[C---:B--2---:R-:W-:Y:S02]  /*1d190*/  LOP3.LUT P4, RZ, R3.reuse, 0x4, RZ, 0xc0, !PT ;  /* 0x0000000403ff7812 */ /* 0x044fe4000788c0ff */
[C---:B------:R-:W-:Y:S02]  /*1d1a0*/  LOP3.LUT P3, RZ, R3.reuse, 0x2, RZ, 0xc0, !PT ;  /* 0x0000000203ff7812 */ /* 0x040fe4000786c0ff */
[----:B------:R-:W-:Y:S01]  /*1d1b0*/  LOP3.LUT P2, RZ, R3, 0x1, RZ, 0xc0, !PT ;  /* 0x0000000103ff7812 */ /* 0x000fe2000784c0ff */
[----:B0-----:R-:W-:Y:S01]  /*1d1c0*/  IMAD.WIDE.U32 R2, R0, UR4, RZ ;  /* 0x0000000400027c25 */ /* 0x001fe2000f8e00ff */
[----:B------:R-:W-:-:S03]  /*1d1d0*/  ULDC.64 UR4, c[0x0][0x310] ;  /* 0x0000c40000047ab9 */ /* 0x000fc60000000a00 */
[----:B------:R-:W-:Y:S02]  /*1d1e0*/  IMAD.IADD R3, R3, 0x1, R5 ;  /* 0x0000000103037824 */ /* 0x000fe400078e0205 */
[----:B------:R-:W-:Y:S02]  /*1d1f0*/  IMAD R6, R6, UR4, RZ ;  /* 0x0000000406067c24 */ /* 0x000fe4000f8e02ff */
[----:B------:R-:W-:-:S04]  /*1d200*/  IMAD.WIDE.U32 R2, R4, UR4, R2 ;  /* 0x0000000404027c25 */ /* 0x000fc8000f8e0002 */
[----:B------:R-:W-:Y:S01]  /*1d210*/  IMAD R6, R4, UR5, R6 ;  /* 0x0000000504067c24 */ /* 0x000fe2000f8e0206 */
[----:B------:R-:W-:Y:S01]  /*1d220*/  ULDC.64 UR4, c[0x0][0x308] ;  /* 0x0000c20000047ab9 */ /* 0x000fe20000000a00 */
[----:B------:R-:W-:Y:S02]  /*1d230*/  IMAD R5, R26, 0x4800, R37 ;  /* 0x000048001a057824 */ /* 0x000fe400078e0225 */
[----:B------:R-:W-:Y:S01]  /*1d240*/  IMAD R0, R31, UR4, RZ ;  /* 0x000000041f007c24 */ /* 0x000fe2000f8e02ff */
[----:B------:R-:W-:Y:S01]  /*1d250*/  IADD3 R3, R3, R6, RZ ;  /* 0x0000000603037210 */ /* 0x000fe20007ffe0ff */
[----:B---3--:R-:W-:Y:S02]  /*1d260*/  IMAD R6, R25, -0x60, R9 ;  /* 0xffffffa019067824 */ /* 0x008fe400078e0209 */
[C---:B------:R-:W-:Y:S02]  /*1d270*/  IMAD R0, R18.reuse, UR5, R0 ;  /* 0x0000000512007c24 */ /* 0x040fe4000f8e0200 */
[----:B------:R-:W-:Y:S01]  /*1d280*/  IMAD.WIDE.U32 R2, R18, UR4, R2 ;  /* 0x0000000412027c25 */ /* 0x000fe2000f8e0002 */
[----:B------:R-:W-:-:S03]  /*1d290*/  ULDC.64 UR4, c[0x0][0x2e8] ;  /* 0x0000ba0000047ab9 */ /* 0x000fc60000000a00 */
[----:B------:R-:W-:Y:S01]  /*1d2a0*/  IMAD.IADD R0, R3, 0x1, R0 ;  /* 0x0000000103007824 */ /* 0x000fe200078e0200 */
[----:B------:R-:W-:Y:S01]  /*1d2b0*/  LEA R4, P0, R2, UR4, 0x1 ;  /* 0x0000000402047c11 */ /* 0x000fe2000f8008ff */
[----:B------:R-:W-:Y:S01]  /*1d2c0*/  IMAD.IADD R6, R6, 0x1, -R8 ;  /* 0x0000000106067824 */ /* 0x000fe200078e0a08 */
[----:B------:R-:W-:Y:S02]  /*1d2d0*/  UMOV UR4, 0xffffffff ;  /* 0xffffffff00047882 */ /* 0x000fe40000000000 */
[----:B------:R-:W-:Y:S02]  /*1d2e0*/  LEA.HI.X R0, R2, UR5, R0, 0x1, P0 ;  /* 0x0000000502007c11 */ /* 0x000fe400080f0c00 */
        /* <DEDUP_REMOVED lines=16> */
[----:B------:R-:W-:-:S03]  /*1d3f0*/  @P1 IMAD R8, R5, 0x2, R22 ;  /* 0x0000000205081824 */ /* 0x000fc600078e0216 */
        /* <DEDUP_REMOVED lines=47> */
.L_x_857:
        /* <DEDUP_REMOVED lines=12> */
.L_x_730:
[----:B------:R-:W-:Y:S02]  /*1d7b0*/  PLOP3.LUT P1, PT, P1, P0, PT, 0xa2, 0x0 ;  /* 0x000000000000781c */ /* 0x000fe40000f21472 */
[----:B------:R-:W-:-:S08]  /*1d7c0*/  @P0 R2UR P1, UR4, R7 ;  /* 0x00000000070402ca */ /* 0x000fd00000020000 */
[----:B------:R-:W-:-:S05]  /*1d7d0*/  @P0 PLOP3.LUT P0, PT, P1, PT, PT, 0x80, 0x0 ;  /* 0x000000000000081c */ /* 0x000fca0000f0f070 */
[----:B------:R-:W-:Y:S01]  /*1d7e0*/  @!P1 SYNCS.ARRIVE.TRANS64.RED.A0T1 RZ, [UR4+0x30830], RZ ;  /* 0x030830ffffff99a7 */ /* 0x000fe20008200404 */
[----:B------:R-:W-:Y:S07]  /*1d7f0*/  @!P1 ARRIVES.LDGSTSBAR.64.TRANSCNT [UR4+0x30830] ;  /* 0x03083000ff0099b0 */ /* 0x000fee0008000a84 */
[----:B------:R-:W-:Y:S05]  /*1d800*/  @P0 BRA.U.ANY `(.L_x_730) ;  /* 0xfffffffd00e80947 */ /* 0x000fea000393ffff */
[----:B------:R-:W-:Y:S01]  /*1d810*/  NOP ;  /* 0x0000000000007918 */ /* 0x000fe20000000000 */
[----:B------:R-:W2:Y:S02]  /*1d820*/  LDL R0, [R1+0x38] ;  /* 0x0000380001007983 */ /* 0x000ea40000100800 */
[----:B--2---:R-:W-:-:S13]  /*1d830*/  ISETP.NE.AND P2, PT, R0, 0x3, PT ;  /* 0x000000030000780c */ /* 0x004fda0003f45270 */
[----:B------:R-:W-:Y:S05]  /*1d840*/  @!P2 BRA `(.L_x_731) ;  /* 0x000000000004a947 */ /* 0x000fea0003800000 */
[----:B------:R-:W-:Y:S01]  /*1d850*/  BPT.TRAP 0x1 ;  /* 0x000000040000795c */ /* 0x000fe20000300000 */
.L_x_731:
[----:B-1----:R1:W5:Y:S01]  /*1d860*/  LDL.LU R3, [R1+0x18] ;  /* 0x0000180001037983 */ /* 0x0023620000300800 */
[----:B------:R1:W-:Y:S02]  /*1d870*/  SYNCS.ARRIVE.TRANS64.A1T0 RZ, [R7+URZ+0x30830], RZ ;  /* 0x030830ff07ff79a7 */ /* 0x0003e4000810003f */
[----:B------:R-:W-:Y:S05]  /*1d880*/  WARPSYNC.ALL ;  /* 0x0000000000007948 */ /* 0x000fea0003800000 */
[----:B------:R-:W-:Y:S01]  /*1d890*/  ULDC.64 UR6, c[0x0][0xa00] ;  /* 0x0002800000067ab9 */ /* 0x000fe20000000a00 */
[----:B------:R-:W-:Y:S01]  /*1d8a0*/  ULDC.64 UR4, c[0x0][0x298] ;  /* 0x0000a60000047ab9 */ /* 0x000fe20000000a00 */
[----:B------:R-:W-:Y:S01]  /*1d8b0*/  BAR.SYNC.DEFER_BLOCKING 0x8, 0x180 ;  /* 0x0206000000007b1d */ /* 0x000fe20000010000 */
[----:B------:R-:W-:Y:S01]  /*1d8c0*/  ISETP.NE.U32.AND P0, PT, RZ, UR6, PT ;  /* 0x00000006ff007c0c */ /* 0x000fe2000bf05070 */
[----:B0-----:R-:W-:Y:S01]  /*1d8d0*/  IMAD.WIDE.U32 R4, R34, UR4, RZ ;  /* 0x0000000422047c25 */ /* 0x001fe2000f8e00ff */
[----:B------:R-:W-:-:S02]  /*1d8e0*/  SHF.R.S32.HI R0, RZ, 0x1f, R34 ;  /* 0x0000001fff007819 */ /* 0x000fc40000011422 */
[----:B------:R-:W-:Y:S01]  /*1d8f0*/  ISETP.NE.AND.EX P0, PT, RZ, UR7, PT, P0 ;  /* 0x00000007ff007c0c */ /* 0x000fe2000bf05300 */
[----:B------:R-:W-:Y:S01]  /*1d900*/  VIADD R2, R22, 0x12400 ;  /* 0x0001240016027836 */ /* 0x000fe20000000000 */
[----:B------:R-:W-:Y:S01]  /*1d910*/  BSSY B6, `(.L_x_732) ;  /* 0x000001a000067945 */ /* 0x000fe20003800000 */
[----:B------:R-:W-:Y:S01]  /*1d920*/  IMAD R0, R0, UR4, RZ ;  /* 0x0000000400007c24 */ /* 0x000fe2000f8e02ff */
[----:B------:R-:W-:-:S03]  /*1d930*/  SEL R30, R30, RZ, !P0 ;  /* 0x000000ff1e1e7207 */ /* 0x000fc60004000000 */
[----:B------:R-:W-:-:S04]  /*1d940*/  IMAD R0, R34, UR5, R0 ;  /* 0x0000000522007c24 */ /* 0x000fc8000f8e0200 */
[----:B------:R-:W-:Y:S01]  /*1d950*/  IMAD.IADD R34, R5, 0x1, R0 ;  /* 0x0000000105227824 */ /* 0x000fe200078e0200 */
[----:B-----5:R-:W-:Y:S02]  /*1d960*/  SEL R3, R3, RZ, !P0 ;  /* 0x000000ff03037207 */ /* 0x020fe40004000000 */
[----:B------:R-:W-:-:S03]  /*1d970*/  LOP3.LUT P0, RZ, R2, 0x3ff, RZ, 0xc0, !PT ;  /* 0x000003ff02ff7812 */ /* 0x000fc6000780c0ff */
[----:B------:R0:W-:Y:S04]  /*1d980*/  STL [R1+0x2c], R3 ;  /* 0x00002c0301007387 */ /* 0x0001e80000100800 */
[----:B------:R0:W-:Y:S06]  /*1d990*/  STL.64 [R1+0x18], R4 ;  /* 0x0000180401007387 */ /* 0x0001ec0000100a00 */
        /* <DEDUP_REMOVED lines=8> */
[----:B------:R-:W-:Y:S02]  /*1da20*/  IMAD.U32 R5, RZ, RZ, UR5 ;  /* 0x00000005ff057e24 */ /* 0x000fe4000f8e00ff */
[----:B------:R-:W-:Y:S02]  /*1da30*/  IMAD.U32 R6, RZ, RZ, UR6 ;  /* 0x00000006ff067e24 */ /* 0x000fe4000f8e00ff */
[----:B-1----:R-:W-:-:S02]  /*1da40*/  IMAD.U32 R7, RZ, RZ, UR7 ;  /* 0x00000007ff077e24 */ /* 0x002fc4000f8e00ff */
[----:B------:R-:W-:Y:S02]  /*1da50*/  IMAD.U32 R10, RZ, RZ, UR8 ;  /* 0x00000008ff0a7e24 */ /* 0x000fe4000f8e00ff */
[----:B------:R-:W-:Y:S02]  /*1da60*/  IMAD.MOV.U32 R8, RZ, RZ, 0x70 ;  /* 0x00000070ff087424 */ /* 0x000fe400078e00ff */
[----:B------:R-:W-:Y:S02]  /*1da70*/  IMAD.MOV.U32 R12, RZ, RZ, 0x1 ;  /* 0x00000001ff0c7424 */ /* 0x000fe400078e00ff */
[----:B------:R-:W-:-:S07]  /*1da80*/  IMAD.MOV.U32 R13, RZ, RZ, RZ ;  /* 0x000000ffff0d7224 */ /* 0x000fce00078e00ff */
[----:B------:R-:W-:-:S07]  /*1da90*/  LEPC R20, `(.L_x_733) ;  /* 0x000000001014794e */ /* 0x000fce0000000000 */
[----:B0-----:R-:W-:Y:S05]  /*1daa0*/  CALL.ABS.NOINC R2 ;  /* 0x0000000002007343 */ /* 0x001fea0003c00000 */
.L_x_733:
[----:B------:R-:W-:Y:S05]  /*1dab0*/  BSYNC B6 ;  /* 0x0000000000067941 */ /* 0x000fea0003800000 */
.L_x_732:
[----:B------:R-:W2:Y:S01]  /*1dac0*/  LDL.LU R20, [R1+0x2c] ;  /* 0x00002c0001147983 */ /* 0x000ea20000300800 */
[----:B------:R-:W-:Y:S01]  /*1dad0*/  ULDC.64 UR4, c[0x0][0x2d8] ;  /* 0x0000b60000047ab9 */ /* 0x000fe20000000a00 */
[----:B------:R-:W3:Y:S02]  /*1dae0*/  LDC R8, c[0x0][0x448] ;  /* 0x00011200ff087b82 */ /* 0x000ee40000000800 */
[----:B0-----:R-:W4:Y:S01]  /*1daf0*/  LDL.LU.64 R2, [R1+0x18] ;  /* 0x0000180001027983 */ /* 0x001f220000300a00 */
[----:B------:R-:W-:Y:S02]  /*1db00*/  IMAD.SHL.U32 R4, R17, 0x80, RZ ;  /* 0x0000008011047824 */ /* 0x000fe400078e00ff */
[----:B------:R-:W-:Y:S01]  /*1db10*/  IMAD R0, R31, UR4, RZ ;  /* 0x000000041f007c24 */ /* 0x000fe2000f8e02ff */
[----:B------:R0:W5:Y:S03]  /*1db20*/  LDL R17, [R1+0x20] ;  /* 0x0000200001117983 */ /* 0x0001660000100800 */
[----:B------:R-:W-:Y:S01]  /*1db30*/  IMAD R5, R18, UR5, R0 ;  /* 0x0000000512057c24 */ /* 0x000fe2000f8e0200 */
[----:B------:R0:W5:Y:S01]  /*1db40*/  LDL R9, [R1+0x4] ;  /* 0x0000040001097983 */ /* 0x0001620000100800 */
[----:B---3--:R-:W-:Y:S01]  /*1db50*/  ISETP.NE.AND P0, PT, R8, 0x1, PT ;  /* 0x000000010800780c */ /* 0x008fe20003f05270 */
[----:B----4-:R-:W-:-:S02]  /*1db60*/  IMAD.MOV.U32 R3, RZ, RZ, R34 ;  /* 0x000000ffff037224 */ /* 0x010fc400078e0022 */
[----:B------:R-:W-:Y:S01]  /*1db70*/  IMAD.WIDE.U32 R2, R18, UR4, R2 ;  /* 0x0000000412027c25 */ /* 0x000fe2000f8e0002 */
[----:B------:R-:W-:-:S03]  /*1db80*/  ULDC.64 UR4, c[0x0][0x2e0] ;  /* 0x0000b80000047ab9 */ /* 0x000fc60000000a00 */
[----:B------:R-:W-:Y:S02]  /*1db90*/  IMAD.IADD R3, R3, 0x1, R5 ;  /* 0x0000000103037824 */ /* 0x000fe400078e0205 */
[----:B--2---:R-:W-:Y:S02]  /*1dba0*/  IMAD R5, R20, UR4, RZ ;  /* 0x0000000414057c24 */ /* 0x004fe4000f8e02ff */
[----:B------:R-:W2:Y:S01]  /*1dbb0*/  S2R R20, SR_TID.X ;  /* 0x0000000000147919 */ /* 0x000ea20000002100 */
[----:B------:R-:W-:-:S04]  /*1dbc0*/  IMAD.WIDE.U32 R2, R30, UR4, R2 ;  /* 0x000000041e027c25 */ /* 0x000fc8000f8e0002 */
[----:B------:R-:W-:Y:S01]  /*1dbd0*/  IMAD R0, R30, UR5, R5 ;  /* 0x000000051e007c24 */ /* 0x000fe2000f8e0205 */
[----:B------:R-:W-:Y:S01]  /*1dbe0*/  ULDC.64 UR4, c[0x0][0x2d0] ;  /* 0x0000b40000047ab9 */ /* 0x000fe20000000a00 */
[----:B------:R-:W1:Y:S02]  /*1dbf0*/  @P0 LDC R5, c[0x0][0x44c] ;  /* 0x00011300ff050b82 */ /* 0x000e640000000800 */
[----:B------:R-:W-:-:S06]  /*1dc00*/  IMAD.IADD R3, R3, 0x1, R0 ;  /* 0x0000000103037824 */ /* 0x000fcc00078e0200 */
[----:B------:R-:W3:Y:S01]  /*1dc10*/  @P0 LDC R0, c[0x0][0x450] ;  /* 0x00011400ff000b82 */ /* 0x000ee20000000800 */
[----:B--2---:R-:W-:-:S04]  /*1dc20*/  LOP3.LUT R20, R20, 0x7f, RZ, 0xc0, !PT ;  /* 0x0000007f14147812 */ /* 0x004fc800078ec0ff */
[----:B------:R-:W-:Y:S02]  /*1dc30*/  SHF.R.U32.HI R21, RZ, 0x3, R20 ;  /* 0x00000003ff157819 */ /* 0x000fe40000011614 */
[----:B------:R-:W2:Y:S02]  /*1dc40*/  S2R R20, SR_TID.X ;  /* 0x0000000000147919 */ /* 0x000ea40000002100 */
[----:B--2---:R-:W-:-:S05]  /*1dc50*/  IMAD.SHL.U32 R20, R20, 0x10, RZ ;  /* 0x0000001014147824 */ /* 0x004fca00078e00ff */
[----:B------:R-:W-:-:S04]  /*1dc60*/  LOP3.LUT R20, R21, 0x70, R20, 0xf8, !PT ;  /* 0x0000007015147812 */ /* 0x000fc800078ef814 */
[----:B------:R-:W-:-:S05]  /*1dc70*/  LOP3.LUT R6, R20, R4, RZ, 0xfc, !PT ;  /* 0x0000000414067212 */ /* 0x000fca00078efcff */
[----:B-1----:R-:W-:-:S04]  /*1dc80*/  @P0 IMAD.HI.U32 R7, R6, R5, RZ ;  /* 0x0000000506070227 */ /* 0x002fc800078e00ff */
[----:B------:R-:W-:Y:S01]  /*1dc90*/  IMAD.MOV.U32 R5, RZ, RZ, R6 ;  /* 0x000000ffff057224 */ /* 0x000fe200078e0006 */
[----:B---3--:R-:W-:-:S05]  /*1dca0*/  @P0 SHF.R.U32.HI R5, RZ, R0, R7 ;  /* 0x00000000ff050219 */ /* 0x008fca0000011607 */
[----:B------:R-:W-:-:S04]  /*1dcb0*/  IMAD.MOV R0, RZ, RZ, -R5 ;  /* 0x000000ffff007224 */ /* 0x000fc800078e0a05 */
[----:B------:R-:W-:Y:S01]  /*1dcc0*/  IMAD R0, R8, R0, R6 ;  /* 0x0000000008007224 */ /* 0x000fe200078e0206 */
[----:B------:R-:W-:Y:S01]  /*1dcd0*/  SHF.R.S32.HI R6, RZ, 0x1f, R5 ;  /* 0x0000001fff067819 */ /* 0x000fe20000011405 */
[----:B------:R-:W1:Y:S01]  /*1dce0*/  S2R R20, SR_TID.X ;  /* 0x0000000000147919 */ /* 0x000e620000002100 */
[----:B------:R-:W-:-:S04]  /*1dcf0*/  IMAD.WIDE.U32 R2, R5, UR4, R2 ;  /* 0x0000000405027c25 */ /* 0x000fc8000f8e0002 */
[----:B------:R-:W-:-:S04]  /*1dd00*/  IMAD R6, R6, UR4, RZ ;  /* 0x0000000406067c24 */ /* 0x000fc8000f8e02ff */
[----:B------:R-:W-:Y:S01]  /*1dd10*/  IMAD R5, R5, UR5, R6 ;  /* 0x0000000505057c24 */ /* 0x000fe2000f8e0206 */
[----:B------:R-:W-:-:S04]  /*1dd20*/  ULDC.64 UR4, c[0x0][0x2c8] ;  /* 0x0000b20000047ab9 */ /* 0x000fc80000000a00 */
[----:B------:R-:W-:Y:S02]  /*1dd30*/  IADD3 R3, R3, R5, RZ ;  /* 0x0000000503037210 */ /* 0x000fe40007ffe0ff */
[----:B------:R-:W-:-:S05]  /*1dd40*/  SHF.R.S32.HI R5, RZ, 0x1f, R0 ;  /* 0x0000001fff057819 */ /* 0x000fca0000011400 */
[----:B------:R-:W-:Y:S02]  /*1dd50*/  IMAD R5, R5, UR4, RZ ;  /* 0x0000000405057c24 */ /* 0x000fe4000f8e02ff */
[----:B------:R-:W-:-:S04]  /*1dd60*/  IMAD.WIDE.U32 R2, R0, UR4, R2 ;  /* 0x0000000400027c25 */ /* 0x000fc8000f8e0002 */
[----:B------:R-:W-:Y:S01]  /*1dd70*/  IMAD R5, R0, UR5, R5 ;  /* 0x0000000500057c24 */ /* 0x000fe2000f8e0205 */
[----:B------:R-:W-:Y:S02]  /*1dd80*/  ULDC.64 UR4, c[0x0][0x280] ;  /* 0x0000a00000047ab9 */ /* 0x000fe40000000a00 */
[----:B------:R-:W-:Y:S01]  /*1dd90*/  LEA R0, P0, R2, UR4, 0x1 ;  /* 0x0000000402007c11 */ /* 0x000fe2000f8008ff */
[----:B------:R-:W-:Y:S01]  /*1dda0*/  IMAD.IADD R5, R3, 0x1, R5 ;  /* 0x0000000103057824 */ /* 0x000fe200078e0205 */
[----:B------:R-:W-:Y:S01]  /*1ddb0*/  ULDC UR4, c[0x0][0x2b8] ;  /* 0x0000ae0000047ab9 */ /* 0x000fe20000000800 */
[----:B-1----:R-:W-:-:S03]  /*1ddc0*/  LOP3.LUT R20, R20, 0x7f, RZ, 0xc0, !PT ;  /* 0x0000007f14147812 */ /* 0x002fc600078ec0ff */
[----:B------:R-:W-:Y:S01]  /*1ddd0*/  LEA.HI.X R5, R2, UR5, R5, 0x1, P0 ;  /* 0x0000000502057c11 */ /* 0x000fe200080f0c05 */
[----:B------:R-:W-:Y:S01]  /*1dde0*/  UMOV UR5, 0xffffffff ;  /* 0xffffffff00057882 */ /* 0x000fe20000000000 */
[----:B------:R-:W-:Y:S02]  /*1ddf0*/  ISETP.GE.AND P3, PT, R33, UR4, PT ;  /* 0x0000000421007c0c */ /* 0x000fe4000bf66270 */
[----:B------:R-:W-:Y:S02]  /*1de00*/  ISETP.GE.AND P2, PT, R36, UR4, PT ;  /* 0x0000000424007c0c */ /* 0x000fe4000bf46270 */
[----:B------:R-:W-:Y:S02]  /*1de10*/  ISETP.GE.AND P0, PT, R35, UR4, PT ;  /* 0x0000000423007c0c */ /* 0x000fe4000bf06270 */
[----:B------:R-:W-:Y:S01]  /*1de20*/  SHF.R.U32.HI R10, RZ, 0x3, R20 ;  /* 0x00000003ff0a7819 */ /* 0x000fe20000011614 */
[----:B0-----:R-:W-:Y:S10]  /*1de30*/  BRA.DIV UR5, `(.L_x_734) ;  /* 0x0000004a050c7947 */ /* 0x001ff4000b800000 */
[----:B------:R-:W0:Y:S01]  /*1de40*/  SHFL.IDX PT, R14, R0, RZ, 0x181f ;  /* 0x00181fff000e7589 */ /* 0x000e2200000e0000 */
[----:B-----5:R-:W-:Y:S02]  /*1de50*/  IMAD R6, R17, R8, RZ ;  /* 0x0000000811067224 */ /* 0x020fe400078e02ff */
[----:B------:R-:W-:Y:S01]  /*1de60*/  IMAD.IADD R4, R10, 0x1, R4 ;  /* 0x000000010a047824 */ /* 0x000fe200078e0204 */
[----:B------:R-:W1:Y:S03]  /*1de70*/  SHFL.IDX PT, R2, R5, RZ, 0x181f ;  /* 0x00181fff05027589 */ /* 0x000e6600000e0000 */
[C---:B------:R-:W-:Y:S01]  /*1de80*/  VIADD R7, R4.reuse, 0x10 ;  /* 0x0000001004077836 */ /* 0x040fe20000000000 */
[----:B------:R-:W-:-:S13]  /*1de90*/  ISETP.GE.AND P1, PT, R4, R6, PT ;  /* 0x000000060400720c */ /* 0x000fda0003f26270 */
        /* <DEDUP_REMOVED lines=66> */
[----:B-1----:R-:W-:-:S02]  /*1e2c0*/  @!P1 IMAD.X R7, RZ, RZ, R2, P4 ;  /* 0x000000ffff079224 */ /* 0x002fc400020e0602 */
[----:B------:R-:W-:Y:S02]  /*1e2d0*/  @!P1 IMAD.MOV.U32 R2, RZ, RZ, R14 ;  /* 0x000000ffff029224 */ /* 0x000fe400078e000e */
[----:B------:R-:W-:Y:S01]  /*1e2e0*/  @!P1 IMAD.MOV.U32 R3, RZ, RZ, R7 ;  /* 0x000000ffff039224 */ /* 0x000fe200078e0007 */
[----:B------:R1:W2:Y:S04]  /*1e2f0*/  SHFL.IDX PT, R14, R0, 0x7, 0x181f ;  /* 0x00f81f00000e7f89 */ /* 0x0002a800000e0000 */
[----:B------:R1:W-:Y:S04]  /*1e300*/  @!P1 LDGSTS.E.BYPASS.LTC128B.128 [R9+0x15400], desc[UR56][R2.64], !P3 ;  /* 0x1540000002099fae */ /* 0x0003e8000d901d78 */
[----:B------:R1:W-:Y:S04]  /*1e310*/  @!P1 LDGSTS.E.BYPASS.LTC128B.128 [R9+0x19400], desc[UR56][R2.64+0x80], !P2 ;  /* 0x1940008002099fae */ /* 0x0003e8000d101d78 */
[----:B0-----:R1:W-:Y:S02]  /*1e320*/  @!P1 LDGSTS.E.BYPASS.LTC128B.128 [R9+0x1d400], desc[UR56][R2.64+0x100], !P0 ;  /* 0x1d40010002099fae */ /* 0x0013e4000c101d78 */
.L_x_874:
        /* <DEDUP_REMOVED lines=12> */
.L_x_736:
[----:B------:R-:W-:Y:S05]  /*1e3f0*/  BSYNC B0 ;  /* 0x0000000000007941 */ /* 0x000fea0003800000 */
.L_x_735:
[----:B------:R-:W-:Y:S01]  /*1e400*/  NOP ;  /* 0x0000000000007918 */ /* 0x000fe20000000000 */
[----:B------:R-:W-:-:S13]  /*1e410*/  PLOP3.LUT P0, PT, PT, PT, PT, 0x80, 0x0 ;  /* 0x000000000000781c */ /* 0x000fda0003f0f070 */
.L_x_737:
        /* <DEDUP_REMOVED lines=10> */
[----:B------:R-:W-:-:S05]  /*1e4c0*/  LOP3.LUT R0, R0, 0xfffffffe, RZ, 0xc0, !PT ;  /* 0xfffffffe00007812 */ /* 0x000fca00078ec0ff */
[----:B------:R-:W-:-:S05]  /*1e4d0*/  IMAD.IADD R0, R2, 0x1, -R0 ;  /* 0x0000000102007824 */ /* 0x000fca00078e0a00 */
[----:B------:R-:W-:Y:S01]  /*1e4e0*/  SHF.L.U32 R3, R0, 0x1f, RZ ;  /* 0x0000001f00037819 */ /* 0x000fe200000006ff */
[----:B------:R-:W-:Y:S01]  /*1e4f0*/  NOP ;  /* 0x0000000000007918 */ /* 0x000fe20000000000 */
[----:B------:R0:W-:Y:S01]  /*1e500*/  SYNCS.ARRIVE.TRANS64.A1T0 RZ, [R22+URZ+0x30800], RZ ;  /* 0x030800ff16ff79a7 */ /* 0x0001e2000810003f */
[----:B------:R-:W-:Y:S01]  /*1e510*/  BSSY B0, `(.L_x_738) ;  /* 0x0000003000007945 */ /* 0x000fe20003800000 */
[----:B------:R-:W1:Y:S03]  /*1e520*/  SYNCS.PHASECHK.TRANS64.TRYWAIT P0, [R22+URZ+0x30820], R3 ;  /* 0x03082003160075a7 */ /* 0x000e66000800017f */
[----:B01----:R-:W-:Y:S05]  /*1e530*/  @!P0 BRA `(.L_x_739) ;  /* 0x0000004800e88947 */ /* 0x003fea0003800000 */
.L_x_875:
[----:B------:R-:W-:Y:S05]  /*1e540*/  BSYNC B0 ;  /* 0x0000000000007941 */ /* 0x000fea0003800000 */
.L_x_738:
[----:B------:R-:W3:Y:S01]  /*1e550*/  LDL R0, [R1+0x8] ;  /* 0x0000080001007983 */ /* 0x000ee20000100800 */
        /* <DEDUP_REMOVED lines=10> */
[----:B------:R-:W-:Y:S02]  /*1e600*/  ISETP.GE.AND P1, PT, R35, UR4, PT ;  /* 0x0000000423007c0c */ /* 0x000fe4000bf26270 */
[----:B---3--:R-:W-:-:S11]  /*1e610*/  IADD3 R6, R0, -0x2, RZ ;  /* 0xfffffffe00067810 */ /* 0x008fd60007ffe0ff */
.L_x_754:
[----:B------:R-:W3:Y:S01]  /*1e620*/  LDL R4, [R1+0xc] ;  /* 0x00000c0001047983 */ /* 0x000ee20000100800 */
[----:B------:R-:W1:Y:S03]  /*1e630*/  LDC R7, c[0x0][0x430] ;  /* 0x00010c00ff077b82 */ /* 0x000e660000000800 */
[----:B------:R-:W4:Y:S04]  /*1e640*/  LDL R8, [R1+0x10] ;  /* 0x0000100001087983 */ /* 0x000f280000100800 */
[----:B------:R-:W2:Y:S01]  /*1e650*/  LDL R11, [R1+0x38] ;  /* 0x00003800010b7983 */ /* 0x000ea20000100800 */
[----:B------:R-:W0:Y:S02]  /*1e660*/  S2R R0, SR_TID.X ;  /* 0x0000000000007919 */ /* 0x000e240000002100 */
[----:B0-----:R-:W-:-:S04]  /*1e670*/  LOP3.LUT R0, R0, 0x7f, RZ, 0xc0, !PT ;  /* 0x0000007f00007812 */ /* 0x001fc800078ec0ff */
[----:B------:R-:W-:Y:S02]  /*1e680*/  SHF.R.U32.HI R2, RZ, 0x3, R0 ;  /* 0x00000003ff027819 */ /* 0x000fe40000011600 */
[----:B------:R-:W0:Y:S01]  /*1e690*/  S2R R0, SR_TID.X ;  /* 0x0000000000007919 */ /* 0x000e220000002100 */
[----:B-1----:R-:W-:-:S13]  /*1e6a0*/  ISETP.NE.AND P0, PT, R7, 0x1, PT ;  /* 0x000000010700780c */ /* 0x002fda0003f05270 */
[----:B------:R-:W1:Y:S01]  /*1e6b0*/  @P0 LDC R3, c[0x0][0x438] ;  /* 0x00010e00ff030b82 */ /* 0x000e620000000800 */
[----:B0-----:R-:W-:-:S05]  /*1e6c0*/  IMAD.SHL.U32 R0, R0, 0x10, RZ ;  /* 0x0000001000007824 */ /* 0x001fca00078e00ff */
[----:B------:R-:W-:Y:S02]  /*1e6d0*/  LOP3.LUT R0, R2, 0x70, R0, 0xf8, !PT ;  /* 0x0000007002007812 */ /* 0x000fe400078ef800 */
[----:B------:R-:W0:Y:S02]  /*1e6e0*/  @P0 LDC R2, c[0x0][0x434] ;  /* 0x00010d00ff020b82 */ /* 0x000e240000000800 */
[----:B------:R-:W-:Y:S01]  /*1e6f0*/  ISETP.GT.U32.AND P4, PT, R0, 0x5f, PT ;  /* 0x0000005f0000780c */ /* 0x000fe20003f84070 */
[----:B------:R-:W-:Y:S01]  /*1e700*/  VIADD R26, R10, 0x1 ;  /* 0x000000010a1a7836 */ /* 0x000fe20000000000 */
[----:B------:R-:W-:Y:S05]  /*1e710*/  YIELD ;  /* 0x0000000000007946 */ /* 0x000fea0003800000 */
[----:B------:R-:W-:-:S02]  /*1e720*/  IMAD.MOV.U32 R25, RZ, RZ, R6 ;  /* 0x000000ffff197224 */ /* 0x000fc400078e0006 */
[----:B---3--:R-:W-:-:S04]  /*1e730*/  IMAD R9, R6, 0x60, R4 ;  /* 0x0000006006097824 */ /* 0x008fc800078e0204 */
[----:B------:R-:W4:Y:S01]  /*1e740*/  @!P4 LDC.64 R4, c[0x0][0x428] ;  /* 0x00010a00ff04cb82 */ /* 0x000f220000000a00 */
[----:B------:R-:W-:-:S04]  /*1e750*/  IMAD.IADD R9, R0, 0x1, R9 ;  /* 0x0000000100097824 */ /* 0x000fc800078e0209 */
[----:B0-----:R-:W-:-:S04]  /*1e760*/  @P0 IMAD.HI.U32 R2, R9, R2, RZ ;  /* 0x0000000209020227 */ /* 0x001fc800078e00ff */
[----:B------:R-:W-:Y:S01]  /*1e770*/  IMAD.MOV.U32 R0, RZ, RZ, R9 ;  /* 0x000000ffff007224 */ /* 0x000fe200078e0009 */
[----:B-1----:R-:W-:-:S04]  /*1e780*/  @P0 SHF.R.U32.HI R0, RZ, R3, R2 ;  /* 0x00000003ff000219 */ /* 0x002fc80000011602 */
[--C-:B------:R-:W-:Y:S01]  /*1e790*/  @!P4 SHF.R.S32.HI R3, RZ, 0x1f, R0.reuse ;  /* 0x0000001fff03c819 */ /* 0x100fe20000011400 */
[----:B------:R-:W-:Y:S02]  /*1e7a0*/  @!P4 IMAD.MOV.U32 R2, RZ, RZ, R0 ;  /* 0x000000ffff02c224 */ /* 0x000fe400078e0000 */
[-C--:B----4-:R-:W-:Y:S02]  /*1e7b0*/  @!P4 IMAD R8, R8, R4.reuse, RZ ;  /* 0x000000040808c224 */ /* 0x090fe400078e02ff */
[----:B------:R-:W-:-:S04]  /*1e7c0*/  @!P4 IMAD.WIDE.U32 R2, R32, R4, R2 ;  /* 0x000000042002c225 */ /* 0x000fc800078e0002 */
[----:B------:R-:W-:Y:S02]  /*1e7d0*/  @!P4 IMAD R8, R32, R5, R8 ;  /* 0x000000052008c224 */ /* 0x000fe400078e0208 */
[----:B------:R-:W0:Y:S01]  /*1e7e0*/  @!P4 LDC.64 R4, c[0x0][0x418] ;  /* 0x00010600ff04cb82 */ /* 0x000e220000000a00 */
[----:B------:R-:W-:Y:S02]  /*1e7f0*/  IMAD.MOV R0, RZ, RZ, -R0 ;  /* 0x000000ffff007224 */ /* 0x000fe400078e0a00 */
[----:B------:R-:W-:Y:S02]  /*1e800*/  @!P4 IMAD.IADD R3, R8, 0x1, R3 ;  /* 0x000000010803c824 */ /* 0x000fe400078e0203 */
[----:B------:R-:W-:Y:S01]  /*1e810*/  IMAD R9, R7, R0, R9 ;  /* 0x0000000007097224 */ /* 0x000fe200078e0209 */
[----:B------:R-:W-:Y:S02]  /*1e820*/  MOV R0, RZ ;  /* 0x000000ff00007202 */ /* 0x000fe40000000f00 */
[----:B0-----:R-:W-:-:S04]  /*1e830*/  @!P4 LEA R4, P0, R2, R4, 0x2 ;  /* 0x000000040204c211 */ /* 0x001fc800078010ff */
[----:B------:R-:W-:-:S05]  /*1e840*/  @!P4 LEA.HI.X R5, R2, R5, R3, 0x2, P0 ;  /* 0x000000050205c211 */ /* 0x000fca00000f1403 */
[----:B------:R0:W5:Y:S01]  /*1e850*/  @!P4 LDG.E R0, desc[UR56][R4.64] ;  /* 0x000000380400c981 */ /* 0x000162000c1e1900 */
[----:B--2---:R-:W-:Y:S02]  /*1e860*/  ISETP.NE.AND P4, PT, R11, 0x3, PT ;  /* 0x000000030b00780c */ /* 0x004fe40003f85270 */
[----:B------:R-:W-:-:S04]  /*1e870*/  ISETP.NE.AND P0, PT, R26, 0x2, PT ;  /* 0x000000021a00780c */ /* 0x000fc80003f05270 */
[----:B------:R-:W-:Y:S02]  /*1e880*/  SEL R28, RZ, 0x1, P0 ;  /* 0x00000001ff1c7807 */ /* 0x000fe40000000000 */
[----:B------:R-:W-:Y:S02]  /*1e890*/  SEL R26, R26, RZ, P0 ;  /* 0x000000ff1a1a7207 */ /* 0x000fe40000000000 */
[----:B------:R-:W-:-:S03]  /*1e8a0*/  LOP3.LUT R28, R17, R28, RZ, 0x3c, !PT ;  /* 0x0000001c111c7212 */ /* 0x000fc600078e3cff */
[----:B0-----:R-:W-:Y:S05]  /*1e8b0*/  @!P4 BRA `(.L_x_742) ;  /* 0x000000000004c947 */ /* 0x001fea0003800000 */
[----:B------:R-:W-:Y:S01]  /*1e8c0*/  BPT.TRAP 0x1 ;  /* 0x000000040000795c */ /* 0x000fe20000300000 */
.L_x_742:
[----:B------:R-:W-:Y:S01]  /*1e8d0*/  IMAD R7, R26, 0x8, R22 ;  /* 0x000000081a077824 */ /* 0x000fe200078e0216 */
[----:B------:R-:W-:Y:S01]  /*1e8e0*/  SHF.L.U32 R2, R28, 0x1f, RZ ;  /* 0x0000001f1c027819 */ /* 0x000fe200000006ff */
[----:B------:R-:W-:Y:S03]  /*1e8f0*/  BSSY B1, `(.L_x_743) ;  /* 0x0000003000017945 */ /* 0x000fe60003800000 */
[----:B------:R-:W0:Y:S02]  /*1e900*/  SYNCS.PHASECHK.TRANS64.TRYWAIT P0, [R7+URZ+0x30840], R2 ;  /* 0x03084002070075a7 */ /* 0x000e24000800017f */
[----:B0-----:R-:W-:Y:S05]  /*1e910*/  @!P0 BRA `(.L_x_744) ;  /* 0x0000004800048947 */ /* 0x001fea0003800000 */
.L_x_876:
[----:B------:R-:W-:Y:S05]  /*1e920*/  BSYNC B1 ;  /* 0x0000000000017941 */ /* 0x000fea0003800000 */
.L_x_743:
[----:B------:R-:W2:Y:S01]  /*1e930*/  LDL R3, [R1] ;  /* 0x0000000001037983 */ /* 0x000ea20000100800 */
[----:B------:R-:W-:Y:S01]  /*1e940*/  SHF.R.S32.HI R20, RZ, 0x1f, R9 ;  /* 0x0000001fff147819 */ /* 0x000fe20000011409 */
[----:B------:R-:W-:Y:S01]  /*1e950*/  ULDC.64 UR4, c[0x0][0x300] ;  /* 0x0000c00000047ab9 */ /* 0x000fe20000000a00 */
[----:B-----5:R-:W-:Y:S01]  /*1e960*/  SHF.R.S32.HI R21, RZ, 0x1f, R0 ;  /* 0x0000001fff157819 */ /* 0x020fe20000011400 */
[----:B------:R-:W-:Y:S02]  /*1e970*/  IMAD R5, R26, 0x4800, R37 ;  /* 0x000048001a057824 */ /* 0x000fe400078e0225 */
[----:B------:R-:W-:-:S04]  /*1e980*/  IMAD R4, R20, UR4, RZ ;  /* 0x0000000414047c24 */ /* 0x000fc8000f8e02ff */
[----:B------:R-:W-:Y:S01]  /*1e990*/  IMAD R4, R9, UR5, R4 ;  /* 0x0000000509047c24 */ /* 0x000fe2000f8e0204 */
[C---:B--2---:R-:W-:Y:S02]  /*1e9a0*/  LOP3.LUT P5, RZ, R3.reuse, 0x2, RZ, 0xc0, !PT ;  /* 0x0000000203ff7812 */ /* 0x044fe400078ac0ff */
[----:B------:R-:W-:Y:S01]  /*1e9b0*/  LOP3.LUT P4, RZ, R3, 0x1, RZ, 0xc0, !PT ;  /* 0x0000000103ff7812 */ /* 0x000fe2000788c0ff */
[----:B0-----:R-:W-:Y:S01]  /*1e9c0*/  IMAD.WIDE.U32 R2, R9, UR4, RZ ;  /* 0x0000000409027c25 */ /* 0x001fe2000f8e00ff */
[----:B------:R-:W-:-:S03]  /*1e9d0*/  ULDC.64 UR4, c[0x0][0x310] ;  /* 0x0000c40000047ab9 */ /* 0x000fc60000000a00 */
[----:B------:R-:W-:Y:S02]  /*1e9e0*/  IMAD.IADD R3, R3, 0x1, R4 ;  /* 0x0000000103037824 */ /* 0x000fe400078e0204 */
[----:B------:R-:W-:Y:S02]  /*1e9f0*/  IMAD R4, R21, UR4, RZ ;  /* 0x0000000415047c24 */ /* 0x000fe4000f8e02ff */
[----:B------:R-:W-:-:S04]  /*1ea00*/  IMAD.WIDE.U32 R2, R0, UR4, R2 ;  /* 0x0000000400027c25 */ /* 0x000fc8000f8e0002 */
        /* <DEDUP_REMOVED lines=12> */
[----:B------:R-:W2:Y:S01]  /*1ead0*/  LDL R3, [R1] ;  /* 0x0000000001037983 */ /* 0x000ea20000100800 */
[----:B------:R-:W-:Y:S02]  /*1eae0*/  IMAD.SHL.U32 R4, R33, 0x2, RZ ;  /* 0x0000000221047824 */ /* 0x000fe400078e00ff */
[----:B------:R-:W-:Y:S01]  /*1eaf0*/  IMAD R5, R5, 0x2, R22 ;  /* 0x0000000205057824 */ /* 0x000fe200078e0216 */
[----:B------:R-:W0:Y:S04]  /*1eb00*/  SHFL.IDX PT, R2, R8, RZ, 0x181f ;  /* 0x00181fff08027589 */ /* 0x000e2800000e0000 */
[----:B------:R-:W-:Y:S01]  /*1eb10*/  SHFL.IDX PT, R34, R6, 0x2, 0x181f ;  /* 0x00581f0006227f89 */ /* 0x000fe200000e0000 */
[----:B0-----:R-:W-:Y:S02]  /*1eb20*/  IADD3 R2, P0, R2, R4, RZ ;  /* 0x0000000402027210 */ /* 0x001fe40007f1e0ff */
[----:B--2---:R-:W-:-:S02]  /*1eb30*/  LOP3.LUT P6, RZ, R3, 0x4, RZ, 0xc0, !PT ;  /* 0x0000000403ff7812 */ /* 0x004fc400078cc0ff */
[----:B------:R-:W0:Y:S02]  /*1eb40*/  SHFL.IDX PT, R3, R6, RZ, 0x181f ;  /* 0x00181fff06037589 */ /* 0x000e2400000e0000 */
[----:B0-----:R-:W-:-:S09]  /*1eb50*/  IMAD.X R3, RZ, RZ, R3, P0 ;  /* 0x000000ffff037224 */ /* 0x001fd200000e0603 */
        /* <DEDUP_REMOVED lines=18> */
[----:B0-----:R-:W-:-:S04]  /*1ec80*/  IADD3 R2, P0, R2, R4, RZ ;  /* 0x0000000402027210 */ /* 0x001fc80007f1e0ff */
[----:B------:R-:W-:Y:S02]  /*1ec90*/  IADD3.X R3, RZ, R34, RZ, P0, !PT ;  /* 0x00000022ff037210 */ /* 0x000fe400007fe4ff */
        /* <DEDUP_REMOVED lines=12> */
.L_x_890:
[----:B------:R-:W3:Y:S01]  /*1ed60*/  LDL R3, [R1] ;  /* 0x0000000001037983 */ /* 0x000ee20000100800 */
[----:B--2---:R-:W-:Y:S02]  /*1ed70*/  IADD3 R2, P0, R2, R4, RZ ;  /* 0x0000000402027210 */ /* 0x004fe40007f1e0ff */
[----:B---3--:R-:W-:-:S03]  /*1ed80*/  LOP3.LUT P6, RZ, R3, 0x4, RZ, 0xc0, !PT ;  /* 0x0000000403ff7812 */ /* 0x008fc600078cc0ff */
[----:B------:R-:W-:Y:S01]  /*1ed90*/  IMAD.X R3, RZ, RZ, R34, P0 ;  /* 0x000000ffff037224 */ /* 0x000fe200000e0622 */
[----:B------:R-:W-:-:S09]  /*1eda0*/  PLOP3.LUT P0, PT, PT, PT, PT, 0x80, 0x0 ;  /* 0x000000000000781c */ /* 0x000fd20003f0f070 */
[----:B------:R-:W-:Y:S01]  /*1edb0*/  @!PT LDS RZ, [RZ] ;  /* 0x00000000fffff984 */ /* 0x000fe20000000800 */
[----:B------:R-:W-:Y:S01]  /*1edc0*/  @!PT LDS RZ, [RZ] ;  /* 0x00000000fffff984 */ /* 0x000fe20000000800 */
[----:B------:R-:W-:Y:S01]  /*1edd0*/  @!PT LDS RZ, [RZ] ;  /* 0x00000000fffff984 */ /* 0x000fe20000000800 */
[----:B------:R1:W-:Y:S04]  /*1ede0*/  LDGSTS.E.BYPASS.LTC128B.128 [R5+0x20c00], desc[UR56][R2.64], !P6 ;  /* 0x20c0000002057fae */ /* 0x0003e8000f101d78 */
[----:B------:R1:W-:Y:S04]  /*1edf0*/  LDGSTS.E.BYPASS.LTC128B.128 [R5+0x23c00], desc[UR56][R2.64+0x80], !P5 ;  /* 0x23c0008002057fae */ /* 0x0003e8000e901d78 */
[----:B------:R1:W-:Y:S01]  /*1ee00*/  LDGSTS.E.BYPASS.LTC128B.128 [R5+0x26c00], desc[UR56][R2.64+0x100], !P4 ;  /* 0x26c0010002057fae */ /* 0x0003e2000e101d78 */
[----:B------:R-:W-:Y:S01]  /*1ee10*/  NOP ;  /* 0x0000000000007918 */ /* 0x000fe20000000000 */
.L_x_746:
[----:B------:R-:W-:Y:S02]  /*1ee20*/  PLOP3.LUT P4, PT, P4, P0, PT, 0xa2, 0x0 ;  /* 0x000000000000781c */ /* 0x000fe40002781472 */
[----:B------:R-:W-:-:S08]  /*1ee30*/  @P0 R2UR P4, UR4, R7 ;  /* 0x00000000070402ca */ /* 0x000fd00000080000 */
[----:B------:R-:W-:-:S05]  /*1ee40*/  @P0 PLOP3.LUT P0, PT, P4, PT, PT, 0x80, 0x0 ;  /* 0x000000000000081c */ /* 0x000fca000270f070 */
[----:B------:R-:W-:Y:S01]  /*1ee50*/  @!P4 SYNCS.ARRIVE.TRANS64.RED.A0T1 RZ, [UR4+0x30830], RZ ;  /* 0x030830ffffffc9a7 */ /* 0x000fe20008200404 */
[----:B------:R-:W-:Y:S07]  /*1ee60*/  @!P4 ARRIVES.LDGSTSBAR.64.TRANSCNT [UR4+0x30830] ;  /* 0x03083000ff00c9b0 */ /* 0x000fee0008000a84 */
[----:B------:R-:W-:Y:S05]  /*1ee70*/  @P0 BRA.U.ANY `(.L_x_746) ;  /* 0xfffffffd00e80947 */ /* 0x000fea000393ffff */
[----:B------:R-:W-:Y:S01]  /*1ee80*/  NOP ;  /* 0x0000000000007918 */ /* 0x000fe20000000000 */
[----:B-1----:R-:W2:Y:S02]  /*1ee90*/  LDL R2, [R1+0x38] ;  /* 0x0000380001027983 */ /* 0x002ea40000100800 */
[----:B--2---:R-:W-:-:S13]  /*1eea0*/  ISETP.NE.AND P5, PT, R2, 0x3, PT ;  /* 0x000000030200780c */ /* 0x004fda0003fa5270 */
[----:B------:R-:W-:Y:S05]  /*1eeb0*/  @!P5 BRA `(.L_x_747) ;  /* 0x000000000004d947 */ /* 0x000fea0003800000 */
[----:B------:R-:W-:Y:S01]  /*1eec0*/  BPT.TRAP 0x1 ;  /* 0x000000040000795c */ /* 0x000fe20000300000 */
.L_x_747:
[----:B------:R1:W-:Y:S01]  /*1eed0*/  SYNCS.ARRIVE.TRANS64.A1T0 RZ, [R7+URZ+0x30830], RZ ;  /* 0x030830ff07ff79a7 */ /* 0x0003e2000810003f */
[----:B------:R-:W-:Y:S05]  /*1eee0*/  @!P5 BRA `(.L_x_748) ;  /* 0x000000000004d947 */ /* 0x000fea0003800000 */
[----:B------:R-:W-:Y:S01]  /*1eef0*/  BPT.TRAP 0x1 ;  /* 0x000000040000795c */ /* 0x000fe20000300000 */
.L_x_748:
[----:B------:R-:W-:Y:S01]  /*1ef00*/  SHF.L.U32 R2, R17, 0x1f, RZ ;  /* 0x0000001f11027819 */ /* 0x000fe200000006ff */
[----:B0-----:R-:W-:Y:S01]  /*1ef10*/  IMAD R6, R10, 0x8, R22 ;  /* 0x000000080a067824 */ /* 0x001fe200078e0216 */
[----:B------:R-:W-:Y:S03]  /*1ef20*/  BSSY B1, `(.L_x_749) ;  /* 0x0000003000017945 */ /* 0x000fe60003800000 */
[----:B------:R-:W0:Y:S02]  /*1ef30*/  SYNCS.PHASECHK.TRANS64.TRYWAIT P0, [R6+URZ+0x30860], R2 ;  /* 0x03086002060075a7 */ /* 0x000e24000800017f */
[----:B0-----:R-:W-:Y:S05]  /*1ef40*/  @!P0 BRA `(.L_x_750) ;  /* 0x0000004800888947 */ /* 0x001fea0003800000 */
.L_x_891:
[----:B------:R-:W-:Y:S05]  /*1ef50*/  BSYNC B1 ;  /* 0x0000000000017941 */ /* 0x000fea0003800000 */
.L_x_749:
[----:B------:R-:W1:Y:S01]  /*1ef60*/  LDL R5, [R1+0x8] ;  /* 0x0000080001057983 */ /* 0x000e620000100800 */
[----:B------:R-:W2:Y:S01]  /*1ef70*/  S2R R3, SR_TID.X ;  /* 0x0000000000037919 */ /* 0x000ea20000002100 */
[----:B------:R-:W-:Y:S01]  /*1ef80*/  UMOV UR4, 0xffffffff ;  /* 0xffffffff00047882 */ /* 0x000fe20000000000 */
[----:B--2---:R-:W-:-:S04]  /*1ef90*/  LOP3.LUT R3, R3, 0x7f, RZ, 0xc0, !PT ;  /* 0x0000007f03037812 */ /* 0x004fc800078ec0ff */
[----:B------:R-:W-:Y:S01]  /*1efa0*/  SHF.R.U32.HI R3, RZ, 0x3, R3 ;  /* 0x00000003ff037819 */ /* 0x000fe20000011603 */
[----:B-1----:R-:W-:Y:S02]  /*1efb0*/  IMAD R7, R30, -0x60, R5 ;  /* 0xffffffa01e077824 */ /* 0x002fe400078e0205 */
[----:B------:R-:W-:Y:S02]  /*1efc0*/  IMAD R5, R10, 0x4800, R37 ;  /* 0x000048000a057824 */ /* 0x000fe400078e0225 */
        /* <DEDUP_REMOVED lines=55> */
.L_x_905:
[----:B01----:R-:W-:Y:S01]  /*1f340*/  IADD3 R2, P0, R14, R4, RZ ;  /* 0x000000040e027210 */ /* 0x003fe20007f1e0ff */
[----:B------:R-:W-:Y:S02]  /*1f350*/  ULDC.64 UR4, c[0x0][0x328] ;  /* 0x0000ca0000047ab9 */ /* 0x000fe40000000a00 */
[----:B------:R-:W-:Y:S01]  /*1f360*/  IMAD R20, R20, UR4, RZ ;  /* 0x0000000414147c24 */ /* 0x000fe2000f8e02ff */
[----:B------:R-:W-:Y:S02]  /*1f370*/  IADD3.X R3, RZ, R24, RZ, P0, !PT ;  /* 0x00000018ff037210 */ /* 0x000fe400007fe4ff */
        /* <DEDUP_REMOVED lines=12> */
[----:B------:R-:W-:Y:S02]  /*1f440*/  IMAD.IADD R3, R3, 0x1, R7 ;  /* 0x0000000103037824 */ /* 0x000fe400078e0207 */
[----:B------:R-:W-:Y:S02]  /*1f450*/  IMAD R21, R21, UR4, RZ ;  /* 0x0000000415157c24 */ /* 0x000fe4000f8e02ff */
[----:B------:R-:W-:-:S04]  /*1f460*/  IMAD.WIDE.U32 R2, R0, UR4, R2 ;  /* 0x0000000400027c25 */ /* 0x000fc8000f8e0002 */
[----:B------:R-:W-:Y:S01]  /*1f470*/  IMAD R21, R0, UR5, R21 ;  /* 0x0000000500157c24 */ /* 0x000fe2000f8e0215 */
[----:B------:R-:W-:Y:S01]  /*1f480*/  ULDC.64 UR4, c[0x0][0x330] ;  /* 0x0000cc0000047ab9 */ /* 0x000fe20000000a00 */
[----:B------:R-:W-:Y:S01]  /*1f490*/  NOP ;  /* 0x0000000000007918 */ /* 0x000fe20000000000 */
[----:B------:R-:W-:Y:S02]  /*1f4a0*/  IMAD R5, R31, UR4, RZ ;  /* 0x000000041f057c24 */ /* 0x000fe4000f8e02ff */
[----:B------:R-:W-:Y:S02]  /*1f4b0*/  IMAD.IADD R3, R3, 0x1, R21 ;  /* 0x0000000103037824 */ /* 0x000fe400078e0215 */
[C---:B------:R-:W-:Y:S02]  /*1f4c0*/  IMAD R5, R18.reuse, UR5, R5 ;  /* 0x0000000512057c24 */ /* 0x040fe4000f8e0205 */
[----:B------:R-:W-:Y:S01]  /*1f4d0*/  IMAD.WIDE.U32 R2, R18, UR4, R2 ;  /* 0x0000000412027c25 */ /* 0x000fe2000f8e0002 */
[----:B------:R-:W-:-:S03]  /*1f4e0*/  ULDC.64 UR4, c[0x0][0x318] ;  /* 0x0000c60000047ab9 */ /* 0x000fc60000000a00 */
[----:B------:R-:W-:Y:S01]  /*1f4f0*/  IMAD.IADD R3, R5, 0x1, R3 ;  /* 0x0000000105037824 */ /* 0x000fe200078e0203 */
[----:B------:R-:W-:-:S04]  /*1f500*/  LEA R23, P0, R2, UR4, 0x1 ;  /* 0x0000000402177c11 */ /* 0x000fc8000f8008ff */
[----:B------:R-:W-:Y:S02]  /*1f510*/  LEA.HI.X R24, R2, UR5, R3, 0x1, P0 ;  /* 0x0000000502187c11 */ /* 0x000fe400080f0c03 */
[----:B------:R-:W-:-:S13]  /*1f520*/  PLOP3.LUT P0, PT, PT, PT, PT, 0x80, 0x0 ;  /* 0x000000000000781c */ /* 0x000fda0003f0f070 */
.L_x_752:
        /* <DEDUP_REMOVED lines=11> */
.L_x_753:
[C---:B------:R-:W-:Y:S01]  /*1f5e0*/  ISETP.GT.AND P0, PT, R25.reuse, RZ, PT ;  /* 0x000000ff1900720c */ /* 0x040fe20003f04270 */
[----:B------:R0:W-:Y:S01]  /*1f5f0*/  SYNCS.ARRIVE.TRANS64.A1T0 RZ, [R6+URZ+0x30850], RZ ;  /* 0x030850ff06ff79a7 */ /* 0x0001e2000810003f */
[----:B------:R-:W-:Y:S02]  /*1f600*/  IMAD.MOV.U32 R17, RZ, RZ, R28 ;  /* 0x000000ffff117224 */ /* 0x000fe400078e001c */
[----:B------:R-:W-:Y:S02]  /*1f610*/  IMAD.MOV.U32 R10, RZ, RZ, R26 ;  /* 0x000000ffff0a7224 */ /* 0x000fe400078e001a */
[----:B------:R-:W-:Y:S02]  /*1f620*/  IMAD.MOV.U32 R30, RZ, RZ, R25 ;  /* 0x000000ffff1e7224 */ /* 0x000fe400078e0019 */
[----:B0-----:R-:W-:-:S05]  /*1f630*/  VIADD R6, R25, 0xffffffff ;  /* 0xffffffff19067836 */ /* 0x001fca0000000000 */
[----:B------:R-:W-:Y:S05]  /*1f640*/  @P0 BRA `(.L_x_754) ;  /* 0xffffffec00f40947 */ /* 0x000fea000383ffff */
.L_x_741:
[----:B------:R-:W-:Y:S05]  /*1f650*/  BSYNC B0 ;  /* 0x0000000000007941 */ /* 0x000fea0003800000 */
.L_x_740:
        /* <DEDUP_REMOVED lines=17> */
.L_x_756:
[----:B------:R-:W-:Y:S05]  /*1f770*/  BSYNC B0 ;  /* 0x0000000000007941 */ /* 0x000fea0003800000 */
.L_x_755:
[----:B------:R-:W3:Y:S02]  /*1f780*/  LDL R0, [R1+0x38] ;  /* 0x0000380001007983 */ /* 0x000ee40000100800 */
[----:B---3--:R-:W-:-:S13]  /*1f790*/  ISETP.NE.AND P0, PT, R0, 0x3, PT ;  /* 0x000000030000780c */ /* 0x008fda0003f05270 */
[----:B------:R-:W-:Y:S05]  /*1f7a0*/  @!P0 BRA `(.L_x_757) ;  /* 0x0000000000048947 */ /* 0x000fea0003800000 */
[----:B------:R-:W-:Y:S01]  /*1f7b0*/  BPT.TRAP 0x1 ;  /* 0x000000040000795c */ /* 0x000fe20000300000 */
.L_x_757:
[----:B------:R-:W3:Y:S01]  /*1f7c0*/  LDL.LU R2, [R1+0x8] ;  /* 0x0000080001027983 */ /* 0x000ee20000300800 */
[----:B------:R-:W-:Y:S01]  /*1f7d0*/  IMAD R0, R26, 0x8, R22 ;  /* 0x000000081a007824 */ /* 0x000fe200078e0216 */
[----:B0-----:R-:W-:Y:S01]  /*1f7e0*/  SHF.L.U32 R3, R28, 0x1f, RZ ;  /* 0x0000001f1c037819 */ /* 0x001fe200000006ff */
[----:B------:R-:W-:Y:S03]  /*1f7f0*/  BSSY B0, `(.L_x_758) ;  /* 0x0000004000007945 */ /* 0x000fe60003800000 */
[----:B------:R-:W0:Y:S01]  /*1f800*/  SYNCS.PHASECHK.TRANS64.TRYWAIT P0, [R0+URZ+0x30860], R3 ;  /* 0x03086003000075a7 */ /* 0x000e22000800017f */
[----:B---3--:R-:W-:Y:S01]  /*1f810*/  IMAD R6, R25, -0x60, R2 ;  /* 0xffffffa019067824 */ /* 0x008fe200078e0202 */
[----:B0-----:R-:W-:Y:S06]  /*1f820*/  @!P0 BRA `(.L_x_759) ;  /* 0x0000004800748947 */ /* 0x001fec0003800000 */
.L_x_906:
[----:B------:R-:W-:Y:S05]  /*1f830*/  BSYNC B0 ;  /* 0x0000000000007941 */ /* 0x000fea0003800000 */
.L_x_758:
[----:B------:R-:W1:Y:S01]  /*1f840*/  S2R R2, SR_TID.X ;  /* 0x0000000000027919 */ /* 0x000e620000002100 */
[----:B------:R-:W-:Y:S01]  /*1f850*/  UMOV UR4, 0xffffffff ;  /* 0xffffffff00047882 */ /* 0x000fe20000000000 */
[----:B------:R-:W-:Y:S01]  /*1f860*/  IMAD R7, R26, 0x4800, R37 ;  /* 0x000048001a077824 */ /* 0x000fe200078e0225 */
[----:B-1----:R-:W-:-:S04]  /*1f870*/  LOP3.LUT R2, R2, 0x7f, RZ, 0xc0, !PT ;  /* 0x0000007f02027812 */ /* 0x002fc800078ec0ff */
[----:B------:R-:W-:-:S05]  /*1f880*/  SHF.R.U32.HI R2, RZ, 0x3, R2 ;  /* 0x00000003ff027819 */ /* 0x000fca0000011602 */
[----:B------:R-:W-:Y:S01]  /*1f890*/  IMAD.IADD R6, R6, 0x1, -R2 ;  /* 0x0000000106067824 */ /* 0x000fe200078e0a02 */
[----:B------:R-:W-:Y:S06]  /*1f8a0*/  BRA.DIV UR4, `(.L_x_760) ;  /* 0x0000004a04687947 */ /* 0x000fec000b800000 */
[----:B--2---:R-:W1:Y:S01]  /*1f8b0*/  SHFL.IDX PT, R14, R23, RZ, 0x181f ;  /* 0x00181fff170e7589 */ /* 0x004e6200000e0000 */
[----:B------:R-:W-:Y:S01]  /*1f8c0*/  ULDC UR4, c[0x0][0x2f4] ;  /* 0x0000bd0000047ab9 */ /* 0x000fe20000000800 */
[C---:B------:R-:W-:Y:S01]  /*1f8d0*/  IMAD.SHL.U32 R5, R33.reuse, 0x2, RZ ;  /* 0x0000000221057824 */ /* 0x040fe200078e00ff */
[----:B------:R-:W-:Y:S01]  /*1f8e0*/  ISETP.GE.AND P2, PT, R33, UR4, PT ;  /* 0x0000000421007c0c */ /* 0x000fe2000bf46270 */
[----:B0-----:R-:W0:Y:S01]  /*1f8f0*/  SHFL.IDX PT, R3, R24, RZ, 0x181f ;  /* 0x00181fff18037589 */ /* 0x001e2200000e0000 */
[----:B------:R-:W-:Y:S02]  /*1f900*/  LEA R4, R7, R22, 0x1 ;  /* 0x0000001607047211 */ /* 0x000fe400078e08ff */
[----:B------:R-:W-:Y:S01]  /*1f910*/  ISETP.LT.OR P4, PT, R6, 0x1, P2 ;  /* 0x000000010600780c */ /* 0x000fe20001781670 */
[----:B------:R-:W-:Y:S01]  /*1f920*/  SHFL.IDX PT, R7, R24, 0x1, 0x181f ;  /* 0x00381f0018077f89 */ /* 0x000fe200000e0000 */
[----:B------:R-:W-:-:S04]  /*1f930*/  ISETP.GE.AND P1, PT, R36, UR4, PT ;  /* 0x0000000424007c0c */ /* 0x000fc8000bf26270 */
[----:B------:R-:W-:Y:S02]  /*1f940*/  ISETP.LT.OR P3, PT, R6, 0x1, P1 ;  /* 0x000000010600780c */ /* 0x000fe40000f61670 */
        /* <DEDUP_REMOVED lines=10> */
[----:B------:R-:W0:Y:S03]  /*1f9f0*/  SHFL.IDX PT, R14, R23, 0x2, 0x181f ;  /* 0x00581f00170e7f89 */ /* 0x000e2600000e0000 */
[----:B------:R-:W-:Y:S01]  /*1fa00*/  IMAD.X R3, RZ, RZ, R7, P3 ;  /* 0x000000ffff037224 */ /* 0x000fe200018e0607 */
        /* <DEDUP_REMOVED lines=36> */
.L_x_920:
[C---:B------:R-:W-:Y:S02]  /*1fc50*/  ISETP.LT.OR P2, PT, R6.reuse, 0x51, P2 ;  /* 0x000000510600780c */ /* 0x040fe40001741670 */
[C---:B------:R-:W-:Y:S02]  /*1fc60*/  ISETP.LT.OR P1, PT, R6.reuse, 0x51, P1 ;  /* 0x000000510600780c */ /* 0x040fe40000f21670 */
[----:B------:R-:W-:Y:S02]  /*1fc70*/  ISETP.LT.OR P0, PT, R6, 0x51, P0 ;  /* 0x000000510600780c */ /* 0x000fe40000701670 */
[----:B0--3--:R-:W-:-:S05]  /*1fc80*/  IADD3 R2, P3, R14, R5, RZ ;  /* 0x000000050e027210 */ /* 0x009fca0007f7e0ff */
[----:B------:R-:W-:-:S05]  /*1fc90*/  IMAD.X R3, RZ, RZ, R24, P3 ;  /* 0x000000ffff037224 */ /* 0x000fca00018e0618 */
        /* <DEDUP_REMOVED lines=8> */
.L_x_761:
[----:B------:R-:W-:Y:S02]  /*1fd20*/  PLOP3.LUT P1, PT, P1, P0, PT, 0xa2, 0x0 ;  /* 0x000000000000781c */ /* 0x000fe40000f21472 */
[----:B------:R-:W-:-:S08]  /*1fd30*/  @P0 R2UR P1, UR4, R0 ;  /* 0x00000000000402ca */ /* 0x000fd00000020000 */
[----:B------:R-:W-:-:S05]  /*1fd40*/  @P0 PLOP3.LUT P0, PT, P1, PT, PT, 0x80, 0x0 ;  /* 0x000000000000081c */ /* 0x000fca0000f0f070 */
[----:B------:R-:W-:Y:S01]  /*1fd50*/  @!P1 SYNCS.ARRIVE.TRANS64.RED.A0T1 RZ, [UR4+0x30850], RZ ;  /* 0x030850ffffff99a7 */ /* 0x000fe20008200404 */
[----:B------:R-:W-:Y:S07]  /*1fd60*/  @!P1 ARRIVES.LDGSTSBAR.64.TRANSCNT [UR4+0x30850] ;  /* 0x03085000ff0099b0 */ /* 0x000fee0008000a84 */
[----:B------:R-:W-:Y:S05]  /*1fd70*/  @P0 BRA.U.ANY `(.L_x_761) ;  /* 0xfffffffd00e80947 */ /* 0x000fea000393ffff */
[----:B------:R-:W-:Y:S01]  /*1fd80*/  NOP ;  /* 0x0000000000007918 */ /* 0x000fe20000000000 */
[----:B0-----:R-:W2:Y:S02]  /*1fd90*/  LDL.LU R2, [R1+0x38] ;  /* 0x0000380001027983 */ /* 0x001ea40000300800 */
[----:B--2---:R-:W-:-:S13]  /*1fda0*/  ISETP.NE.AND P2, PT, R2, 0x3, PT ;  /* 0x000000030200780c */ /* 0x004fda0003f45270 */
[----:B------:R-:W-:Y:S05]  /*1fdb0*/  @!P2 BRA `(.L_x_762) ;  /* 0x000000000004a947 */ /* 0x000fea0003800000 */
[----:B------:R-:W-:Y:S01]  /*1fdc0*/  BPT.TRAP 0x1 ;  /* 0x000000040000795c */ /* 0x000fe20000300000 */
.L_x_762:
[----:B------:R1:W-:Y:S01]  /*1fdd0*/  SYNCS.ARRIVE.TRANS64.A1T0 RZ, [R0+URZ+0x30850], RZ ;  /* 0x030850ff00ff79a7 */ /* 0x0003e2000810003f */
[----:B------:R-:W-:-:S05]  /*1fde0*/  VIADD R26, R26, 0x1 ;  /* 0x000000011a1a7836 */ /* 0x000fca0000000000 */
[----:B------:R-:W-:-:S04]  /*1fdf0*/  ISETP.NE.AND P0, PT, R26, 0x2, PT ;  /* 0x000000021a00780c */ /* 0x000fc80003f05270 */
[----:B------:R-:W-:Y:S02]  /*1fe00*/  SEL R3, RZ, 0x1, P0 ;  /* 0x00000001ff037807 */ /* 0x000fe40000000000 */
[----:B------:R-:W-:Y:S02]  /*1fe10*/  SEL R26, R26, RZ, P0 ;  /* 0x000000ff1a1a7207 */ /* 0x000fe40000000000 */
[----:B-1----:R-:W-:-:S07]  /*1fe20*/  LOP3.LUT R28, R28, R3, RZ, 0x3c, !PT ;  /* 0x000000031c1c7212 */ /* 0x002fce00078e3cff */
.L_x_719:
[----:B------:R-:W-:Y:S05]  /*1fe30*/  BSYNC B7 ;  /* 0x0000000000077941 */ /* 0x000fea0003800000 */
.L_x_717:
[----:B------:R-:W2:Y:S02]  /*1fe40*/  LDL R0, [R1] ;  /* 0x0000000001007983 */ /* 0x000ea40000100800 */
[----:B--2---:R-:W-:-:S13]  /*1fe50*/  LOP3.LUT P0, RZ, R0, 0x20, RZ, 0xc0, !PT ;  /* 0x0000002000ff7812 */ /* 0x004fda000780c0ff */
[----:B------:R-:W-:Y:S05]  /*1fe60*/  @!P0 BRA `(.L_x_763) ;  /* 0x0000000000248947 */ /* 0x000fea0003800000 */
[----:B------:R-:W-:Y:S05]  /*1fe70*/  WARPSYNC.ALL ;  /* 0x0000000000007948 */ /* 0x000fea0003800000 */
[----:B------:R-:W1:Y:S08]  /*1fe80*/  S2UR UR5, SR_CgaCtaId ;  /* 0x00000000000579c3 */ /* 0x000e700000008800 */
[----:B------:R-:W-:Y:S06]  /*1fe90*/  BAR.SYNC.DEFER_BLOCKING 0x5, 0x180 ;  /* 0x0146000000007b1d */ /* 0x000fec0000010000 */
[----:B------:R-:W-:-:S02]  /*1fea0*/  UMOV UR4, 0x400 ;  /* 0x0000040000047882 */ /* 0x000fc40000000000 */
[----:B-1----:R-:W-:-:S06]  /*1feb0*/  ULEA UR4, UR5, UR4, 0x18 ;  /* 0x0000000405047291 */ /* 0x002fcc000f8ec03f */
[----:B0-----:R-:W-:-:S05]  /*1fec0*/  IMAD.U32 R22, RZ, RZ, UR4 ;  /* 0x00000004ff167e24 */ /* 0x001fca000f8e00ff */
[----:B------:R0:W1:Y:S01]  /*1fed0*/  LDS.128 R16, [R22+0x308d0] ;  /* 0x0308d00016107984 */ /* 0x0000620000000c00 */
[----:B------:R-:W-:Y:S06]  /*1fee0*/  BAR.ARV 0x4, 0x180 ;  /* 0x0106000000007b1d */ /* 0x000fec0000002000 */
[----:B------:R-:W-:Y:S05]  /*1fef0*/  BRA `(.L_x_764) ;  /* 0x0000000800407947 */ /* 0x000fea0003800000 */
.L_x_763:
[----:B------:R-:W1:Y:S01]  /*1ff00*/  S2R R8, SR_TID.X ;  /* 0x0000000000087919 */ /* 0x000e620000002100 */
[----:B------:R-:W-:Y:S01]  /*1ff10*/  UMOV UR4, 0xffffffff ;  /* 0xffffffff00047882 */ /* 0x000fe20000000000 */
[----:B-1----:R-:W-:-:S04]  /*1ff20*/  LOP3.LUT R8, R8, 0x1f, RZ, 0xc0, !PT ;  /* 0x0000001f08087812 */ /* 0x002fc800078ec0ff */
[----:B------:R-:W-:Y:S01]  /*1ff30*/  ISETP.NE.AND P0, PT, R8, 0x1f, PT ;  /* 0x0000001f0800780c */ /* 0x000fe20003f05270 */
[----:B------:R-:W-:-:S12]  /*1ff40*/  BRA.DIV UR4, `(.L_x_765) ;  /* 0x0000004a04c47947 */ /* 0x000fd8000b800000 */
[----:B0-----:R-:W-:Y:S01]  /*1ff50*/  IMAD.IADD R5, R19, 0x1, R8 ;  /* 0x0000000113057824 */ /* 0x001fe200078e0208 */
[----:B------:R-:W-:-:S04]  /*1ff60*/  ULDC UR4, c[0x0][0xc3c] ;  /* 0x00030f0000047ab9 */ /* 0x000fc80000000800 */
[----:B------:R-:W-:-:S13]  /*1ff70*/  ISETP.GE.OR P1, PT, R5, UR4, !P0 ;  /* 0x0000000405007c0c */ /* 0x000fda000c726670 */
[----:B------:R-:W0:Y:S02]  /*1ff80*/  @!P1 LDC.64 R2, c[0x0][0xc80] ;  /* 0x00032000ff029b82 */ /* 0x000e240000000a00 */
[----:B0-----:R-:W-:-:S06]  /*1ff90*/  @!P1 IMAD.WIDE R2, R5, 0x4, R2 ;  /* 0x0000000405029825 */ /* 0x001fcc00078e0202 */
[----:B------:R-:W2:Y:S01]  /*1ffa0*/  @!P1 LDG.E R2, desc[UR56][R2.64] ;  /* 0x0000003802029981 */ /* 0x000ea2000c1e1900 */
[----:B------:R-:W-:Y:S01]  /*1ffb0*/  IMAD.MOV.U32 R4, RZ, RZ, RZ ;  /* 0x000000ffff047224 */ /* 0x000fe200078e00ff */
[C---:B------:R-:W-:Y:S02]  /*1ffc0*/  ISETP.GE.U32.AND P2, PT, R8.reuse, 0x2, PT ;  /* 0x000000020800780c */ /* 0x040fe40003f46070 */
[C---:B------:R-:W-:Y:S01]  /*1ffd0*/  ISETP.GE.U32.AND P3, PT, R8.reuse, 0x4, PT ;  /* 0x000000040800780c */ /* 0x040fe20003f66070 */
[----:B------:R-:W-:Y:S01]  /*1ffe0*/  SHFL.IDX PT, R0, R16, 0x1, 0x1f ;  /* 0x00201f0010007f89 */ /* 0x000fe200000e0000 */
[C---:B------:R-:W-:Y:S02]  /*1fff0*/  ISETP.GE.U32.AND P4, PT, R8.reuse, 0x8, PT ;  /* 0x000000080800780c */ /* 0x040fe40003f86070 */
[----:B------:R-:W-:Y:S02]  /*20000*/  ISETP.GE.U32.AND P5, PT, R8, 0x10, PT ;  /* 0x000000100800780c */ /* 0x000fe40003fa6070 */
[----:B--2---:R-:W-:-:S02]  /*20010*/  @!P1 MOV R4, R2 ;  /* 0x0000000200049202 */ /* 0x004fc40000000f00 */
[----:B------:R-:W-:-:S03]  /*20020*/  ISETP.NE.AND P1, PT, R8, RZ, PT ;  /* 0x000000ff0800720c */ /* 0x000fc60003f25270 */
        /* <DEDUP_REMOVED lines=16> */
[----:B------:R0:W1:Y:S02]  /*20130*/  SHFL.IDX PT, R14, R6, 0x1f, 0x1f ;  /* 0x03e01f00060e7f89 */ /* 0x00006400000e0000 */
.L_x_930:
[----:B------:R-:W-:Y:S02]  /*20140*/  ULDC UR4, c[0x0][0xc38] ;  /* 0x00030e0000047ab9 */ /* 0x000fe40000000800 */
[----:B------:R-:W-:-:S04]  /*20150*/  IMAD.U32 R7, RZ, RZ, UR4 ;  /* 0x00000004ff077e24 */ /* 0x000fc8000f8e00ff */
[----:B-1----:R-:W-:-:S04]  /*20160*/  IMAD R3, R14, R7, RZ ;  /* 0x000000070e037224 */ /* 0x002fc800078e02ff */
[----:B------:R-:W-:-:S05]  /*20170*/  IMAD.IADD R8, R0, 0x1, R3 ;  /* 0x0000000100087824 */ /* 0x000fca00078e0203 */
[----:B------:R-:W-:-:S13]  /*20180*/  ISETP.GT.AND P6, PT, R8, R5, PT ;  /* 0x000000050800720c */ /* 0x000fda0003fc4270 */
[----:B------:R-:W-:Y:S05]  /*20190*/  @P6 BRA `(.L_x_766) ;  /* 0x00000000009c6947 */ /* 0x000fea0003800000 */
.L_x_771:
        /* <DEDUP_REMOVED lines=14> */
.L_x_769:
[----:B------:R-:W-:Y:S05]  /*20280*/  BSYNC B0 ;  /* 0x0000000000007941 */ /* 0x000fea0003800000 */
.L_x_768:
        /* <DEDUP_REMOVED lines=15> */
[----:B0-----:R-:W-:-:S05]  /*20380*/  SEL R6, R14, RZ, P5 ;  /* 0x000000ff0e067207 */ /* 0x001fca0002800000 */
[----:B------:R-:W-:-:S05]  /*20390*/  IMAD.IADD R6, R3, 0x1, R6 ;  /* 0x0000000103067824 */ /* 0x000fca00078e0206 */
[----:B------:R0:W1:Y:S02]  /*203a0*/  SHFL.IDX PT, R14, R6, 0x1f, 0x1f ;  /* 0x03e01f00060e7f89 */ /* 0x00006400000e0000 */
.L_x_938:
[----:B------:R-:W-:Y:S02]  /*203b0*/  ULDC UR4, c[0x0][0xc38] ;  /* 0x00030e0000047ab9 */ /* 0x000fe40000000800 */
[----:B------:R-:W-:-:S04]  /*203c0*/  IMAD.U32 R7, RZ, RZ, UR4 ;  /* 0x00000004ff077e24 */ /* 0x000fc8000f8e00ff */
[----:B-1----:R-:W-:-:S04]  /*203d0*/  IMAD R3, R14, R7, RZ ;  /* 0x000000070e037224 */ /* 0x002fc800078e02ff */
[----:B------:R-:W-:-:S05]  /*203e0*/  IMAD.IADD R8, R3, 0x1, R8 ;  /* 0x0000000103087824 */ /* 0x000fca00078e0208 */
[----:B------:R-:W-:-:S13]  /*203f0*/  ISETP.GT.AND P6, PT, R8, R5, PT ;  /* 0x000000050800720c */ /* 0x000fda0003fc4270 */
[----:B------:R-:W-:Y:S05]  /*20400*/  @!P6 BRA `(.L_x_771) ;  /* 0xfffffffc0064e947 */ /* 0x000fea000383ffff */
.L_x_766:
        /* <DEDUP_REMOVED lines=8> */
.L_x_942:
[----:B------:R-:W-:Y:S01]  /*20490*/  ISETP.NE.AND P0, PT, R2, RZ, PT ;  /* 0x000000ff0200720c */ /* 0x000fe20003f05270 */
[----:B------:R-:W-:-:S12]  /*204a0*/  IMAD.MOV.U32 R14, RZ, RZ, RZ ;  /* 0x000000ffff0e7224 */ /* 0x000fd800078e00ff */
[----:B------:R-:W-:Y:S05]  /*204b0*/  @!P0 BRA `(.L_x_773) ;  /* 0x0000000000108947 */ /* 0x000fea0003800000 */
[----:B------:R-:W-:Y:S01]  /*204c0*/  UMOV UR4, 0xffffffff ;  /* 0xffffffff00047882 */ /* 0x000fe20000000000 */
[----:B------:R-:W-:Y:S02]  /*204d0*/  VIADD R12, R0, 0xffffffff ;  /* 0xffffffff000c7836 */ /* 0x000fe40000000000 */
[----:B------:R-:W-:Y:S05]  /*204e0*/  BRA.DIV UR4, `(.L_x_774) ;  /* 0x0000004e04847947 */ /* 0x000fea000b800000 */
[----:B------:R3:W4:Y:S02]  /*204f0*/  SHFL.IDX PT, R14, R6, R12, 0x1f ;  /* 0x00001f0c060e7589 */ /* 0x00072400000e0000 */
.L_x_773:
[----:B0-23--:R-:W-:Y:S01]  /*20500*/  IABS R6, R4 ;  /* 0x0000000400067213 */ /* 0x00dfe20000000000 */
[----:B----4-:R-:W-:Y:S02]  /*20510*/  IMAD R16, R14, R7, R8 ;  /* 0x000000070e107224 */ /* 0x010fe400078e0208 */
[----:B------:R-:W-:Y:S01]  /*20520*/  IMAD.IADD R19, R0, 0x1, R19 ;  /* 0x0000000100137824 */ /* 0x000fe200078e0213 */
[----:B------:R-:W0:Y:S08]  /*20530*/  I2F.RP R9, R6 ;  /* 0x0000000600097306 */ /* 0x000e300000209400 */
[----:B0-----:R-:W0:Y:S02]  /*20540*/  MUFU.RCP R9, R9 ;  /* 0x0000000900097308 */ /* 0x001e240000001000 */
[----:B0-----:R-:W-:-:S06]  /*20550*/  VIADD R2, R9, 0xffffffe ;  /* 0x0ffffffe09027836 */ /* 0x001fcc0000000000 */
[----:B------:R0:W2:Y:S02]  /*20560*/  F2I.FTZ.U32.TRUNC.NTZ R3, R2 ;  /* 0x0000000200037305 */ /* 0x0000a4000021f000 */
[----:B0-----:R-:W-:Y:S01]  /*20570*/  IMAD.MOV.U32 R2, RZ, RZ, RZ ;  /* 0x000000ffff027224 */ /* 0x001fe200078e00ff */
[----:B--2---:R-:W-:-:S05]  /*20580*/  IADD3 R7, RZ, -R3, RZ ;  /* 0x80000003ff077210 */ /* 0x004fca0007ffe0ff */
        /* <DEDUP_REMOVED lines=11> */
[----:B------:R-:W-:Y:S02]  /*20640*/  @!P1 IMAD.IADD R5, R5, 0x1, -R6 ;  /* 0x0000000105059824 */ /* 0x000fe400078e0a06 */
[----:B------:R-:W-:Y:S01]  /*20650*/  @!P1 VIADD R3, R3, 0x1 ;  /* 0x0000000103039836 */ /* 0x000fe20000000000 */
        /* <DEDUP_REMOVED lines=9> */
.L_x_767:
[----:B------:R-:W-:Y:S01]  /*206f0*/  UMOV UR4, URZ ;  /* 0x0000003f00047c82 */ /* 0x000fe20008000000 */
[----:B------:R-:W-:Y:S01]  /*20700*/  UMOV UR5, URZ ;  /* 0x0000003f00057c82 */ /* 0x000fe20008000000 */
[----:B------:R-:W-:Y:S01]  /*20710*/  ULDC UR6, c[0x0][0xc3c] ;  /* 0x00030f0000067ab9 */ /* 0x000fe20000000800 */
[----:B------:R-:W-:Y:S01]  /*20720*/  MOV R16, R5 ;  /* 0x0000000500107202 */ /* 0x000fe20000000f00 */
[----:B------:R-:W-:Y:S02]  /*20730*/  IMAD.U32 R17, RZ, RZ, UR4 ;  /* 0x00000004ff117e24 */ /* 0x000fe4000f8e00ff */
[----:B------:R-:W-:Y:S02]  /*20740*/  IMAD.U32 R18, RZ, RZ, UR5 ;  /* 0x00000005ff127e24 */ /* 0x000fe4000f8e00ff */
[----:B------:R-:W-:-:S07]  /*20750*/  IMAD.U32 R19, RZ, RZ, UR6 ;  /* 0x00000006ff137e24 */ /* 0x000fce000f8e00ff */
.L_x_775:
        /* <DEDUP_REMOVED lines=10> */
.L_x_764:
[----:B------:R-:W-:Y:S02]  /*20800*/  ULDC UR4, c[0x0][0xc3c] ;  /* 0x00030f0000047ab9 */ /* 0x000fe40000000800 */
[----:B-1----:R-:W-:-:S13]  /*20810*/  ISETP.GE.AND P0, PT, R19, UR4, PT ;  /* 0x0000000413007c0c */ /* 0x002fda000bf06270 */
[----:B------:R-:W-:Y:S05]  /*20820*/  @!P0 BRA `(.L_x_776) ;  /* 0xffffffa000f48947 */ /* 0x000fea000383ffff */
[----:B------:R-:W-:Y:S05]  /*20830*/  BSYNC B8 ;  /* 0x0000000000087941 */ /* 0x000fea0003800000 */
.L_x_673:
[----:B------:R-:W3:Y:S01]  /*20840*/  LDL.LU R0, [R1+0x28] ;  /* 0x0000280001007983 */ /* 0x000ee20000300800 */
[----:B------:R-:W-:Y:S01]  /*20850*/  BSSY B0, `(.L_x_777) ;  /* 0x000000b000007945 */ /* 0x000fe20003800000 */
[----:B------:R-:W1:Y:S01]  /*20860*/  S2R R5, SR_CgaCtaId ;  /* 0x0000000000057919 */ /* 0x000e620000008800 */
[----:B---3--:R-:W-:-:S05]  /*20870*/  VIADD R0, R0, 0x1 ;  /* 0x0000000100007836 */ /* 0x008fca0000000000 */
[----:B--2---:R-:W-:-:S04]  /*20880*/  LEA.HI R2, R0, R0, RZ, 0x1 ;  /* 0x0000000000027211 */ /* 0x004fc800078f08ff */
[----:B0-----:R-:W-:Y:S02]  /*20890*/  LOP3.LUT R3, R2, 0xfffffffe, RZ, 0xc0, !PT ;  /* 0xfffffffe02037812 */ /* 0x001fe400078ec0ff */
[----:B------:R-:W-:-:S03]  /*208a0*/  MOV R2, 0x400 ;  /* 0x0000040000027802 */ /* 0x000fc60000000f00 */
[----:B------:R-:W-:Y:S01]  /*208b0*/  IMAD.IADD R0, R0, 0x1, -R3 ;  /* 0x0000000100007824 */ /* 0x000fe200078e0a03 */
[----:B-1----:R-:W-:-:S04]  /*208c0*/  LEA R7, R5, R2, 0x18 ;  /* 0x0000000205077211 */ /* 0x002fc800078ec0ff */
[----:B------:R-:W-:-:S04]  /*208d0*/  SHF.L.U32 R0, R0, 0x1f, RZ ;  /* 0x0000001f00007819 */ /* 0x000fc800000006ff */
[----:B------:R-:W0:Y:S02]  /*208e0*/  SYNCS.PHASECHK.TRANS64.TRYWAIT P0, [R7+URZ+0x30820], R0 ;  /* 0x03082000070075a7 */ /* 0x000e24000800017f */
[----:B0-----:R-:W-:Y:S05]  /*208f0*/  @!P0 BRA `(.L_x_778) ;  /* 0x0000004800a48947 */ /* 0x001fea0003800000 */
.L_x_945:
[----:B------:R-:W-:Y:S05]  /*20900*/  BSYNC B0 ;  /* 0x0000000000007941 */ /* 0x000fea0003800000 */
.L_x_777:
[----:B------:R-:W-:-:S03]  /*20910*/  UMOV UR4, 0xffffffff ;  /* 0xffffffff00047882 */ /* 0x000fc60000000000 */
[----:B------:R-:W-:Y:S05]  /*20920*/  BRA.DIV UR4, `(.L_x_779) ;  /* 0x0000004a04ac7947 */ /* 0x000fea000b800000 */
[----:B0-----:R-:W0:Y:S02]  /*20930*/  S2R R0, SR_TID.X ;  /* 0x0000000000007919 */ /* 0x001e240000002100 */
[----:B0-----:R-:W-:-:S04]  /*20940*/  SHF.R.U32.HI R0, RZ, 0x5, R0 ;  /* 0x00000005ff007819 */ /* 0x001fc80000011600 */
[----:B------:R-:W-:-:S05]  /*20950*/  LOP3.LUT R0, R0, 0x3, RZ, 0xc0, !PT ;  /* 0x0000000300007812 */ /* 0x000fca00078ec0ff */
[----:B------:R0:W1:Y:S02]  /*20960*/  SHFL.IDX PT, R14, R0, RZ, 0x1f ;  /* 0x00001fff000e7589 */ /* 0x00006400000e0000 */
.L_x_948:
[----:B-1----:R-:W-:-:S13]  /*20970*/  ISETP.NE.AND P0, PT, R14, RZ, PT ;  /* 0x000000ff0e00720c */ /* 0x002fda0003f05270 */
[----:B------:R-:W-:Y:S05]  /*20980*/  @P0 BRA `(.L_x_448) ;  /* 0x0000000000880947 */ /* 0x000fea0003800000 */
[----:B------:R-:W-:-:S03]  /*20990*/  UMOV UR4, 0xffffffff ;  /* 0xffffffff00047882 */ /* 0x000fc60000000000 */
[----:B------:R-:W-:Y:S05]  /*209a0*/  BRA.DIV UR4, `(.L_x_780) ;  /* 0x0000004a04c07947 */ /* 0x000fea000b800000 */
[----:B------:R-:W-:-:S13]  /*209b0*/  ELECT P6, URZ, PT ;  /* 0x00000000003f782f */ /* 0x000fda00038c0000 */
.L_x_951:
[----:B------:R-:W-:Y:S05]  /*209c0*/  @!P6 BRA `(.L_x_448) ;  /* 0x000000000078e947 */ /* 0x000fea0003800000 */
[----:B------:R-:W-:-:S06]  /*209d0*/  ULOP3.LUT UR4, UR61, 0x2, URZ, 0xfc, !UPT ;  /* 0x000000023d047892 */ /* 0x000fcc000f8efc3f */
[----:B0-----:R-:W-:-:S05]  /*209e0*/  IMAD.U32 R0, RZ, RZ, UR4 ;  /* 0x00000004ff007e24 */ /* 0x001fca000f8e00ff */
[----:B------:R-:W-:-:S13]  /*209f0*/  ISETP.NE.AND P0, PT, R0, 0x3, PT ;  /* 0x000000030000780c */ /* 0x000fda0003f05270 */
[----:B------:R-:W-:Y:S05]  /*20a00*/  @!P0 BRA `(.L_x_781) ;  /* 0x0000000000048947 */ /* 0x000fea0003800000 */
[----:B------:R-:W-:Y:S01]  /*20a10*/  BPT.TRAP 0x1 ;  /* 0x000000040000795c */ /* 0x000fe20000300000 */
.L_x_781:
[----:B------:R-:W-:Y:S01]  /*20a20*/  IMAD R5, R26, 0x8, R7 ;  /* 0x000000081a057824 */ /* 0x000fe200078e0207 */
[----:B------:R-:W-:Y:S01]  /*20a30*/  SHF.L.U32 R0, R28, 0x1f, RZ ;  /* 0x0000001f1c007819 */ /* 0x000fe200000006ff */
[----:B------:R-:W-:-:S03]  /*20a40*/  VIADD R26, R26, 0x1 ;  /* 0x000000011a1a7836 */ /* 0x000fc60000000000 */
[----:B------:R-:W0:Y:S02]  /*20a50*/  SYNCS.PHASECHK.TRANS64.TRYWAIT P1, [R5+URZ+0x30840], R0 ;  /* 0x03084000050075a7 */ /* 0x000e24000802017f */
[----:B------:R-:W-:-:S04]  /*20a60*/  ISETP.NE.AND P2, PT, R26, 0x2, PT ;  /* 0x000000021a00780c */ /* 0x000fc80003f45270 */
[----:B------:R-:W-:Y:S01]  /*20a70*/  SEL R3, RZ, 0x1, P2 ;  /* 0x00000001ff037807 */ /* 0x000fe20001000000 */
[----:B0-----:R-:W-:Y:S08]  /*20a80*/  @!P1 BRA `(.L_x_782) ;  /* 0x0000004800a89947 */ /* 0x001ff00003800000 */
.L_x_952:
[----:B------:R-:W-:Y:S02]  /*20a90*/  SEL R26, R26, RZ, P2 ;  /* 0x000000ff1a1a7207 */ /* 0x000fe40001000000 */
[----:B------:R-:W-:Y:S01]  /*20aa0*/  LOP3.LUT R2, R28, R3, RZ, 0x3c, !PT ;  /* 0x000000031c027212 */ /* 0x000fe200078e3cff */
[----:B------:R-:W-:Y:S06]  /*20ab0*/  @!P0 BRA `(.L_x_783) ;  /* 0x0000000000048947 */ /* 0x000fec0003800000 */
[----:B------:R-:W-:Y:S01]  /*20ac0*/  BPT.TRAP 0x1 ;  /* 0x000000040000795c */ /* 0x000fe20000300000 */
.L_x_783:
[----:B------:R-:W-:Y:S01]  /*20ad0*/  IMAD R3, R26, 0x8, R7 ;  /* 0x000000081a037824 */ /* 0x000fe200078e0207 */
[----:B------:R-:W-:-:S04]  /*20ae0*/  SHF.L.U32 R2, R2, 0x1f, RZ ;  /* 0x0000001f02027819 */ /* 0x000fc800000006ff */
[----:B------:R-:W1:Y:S02]  /*20af0*/  SYNCS.PHASECHK.TRANS64.TRYWAIT P1, [R3+URZ+0x30840], R2 ;  /* 0x03084002030075a7 */ /* 0x000e64000802017f */
[----:B-1----:R-:W-:Y:S05]  /*20b00*/  @!P1 BRA `(.L_x_784) ;  /* 0x00000048009c9947 */ /* 0x002fea0003800000 */
.L_x_953:
[----:B------:R-:W-:Y:S05]  /*20b10*/  @!P0 BRA `(.L_x_785) ;  /* 0x0000000000048947 */ /* 0x000fea0003800000 */
[----:B------:R-:W-:Y:S01]  /*20b20*/  BPT.TRAP 0x1 ;  /* 0x000000040000795c */ /* 0x000fe20000300000 */
.L_x_785:
[----:B------:R-:W2:Y:S02]  /*20b30*/  SYNCS.PHASECHK.TRANS64.TRYWAIT P1, [R5+URZ+0x30860], R0 ;  /* 0x03086000050075a7 */ /* 0x000ea4000802017f */
[----:B--2---:R-:W-:Y:S05]  /*20b40*/  @!P1 BRA `(.L_x_786) ;  /* 0x0000004800a09947 */ /* 0x004fea0003800000 */
.L_x_954:
[----:B------:R-:W-:Y:S05]  /*20b50*/  @!P0 BRA `(.L_x_787) ;  /* 0x0000000000048947 */ /* 0x000fea0003800000 */
[----:B------:R-:W-:Y:S01]  /*20b60*/  BPT.TRAP 0x1 ;  /* 0x000000040000795c */ /* 0x000fe20000300000 */
.L_x_787:
[----:B---3--:R3:W4:Y:S02]  /*20b70*/  SYNCS.PHASECHK.TRANS64.TRYWAIT P0, [R3+URZ+0x30860], R2 ;  /* 0x03086002030075a7 */ /* 0x008724000800017f */
[----:B----4-:R-:W-:Y:S05]  /*20b80*/  @!P0 NANOSLEEP.SYNCS 0x989680 ;  /* 0x009896800000895d */ /* 0x010fea0003900000 */
[----:B------:R-:W4:Y:S02]  /*20b90*/  @!P0 SYNCS.PHASECHK.TRANS64 P0, [R3+URZ+0x30860], R2 ;  /* 0x03086002030085a7 */ /* 0x000f24000800007f */
[----:B----4-:R-:W-:Y:S05]  /*20ba0*/  @!P0 BRA `(.L_x_787) ;  /* 0xfffffffc00f08947 */ /* 0x010fea000383ffff */
.L_x_448:
[----:B------:R-:W-:Y:S05]  /*20bb0*/  BSYNC B9 ;  /* 0x0000000000097941 */ /* 0x000fea0003800000 */
.L_x_445:
[----:B------:R-:W-:Y:S05]  /*20bc0*/  EXIT ;  /* 0x000000000000794d */ /* 0x000fea0003800000 */
.L_x_466:
[----:B0-----:R0:W1:Y:S02]  /*20bd0*/  SYNCS.PHASECHK.TRANS64.TRYWAIT P5, [R87+URZ+0x30890], R88 ;  /* 0x03089058570075a7 */ /* 0x00106400080a017f */
[----:B-1----:R-:W-:Y:S05]  /*20be0*/  @!P5 NANOSLEEP.SYNCS 0x989680 ;  /* 0x009896800000d95d */ /* 0x002fea0003900000 */
[----:B------:R-:W1:Y:S02]  /*20bf0*/  @!P5 SYNCS.PHASECHK.TRANS64 P5, [R87+URZ+0x30890], R88 ;  /* 0x030890585700d5a7 */ /* 0x000e6400080a007f */
[----:B-1----:R-:W-:Y:S05]  /*20c00*/  @!P5 BRA `(.L_x_466) ;  /* 0xfffffffc00f0d947 */ /* 0x002fea000383ffff */
[----:B------:R-:W-:Y:S05]  /*20c10*/  BRA `(.L_x_788) ;  /* 0xfffffe2800f87947 */ /* 0x000fea000383ffff */
.L_x_467:
[----:B------:R-:W-:Y:S01]  /*20c20*/  BSSY B1, `(.L_x_789) ;  /* 0x0000008000017945 */ /* 0x000fe20003800000 */
[----:B------:R-:W-:Y:S01]  /*20c30*/  IMAD.MOV.U32 R13, RZ, RZ, R117 ;  /* 0x000000ffff0d7224 */ /* 0x000fe200078e0075 */
[----:B------:R-:W-:Y:S01]  /*20c40*/  MOV R12, RZ ;  /* 0x000000ff000c7202 */ /* 0x000fe20000000f00 */
[----:B------:R-:W-:Y:S02]  /*20c50*/  IMAD.MOV.U32 R11, RZ, RZ, 0x1c1f ;  /* 0x00001c1fff0b7424 */ /* 0x000fe400078e00ff */
[----:B------:R-:W-:-:S07]  /*20c60*/  IMAD.MOV.U32 R15, RZ, RZ, -0x1 ;  /* 0xffffffffff0f7424 */ /* 0x000fce00078e00ff */
[----:B0-----:R-:W-:Y:S05]  /*20c70*/  WARPSYNC.COLLECTIVE R15, `(.L_x_790) ;  /* 0x000000000f087348 */ /* 0x001fea0003c00000 */
[----:B------:R1:W2:Y:S02]  /*20c80*/  SHFL.IDX P6, R14, R13, R12, R11 ;  /* 0x0000000c0d0e7389 */ /* 0x0002a400000c000b */
[----:B012---:R-:W-:Y:S01]  /*20c90*/  ENDCOLLECTIVE ;  /* 0x000000000000791b */ /* 0x007fe20003800000 */
.L_x_790:
[----:B------:R-:W-:Y:S05]  /*20ca0*/  BSYNC B1 ;  /* 0x0000000000017941 */ /* 0x000fea0003800000 */
.L_x_789:
[----:B------:R-:W-:Y:S02]  /*20cb0*/  IMAD.MOV.U32 R13, RZ, RZ, R120 ;  /* 0x000000ffff0d7224 */ /* 0x000fe400078e0078 */
[----:B------:R-:W-:Y:S02]  /*20cc0*/  IMAD.MOV.U32 R12, RZ, RZ, RZ ;  /* 0x000000ffff0c7224 */ /* 0x000fe400078e00ff */
[----:B------:R-:W-:Y:S02]  /*20cd0*/  IMAD.MOV.U32 R11, RZ, RZ, 0x1c1f ;  /* 0x00001c1fff0b7424 */ /* 0x000fe400078e00ff */
[----:B------:R-:W-:Y:S02]  /*20ce0*/  IMAD.MOV.U32 R15, RZ, RZ, -0x1 ;  /* 0xffffffffff0f7424 */ /* 0x000fe400078e00ff */
[----:B------:R-:W-:-:S07]  /*20cf0*/  IMAD.MOV.U32 R82, RZ, RZ, R14 ;  /* 0x000000ffff527224 */ /* 0x000fce00078e000e */
[----:B------:R-:W-:Y:S05]  /*20d00*/  WARPSYNC.COLLECTIVE R15, `(.L_x_791) ;  /* 0x000000000f087348 */ /* 0x000fea0003c00000 */
[----:B------:R0:W1:Y:S02]  /*20d10*/  SHFL.IDX P6, R14, R13, R12, R11 ;  /* 0x0000000c0d0e7389 */ /* 0x00006400000c000b */
[----:B01----:R-:W-:Y:S01]  /*20d20*/  ENDCOLLECTIVE ;  /* 0x000000000000791b */ /* 0x003fe20003800000 */
.L_x_791:
[----:B------:R-:W-:Y:S01]  /*20d30*/  IMAD.MOV.U32 R11, RZ, RZ, R14 ;  /* 0x000000ffff0b7224 */ /* 0x000fe200078e000e */
[----:B------:R-:W-:Y:S06]  /*20d40*/  BRA `(.L_x_792) ;  /* 0xfffffe2800c07947 */ /* 0x000fec000383ffff */
.L_x_492:
[----:B------:R-:W-:Y:S01]  /*20d50*/  BSSY B1, `(.L_x_793) ;  /* 0x0000008000017945 */ /* 0x000fe20003800000 */
[----:B0---4-:R-:W-:Y:S01]  /*20d60*/  IMAD.MOV.U32 R13, RZ, RZ, R117 ;  /* 0x000000ffff0d7224 */ /* 0x011fe200078e0075 */
[----:B---3--:R-:W-:Y:S01]  /*20d70*/  MOV R11, 0x1c1f ;  /* 0x00001c1f000b7802 */ /* 0x008fe20000000f00 */
[----:B------:R-:W-:Y:S02]  /*20d80*/  IMAD.MOV.U32 R12, RZ, RZ, 0x1 ;  /* 0x00000001ff0c7424 */ /* 0x000fe400078e00ff */
[----:B------:R-:W-:-:S07]  /*20d90*/  IMAD.MOV.U32 R15, RZ, RZ, -0x1 ;  /* 0xffffffffff0f7424 */ /* 0x000fce00078e00ff */
[----:B-12---:R-:W-:Y:S05]  /*20da0*/  WARPSYNC.COLLECTIVE R15, `(.L_x_794) ;  /* 0x000000000f087348 */ /* 0x006fea0003c00000 */
[----:B------:R0:W3:Y:S02]  /*20db0*/  SHFL.IDX P6, R14, R13, R12, R11 ;  /* 0x0000000c0d0e7389 */ /* 0x0000e400000c000b */
[----:B0123--:R-:W-:Y:S01]  /*20dc0*/  ENDCOLLECTIVE ;  /* 0x000000000000791b */ /* 0x00ffe20003800000 */
.L_x_794:
[----:B------:R-:W-:Y:S05]  /*20dd0*/  BSYNC B1 ;  /* 0x0000000000017941 */ /* 0x000fea0003800000 */
.L_x_793:
[----:B------:R-:W-:Y:S02]  /*20de0*/  IMAD.MOV.U32 R13, RZ, RZ, R120 ;  /* 0x000000ffff0d7224 */ /* 0x000fe400078e0078 */
[----:B------:R-:W-:Y:S02]  /*20df0*/  IMAD.MOV.U32 R12, RZ, RZ, 0x1 ;  /* 0x00000001ff0c7424 */ /* 0x000fe400078e00ff */
[----:B------:R-:W-:Y:S02]  /*20e00*/  IMAD.MOV.U32 R11, RZ, RZ, 0x1c1f ;  /* 0x00001c1fff0b7424 */ /* 0x000fe400078e00ff */
[----:B------:R-:W-:Y:S02]  /*20e10*/  IMAD.MOV.U32 R15, RZ, RZ, -0x1 ;  /* 0xffffffffff0f7424 */ /* 0x000fe400078e00ff */
[----:B------:R-:W-:-:S07]  /*20e20*/  IMAD.MOV.U32 R117, RZ, RZ, R14 ;  /* 0x000000ffff757224 */ /* 0x000fce00078e000e */
[----:B------:R-:W-:Y:S05]  /*20e30*/  WARPSYNC.COLLECTIVE R15, `(.L_x_795) ;  /* 0x000000000f087348 */ /* 0x000fea0003c00000 */
[----:B------:R0:W1:Y:S02]  /*20e40*/  SHFL.IDX P6, R14, R13, R12, R11 ;  /* 0x0000000c0d0e7389 */ /* 0x00006400000c000b */
[----:B01----:R-:W-:Y:S01]  /*20e50*/  ENDCOLLECTIVE ;  /* 0x000000000000791b */ /* 0x003fe20003800000 */
.L_x_795:
[----:B------:R-:W-:Y:S01]  /*20e60*/  IMAD.MOV.U32 R120, RZ, RZ, R14 ;  /* 0x000000ffff787224 */ /* 0x000fe200078e000e */
[----:B------:R-:W-:Y:S06]  /*20e70*/  BRA `(.L_x_796) ;  /* 0xfffffe3c00ec7947 */ /* 0x000fec000383ffff */
.L_x_522:
[----:B-1----:R1:W2:Y:S02]  /*20e80*/  SYNCS.PHASECHK.TRANS64.TRYWAIT P5, [R87+URZ+0x30890], R88 ;  /* 0x03089058570075a7 */ /* 0x0022a400080a017f */
[----:B--2---:R-:W-:Y:S05]  /*20e90*/  @!P5 NANOSLEEP.SYNCS 0x989680 ;  /* 0x009896800000d95d */ /* 0x004fea0003900000 */
[----:B------:R-:W2:Y:S02]  /*20ea0*/  @!P5 SYNCS.PHASECHK.TRANS64 P5, [R87+URZ+0x30890], R88 ;  /* 0x030890585700d5a7 */ /* 0x000ea400080a007f */
[----:B--2---:R-:W-:Y:S05]  /*20eb0*/  @!P5 BRA `(.L_x_522) ;  /* 0xfffffffc00f0d947 */ /* 0x004fea000383ffff */
[----:B------:R-:W-:Y:S05]  /*20ec0*/  BRA `(.L_x_797) ;  /* 0xfffffe60002c7947 */ /* 0x000fea000383ffff */
.L_x_523:
[----:B------:R-:W-:Y:S01]  /*20ed0*/  BSSY B1, `(.L_x_798) ;  /* 0x0000008000017945 */ /* 0x000fe20003800000 */
[----:B------:R-:W-:Y:S01]  /*20ee0*/  IMAD.MOV.U32 R13, RZ, RZ, R117 ;  /* 0x000000ffff0d7224 */ /* 0x000fe200078e0075 */
[----:B------:R-:W-:Y:S01]  /*20ef0*/  MOV R15, 0xffffffff ;  /* 0xffffffff000f7802 */ /* 0x000fe20000000f00 */
[----:B------:R-:W-:Y:S02]  /*20f00*/  IMAD.MOV.U32 R12, RZ, RZ, RZ ;  /* 0x000000ffff0c7224 */ /* 0x000fe400078e00ff */
[----:B------:R-:W-:-:S07]  /*20f10*/  IMAD.MOV.U32 R11, RZ, RZ, 0x1c1f ;  /* 0x00001c1fff0b7424 */ /* 0x000fce00078e00ff */
[----:B-1----:R-:W-:Y:S05]  /*20f20*/  WARPSYNC.COLLECTIVE R15, `(.L_x_799) ;  /* 0x000000000f087348 */ /* 0x002fea0003c00000 */
[----:B------:R0:W2:Y:S02]  /*20f30*/  SHFL.IDX P6, R14, R13, R12, R11 ;  /* 0x0000000c0d0e7389 */ /* 0x0000a400000c000b */
[----:B012---:R-:W-:Y:S01]  /*20f40*/  ENDCOLLECTIVE ;  /* 0x000000000000791b */ /* 0x007fe20003800000 */
.L_x_799:
[----:B------:R-:W-:Y:S05]  /*20f50*/  BSYNC B1 ;  /* 0x0000000000017941 */ /* 0x000fea0003800000 */
.L_x_798:
        /* <DEDUP_REMOVED lines=8> */
.L_x_800:
[----:B------:R-:W-:Y:S01]  /*20fe0*/  IMAD.MOV.U32 R11, RZ, RZ, R14 ;  /* 0x000000ffff0b7224 */ /* 0x000fe200078e000e */
[----:B------:R-:W-:Y:S06]  /*20ff0*/  BRA `(.L_x_801) ;  /* 0xfffffe5c00f87947 */ /* 0x000fec000383ffff */
.L_x_536:
[----:B------:R-:W-:Y:S01]  /*21000*/  BSSY B1, `(.L_x_802) ;  /* 0x0000008000017945 */ /* 0x000fe20003800000 */
[----:B--234-:R-:W-:Y:S02]  /*21010*/  IMAD.MOV.U32 R13, RZ, RZ, R117 ;  /* 0x000000ffff0d7224 */ /* 0x01cfe400078e0075 */
[----:B------:R-:W-:Y:S02]  /*21020*/  IMAD.MOV.U32 R12, RZ, RZ, 0x1 ;  /* 0x00000001ff0c7424 */ /* 0x000fe400078e00ff */
[----:B------:R-:W-:Y:S02]  /*21030*/  IMAD.MOV.U32 R11, RZ, RZ, 0x1c1f ;  /* 0x00001c1fff0b7424 */ /* 0x000fe400078e00ff */
[----:B------:R-:W-:-:S07]  /*21040*/  IMAD.MOV.U32 R15, RZ, RZ, -0x1 ;  /* 0xffffffffff0f7424 */ /* 0x000fce00078e00ff */
[----:B01----:R-:W-:Y:S05]  /*21050*/  WARPSYNC.COLLECTIVE R15, `(.L_x_803) ;  /* 0x000000000f087348 */ /* 0x003fea0003c00000 */
[----:B------:R2:W3:Y:S02]  /*21060*/  SHFL.IDX P6, R14, R13, R12, R11 ;  /* 0x0000000c0d0e7389 */ /* 0x0004e400000c000b */
[----:B0123--:R-:W-:Y:S01]  /*21070*/  ENDCOLLECTIVE ;  /* 0x000000000000791b */ /* 0x00ffe20003800000 */
.L_x_803:
[----:B------:R-:W-:Y:S05]  /*21080*/  BSYNC B1 ;  /* 0x0000000000017941 */ /* 0x000fea0003800000 */
.L_x_802:
[----:B------:R-:W-:Y:S01]  /*21090*/  IMAD.MOV.U32 R13, RZ, RZ, R120 ;  /* 0x000000ffff0d7224 */ /* 0x000fe200078e0078 */
[----:B------:R-:W-:Y:S01]  /*210a0*/  MOV R117, R14 ;  /* 0x0000000e00757202 */ /* 0x000fe20000000f00 */
[----:B------:R-:W-:Y:S02]  /*210b0*/  IMAD.MOV.U32 R12, RZ, RZ, 0x1 ;  /* 0x00000001ff0c7424 */ /* 0x000fe400078e00ff */
[----:B------:R-:W-:Y:S02]  /*210c0*/  IMAD.MOV.U32 R11, RZ, RZ, 0x1c1f ;  /* 0x00001c1fff0b7424 */ /* 0x000fe400078e00ff */
[----:B------:R-:W-:-:S07]  /*210d0*/  IMAD.MOV.U32 R15, RZ, RZ, -0x1 ;  /* 0xffffffffff0f7424 */ /* 0x000fce00078e00ff */
[----:B------:R-:W-:Y:S05]  /*210e0*/  WARPSYNC.COLLECTIVE R15, `(.L_x_804) ;  /* 0x000000000f087348 */ /* 0x000fea0003c00000 */
[----:B------:R0:W1:Y:S02]  /*210f0*/  SHFL.IDX P6, R14, R13, R12, R11 ;  /* 0x0000000c0d0e7389 */ /* 0x00006400000c000b */
[----:B01----:R-:W-:Y:S01]  /*21100*/  ENDCOLLECTIVE ;  /* 0x000000000000791b */ /* 0x003fe20003800000 */
.L_x_804:
[----:B------:R-:W-:Y:S01]  /*21110*/  IMAD.MOV.U32 R36, RZ, RZ, R14 ;  /* 0x000000ffff247224 */ /* 0x000fe200078e000e */
[----:B------:R-:W-:Y:S06]  /*21120*/  BRA `(.L_x_805) ;  /* 0xfffffe7400a87947 */ /* 0x000fec000383ffff */
.L_x_549:
[----:B0-----:R0:W1:Y:S02]  /*21130*/  SYNCS.PHASECHK.TRANS64.TRYWAIT P3, [R87+URZ+0x30890], R88 ;  /* 0x03089058570075a7 */ /* 0x001064000806017f */
[----:B-1----:R-:W-:Y:S05]  /*21140*/  @!P3 NANOSLEEP.SYNCS 0x989680 ;  /* 0x009896800000b95d */ /* 0x002fea0003900000 */
[----:B------:R-:W1:Y:S02]  /*21150*/  @!P3 SYNCS.PHASECHK.TRANS64 P3, [R87+URZ+0x30890], R88 ;  /* 0x030890585700b5a7 */ /* 0x000e64000806007f */
[----:B-1----:R-:W-:Y:S05]  /*21160*/  @!P3 BRA `(.L_x_549) ;  /* 0xfffffffc00f0b947 */ /* 0x002fea000383ffff */
[----:B------:R-:W-:Y:S05]  /*21170*/  BRA `(.L_x_806) ;  /* 0xfffffe8c00a87947 */ /* 0x000fea000383ffff */
.L_x_550:
[----:B------:R-:W-:Y:S01]  /*21180*/  BSSY B1, `(.L_x_807) ;  /* 0x0000008000017945 */ /* 0x000fe20003800000 */
[----:B------:R-:W-:Y:S02]  /*21190*/  IMAD.MOV.U32 R13, RZ, RZ, R41 ;  /* 0x000000ffff0d7224 */ /* 0x000fe400078e0029 */
[----:B------:R-:W-:Y:S02]  /*211a0*/  IMAD.MOV.U32 R12, RZ, RZ, RZ ;  /* 0x000000ffff0c7224 */ /* 0x000fe400078e00ff */
[----:B------:R-:W-:Y:S02]  /*211b0*/  IMAD.MOV.U32 R11, RZ, RZ, 0x1c1f ;  /* 0x00001c1fff0b7424 */ /* 0x000fe400078e00ff */
[----:B------:R-:W-:-:S07]  /*211c0*/  IMAD.MOV.U32 R15, RZ, RZ, -0x1 ;  /* 0xffffffffff0f7424 */ /* 0x000fce00078e00ff */
[----:B0-----:R-:W-:Y:S05]  /*211d0*/  WARPSYNC.COLLECTIVE R15, `(.L_x_808) ;  /* 0x000000000f087348 */ /* 0x001fea0003c00000 */
[----:B------:R1:W2:Y:S02]  /*211e0*/  SHFL.IDX P6, R14, R13, R12, R11 ;  /* 0x0000000c0d0e7389 */ /* 0x0002a400000c000b */
[----:B012---:R-:W-:Y:S01]  /*211f0*/  ENDCOLLECTIVE ;  /* 0x000000000000791b */ /* 0x007fe20003800000 */
.L_x_808:
[----:B------:R-:W-:Y:S05]  /*21200*/  BSYNC B1 ;  /* 0x0000000000017941 */ /* 0x000fea0003800000 */
.L_x_807:
[----:B------:R-:W-:Y:S01]  /*21210*/  MOV R13, R40 ;  /* 0x00000028000d7202 */ /* 0x000fe20000000f00 */
[----:B------:R-:W-:Y:S02]  /*21220*/  IMAD.MOV.U32 R12, RZ, RZ, RZ ;  /* 0x000000ffff0c7224 */ /* 0x000fe400078e00ff */
[----:B------:R-:W-:Y:S02]  /*21230*/  IMAD.MOV.U32 R11, RZ, RZ, 0x1c1f ;  /* 0x00001c1fff0b7424 */ /* 0x000fe400078e00ff */
[----:B------:R-:W-:Y:S02]  /*21240*/  IMAD.MOV.U32 R15, RZ, RZ, -0x1 ;  /* 0xffffffffff0f7424 */ /* 0x000fe400078e00ff */
[----:B------:R-:W-:-:S07]  /*21250*/  IMAD.MOV.U32 R39, RZ, RZ, R14 ;  /* 0x000000ffff277224 */ /* 0x000fce00078e000e */
[----:B------:R-:W-:Y:S05]  /*21260*/  WARPSYNC.COLLECTIVE R15, `(.L_x_809) ;  /* 0x000000000f087348 */ /* 0x000fea0003c00000 */
[----:B------:R0:W1:Y:S02]  /*21270*/  SHFL.IDX P6, R14, R13, R12, R11 ;  /* 0x0000000c0d0e7389 */ /* 0x00006400000c000b */
[----:B01----:R-:W-:Y:S01]  /*21280*/  ENDCOLLECTIVE ;  /* 0x000000000000791b */ /* 0x003fe20003800000 */
.L_x_809:
[----:B------:R-:W-:Y:S01]  /*21290*/  IMAD.MOV.U32 R38, RZ, RZ, R14 ;  /* 0x000000ffff267224 */ /* 0x000fe200078e000e */
[----:B------:R-:W-:Y:S06]  /*212a0*/  BRA `(.L_x_810) ;  /* 0xfffffe8c00cc7947 */ /* 0x000fec000383ffff */
.L_x_553:
[----:B------:R-:W-:Y:S01]  /*212b0*/  BSSY B1, `(.L_x_811) ;  /* 0x0000008000017945 */ /* 0x000fe20003800000 */
[----:B----4-:R-:W-:Y:S02]  /*212c0*/  IMAD.MOV.U32 R13, RZ, RZ, R41 ;  /* 0x000000ffff0d7224 */ /* 0x010fe400078e0029 */
[----:B------:R-:W-:Y:S02]  /*212d0*/  IMAD.MOV.U32 R12, RZ, RZ, 0x1 ;  /* 0x00000001ff0c7424 */ /* 0x000fe400078e00ff */
[----:B------:R-:W-:Y:S02]  /*212e0*/  IMAD.MOV.U32 R11, RZ, RZ, 0x1c1f ;  /* 0x00001c1fff0b7424 */ /* 0x000fe400078e00ff */
[----:B------:R-:W-:-:S07]  /*212f0*/  IMAD.MOV.U32 R15, RZ, RZ, -0x1 ;  /* 0xffffffffff0f7424 */ /* 0x000fce00078e00ff */
[----:B0123--:R-:W-:Y:S05]  /*21300*/  WARPSYNC.COLLECTIVE R15, `(.L_x_812) ;  /* 0x000000000f087348 */ /* 0x00ffea0003c00000 */
[----:B------:R4:W0:Y:S02]  /*21310*/  SHFL.IDX P6, R14, R13, R12, R11 ;  /* 0x0000000c0d0e7389 */ /* 0x00082400000c000b */
[----:B01234-:R-:W-:Y:S01]  /*21320*/  ENDCOLLECTIVE ;  /* 0x000000000000791b */ /* 0x01ffe20003800000 */
.L_x_812:
[----:B------:R-:W-:Y:S05]  /*21330*/  BSYNC B1 ;  /* 0x0000000000017941 */ /* 0x000fea0003800000 */
.L_x_811:
[----:B------:R-:W-:Y:S01]  /*21340*/  IMAD.MOV.U32 R13, RZ, RZ, R40 ;  /* 0x000000ffff0d7224 */ /* 0x000fe200078e0028 */
[----:B------:R-:W-:Y:S01]  /*21350*/  MOV R12, 0x1 ;  /* 0x00000001000c7802 */ /* 0x000fe20000000f00 */
[----:B------:R-:W-:Y:S02]  /*21360*/  IMAD.MOV.U32 R11, RZ, RZ, 0x1c1f ;  /* 0x00001c1fff0b7424 */ /* 0x000fe400078e00ff */
[----:B------:R-:W-:Y:S02]  /*21370*/  IMAD.MOV.U32 R15, RZ, RZ, -0x1 ;  /* 0xffffffffff0f7424 */ /* 0x000fe400078e00ff */
[----:B------:R-:W-:-:S07]  /*21380*/  IMAD.MOV.U32 R39, RZ, RZ, R14 ;  /* 0x000000ffff277224 */ /* 0x000fce00078e000e */
[----:B------:R-:W-:Y:S05]  /*21390*/  WARPSYNC.COLLECTIVE R15, `(.L_x_813) ;  /* 0x000000000f087348 */ /* 0x000fea0003c00000 */
[----:B------:R0:W1:Y:S02]  /*213a0*/  SHFL.IDX P6, R14, R13, R12, R11 ;  /* 0x0000000c0d0e7389 */ /* 0x00006400000c000b */
[----:B01----:R-:W-:Y:S01]  /*213b0*/  ENDCOLLECTIVE ;  /* 0x000000000000791b */ /* 0x003fe20003800000 */
.L_x_813:
[----:B------:R-:W-:Y:S01]  /*213c0*/  IMAD.MOV.U32 R38, RZ, RZ, R14 ;  /* 0x000000ffff267224 */ /* 0x000fe200078e000e */
[----:B------:R-:W-:Y:S06]  /*213d0*/  BRA `(.L_x_814) ;  /* 0xfffffe9000287947 */ /* 0x000fec000383ffff */
.L_x_557:
[----:B---3--:R3:W0:Y:S02]  /*213e0*/  SYNCS.PHASECHK.TRANS64.TRYWAIT P2, [R87+URZ+0x308b0], R88 ;  /* 0x0308b058570075a7 */ /* 0x008624000804017f */
[----:B0-----:R-:W-:Y:S05]  /*213f0*/  @!P2 NANOSLEEP.SYNCS 0x989680 ;  /* 0x009896800000a95d */ /* 0x001fea0003900000 */
[----:B------:R-:W0:Y:S02]  /*21400*/  @!P2 SYNCS.PHASECHK.TRANS64 P2, [R87+URZ+0x308b0], R88 ;  /* 0x0308b0585700a5a7 */ /* 0x000e24000804007f */
[----:B0-----:R-:W-:Y:S05]  /*21410*/  @!P2 BRA `(.L_x_557) ;  /* 0xfffffffc00f0a947 */ /* 0x001fea000383ffff */
[----:B------:R-:W-:Y:S05]  /*21420*/  BRA `(.L_x_815) ;  /* 0xfffffe9400047947 */ /* 0x000fea000383ffff */
.L_x_575:
[----:B------:R-:W-:Y:S01]  /*21430*/  BSSY B1, `(.L_x_816) ;  /* 0x0000008000017945 */ /* 0x000fe20003800000 */
[----:B------:R-:W-:Y:S02]  /*21440*/  IMAD.MOV.U32 R13, RZ, RZ, R25 ;  /* 0x000000ffff0d7224 */ /* 0x000fe400078e0019 */
[----:B------:R-:W-:Y:S02]  /*21450*/  IMAD.MOV.U32 R12, RZ, RZ, RZ ;  /* 0x000000ffff0c7224 */ /* 0x000fe400078e00ff */
[----:B------:R-:W-:Y:S02]  /*21460*/  IMAD.MOV.U32 R11, RZ, RZ, 0x1c1f ;  /* 0x00001c1fff0b7424 */ /* 0x000fe400078e00ff */
[----:B------:R-:W-:-:S07]  /*21470*/  IMAD.MOV.U32 R15, RZ, RZ, -0x1 ;  /* 0xffffffffff0f7424 */ /* 0x000fce00078e00ff */
[----:B------:R-:W-:Y:S05]  /*21480*/  WARPSYNC.COLLECTIVE R15, `(.L_x_817) ;  /* 0x000000000f087348 */ /* 0x000fea0003c00000 */
[----:B------:R0:W1:Y:S02]  /*21490*/  SHFL.IDX P6, R14, R13, R12, R11 ;  /* 0x0000000c0d0e7389 */ /* 0x00006400000c000b */
[----:B01----:R-:W-:Y:S01]  /*214a0*/  ENDCOLLECTIVE ;  /* 0x000000000000791b */ /* 0x003fe20003800000 */
.L_x_817:
[----:B------:R-:W-:Y:S05]  /*214b0*/  BSYNC B1 ;  /* 0x0000000000017941 */ /* 0x000fea0003800000 */
.L_x_816:
[----:B------:R-:W-:Y:S01]  /*214c0*/  IMAD.MOV.U32 R13, RZ, RZ, R24 ;  /* 0x000000ffff0d7224 */ /* 0x000fe200078e0018 */
[----:B------:R-:W-:Y:S01]  /*214d0*/  MOV R11, 0x1c1f ;  /* 0x00001c1f000b7802 */ /* 0x000fe20000000f00 */
[----:B------:R-:W-:Y:S02]  /*214e0*/  IMAD.MOV.U32 R12, RZ, RZ, RZ ;  /* 0x000000ffff0c7224 */ /* 0x000fe400078e00ff */
[----:B------:R-:W-:Y:S02]  /*214f0*/  IMAD.MOV.U32 R15, RZ, RZ, -0x1 ;  /* 0xffffffffff0f7424 */ /* 0x000fe400078e00ff */
[----:B------:R-:W-:-:S07]  /*21500*/  IMAD.MOV.U32 R3, RZ, RZ, R14 ;  /* 0x000000ffff037224 */ /* 0x000fce00078e000e */
[----:B------:R-:W-:Y:S05]  /*21510*/  WARPSYNC.COLLECTIVE R15, `(.L_x_818) ;  /* 0x000000000f087348 */ /* 0x000fea0003c00000 */
[----:B------:R0:W1:Y:S02]  /*21520*/  SHFL.IDX P6, R14, R13, R12, R11 ;  /* 0x0000000c0d0e7389 */ /* 0x00006400000c000b */
[----:B01----:R-:W-:Y:S01]  /*21530*/  ENDCOLLECTIVE ;  /* 0x000000000000791b */ /* 0x003fe20003800000 */
.L_x_818:
[----:B------:R-:W-:Y:S02]  /*21540*/  IMAD.MOV.U32 R13, RZ, RZ, R27 ;  /* 0x000000ffff0d7224 */ /* 0x000fe400078e001b */
[----:B------:R-:W-:-:S07]  /*21550*/  IMAD.MOV.U32 R0, RZ, RZ, R14 ;  /* 0x000000ffff007224 */ /* 0x000fce00078e000e */
[----:B------:R-:W-:Y:S05]  /*21560*/  WARPSYNC.COLLECTIVE R15, `(.L_x_819) ;  /* 0x000000000f087348 */ /* 0x000fea0003c00000 */
[----:B------:R0:W1:Y:S02]  /*21570*/  SHFL.IDX P6, R14, R13, R12, R11 ;  /* 0x0000000c0d0e7389 */ /* 0x00006400000c000b */
[----:B01----:R-:W-:Y:S01]  /*21580*/  ENDCOLLECTIVE ;  /* 0x000000000000791b */ /* 0x003fe20003800000 */
.L_x_819:
[----:B------:R-:W-:Y:S02]  /*21590*/  IMAD.MOV.U32 R13, RZ, RZ, R26 ;  /* 0x000000ffff0d7224 */ /* 0x000fe400078e001a */
[----:B------:R-:W-:-:S07]  /*215a0*/  IMAD.MOV.U32 R5, RZ, RZ, R14 ;  /* 0x000000ffff057224 */ /* 0x000fce00078e000e */
[----:B------:R-:W-:Y:S05]  /*215b0*/  WARPSYNC.COLLECTIVE R15, `(.L_x_820) ;  /* 0x000000000f087348 */ /* 0x000fea0003c00000 */
[----:B------:R0:W1:Y:S02]  /*215c0*/  SHFL.IDX P6, R14, R13, R12, R11 ;  /* 0x0000000c0d0e7389 */ /* 0x00006400000c000b */
[----:B01----:R-:W-:Y:S01]  /*215d0*/  ENDCOLLECTIVE ;  /* 0x000000000000791b */ /* 0x003fe20003800000 */
.L_x_820:
[----:B------:R-:W-:Y:S05]  /*215e0*/  BRA `(.L_x_821) ;  /* 0xfffffea000dc7947 */ /* 0x000fea000383ffff */
.L_x_579:
[----:B0-----:R0:W1:Y:S02]  /*215f0*/  SYNCS.PHASECHK.TRANS64.TRYWAIT P0, [R2+URZ+0x30800], R5 ;  /* 0x03080005020075a7 */ /* 0x001064000800017f */
[----:B-1----:R-:W-:Y:S05]  /*21600*/  @!P0 NANOSLEEP.SYNCS 0x989680 ;  /* 0x009896800000895d */ /* 0x002fea0003900000 */
[----:B------:R-:W1:Y:S02]  /*21610*/  @!P0 SYNCS.PHASECHK.TRANS64 P0, [R2+URZ+0x30800], R5 ;  /* 0x03080005020085a7 */ /* 0x000e64000800007f */
[----:B-1----:R-:W-:Y:S05]  /*21620*/  @!P0 BRA `(.L_x_579) ;  /* 0xfffffffc00f08947 */ /* 0x002fea000383ffff */
[----:B------:R-:W-:Y:S05]  /*21630*/  BRA `(.L_x_822) ;  /* 0xfffffeac00747947 */ /* 0x000fea000383ffff */
.L_x_603:
        /* <DEDUP_REMOVED lines=8> */
.L_x_824:
[----:B------:R-:W-:Y:S05]  /*216c0*/  BSYNC B1 ;  /* 0x0000000000017941 */ /* 0x000fea0003800000 */
.L_x_823:
        /* <DEDUP_REMOVED lines=8> */
.L_x_825:
[----:B------:R-:W-:Y:S02]  /*21750*/  IMAD.MOV.U32 R13, RZ, RZ, R27 ;  /* 0x000000ffff0d7224 */ /* 0x000fe400078e001b */
[----:B------:R-:W-:-:S07]  /*21760*/  IMAD.MOV.U32 R0, RZ, RZ, R14 ;  /* 0x000000ffff007224 */ /* 0x000fce00078e000e */
[----:B------:R-:W-:Y:S05]  /*21770*/  WARPSYNC.COLLECTIVE R15, `(.L_x_826) ;  /* 0x000000000f087348 */ /* 0x000fea0003c00000 */
[----:B------:R0:W1:Y:S02]  /*21780*/  SHFL.IDX P6, R14, R13, R12, R11 ;  /* 0x0000000c0d0e7389 */ /* 0x00006400000c000b */
[----:B01----:R-:W-:Y:S01]  /*21790*/  ENDCOLLECTIVE ;  /* 0x000000000000791b */ /* 0x003fe20003800000 */
.L_x_826:
[----:B------:R-:W-:Y:S02]  /*217a0*/  IMAD.MOV.U32 R13, RZ, RZ, R26 ;  /* 0x000000ffff0d7224 */ /* 0x000fe400078e001a */
[----:B------:R-:W-:-:S07]  /*217b0*/  IMAD.MOV.U32 R21, RZ, RZ, R14 ;  /* 0x000000ffff157224 */ /* 0x000fce00078e000e */
[----:B------:R-:W-:Y:S05]  /*217c0*/  WARPSYNC.COLLECTIVE R15, `(.L_x_827) ;  /* 0x000000000f087348 */ /* 0x000fea0003c00000 */
[----:B------:R0:W1:Y:S02]  /*217d0*/  SHFL.IDX P6, R14, R13, R12, R11 ;  /* 0x0000000c0d0e7389 */ /* 0x00006400000c000b */
[----:B01----:R-:W-:Y:S01]  /*217e0*/  ENDCOLLECTIVE ;  /* 0x000000000000791b */ /* 0x003fe20003800000 */
.L_x_827:
[----:B------:R-:W-:Y:S01]  /*217f0*/  IMAD.MOV.U32 R20, RZ, RZ, R14 ;  /* 0x000000ffff147224 */ /* 0x000fe200078e000e */
[----:B------:R-:W-:Y:S06]  /*21800*/  BRA `(.L_x_828) ;  /* 0xfffffecc00207947 */ /* 0x000fec000383ffff */
.L_x_607:
[----:B0-----:R0:W1:Y:S02]  /*21810*/  SYNCS.PHASECHK.TRANS64.TRYWAIT P0, [R2+URZ+0x30800], R5 ;  /* 0x03080005020075a7 */ /* 0x001064000800017f */
[----:B-1----:R-:W-:Y:S05]  /*21820*/  @!P0 NANOSLEEP.SYNCS 0x989680 ;  /* 0x009896800000895d */ /* 0x002fea0003900000 */
[----:B------:R-:W1:Y:S02]  /*21830*/  @!P0 SYNCS.PHASECHK.TRANS64 P0, [R2+URZ+0x30800], R5 ;  /* 0x03080005020085a7 */ /* 0x000e64000800007f */
[----:B-1----:R-:W-:Y:S05]  /*21840*/  @!P0 BRA `(.L_x_607) ;  /* 0xfffffffc00f08947 */ /* 0x002fea000383ffff */
[----:B------:R-:W-:Y:S05]  /*21850*/  BRA `(.L_x_829) ;  /* 0xfffffed400207947 */ /* 0x000fea000383ffff */
.L_x_621:
[----:B-1----:R1:W0:Y:S02]  /*21860*/  SYNCS.PHASECHK.TRANS64.TRYWAIT P1, [R3+URZ+0x30830], R0 ;  /* 0x03083000030075a7 */ /* 0x002224000802017f */
[----:B0-----:R-:W-:Y:S05]  /*21870*/  @!P1 NANOSLEEP.SYNCS 0x989680 ;  /* 0x009896800000995d */ /* 0x001fea0003900000 */
[----:B------:R-:W0:Y:S02]  /*21880*/  @!P1 SYNCS.PHASECHK.TRANS64 P1, [R3+URZ+0x30830], R0 ;  /* 0x03083000030095a7 */ /* 0x000e24000802007f */
[----:B0-----:R-:W-:Y:S05]  /*21890*/  @!P1 BRA `(.L_x_621) ;  /* 0xfffffffc00f09947 */ /* 0x001fea000383ffff */
[----:B------:R-:W-:Y:S05]  /*218a0*/  BRA `(.L_x_620) ;  /* 0xfffffef800507947 */ /* 0x000fea000383ffff */
.L_x_629:
[----:B-1----:R1:W2:Y:S02]  /*218b0*/  SYNCS.PHASECHK.TRANS64.TRYWAIT P1, [R11+URZ+0x30830], R0 ;  /* 0x030830000b0075a7 */ /* 0x0022a4000802017f */
[----:B--2---:R-:W-:Y:S05]  /*218c0*/  @!P1 NANOSLEEP.SYNCS 0x989680 ;  /* 0x009896800000995d */ /* 0x004fea0003900000 */
[----:B------:R-:W2:Y:S02]  /*218d0*/  @!P1 SYNCS.PHASECHK.TRANS64 P1, [R11+URZ+0x30830], R0 ;  /* 0x030830000b0095a7 */ /* 0x000ea4000802007f */
[----:B--2---:R-:W-:Y:S05]  /*218e0*/  @!P1 BRA `(.L_x_629) ;  /* 0xfffffffc00f09947 */ /* 0x004fea000383ffff */
[----:B------:R-:W-:Y:S05]  /*218f0*/  BRA `(.L_x_628) ;  /* 0xffffff2400907947 */ /* 0x000fea000383ffff */
.L_x_634:
[----:B-1----:R1:W2:Y:S02]  /*21900*/  SYNCS.PHASECHK.TRANS64.TRYWAIT P1, [R13+URZ+0x30850], R0 ;  /* 0x030850000d0075a7 */ /* 0x0022a4000802017f */
[----:B--2---:R-:W-:Y:S05]  /*21910*/  @!P1 NANOSLEEP.SYNCS 0x989680 ;  /* 0x009896800000995d */ /* 0x004fea0003900000 */
[----:B------:R-:W2:Y:S02]  /*21920*/  @!P1 SYNCS.PHASECHK.TRANS64 P1, [R13+URZ+0x30850], R0 ;  /* 0x030850000d0095a7 */ /* 0x000ea4000802007f */
[----:B--2---:R-:W-:Y:S05]  /*21930*/  @!P1 BRA `(.L_x_634) ;  /* 0xfffffffc00f09947 */ /* 0x004fea000383ffff */
[----:B------:R-:W-:Y:S05]  /*21940*/  BRA `(.L_x_633) ;  /* 0xffffff3400447947 */ /* 0x000fea000383ffff */
.L_x_642:
[----:B-1----:R1:W2:Y:S02]  /*21950*/  SYNCS.PHASECHK.TRANS64.TRYWAIT P1, [R8+URZ+0x30850], R3 ;  /* 0x03085003080075a7 */ /* 0x0022a4000802017f */
[----:B--2---:R-:W-:Y:S05]  /*21960*/  @!P1 NANOSLEEP.SYNCS 0x989680 ;  /* 0x009896800000995d */ /* 0x004fea0003900000 */
[----:B------:R-:W2:Y:S02]  /*21970*/  @!P1 SYNCS.PHASECHK.TRANS64 P1, [R8+URZ+0x30850], R3 ;  /* 0x03085003080095a7 */ /* 0x000ea4000802007f */
[----:B--2---:R-:W-:Y:S05]  /*21980*/  @!P1 BRA `(.L_x_642) ;  /* 0xfffffffc00f09947 */ /* 0x004fea000383ffff */
[----:B------:R-:W-:Y:S05]  /*21990*/  BRA `(.L_x_641) ;  /* 0xffffff54001c7947 */ /* 0x000fea000383ffff */
.L_x_679:
[----:B------:R-:W0:Y:S01]  /*219a0*/  S2R R9, SR_TID.X ;  /* 0x0000000000097919 */ /* 0x000e220000002100 */
[----:B------:R-:W-:Y:S01]  /*219b0*/  BSSY B1, `(.L_x_830) ;  /* 0x000000a000017945 */ /* 0x000fe20003800000 */
[----:B------:R-:W-:Y:S01]  /*219c0*/  IMAD.MOV.U32 R12, RZ, RZ, RZ ;  /* 0x000000ffff0c7224 */ /* 0x000fe200078e00ff */
[----:B------:R-:W-:Y:S01]  /*219d0*/  MOV R11, 0x1f ;  /* 0x0000001f000b7802 */ /* 0x000fe20000000f00 */
[----:B------:R-:W-:Y:S01]  /*219e0*/  IMAD.MOV.U32 R15, RZ, RZ, -0x1 ;  /* 0xffffffffff0f7424 */ /* 0x000fe200078e00ff */
[----:B0-----:R-:W-:-:S04]  /*219f0*/  SHF.R.U32.HI R9, RZ, 0x5, R9 ;  /* 0x00000005ff097819 */ /* 0x001fc80000011609 */
[----:B------:R-:W-:-:S05]  /*21a00*/  LOP3.LUT R9, R9, 0x3, RZ, 0xc0, !PT ;  /* 0x0000000309097812 */ /* 0x000fca00078ec0ff */
[----:B------:R-:W-:-:S07]  /*21a10*/  IMAD.MOV.U32 R13, RZ, RZ, R9 ;  /* 0x000000ffff0d7224 */ /* 0x000fce00078e0009 */
[----:B------:R-:W-:Y:S05]  /*21a20*/  WARPSYNC.COLLECTIVE R15, `(.L_x_831) ;  /* 0x000000000f087348 */ /* 0x000fea0003c00000 */
[----:B------:R0:W1:Y:S02]  /*21a30*/  SHFL.IDX P6, R14, R13, R12, R11 ;  /* 0x0000000c0d0e7389 */ /* 0x00006400000c000b */
[----:B01----:R-:W-:Y:S01]  /*21a40*/  ENDCOLLECTIVE ;  /* 0x000000000000791b */ /* 0x003fe20003800000 */
.L_x_831:
[----:B------:R-:W-:Y:S05]  /*21a50*/  BSYNC B1 ;  /* 0x0000000000017941 */ /* 0x000fea0003800000 */
.L_x_830:
[----:B------:R-:W-:Y:S05]  /*21a60*/  BRA `(.L_x_832) ;  /* 0xffffff9800107947 */ /* 0x000fea000383ffff */
.L_x_681:
[----:B------:R-:W-:Y:S01]  /*21a70*/  BSSY B1, `(.L_x_833) ;  /* 0x0000006000017945 */ /* 0x000fe20003800000 */
[----:B------:R-:W-:-:S07]  /*21a80*/  IMAD.MOV.U32 R15, RZ, RZ, -0x1 ;  /* 0xffffffffff0f7424 */ /* 0x000fce00078e00ff */
[----:B0-----:R-:W-:Y:S05]  /*21a90*/  WARPSYNC.COLLECTIVE R15, `(.L_x_834) ;  /* 0x000000000f0c7348 */ /* 0x001fea0003c00000 */
[----:B------:R-:W-:Y:S02]  /*21aa0*/  ELECT P6, UR62, PT ;  /* 0x00000000003e782f */ /* 0x000fe400038c0000 */
[----:B------:R-:W-:Y:S01]  /*21ab0*/  MOV R14, UR62 ;  /* 0x0000003e000e7c02 */ /* 0x000fe20008000f00 */
[----:B0-----:R-:W-:Y:S10]  /*21ac0*/  ENDCOLLECTIVE ;  /* 0x000000000000791b */ /* 0x001ff40003800000 */
.L_x_834:
[----:B------:R-:W-:Y:S05]  /*21ad0*/  BSYNC B1 ;  /* 0x0000000000017941 */ /* 0x000fea0003800000 */
.L_x_833:
[----:B------:R-:W-:Y:S05]  /*21ae0*/  BRA `(.L_x_680) ;  /* 0xffffff9800087947 */ /* 0x000fea000383ffff */
.L_x_683:
[----:B0-----:R0:W1:Y:S02]  /*21af0*/  SYNCS.PHASECHK.TRANS64.TRYWAIT P0, [R22+URZ+0x30820], R5 ;  /* 0x03082005160075a7 */ /* 0x001064000800017f */
[----:B-1----:R-:W-:Y:S05]  /*21b00*/  @!P0 NANOSLEEP.SYNCS 0x989680 ;  /* 0x009896800000895d */ /* 0x002fea0003900000 */
[----:B------:R-:W1:Y:S02]  /*21b10*/  @!P0 SYNCS.PHASECHK.TRANS64 P0, [R22+URZ+0x30820], R5 ;  /* 0x03082005160085a7 */ /* 0x000e64000800007f */
[----:B-1----:R-:W-:Y:S05]  /*21b20*/  @!P0 BRA `(.L_x_683) ;  /* 0xfffffffc00f08947 */ /* 0x002fea000383ffff */
[----:B------:R-:W-:Y:S05]  /*21b30*/  BRA `(.L_x_835) ;  /* 0xffffff9800187947 */ /* 0x000fea000383ffff */
.L_x_687:
[----:B-1----:R1:W2:Y:S02]  /*21b40*/  SYNCS.PHASECHK.TRANS64.TRYWAIT P0, [R9+URZ+0x308a0], R8 ;  /* 0x0308a008090075a7 */ /* 0x0022a4000800017f */
[----:B--2---:R-:W-:Y:S05]  /*21b50*/  @!P0 NANOSLEEP.SYNCS 0x989680 ;  /* 0x009896800000895d */ /* 0x004fea0003900000 */
[----:B------:R-:W2:Y:S02]  /*21b60*/  @!P0 SYNCS.PHASECHK.TRANS64 P0, [R9+URZ+0x308a0], R8 ;  /* 0x0308a008090085a7 */ /* 0x000ea4000800007f */
[----:B--2---:R-:W-:Y:S05]  /*21b70*/  @!P0 BRA `(.L_x_687) ;  /* 0xfffffffc00f08947 */ /* 0x004fea000383ffff */
[----:B------:R-:W-:Y:S05]  /*21b80*/  BRA `(.L_x_836) ;  /* 0xffffff9800307947 */ /* 0x000fea000383ffff */
.L_x_694:
[----:B0-----:R0:W2:Y:S02]  /*21b90*/  SYNCS.PHASECHK.TRANS64.TRYWAIT P0, [R9+URZ+0x308c0], R8 ;  /* 0x0308c008090075a7 */ /* 0x0010a4000800017f */
[----:B--2---:R-:W-:Y:S05]  /*21ba0*/  @!P0 NANOSLEEP.SYNCS 0x989680 ;  /* 0x009896800000895d */ /* 0x004fea0003900000 */
[----:B------:R-:W2:Y:S02]  /*21bb0*/  @!P0 SYNCS.PHASECHK.TRANS64 P0, [R9+URZ+0x308c0], R8 ;  /* 0x0308c008090085a7 */ /* 0x000ea4000800007f */
[----:B--2---:R-:W-:Y:S05]  /*21bc0*/  @!P0 BRA `(.L_x_694) ;  /* 0xfffffffc00f08947 */ /* 0x004fea000383ffff */
[----:B------:R-:W-:Y:S05]  /*21bd0*/  BRA `(.L_x_837) ;  /* 0xffffff9c002c7947 */ /* 0x000fea000383ffff */
.L_x_703:
[----:B-1----:R1:W2:Y:S02]  /*21be0*/  SYNCS.PHASECHK.TRANS64.TRYWAIT P1, [R8+URZ+0x308a0], R7 ;  /* 0x0308a007080075a7 */ /* 0x0022a4000802017f */
[----:B--2---:R-:W-:Y:S05]  /*21bf0*/  @!P1 NANOSLEEP.SYNCS 0x989680 ;  /* 0x009896800000995d */ /* 0x004fea0003900000 */
[----:B------:R-:W2:Y:S02]  /*21c00*/  @!P1 SYNCS.PHASECHK.TRANS64 P1, [R8+URZ+0x308a0], R7 ;  /* 0x0308a007080095a7 */ /* 0x000ea4000802007f */
[----:B--2---:R-:W-:Y:S05]  /*21c10*/  @!P1 BRA `(.L_x_703) ;  /* 0xfffffffc00f09947 */ /* 0x004fea000383ffff */
[----:B------:R-:W-:Y:S05]  /*21c20*/  BRA `(.L_x_838) ;  /* 0xffffffa000607947 */ /* 0x000fea000383ffff */
.L_x_710:
[----:B0-----:R0:W2:Y:S02]  /*21c30*/  SYNCS.PHASECHK.TRANS64.TRYWAIT P1, [R8+URZ+0x308c0], R7 ;  /* 0x0308c007080075a7 */ /* 0x0010a4000802017f */
[----:B--2---:R-:W-:Y:S05]  /*21c40*/  @!P1 NANOSLEEP.SYNCS 0x989680 ;  /* 0x009896800000995d */ /* 0x004fea0003900000 */
[----:B------:R-:W2:Y:S02]  /*21c50*/  @!P1 SYNCS.PHASECHK.TRANS64 P1, [R8+URZ+0x308c0], R7 ;  /* 0x0308c007080095a7 */ /* 0x000ea4000802007f */
[----:B--2---:R-:W-:Y:S05]  /*21c60*/  @!P1 BRA `(.L_x_710) ;  /* 0xfffffffc00f09947 */ /* 0x004fea000383ffff */
[----:B------:R-:W-:Y:S05]  /*21c70*/  BRA `(.L_x_839) ;  /* 0xffffffa400587947 */ /* 0x000fea000383ffff */
.L_x_725:
[----:B0-----:R-:W0:Y:S01]  /*21c80*/  S2R R8, SR_TID.X ;  /* 0x0000000000087919 */ /* 0x001e220000002100 */
[----:B------:R-:W-:Y:S01]  /*21c90*/  BSSY B0, `(.L_x_840) ;  /* 0x000000a000007945 */ /* 0x000fe20003800000 */
[----:B------:R-:W-:Y:S02]  /*21ca0*/  IMAD.MOV.U32 R12, RZ, RZ, RZ ;  /* 0x000000ffff0c7224 */ /* 0x000fe400078e00ff */
[----:B------:R-:W-:Y:S02]  /*21cb0*/  IMAD.MOV.U32 R11, RZ, RZ, 0x1f ;  /* 0x0000001fff0b7424 */ /* 0x000fe400078e00ff */
[----:B------:R-:W-:Y:S01]  /*21cc0*/  IMAD.MOV.U32 R15, RZ, RZ, -0x1 ;  /* 0xffffffffff0f7424 */ /* 0x000fe200078e00ff */
[----:B0-----:R-:W-:-:S04]  /*21cd0*/  SHF.R.U32.HI R8, RZ, 0x5, R8 ;  /* 0x00000005ff087819 */ /* 0x001fc80000011608 */
[----:B------:R-:W-:-:S05]  /*21ce0*/  LOP3.LUT R8, R8, 0x3, RZ, 0xc0, !PT ;  /* 0x0000000308087812 */ /* 0x000fca00078ec0ff */
[----:B------:R-:W-:-:S07]  /*21cf0*/  IMAD.MOV.U32 R13, RZ, RZ, R8 ;  /* 0x000000ffff0d7224 */ /* 0x000fce00078e0008 */
[----:B-----5:R-:W-:Y:S05]  /*21d00*/  WARPSYNC.COLLECTIVE R15, `(.L_x_841) ;  /* 0x000000000f087348 */ /* 0x020fea0003c00000 */
[----:B------:R0:W1:Y:S02]  /*21d10*/  SHFL.IDX P6, R14, R13, R12, R11 ;  /* 0x0000000c0d0e7389 */ /* 0x00006400000c000b */
[----:B01---5:R-:W-:Y:S01]  /*21d20*/  ENDCOLLECTIVE ;  /* 0x000000000000791b */ /* 0x023fe20003800000 */
.L_x_841:
[----:B------:R-:W-:Y:S05]  /*21d30*/  BSYNC B0 ;  /* 0x0000000000007941 */ /* 0x000fea0003800000 */
.L_x_840:
[----:B------:R-:W-:Y:S05]  /*21d40*/  BRA `(.L_x_842) ;  /* 0xffffffb0007c7947 */ /* 0x000fea000383ffff */
.L_x_728:
[----:B0-----:R0:W1:Y:S02]  /*21d50*/  SYNCS.PHASECHK.TRANS64.TRYWAIT P0, [R7+URZ+0x30840], R2 ;  /* 0x03084002070075a7 */ /* 0x001064000800017f */
[----:B-1----:R-:W-:Y:S05]  /*21d60*/  @!P0 NANOSLEEP.SYNCS 0x989680 ;  /* 0x009896800000895d */ /* 0x002fea0003900000 */
[----:B------:R-:W1:Y:S02]  /*21d70*/  @!P0 SYNCS.PHASECHK.TRANS64 P0, [R7+URZ+0x30840], R2 ;  /* 0x03084002070085a7 */ /* 0x000e64000800007f */
[----:B-1----:R-:W-:Y:S05]  /*21d80*/  @!P0 BRA `(.L_x_728) ;  /* 0xfffffffc00f08947 */ /* 0x002fea000383ffff */
[----:B------:R-:W-:Y:S05]  /*21d90*/  BRA `(.L_x_843) ;  /* 0xffffffb000d87947 */ /* 0x000fea000383ffff */
.L_x_729:
        /* <DEDUP_REMOVED lines=8> */
.L_x_845:
[----:B------:R-:W-:Y:S05]  /*21e20*/  BSYNC B0 ;  /* 0x0000000000007941 */ /* 0x000fea0003800000 */
.L_x_844:
[----:B------:R-:W-:Y:S01]  /*21e30*/  IMAD.MOV.U32 R13, RZ, RZ, R4 ;  /* 0x000000ffff0d7224 */ /* 0x000fe200078e0004 */
[----:B------:R-:W-:Y:S01]  /*21e40*/  MOV R2, R14 ;  /* 0x0000000e00027202 */ /* 0x000fe20000000f00 */
[----:B------:R-:W-:Y:S02]  /*21e50*/  IMAD.MOV.U32 R12, RZ, RZ, RZ ;  /* 0x000000ffff0c7224 */ /* 0x000fe400078e00ff */
[----:B------:R-:W-:Y:S02]  /*21e60*/  IMAD.MOV.U32 R11, RZ, RZ, 0x181f ;  /* 0x0000181fff0b7424 */ /* 0x000fe400078e00ff */
[----:B------:R-:W-:Y:S02]  /*21e70*/  IMAD.MOV.U32 R15, RZ, RZ, -0x1 ;  /* 0xffffffffff0f7424 */ /* 0x000fe400078e00ff */
[----:B------:R-:W-:-:S07]  /*21e80*/  @P0 IMAD R8, R5, 0x2, R22 ;  /* 0x0000000205080824 */ /* 0x000fce00078e0216 */
[----:B------:R-:W-:Y:S05]  /*21e90*/  WARPSYNC.COLLECTIVE R15, `(.L_x_846) ;  /* 0x000000000f087348 */ /* 0x000fea0003c00000 */
[----:B------:R0:W1:Y:S02]  /*21ea0*/  SHFL.IDX P6, R14, R13, R12, R11 ;  /* 0x0000000c0d0e7389 */ /* 0x00006400000c000b */
[----:B01----:R-:W-:Y:S01]  /*21eb0*/  ENDCOLLECTIVE ;  /* 0x000000000000791b */ /* 0x003fe20003800000 */
.L_x_846:
[----:B------:R-:W-:Y:S02]  /*21ec0*/  IMAD.MOV.U32 R13, RZ, RZ, R0 ;  /* 0x000000ffff0d7224 */ /* 0x000fe400078e0000 */
[----:B------:R-:W-:Y:S02]  /*21ed0*/  IMAD.MOV.U32 R12, RZ, RZ, 0x1 ;  /* 0x00000001ff0c7424 */ /* 0x000fe400078e00ff */
[----:B------:R-:W-:-:S07]  /*21ee0*/  IMAD.MOV.U32 R3, RZ, RZ, R14 ;  /* 0x000000ffff037224 */ /* 0x000fce00078e000e */
[----:B------:R-:W-:Y:S05]  /*21ef0*/  WARPSYNC.COLLECTIVE R15, `(.L_x_847) ;  /* 0x000000000f087348 */ /* 0x000fea0003c00000 */
[----:B------:R0:W1:Y:S02]  /*21f00*/  SHFL.IDX P6, R14, R13, R12, R11 ;  /* 0x0000000c0d0e7389 */ /* 0x00006400000c000b */
[----:B01----:R-:W-:Y:S01]  /*21f10*/  ENDCOLLECTIVE ;  /* 0x000000000000791b */ /* 0x003fe20003800000 */
.L_x_847:
[----:B------:R-:W-:-:S05]  /*21f20*/  @P0 LEA R3, P1, R33, R3, 0x1 ;  /* 0x0000000321030211 */ /* 0x000fca00078208ff */
[----:B------:R-:W-:Y:S01]  /*21f30*/  @P0 IMAD.X R2, RZ, RZ, R2, P1 ;  /* 0x000000ffff020224 */ /* 0x000fe200008e0602 */
[----:B------:R-:W-:-:S04]  /*21f40*/  ISETP.GE.AND P1, PT, R6, 0x11, PT ;  /* 0x000000110600780c */ /* 0x000fc80003f26270 */
        /* <DEDUP_REMOVED lines=14> */
.L_x_848:
[----:B------:R-:W-:Y:S02]  /*22030*/  @P1 IMAD R8, R5, 0x2, R22 ;  /* 0x0000000205081824 */ /* 0x000fe400078e0216 */
[----:B------:R-:W-:Y:S02]  /*22040*/  IMAD.MOV.U32 R13, RZ, RZ, R0 ;  /* 0x000000ffff0d7224 */ /* 0x000fe400078e0000 */
[----:B------:R-:W-:Y:S02]  /*22050*/  IMAD.MOV.U32 R12, RZ, RZ, 0x2 ;  /* 0x00000002ff0c7424 */ /* 0x000fe400078e00ff */
[----:B------:R-:W-:-:S07]  /*22060*/  IMAD.MOV.U32 R3, RZ, RZ, R14 ;  /* 0x000000ffff037224 */ /* 0x000fce00078e000e */
[----:B------:R-:W-:Y:S05]  /*22070*/  WARPSYNC.COLLECTIVE R15, `(.L_x_849) ;  /* 0x000000000f087348 */ /* 0x000fea0003c00000 */
[----:B------:R0:W1:Y:S02]  /*22080*/  SHFL.IDX P6, R14, R13, R12, R11 ;  /* 0x0000000c0d0e7389 */ /* 0x00006400000c000b */
[----:B01----:R-:W-:Y:S01]  /*22090*/  ENDCOLLECTIVE ;  /* 0x000000000000791b */ /* 0x003fe20003800000 */
.L_x_849:
        /* <DEDUP_REMOVED lines=17> */
.L_x_850:
[----:B------:R-:W-:Y:S01]  /*221b0*/  @P1 IMAD R8, R5, 0x2, R22 ;  /* 0x0000000205081824 */ /* 0x000fe200078e0216 */
[----:B------:R-:W-:Y:S01]  /*221c0*/  MOV R13, R0 ;  /* 0x00000000000d7202 */ /* 0x000fe20000000f00 */
[----:B------:R-:W-:Y:S02]  /*221d0*/  IMAD.MOV.U32 R12, RZ, RZ, 0x3 ;  /* 0x00000003ff0c7424 */ /* 0x000fe400078e00ff */
[----:B------:R-:W-:-:S07]  /*221e0*/  IMAD.MOV.U32 R3, RZ, RZ, R14 ;  /* 0x000000ffff037224 */ /* 0x000fce00078e000e */
[----:B------:R-:W-:Y:S05]  /*221f0*/  WARPSYNC.COLLECTIVE R15, `(.L_x_851) ;  /* 0x000000000f087348 */ /* 0x000fea0003c00000 */
[----:B------:R0:W1:Y:S02]  /*22200*/  SHFL.IDX P6, R14, R13, R12, R11 ;  /* 0x0000000c0d0e7389 */ /* 0x00006400000c000b */
[----:B01----:R-:W-:Y:S01]  /*22210*/  ENDCOLLECTIVE ;  /* 0x000000000000791b */ /* 0x003fe20003800000 */
.L_x_851:
        /* <DEDUP_REMOVED lines=17> */
.L_x_852:
[----:B------:R-:W-:Y:S02]  /*22330*/  @P1 IMAD R8, R5, 0x2, R22 ;  /* 0x0000000205081824 */ /* 0x000fe400078e0216 */
[----:B------:R-:W-:Y:S02]  /*22340*/  IMAD.MOV.U32 R13, RZ, RZ, R0 ;  /* 0x000000ffff0d7224 */ /* 0x000fe400078e0000 */
[----:B------:R-:W-:Y:S02]  /*22350*/  IMAD.MOV.U32 R12, RZ, RZ, 0x4 ;  /* 0x00000004ff0c7424 */ /* 0x000fe400078e00ff */
[----:B------:R-:W-:-:S07]  /*22360*/  IMAD.MOV.U32 R3, RZ, RZ, R14 ;  /* 0x000000ffff037224 */ /* 0x000fce00078e000e */
[----:B------:R-:W-:Y:S05]  /*22370*/  WARPSYNC.COLLECTIVE R15, `(.L_x_853) ;  /* 0x000000000f087348 */ /* 0x000fea0003c00000 */
[----:B------:R0:W1:Y:S02]  /*22380*/  SHFL.IDX P6, R14, R13, R12, R11 ;  /* 0x0000000c0d0e7389 */ /* 0x00006400000c000b */
[----:B01----:R-:W-:Y:S01]  /*22390*/  ENDCOLLECTIVE ;  /* 0x000000000000791b */ /* 0x003fe20003800000 */
.L_x_853:
        /* <DEDUP_REMOVED lines=17> */
.L_x_854:
[----:B------:R-:W-:Y:S02]  /*224b0*/  @P1 IMAD R8, R5, 0x2, R22 ;  /* 0x0000000205081824 */ /* 0x000fe400078e0216 */
[----:B------:R-:W-:Y:S02]  /*224c0*/  IMAD.MOV.U32 R13, RZ, RZ, R0 ;  /* 0x000000ffff0d7224 */ /* 0x000fe400078e0000 */
[----:B------:R-:W-:Y:S01]  /*224d0*/  IMAD.MOV.U32 R12, RZ, RZ, 0x5 ;  /* 0x00000005ff0c7424 */ /* 0x000fe200078e00ff */
[----:B------:R-:W-:-:S07]  /*224e0*/  MOV R3, R14 ;  /* 0x0000000e00037202 */ /* 0x000fce0000000f00 */
[----:B------:R-:W-:Y:S05]  /*224f0*/  WARPSYNC.COLLECTIVE R15, `(.L_x_855) ;  /* 0x000000000f087348 */ /* 0x000fea0003c00000 */
[----:B------:R0:W1:Y:S02]  /*22500*/  SHFL.IDX P6, R14, R13, R12, R11 ;  /* 0x0000000c0d0e7389 */ /* 0x00006400000c000b */
[----:B01----:R-:W-:Y:S01]  /*22510*/  ENDCOLLECTIVE ;  /* 0x000000000000791b */ /* 0x003fe20003800000 */
.L_x_855:
[----:B------:R-:W-:-:S05]  /*22520*/  @P1 LEA R3, P0, R33, R3, 0x1 ;  /* 0x0000000321031211 */ /* 0x000fca00078008ff */
[----:B------:R-:W-:-:S05]  /*22530*/  @P1 IMAD.X R2, RZ, RZ, R2, P0 ;  /* 0x000000ffff021224 */ /* 0x000fca00000e0602 */
[----:B------:R-:W-:Y:S01]  /*22540*/  @P1 LOP3.LUT R3, R3, R2, RZ, 0x3c, !PT ;  /* 0x0000000203031212 */ /* 0x000fe200078e3cff */
[----:B------:R-:W-:-:S03]  /*22550*/  IMAD.MOV.U32 R13, RZ, RZ, R4 ;  /* 0x000000ffff0d7224 */ /* 0x000fc600078e0004 */
[----:B------:R-:W-:-:S04]  /*22560*/  @P1 LOP3.LUT R2, R3, R2, RZ, 0x3c, !PT ;  /* 0x0000000203021212 */ /* 0x000fc800078e3cff */
[----:B------:R-:W-:Y:S01]  /*22570*/  @P1 LOP3.LUT R3, R3, R2, RZ, 0x3c, !PT ;  /* 0x0000000203031212 */ /* 0x000fe200078e3cff */
[----:B------:R-:W-:-:S04]  /*22580*/  IMAD.MOV.U32 R0, RZ, RZ, R14 ;  /* 0x000000ffff007224 */ /* 0x000fc800078e000e */
[----:B------:R-:W-:Y:S01]  /*22590*/  @!PT LDS RZ, [RZ] ;  /* 0x00000000fffff984 */ /* 0x000fe20000000800 */
[----:B------:R-:W-:Y:S01]  /*225a0*/  @!PT LDS RZ, [RZ] ;  /* 0x00000000fffff984 */ /* 0x000fe20000000800 */
[----:B------:R-:W-:Y:S01]  /*225b0*/  @!PT LDS RZ, [RZ] ;  /* 0x00000000fffff984 */ /* 0x000fe20000000800 */
[----:B------:R0:W-:Y:S03]  /*225c0*/  @P1 LDGSTS.E.BYPASS.LTC128B.128 [R8+0x20400], desc[UR56][R2.64], !P4 ;  /* 0x2040000002081fae */ /* 0x0001e6000e101d78 */
[----:B0-----:R-:W-:Y:S05]  /*225d0*/  WARPSYNC.COLLECTIVE R15, `(.L_x_856) ;  /* 0x000000000f087348 */ /* 0x001fea0003c00000 */
[----:B------:R1:W2:Y:S02]  /*225e0*/  SHFL.IDX P6, R14, R13, R12, R11 ;  /* 0x0000000c0d0e7389 */ /* 0x0002a400000c000b */
[----:B012---:R-:W-:Y:S01]  /*225f0*/  ENDCOLLECTIVE ;  /* 0x000000000000791b */ /* 0x007fe20003800000 */
.L_x_856:
[----:B------:R-:W-:Y:S01]  /*22600*/  @!PT LDS RZ, [RZ] ;  /* 0x00000000fffff984 */ /* 0x000fe20000000800 */
[----:B------:R-:W-:Y:S01]  /*22610*/  @!PT LDS RZ, [RZ] ;  /* 0x00000000fffff984 */ /* 0x000fe20000000800 */
[----:B------:R-:W-:Y:S01]  /*22620*/  @!PT LDS RZ, [RZ] ;  /* 0x00000000fffff984 */ /* 0x000fe20000000800 */
[----:B------:R-:W-:Y:S04]  /*22630*/  @P1 LDGSTS.E.BYPASS.LTC128B.128 [R8+0x23400], desc[UR56][R2.64+0x80], !P3 ;  /* 0x2340008002081fae */ /* 0x000fe8000d901d78 */
[----:B------:R0:W-:Y:S02]  /*22640*/  @P1 LDGSTS.E.BYPASS.LTC128B.128 [R8+0x26400], desc[UR56][R2.64+0x100], !P2 ;  /* 0x2640010002081fae */ /* 0x0001e4000d101d78 */
[----:B0-----:R-:W-:Y:S01]  /*22650*/  IMAD.MOV.U32 R2, RZ, RZ, R14 ;  /* 0x000000ffff027224 */ /* 0x001fe200078e000e */
[----:B------:R-:W-:Y:S06]  /*22660*/  BRA `(.L_x_857) ;  /* 0xffffffb000207947 */ /* 0x000fec000383ffff */
.L_x_734:
        /* <DEDUP_REMOVED lines=9> */
.L_x_858:
[C---:B------:R-:W-:Y:S01]  /*22700*/  VIADD R7, R4.reuse, 0x10 ;  /* 0x0000001004077836 */ /* 0x040fe20000000000 */
[----:B------:R-:W-:Y:S01]  /*22710*/  ISETP.GE.AND P1, PT, R4, R6, PT ;  /* 0x000000060400720c */ /* 0x000fe20003f26270 */
[----:B------:R-:W-:Y:S02]  /*22720*/  IMAD.MOV.U32 R13, RZ, RZ, R0 ;  /* 0x000000ffff0d7224 */ /* 0x000fe400078e0000 */
[----:B------:R-:W-:-:S10]  /*22730*/  IMAD.MOV.U32 R2, RZ, RZ, R14 ;  /* 0x000000ffff027224 */ /* 0x000fd400078e000e */
[----:B------:R-:W-:Y:S05]  /*22740*/  WARPSYNC.COLLECTIVE R15, `(.L_x_859) ;  /* 0x000000000f087348 */ /* 0x000fea0003c00000 */
[----:B------:R0:W1:Y:S02]  /*22750*/  SHFL.IDX P6, R14, R13, R12, R11 ;  /* 0x0000000c0d0e7389 */ /* 0x00006400000c000b */
[----:B01----:R-:W-:Y:S01]  /*22760*/  ENDCOLLECTIVE ;  /* 0x000000000000791b */ /* 0x003fe20003800000 */
.L_x_859:
[----:B------:R-:W-:Y:S02]  /*22770*/  IMAD.MOV.U32 R13, RZ, RZ, R5 ;  /* 0x000000ffff0d7224 */ /* 0x000fe400078e0005 */
[----:B------:R-:W-:Y:S01]  /*22780*/  IMAD.MOV.U32 R12, RZ, RZ, 0x1 ;  /* 0x00000001ff0c7424 */ /* 0x000fe200078e00ff */
[----:B------:R-:W-:-:S05]  /*22790*/  @!P1 LEA R14, P4, R33, R14, 0x1 ;  /* 0x0000000e210e9211 */ /* 0x000fca00078808ff */
[----:B------:R-:W-:Y:S02]  /*227a0*/  @!P1 IMAD.X R3, RZ, RZ, R2, P4 ;  /* 0x000000ffff039224 */ /* 0x000fe400020e0602 */
[----:B------:R-:W-:-:S07]  /*227b0*/  @!P1 IMAD.MOV.U32 R2, RZ, RZ, R14 ;  /* 0x000000ffff029224 */ /* 0x000fce00078e000e */
[----:B------:R-:W-:Y:S05]  /*227c0*/  WARPSYNC.COLLECTIVE R15, `(.L_x_860) ;  /* 0x000000000f087348 */ /* 0x000fea0003c00000 */
[----:B------:R0:W1:Y:S02]  /*227d0*/  SHFL.IDX P6, R14, R13, R12, R11 ;  /* 0x0000000c0d0e7389 */ /* 0x00006400000c000b */
[----:B01----:R-:W-:Y:S01]  /*227e0*/  ENDCOLLECTIVE ;  /* 0x000000000000791b */ /* 0x003fe20003800000 */
.L_x_860:
        /* <DEDUP_REMOVED lines=12> */
.L_x_861:
[----:B------:R-:W-:Y:S02]  /*228b0*/  IMAD.MOV.U32 R13, RZ, RZ, R5 ;  /* 0x000000ffff0d7224 */ /* 0x000fe400078e0005 */
[----:B------:R-:W-:Y:S01]  /*228c0*/  IMAD.MOV.U32 R12, RZ, RZ, 0x2 ;  /* 0x00000002ff0c7424 */ /* 0x000fe200078e00ff */
[----:B------:R-:W-:-:S04]  /*228d0*/  @!P1 LEA R14, P4, R33, R14, 0x1 ;  /* 0x0000000e210e9211 */ /* 0x000fc800078808ff */
[----:B------:R-:W-:Y:S01]  /*228e0*/  @!P1 IADD3.X R7, RZ, R2, RZ, P4, !PT ;  /* 0x00000002ff079210 */ /* 0x000fe200027fe4ff */
[----:B------:R-:W-:-:S08]  /*228f0*/  @!P1 IMAD.MOV.U32 R2, RZ, RZ, R14 ;  /* 0x000000ffff029224 */ /* 0x000fd000078e000e */
[----:B------:R-:W-:Y:S05]  /*22900*/  WARPSYNC.COLLECTIVE R15, `(.L_x_862) ;  /* 0x000000000f087348 */ /* 0x000fea0003c00000 */
[----:B------:R0:W1:Y:S02]  /*22910*/  SHFL.IDX P6, R14, R13, R12, R11 ;  /* 0x0000000c0d0e7389 */ /* 0x00006400000c000b */
[----:B01----:R-:W-:Y:S01]  /*22920*/  ENDCOLLECTIVE ;  /* 0x000000000000791b */ /* 0x003fe20003800000 */
.L_x_862:
        /* <DEDUP_REMOVED lines=14> */
.L_x_863:
        /* <DEDUP_REMOVED lines=8> */
.L_x_864:
[----:B------:R-:W-:Y:S01]  /*22a90*/  @!P1 IMAD.MOV.U32 R3, RZ, RZ, R7 ;  /* 0x000000ffff039224 */ /* 0x000fe200078e0007 */
[----:B------:R-:W-:-:S04]  /*22aa0*/  IADD3 R7, R4, 0x30, RZ ;  /* 0x0000003004077810 */ /* 0x000fc80007ffe0ff */
        /* <DEDUP_REMOVED lines=12> */
.L_x_865:
        /* <DEDUP_REMOVED lines=8> */
.L_x_866:
        /* <DEDUP_REMOVED lines=9> */
[----:B------:R-:W-:Y:S02]  /*22c80*/  ISETP.GE.AND P1, PT, R7, R6, PT ;  /* 0x000000060700720c */ /* 0x000fe40003f26270 */
[----:B0-----:R-:W-:-:S11]  /*22c90*/  MOV R2, R14 ;  /* 0x0000000e00027202 */ /* 0x001fd60000000f00 */
[----:B------:R-:W-:Y:S05]  /*22ca0*/  WARPSYNC.COLLECTIVE R15, `(.L_x_867) ;  /* 0x000000000f087348 */ /* 0x000fea0003c00000 */
[----:B------:R0:W1:Y:S02]  /*22cb0*/  SHFL.IDX P6, R14, R13, R12, R11 ;  /* 0x0000000c0d0e7389 */ /* 0x00006400000c000b */
[----:B01----:R-:W-:Y:S01]  /*22cc0*/  ENDCOLLECTIVE ;  /* 0x000000000000791b */ /* 0x003fe20003800000 */
.L_x_867:
        /* <DEDUP_REMOVED lines=8> */
.L_x_868:
        /* <DEDUP_REMOVED lines=14> */
.L_x_869:
        /* <DEDUP_REMOVED lines=8> */
.L_x_870:
        /* <DEDUP_REMOVED lines=14> */
.L_x_871:
[----:B------:R-:W-:Y:S01]  /*22f90*/  IMAD.MOV.U32 R13, RZ, RZ, R5 ;  /* 0x000000ffff0d7224 */ /* 0x000fe200078e0005 */
[----:B------:R-:W-:Y:S02]  /*22fa0*/  MOV R12, 0x7 ;  /* 0x00000007000c7802 */ /* 0x000fe40000000f00 */
[----:B------:R-:W-:-:S05]  /*22fb0*/  @!P1 LEA R14, P4, R33, R14, 0x1 ;  /* 0x0000000e210e9211 */ /* 0x000fca00078808ff */
[----:B------:R-:W-:Y:S02]  /*22fc0*/  @!P1 IMAD.X R7, RZ, RZ, R2, P4 ;  /* 0x000000ffff079224 */ /* 0x000fe400020e0602 */
[----:B------:R-:W-:-:S07]  /*22fd0*/  @!P1 IMAD.MOV.U32 R2, RZ, RZ, R14 ;  /* 0x000000ffff029224 */ /* 0x000fce00078e000e */
[----:B------:R-:W-:Y:S05]  /*22fe0*/  WARPSYNC.COLLECTIVE R15, `(.L_x_872) ;  /* 0x000000000f087348 */ /* 0x000fea0003c00000 */
[----:B------:R0:W1:Y:S02]  /*22ff0*/  SHFL.IDX P6, R14, R13, R12, R11 ;  /* 0x0000000c0d0e7389 */ /* 0x00006400000c000b */
[----:B01----:R-:W-:Y:S01]  /*23000*/  ENDCOLLECTIVE ;  /* 0x000000000000791b */ /* 0x003fe20003800000 */
.L_x_872:
        /* <DEDUP_REMOVED lines=12> */
.L_x_873:
[----:B------:R-:W-:Y:S05]  /*230d0*/  BRA `(.L_x_874) ;  /* 0xffffffb000947947 */ /* 0x000fea000383ffff */
.L_x_739:
[----:B0-----:R0:W1:Y:S02]  /*230e0*/  SYNCS.PHASECHK.TRANS64.TRYWAIT P0, [R22+URZ+0x30820], R3 ;  /* 0x03082003160075a7 */ /* 0x001064000800017f */
[----:B-1----:R-:W-:Y:S05]  /*230f0*/  @!P0 NANOSLEEP.SYNCS 0x989680 ;  /* 0x009896800000895d */ /* 0x002fea0003900000 */
[----:B------:R-:W1:Y:S02]  /*23100*/  @!P0 SYNCS.PHASECHK.TRANS64 P0, [R22+URZ+0x30820], R3 ;  /* 0x03082003160085a7 */ /* 0x000e64000800007f */
[----:B-1----:R-:W-:Y:S05]  /*23110*/  @!P0 BRA `(.L_x_739) ;  /* 0xfffffffc00f08947 */ /* 0x002fea000383ffff */
[----:B------:R-:W-:Y:S05]  /*23120*/  BRA `(.L_x_875) ;  /* 0xffffffb400047947 */ /* 0x000fea000383ffff */
.L_x_744:
[----:B0-----:R0:W1:Y:S02]  /*23130*/  SYNCS.PHASECHK.TRANS64.TRYWAIT P0, [R7+URZ+0x30840], R2 ;  /* 0x03084002070075a7 */ /* 0x001064000800017f */
[----:B-1----:R-:W-:Y:S05]  /*23140*/  @!P0 NANOSLEEP.SYNCS 0x989680 ;  /* 0x009896800000895d */ /* 0x002fea0003900000 */
[----:B------:R-:W1:Y:S02]  /*23150*/  @!P0 SYNCS.PHASECHK.TRANS64 P0, [R7+URZ+0x30840], R2 ;  /* 0x03084002070085a7 */ /* 0x000e64000800007f */
[----:B-1----:R-:W-:Y:S05]  /*23160*/  @!P0 BRA `(.L_x_744) ;  /* 0xfffffffc00f08947 */ /* 0x002fea000383ffff */
[----:B------:R-:W-:Y:S05]  /*23170*/  BRA `(.L_x_876) ;  /* 0xffffffb400e87947 */ /* 0x000fea000383ffff */
.L_x_745:
        /* <DEDUP_REMOVED lines=8> */
.L_x_878:
[----:B------:R-:W-:Y:S05]  /*23200*/  BSYNC B1 ;  /* 0x0000000000017941 */ /* 0x000fea0003800000 */
.L_x_877:
[----:B------:R0:W-:Y:S04]  /*23210*/  STL [R1+0x88], R0 ;  /* 0x0000880001007387 */ /* 0x0001e80000100800 */
[----:B0-----:R0:W5:Y:S01]  /*23220*/  LDL.LU R0, [R1] ;  /* 0x0000000001007983 */ /* 0x0011620000300800 */
[----:B------:R-:W-:Y:S01]  /*23230*/  IMAD.MOV.U32 R13, RZ, RZ, R8 ;  /* 0x000000ffff0d7224 */ /* 0x000fe200078e0008 */
[----:B------:R-:W-:Y:S01]  /*23240*/  MOV R15, 0xffffffff ;  /* 0xffffffff000f7802 */ /* 0x000fe20000000f00 */
[----:B------:R-:W-:Y:S02]  /*23250*/  IMAD.MOV.U32 R12, RZ, RZ, RZ ;  /* 0x000000ffff0c7224 */ /* 0x000fe400078e00ff */
[----:B------:R-:W-:Y:S02]  /*23260*/  IMAD.MOV.U32 R11, RZ, RZ, 0x181f ;  /* 0x0000181fff0b7424 */ /* 0x000fe400078e00ff */
[----:B------:R-:W-:-:S02]  /*23270*/  IMAD.MOV.U32 R3, RZ, RZ, R14 ;  /* 0x000000ffff037224 */ /* 0x000fc400078e000e */
[----:B0-----:R-:W-:-:S07]  /*23280*/  IMAD.SHL.U32 R4, R33, 0x2, RZ ;  /* 0x0000000221047824 */ /* 0x001fce00078e00ff */
[----:B-----5:R-:W-:Y:S05]  /*23290*/  WARPSYNC.COLLECTIVE R15, `(.L_x_879) ;  /* 0x000000000f087348 */ /* 0x020fea0003c00000 */
[----:B------:R0:W1:Y:S02]  /*232a0*/  SHFL.IDX P6, R14, R13, R12, R11 ;  /* 0x0000000c0d0e7389 */ /* 0x00006400000c000b */
[----:B01---5:R-:W-:Y:S01]  /*232b0*/  ENDCOLLECTIVE ;  /* 0x000000000000791b */ /* 0x023fe20003800000 */
.L_x_879:
[----:B------:R-:W-:Y:S02]  /*232c0*/  IMAD R5, R5, 0x2, R22 ;  /* 0x0000000205057824 */ /* 0x000fe400078e0216 */
[----:B------:R-:W-:Y:S02]  /*232d0*/  IMAD.MOV.U32 R13, RZ, RZ, R6 ;  /* 0x000000ffff0d7224 */ /* 0x000fe400078e0006 */
[----:B------:R-:W-:Y:S02]  /*232e0*/  IMAD.MOV.U32 R12, RZ, RZ, 0x1 ;  /* 0x00000001ff0c7424 */ /* 0x000fe400078e00ff */
[----:B------:R-:W-:-:S07]  /*232f0*/  IMAD.MOV.U32 R2, RZ, RZ, R14 ;  /* 0x000000ffff027224 */ /* 0x000fce00078e000e */
[----:B------:R-:W-:Y:S05]  /*23300*/  WARPSYNC.COLLECTIVE R15, `(.L_x_880) ;  /* 0x000000000f087348 */ /* 0x000fea0003c00000 */
[----:B------:R0:W1:Y:S02]  /*23310*/  SHFL.IDX P6, R14, R13, R12, R11 ;  /* 0x0000000c0d0e7389 */ /* 0x00006400000c000b */
[----:B01----:R-:W-:Y:S01]  /*23320*/  ENDCOLLECTIVE ;  /* 0x000000000000791b */ /* 0x003fe20003800000 */
.L_x_880:
[----:B------:R-:W-:-:S05]  /*23330*/  IADD3 R2, P0, R2, R4, RZ ;  /* 0x0000000402027210 */ /* 0x000fca0007f1e0ff */
[----:B------:R-:W-:Y:S02]  /*23340*/  IMAD.X R3, RZ, RZ, R3, P0 ;  /* 0x000000ffff037224 */ /* 0x000fe400000e0603 */
[----:B------:R-:W-:Y:S01]  /*23350*/  IMAD.MOV.U32 R13, RZ, RZ, R8 ;  /* 0x000000ffff0d7224 */ /* 0x000fe200078e0008 */
[----:B------:R-:W-:-:S04]  /*23360*/  LOP3.LUT R0, R0, 0xffffffbf, RZ, 0xc0, !PT ;  /* 0xffffffbf00007812 */ /* 0x000fc800078ec0ff */
[----:B------:R-:W-:-:S04]  /*23370*/  @P1 LOP3.LUT R0, R0, 0x40, RZ, 0xfc, !PT ;  /* 0x0000004000001812 */ /* 0x000fc800078efcff */
[----:B------:R-:W-:Y:S01]  /*23380*/  LOP3.LUT P1, RZ, R0, 0x4, RZ, 0xc0, !PT ;  /* 0x0000000400ff7812 */ /* 0x000fe2000782c0ff */
[----:B------:R0:W-:-:S12]  /*23390*/  STL [R1], R0 ;  /* 0x0000000001007387 */ /* 0x0001d80000100800 */
[----:B------:R-:W-:Y:S01]  /*233a0*/  @!PT LDS RZ, [RZ] ;  /* 0x00000000fffff984 */ /* 0x000fe20000000800 */
[----:B------:R-:W-:Y:S01]  /*233b0*/  @!PT LDS RZ, [RZ] ;  /* 0x00000000fffff984 */ /* 0x000fe20000000800 */
[----:B------:R-:W-:Y:S01]  /*233c0*/  @!PT LDS RZ, [RZ] ;  /* 0x00000000fffff984 */ /* 0x000fe20000000800 */
[----:B------:R-:W-:Y:S04]  /*233d0*/  LDGSTS.E.BYPASS.LTC128B.128 [R5+0x1e400], desc[UR56][R2.64], !P1 ;  /* 0x1e40000002057fae */ /* 0x000fe8000c901d78 */
[----:B------:R-:W-:Y:S04]  /*233e0*/  LDGSTS.E.BYPASS.LTC128B.128 [R5+0x21400], desc[UR56][R2.64+0x80], !P5 ;  /* 0x2140008002057fae */ /* 0x000fe8000e901d78 */
[----:B------:R1:W-:Y:S02]  /*233f0*/  LDGSTS.E.BYPASS.LTC128B.128 [R5+0x24400], desc[UR56][R2.64+0x100], !P4 ;  /* 0x2440010002057fae */ /* 0x0003e4000e101d78 */
[----:B01----:R-:W-:-:S07]  /*23400*/  IMAD.MOV.U32 R3, RZ, RZ, R14 ;  /* 0x000000ffff037224 */ /* 0x003fce00078e000e */
[----:B------:R-:W-:Y:S05]  /*23410*/  WARPSYNC.COLLECTIVE R15, `(.L_x_881) ;  /* 0x000000000f087348 */ /* 0x000fea0003c00000 */
[----:B------:R0:W1:Y:S02]  /*23420*/  SHFL.IDX P6, R14, R13, R12, R11 ;  /* 0x0000000c0d0e7389 */ /* 0x00006400000c000b */
[----:B01----:R-:W-:Y:S01]  /*23430*/  ENDCOLLECTIVE ;  /* 0x000000000000791b */ /* 0x003fe20003800000 */
.L_x_881:
[----:B------:R-:W-:Y:S01]  /*23440*/  MOV R13, R6 ;  /* 0x00000006000d7202 */ /* 0x000fe20000000f00 */
[----:B------:R-:W-:Y:S02]  /*23450*/  IMAD.MOV.U32 R12, RZ, RZ, 0x2 ;  /* 0x00000002ff0c7424 */ /* 0x000fe400078e00ff */
[----:B------:R-:W-:-:S07]  /*23460*/  IMAD.MOV.U32 R2, RZ, RZ, R14 ;  /* 0x000000ffff027224 */ /* 0x000fce00078e000e */
[----:B------:R-:W-:Y:S05]  /*23470*/  WARPSYNC.COLLECTIVE R15, `(.L_x_882) ;  /* 0x000000000f087348 */ /* 0x000fea0003c00000 */
[----:B------:R0:W1:Y:S02]  /*23480*/  SHFL.IDX P6, R14, R13, R12, R11 ;  /* 0x0000000c0d0e7389 */ /* 0x00006400000c000b */
[----:B01----:R-:W-:Y:S01]  /*23490*/  ENDCOLLECTIVE ;  /* 0x000000000000791b */ /* 0x003fe20003800000 */
.L_x_882:
        /* <DEDUP_REMOVED lines=13> */
.L_x_883:
[----:B------:R-:W-:Y:S02]  /*23570*/  IMAD.MOV.U32 R13, RZ, RZ, R6 ;  /* 0x000000ffff0d7224 */ /* 0x000fe400078e0006 */
[----:B------:R-:W-:Y:S02]  /*23580*/  IMAD.MOV.U32 R12, RZ, RZ, 0x3 ;  /* 0x00000003ff0c7424 */ /* 0x000fe400078e00ff */
[----:B------:R-:W-:-:S07]  /*23590*/  IMAD.MOV.U32 R2, RZ, RZ, R14 ;  /* 0x000000ffff027224 */ /* 0x000fce00078e000e */
[----:B------:R-:W-:Y:S05]  /*235a0*/  WARPSYNC.COLLECTIVE R15, `(.L_x_884) ;  /* 0x000000000f087348 */ /* 0x000fea0003c00000 */
[----:B------:R0:W1:Y:S02]  /*235b0*/  SHFL.IDX P6, R14, R13, R12, R11 ;  /* 0x0000000c0d0e7389 */ /* 0x00006400000c000b */
[----:B01----:R-:W-:Y:S01]  /*235c0*/  ENDCOLLECTIVE ;  /* 0x000000000000791b */ /* 0x003fe20003800000 */
.L_x_884:
        /* <DEDUP_REMOVED lines=13> */
.L_x_885:
[----:B------:R-:W-:Y:S02]  /*236a0*/  IMAD.MOV.U32 R13, RZ, RZ, R6 ;  /* 0x000000ffff0d7224 */ /* 0x000fe400078e0006 */
[----:B------:R-:W-:Y:S02]  /*236b0*/  IMAD.MOV.U32 R12, RZ, RZ, 0x4 ;  /* 0x00000004ff0c7424 */ /* 0x000fe400078e00ff */
[----:B------:R-:W-:-:S07]  /*236c0*/  IMAD.MOV.U32 R2, RZ, RZ, R14 ;  /* 0x000000ffff027224 */ /* 0x000fce00078e000e */
[----:B------:R-:W-:Y:S05]  /*236d0*/  WARPSYNC.COLLECTIVE R15, `(.L_x_886) ;  /* 0x000000000f087348 */ /* 0x000fea0003c00000 */
[----:B------:R0:W1:Y:S02]  /*236e0*/  SHFL.IDX P6, R14, R13, R12, R11 ;  /* 0x0000000c0d0e7389 */ /* 0x00006400000c000b */
[----:B01----:R-:W-:Y:S01]  /*236f0*/  ENDCOLLECTIVE ;  /* 0x000000000000791b */ /* 0x003fe20003800000 */
.L_x_886:
[----:B------:R-:W-:-:S04]  /*23700*/  IADD3 R2, P0, R2, R4, RZ ;  /* 0x0000000402027210 */ /* 0x000fc80007f1e0ff */
[----:B------:R-:W-:-:S05]  /*23710*/  IADD3.X R3, RZ, R34, RZ, P0, !PT ;  /* 0x00000022ff037210 */ /* 0x000fca00007fe4ff */
        /* <DEDUP_REMOVED lines=11> */
.L_x_887:
[----:B------:R-:W-:-:S05]  /*237d0*/  IMAD.MOV.U32 R2, RZ, RZ, R14 ;  /* 0x000000ffff027224 */ /* 0x000fca00078e000e */
[----:B------:R-:W-:-:S05]  /*237e0*/  IADD3 R2, P0, R2, R4, RZ ;  /* 0x0000000402027210 */ /* 0x000fca0007f1e0ff */
[----:B------:R-:W-:-:S05]  /*237f0*/  IMAD.X R3, RZ, RZ, R34, P0 ;  /* 0x000000ffff037224 */ /* 0x000fca00000e0622 */
[----:B------:R-:W-:Y:S01]  /*23800*/  @!PT LDS RZ, [RZ] ;  /* 0x00000000fffff984 */ /* 0x000fe20000000800 */
[----:B------:R-:W-:Y:S01]  /*23810*/  @!PT LDS RZ, [RZ] ;  /* 0x00000000fffff984 */ /* 0x000fe20000000800 */
[----:B------:R-:W-:Y:S01]  /*23820*/  @!PT LDS RZ, [RZ] ;  /* 0x00000000fffff984 */ /* 0x000fe20000000800 */
[----:B------:R0:W-:Y:S01]  /*23830*/  LDGSTS.E.BYPASS.LTC128B.128 [R5+0x20400], desc[UR56][R2.64], !P1 ;  /* 0x2040000002057fae */ /* 0x0001e2000c901d78 */
[----:B------:R-:W-:-:S03]  /*23840*/  LOP3.LUT P1, RZ, R0, 0x40, RZ, 0xc0, !PT ;  /* 0x0000004000ff7812 */ /* 0x000fc6000782c0ff */
[----:B------:R0:W5:Y:S01]  /*23850*/  LDL.LU R0, [R1+0x88] ;  /* 0x0000880001007983 */ /* 0x0001620000300800 */
[----:B------:R-:W-:Y:S02]  /*23860*/  IMAD.MOV.U32 R13, RZ, RZ, R6 ;  /* 0x000000ffff0d7224 */ /* 0x000fe400078e0006 */
[----:B------:R-:W-:Y:S01]  /*23870*/  IMAD.MOV.U32 R12, RZ, RZ, 0x5 ;  /* 0x00000005ff0c7424 */ /* 0x000fe200078e00ff */
[----:B------:R0:W-:Y:S06]  /*23880*/  LDGSTS.E.BYPASS.LTC128B.128 [R5+0x23400], desc[UR56][R2.64+0x80], !P5 ;  /* 0x2340008002057fae */ /* 0x0001ec000e901d78 */
[----:B0----5:R-:W-:Y:S05]  /*23890*/  WARPSYNC.COLLECTIVE R15, `(.L_x_888) ;  /* 0x000000000f087348 */ /* 0x021fea0003c00000 */
[----:B------:R1:W2:Y:S02]  /*238a0*/  SHFL.IDX P6, R14, R13, R12, R11 ;  /* 0x0000000c0d0e7389 */ /* 0x0002a400000c000b */
[----:B012--5:R-:W-:Y:S01]  /*238b0*/  ENDCOLLECTIVE ;  /* 0x000000000000791b */ /* 0x027fe20003800000 */
.L_x_888:
[----:B------:R-:W-:Y:S01]  /*238c0*/  @!PT LDS RZ, [RZ] ;  /* 0x00000000fffff984 */ /* 0x000fe20000000800 */
[----:B------:R-:W-:Y:S01]  /*238d0*/  @!PT LDS RZ, [RZ] ;  /* 0x00000000fffff984 */ /* 0x000fe20000000800 */
[----:B------:R-:W-:Y:S01]  /*238e0*/  @!PT LDS RZ, [RZ] ;  /* 0x00000000fffff984 */ /* 0x000fe20000000800 */
[----:B------:R0:W-:Y:S01]  /*238f0*/  LDGSTS.E.BYPASS.LTC128B.128 [R5+0x26400], desc[UR56][R2.64+0x100], !P4 ;  /* 0x2640010002057fae */ /* 0x0001e2000e101d78 */
[----:B------:R-:W-:Y:S02]  /*23900*/  IMAD.MOV.U32 R13, RZ, RZ, R8 ;  /* 0x000000ffff0d7224 */ /* 0x000fe400078e0008 */
[----:B------:R-:W-:-:S07]  /*23910*/  IMAD.MOV.U32 R34, RZ, RZ, R14 ;  /* 0x000000ffff227224 */ /* 0x000fce00078e000e */
[----:B0-----:R-:W-:Y:S05]  /*23920*/  WARPSYNC.COLLECTIVE R15, `(.L_x_889) ;  /* 0x000000000f087348 */ /* 0x001fea0003c00000 */
[----:B------:R1:W2:Y:S02]  /*23930*/  SHFL.IDX P6, R14, R13, R12, R11 ;  /* 0x0000000c0d0e7389 */ /* 0x0002a400000c000b */
[----:B012---:R-:W-:Y:S01]  /*23940*/  ENDCOLLECTIVE ;  /* 0x000000000000791b */ /* 0x007fe20003800000 */
.L_x_889:
[----:B------:R-:W-:Y:S01]  /*23950*/  MOV R2, R14 ;  /* 0x0000000e00027202 */ /* 0x000fe20000000f00 */
[----:B------:R-:W-:Y:S06]  /*23960*/  BRA `(.L_x_890) ;  /* 0xffffffb000fc7947 */ /* 0x000fec000383ffff */
.L_x_750:
[----:B0-----:R0:W2:Y:S02]  /*23970*/  SYNCS.PHASECHK.TRANS64.TRYWAIT P0, [R6+URZ+0x30860], R2 ;  /* 0x03086002060075a7 */ /* 0x0010a4000800017f */
[----:B--2---:R-:W-:Y:S05]  /*23980*/  @!P0 NANOSLEEP.SYNCS 0x989680 ;  /* 0x009896800000895d */ /* 0x004fea0003900000 */
[----:B------:R-:W2:Y:S02]  /*23990*/  @!P0 SYNCS.PHASECHK.TRANS64 P0, [R6+URZ+0x30860], R2 ;  /* 0x03086002060085a7 */ /* 0x000ea4000800007f */
[----:B--2---:R-:W-:Y:S05]  /*239a0*/  @!P0 BRA `(.L_x_750) ;  /* 0xfffffffc00f08947 */ /* 0x004fea000383ffff */
[----:B------:R-:W-:Y:S05]  /*239b0*/  BRA `(.L_x_891) ;  /* 0xffffffb400647947 */ /* 0x000fea000383ffff */
.L_x_751:
        /* <DEDUP_REMOVED lines=8> */
.L_x_893:
[----:B------:R-:W-:Y:S05]  /*23a40*/  BSYNC B1 ;  /* 0x0000000000017941 */ /* 0x000fea0003800000 */
.L_x_892:
[----:B------:R-:W-:Y:S02]  /*23a50*/  IMAD.MOV.U32 R13, RZ, RZ, R23 ;  /* 0x000000ffff0d7224 */ /* 0x000fe400078e0017 */
[----:B------:R-:W-:Y:S02]  /*23a60*/  IMAD.MOV.U32 R12, RZ, RZ, RZ ;  /* 0x000000ffff0c7224 */ /* 0x000fe400078e00ff */
[----:B------:R-:W-:Y:S02]  /*23a70*/  IMAD.MOV.U32 R11, RZ, RZ, 0x181f ;  /* 0x0000181fff0b7424 */ /* 0x000fe400078e00ff */
[----:B------:R-:W-:Y:S02]  /*23a80*/  IMAD.MOV.U32 R15, RZ, RZ, -0x1 ;  /* 0xffffffffff0f7424 */ /* 0x000fe400078e00ff */
[----:B------:R-:W-:Y:S02]  /*23a90*/  IMAD.MOV.U32 R3, RZ, RZ, R14 ;  /* 0x000000ffff037224 */ /* 0x000fe400078e000e */
[----:B------:R-:W-:-:S07]  /*23aa0*/  IMAD R5, R5, 0x2, R22 ;  /* 0x0000000205057824 */ /* 0x000fce00078e0216 */
[----:B------:R-:W-:Y:S05]  /*23ab0*/  WARPSYNC.COLLECTIVE R15, `(.L_x_894) ;  /* 0x000000000f087348 */ /* 0x000fea0003c00000 */
[----:B------:R0:W1:Y:S02]  /*23ac0*/  SHFL.IDX P6, R14, R13, R12, R11 ;  /* 0x0000000c0d0e7389 */ /* 0x00006400000c000b */
[----:B01----:R-:W-:Y:S01]  /*23ad0*/  ENDCOLLECTIVE ;  /* 0x000000000000791b */ /* 0x003fe20003800000 */
.L_x_894:
[----:B------:R-:W-:Y:S02]  /*23ae0*/  IMAD.MOV.U32 R13, RZ, RZ, R24 ;  /* 0x000000ffff0d7224 */ /* 0x000fe400078e0018 */
[----:B------:R-:W-:Y:S02]  /*23af0*/  IMAD.MOV.U32 R12, RZ, RZ, 0x1 ;  /* 0x00000001ff0c7424 */ /* 0x000fe400078e00ff */
[----:B------:R-:W-:-:S07]  /*23b00*/  IMAD.MOV.U32 R2, RZ, RZ, R14 ;  /* 0x000000ffff027224 */ /* 0x000fce00078e000e */
[----:B------:R-:W-:Y:S05]  /*23b10*/  WARPSYNC.COLLECTIVE R15, `(.L_x_895) ;  /* 0x000000000f087348 */ /* 0x000fea0003c00000 */
[----:B------:R0:W1:Y:S02]  /*23b20*/  SHFL.IDX P6, R14, R13, R12, R11 ;  /* 0x0000000c0d0e7389 */ /* 0x00006400000c000b */
[----:B01----:R-:W-:Y:S01]  /*23b30*/  ENDCOLLECTIVE ;  /* 0x000000000000791b */ /* 0x003fe20003800000 */
.L_x_895:
[----:B------:R-:W-:-:S04]  /*23b40*/  IADD3 R2, P0, R2, R4, RZ ;  /* 0x0000000402027210 */ /* 0x000fc80007f1e0ff */
        /* <DEDUP_REMOVED lines=15> */
.L_x_896:
[----:B------:R-:W-:Y:S02]  /*23c40*/  IMAD.MOV.U32 R13, RZ, RZ, R24 ;  /* 0x000000ffff0d7224 */ /* 0x000fe400078e0018 */
[----:B------:R-:W-:Y:S02]  /*23c50*/  IMAD.MOV.U32 R12, RZ, RZ, 0x2 ;  /* 0x00000002ff0c7424 */ /* 0x000fe400078e00ff */
[----:B------:R-:W-:-:S07]  /*23c60*/  IMAD.MOV.U32 R2, RZ, RZ, R14 ;  /* 0x000000ffff027224 */ /* 0x000fce00078e000e */
[----:B------:R-:W-:Y:S05]  /*23c70*/  WARPSYNC.COLLECTIVE R15, `(.L_x_897) ;  /* 0x000000000f087348 */ /* 0x000fea0003c00000 */
[----:B------:R0:W1:Y:S02]  /*23c80*/  SHFL.IDX P6, R14, R13, R12, R11 ;  /* 0x0000000c0d0e7389 */ /* 0x00006400000c000b */
[----:B01----:R-:W-:Y:S01]  /*23c90*/  ENDCOLLECTIVE ;  /* 0x000000000000791b */ /* 0x003fe20003800000 */
.L_x_897:
[----:B------:R-:W-:-:S05]  /*23ca0*/  IADD3 R2, P0, R2, R4, RZ ;  /* 0x0000000402027210 */ /* 0x000fca0007f1e0ff */
        /* <DEDUP_REMOVED lines=15> */
.L_x_898:
[----:B------:R-:W-:Y:S02]  /*23da0*/  IMAD.MOV.U32 R13, RZ, RZ, R24 ;  /* 0x000000ffff0d7224 */ /* 0x000fe400078e0018 */
[----:B------:R-:W-:Y:S02]  /*23db0*/  IMAD.MOV.U32 R12, RZ, RZ, 0x3 ;  /* 0x00000003ff0c7424 */ /* 0x000fe400078e00ff */
[----:B------:R-:W-:-:S07]  /*23dc0*/  IMAD.MOV.U32 R2, RZ, RZ, R14 ;  /* 0x000000ffff027224 */ /* 0x000fce00078e000e */
[----:B------:R-:W-:Y:S05]  /*23dd0*/  WARPSYNC.COLLECTIVE R15, `(.L_x_899) ;  /* 0x000000000f087348 */ /* 0x000fea0003c00000 */
[----:B------:R0:W1:Y:S02]  /*23de0*/  SHFL.IDX P6, R14, R13, R12, R11 ;  /* 0x0000000c0d0e7389 */ /* 0x00006400000c000b */
[----:B01----:R-:W-:Y:S01]  /*23df0*/  ENDCOLLECTIVE ;  /* 0x000000000000791b */ /* 0x003fe20003800000 */
.L_x_899:
        /* <DEDUP_REMOVED lines=16> */
.L_x_900:
[----:B------:R-:W-:Y:S02]  /*23f00*/  IMAD.MOV.U32 R13, RZ, RZ, R24 ;  /* 0x000000ffff0d7224 */ /* 0x000fe400078e0018 */
[----:B------:R-:W-:Y:S02]  /*23f10*/  IMAD.MOV.U32 R12, RZ, RZ, 0x4 ;  /* 0x00000004ff0c7424 */ /* 0x000fe400078e00ff */
[----:B------:R-:W-:-:S07]  /*23f20*/  IMAD.MOV.U32 R2, RZ, RZ, R14 ;  /* 0x000000ffff027224 */ /* 0x000fce00078e000e */
[----:B------:R-:W-:Y:S05]  /*23f30*/  WARPSYNC.COLLECTIVE R15, `(.L_x_901) ;  /* 0x000000000f087348 */ /* 0x000fea0003c00000 */
[----:B------:R0:W1:Y:S02]  /*23f40*/  SHFL.IDX P6, R14, R13, R12, R11 ;  /* 0x0000000c0d0e7389 */ /* 0x00006400000c000b */
[----:B01----:R-:W-:Y:S01]  /*23f50*/  ENDCOLLECTIVE ;  /* 0x000000000000791b */ /* 0x003fe20003800000 */
.L_x_901:
        /* <DEDUP_REMOVED lines=16> */
.L_x_902:
[----:B------:R-:W-:Y:S02]  /*24060*/  IMAD.MOV.U32 R13, RZ, RZ, R24 ;  /* 0x000000ffff0d7224 */ /* 0x000fe400078e0018 */
[----:B------:R-:W-:Y:S02]  /*24070*/  IMAD.MOV.U32 R12, RZ, RZ, 0x5 ;  /* 0x00000005ff0c7424 */ /* 0x000fe400078e00ff */
[----:B------:R-:W-:-:S07]  /*24080*/  IMAD.MOV.U32 R2, RZ, RZ, R14 ;  /* 0x000000ffff027224 */ /* 0x000fce00078e000e */
[----:B------:R-:W-:Y:S05]  /*24090*/  WARPSYNC.COLLECTIVE R15, `(.L_x_903) ;  /* 0x000000000f087348 */ /* 0x000fea0003c00000 */
[----:B------:R0:W1:Y:S02]  /*240a0*/  SHFL.IDX P6, R14, R13, R12, R11 ;  /* 0x0000000c0d0e7389 */ /* 0x00006400000c000b */
[----:B01----:R-:W-:Y:S01]  /*240b0*/  ENDCOLLECTIVE ;  /* 0x000000000000791b */ /* 0x003fe20003800000 */
.L_x_903:
        /* <DEDUP_REMOVED lines=13> */
.L_x_904:
[----:B------:R-:W-:Y:S01]  /*24190*/  @!PT LDS RZ, [RZ] ;  /* 0x00000000fffff984 */ /* 0x000fe20000000800 */
[----:B------:R-:W-:Y:S01]  /*241a0*/  @!PT LDS RZ, [RZ] ;  /* 0x00000000fffff984 */ /* 0x000fe20000000800 */
[----:B------:R-:W-:Y:S01]  /*241b0*/  @!PT LDS RZ, [RZ] ;  /* 0x00000000fffff984 */ /* 0x000fe20000000800 */
[----:B------:R0:W-:Y:S01]  /*241c0*/  LDGSTS.E.BYPASS.LTC128B.128 [R5+0x5400], desc[UR56][R2.64+0x80], !P0 ;  /* 0x0540008002057fae */ /* 0x0001e2000c101d78 */
[----:B------:R-:W-:-:S13]  /*241d0*/  ISETP.LT.OR P0, PT, R7, 0x41, P1 ;  /* 0x000000410700780c */ /* 0x000fda0000f01670 */
[----:B------:R0:W-:Y:S01]  /*241e0*/  LDGSTS.E.BYPASS.LTC128B.128 [R5+0x8400], desc[UR56][R2.64+0x100], !P0 ;  /* 0x0840010002057fae */ /* 0x0001e2000c101d78 */
[----:B------:R-:W-:Y:S05]  /*241f0*/  BRA `(.L_x_905) ;  /* 0xffffffb000507947 */ /* 0x000fea000383ffff */
.L_x_759:
[----:B0-----:R0:W1:Y:S02]  /*24200*/  SYNCS.PHASECHK.TRANS64.TRYWAIT P0, [R0+URZ+0x30860], R3 ;  /* 0x03086003000075a7 */ /* 0x001064000800017f */
[----:B-1----:R-:W-:Y:S05]  /*24210*/  @!P0 NANOSLEEP.SYNCS 0x989680 ;  /* 0x009896800000895d */ /* 0x002fea0003900000 */
[----:B------:R-:W1:Y:S02]  /*24220*/  @!P0 SYNCS.PHASECHK.TRANS64 P0, [R0+URZ+0x30860], R3 ;  /* 0x03086003000085a7 */ /* 0x000e64000800007f */
[----:B-1----:R-:W-:Y:S05]  /*24230*/  @!P0 BRA `(.L_x_759) ;  /* 0xfffffffc00f08947 */ /* 0x002fea000383ffff */
[----:B------:R-:W-:Y:S05]  /*24240*/  BRA `(.L_x_906) ;  /* 0xffffffb400787947 */ /* 0x000fea000383ffff */
.L_x_760:
[----:B------:R-:W-:Y:S01]  /*24250*/  BSSY B0, `(.L_x_907) ;  /* 0x0000008000007945 */ /* 0x000fe20003800000 */
[----:B------:R-:W-:Y:S01]  /*24260*/  IMAD.MOV.U32 R13, RZ, RZ, R24 ;  /* 0x000000ffff0d7224 */ /* 0x000fe200078e0018 */
[----:B------:R-:W-:Y:S01]  /*24270*/  MOV R15, 0xffffffff ;  /* 0xffffffff000f7802 */ /* 0x000fe20000000f00 */
[----:B------:R-:W-:Y:S02]  /*24280*/  IMAD.MOV.U32 R12, RZ, RZ, RZ ;  /* 0x000000ffff0c7224 */ /* 0x000fe400078e00ff */
[----:B------:R-:W-:-:S07]  /*24290*/  IMAD.MOV.U32 R11, RZ, RZ, 0x181f ;  /* 0x0000181fff0b7424 */ /* 0x000fce00078e00ff */
[----:B0-2---:R-:W-:Y:S05]  /*242a0*/  WARPSYNC.COLLECTIVE R15, `(.L_x_908) ;  /* 0x000000000f087348 */ /* 0x005fea0003c00000 */
[----:B--2---:R1:W2:Y:S02]  /*242b0*/  SHFL.IDX P6, R14, R13, R12, R11 ;  /* 0x0000000c0d0e7389 */ /* 0x0042a400000c000b */
[----:B012---:R-:W-:Y:S01]  /*242c0*/  ENDCOLLECTIVE ;  /* 0x000000000000791b */ /* 0x007fe20003800000 */
.L_x_908:
[----:B------:R-:W-:Y:S05]  /*242d0*/  BSYNC B0 ;  /* 0x0000000000007941 */ /* 0x000fea0003800000 */
.L_x_907:
[----:B------:R-:W-:Y:S02]  /*242e0*/  IMAD.MOV.U32 R13, RZ, RZ, R23 ;  /* 0x000000ffff0d7224 */ /* 0x000fe400078e0017 */
[----:B------:R-:W-:Y:S02]  /*242f0*/  IMAD.MOV.U32 R12, RZ, RZ, RZ ;  /* 0x000000ffff0c7224 */ /* 0x000fe400078e00ff */
[----:B------:R-:W-:Y:S02]  /*24300*/  IMAD.MOV.U32 R11, RZ, RZ, 0x181f ;  /* 0x0000181fff0b7424 */ /* 0x000fe400078e00ff */
[----:B------:R-:W-:Y:S02]  /*24310*/  IMAD.MOV.U32 R15, RZ, RZ, -0x1 ;  /* 0xffffffffff0f7424 */ /* 0x000fe400078e00ff */
[----:B------:R-:W-:Y:S02]  /*24320*/  IMAD.MOV.U32 R3, RZ, RZ, R14 ;  /* 0x000000ffff037224 */ /* 0x000fe400078e000e */
[----:B------:R-:W-:-:S07]  /*24330*/  IMAD.SHL.U32 R5, R33, 0x2, RZ ;  /* 0x0000000221057824 */ /* 0x000fce00078e00ff */
[----:B------:R-:W-:Y:S05]  /*24340*/  WARPSYNC.COLLECTIVE R15, `(.L_x_909) ;  /* 0x000000000f087348 */ /* 0x000fea0003c00000 */
[----:B------:R0:W1:Y:S02]  /*24350*/  SHFL.IDX P6, R14, R13, R12, R11 ;  /* 0x0000000c0d0e7389 */ /* 0x00006400000c000b */
[----:B01----:R-:W-:Y:S01]  /*24360*/  ENDCOLLECTIVE ;  /* 0x000000000000791b */ /* 0x003fe20003800000 */
.L_x_909:
[----:B------:R-:W-:Y:S01]  /*24370*/  ULDC UR4, c[0x0][0x2f4] ;  /* 0x0000bd0000047ab9 */ /* 0x000fe20000000800 */
[----:B------:R-:W-:Y:S01]  /*24380*/  IMAD R4, R7, 0x2, R22 ;  /* 0x0000000207047824 */ /* 0x000fe200078e0216 */
[----:B------:R-:W-:Y:S02]  /*24390*/  ISETP.GE.AND P2, PT, R33, UR4, PT ;  /* 0x0000000421007c0c */ /* 0x000fe4000bf46270 */
[----:B------:R-:W-:Y:S02]  /*243a0*/  ISETP.GE.AND P1, PT, R36, UR4, PT ;  /* 0x0000000424007c0c */ /* 0x000fe4000bf26270 */
[C---:B------:R-:W-:Y:S02]  /*243b0*/  ISETP.LT.OR P3, PT, R6.reuse, 0x1, P2 ;  /* 0x000000010600780c */ /* 0x040fe40001761670 */
[----:B------:R-:W-:Y:S01]  /*243c0*/  ISETP.LT.OR P4, PT, R6, 0x1, P1 ;  /* 0x000000010600780c */ /* 0x000fe20000f81670 */
[----:B------:R-:W-:Y:S02]  /*243d0*/  IMAD.MOV.U32 R13, RZ, RZ, R24 ;  /* 0x000000ffff0d7224 */ /* 0x000fe400078e0018 */
[----:B------:R-:W-:Y:S01]  /*243e0*/  IMAD.MOV.U32 R12, RZ, RZ, 0x1 ;  /* 0x00000001ff0c7424 */ /* 0x000fe200078e00ff */
[----:B------:R-:W-:-:S05]  /*243f0*/  IADD3 R2, P0, R14, R5, RZ ;  /* 0x000000050e027210 */ /* 0x000fca0007f1e0ff */
[----:B------:R-:W-:Y:S01]  /*24400*/  IMAD.X R3, RZ, RZ, R3, P0 ;  /* 0x000000ffff037224 */ /* 0x000fe200000e0603 */
[----:B------:R-:W-:-:S13]  /*24410*/  ISETP.GE.AND P0, PT, R35, UR4, PT ;  /* 0x0000000423007c0c */ /* 0x000fda000bf06270 */
[----:B------:R-:W-:Y:S05]  /*24420*/  WARPSYNC.COLLECTIVE R15, `(.L_x_910) ;  /* 0x000000000f087348 */ /* 0x000fea0003c00000 */
[----:B------:R0:W1:Y:S02]  /*24430*/  SHFL.IDX P6, R14, R13, R12, R11 ;  /* 0x0000000c0d0e7389 */ /* 0x00006400000c000b */
[----:B01----:R-:W-:Y:S01]  /*24440*/  ENDCOLLECTIVE ;  /* 0x000000000000791b */ /* 0x003fe20003800000 */
.L_x_910:
        /* <DEDUP_REMOVED lines=8> */
[----:B------:R-:W-:Y:S02]  /*244d0*/  ISETP.LT.OR P3, PT, R6, 0x11, P2 ;  /* 0x000000110600780c */ /* 0x000fe40001761670 */
[----:B------:R-:W-:-:S11]  /*244e0*/  MOV R7, R14 ;  /* 0x0000000e00077202 */ /* 0x000fd60000000f00 */
[----:B0-----:R-:W-:Y:S05]  /*244f0*/  WARPSYNC.COLLECTIVE R15, `(.L_x_911) ;  /* 0x000000000f087348 */ /* 0x001fea0003c00000 */
[----:B------:R1:W2:Y:S02]  /*24500*/  SHFL.IDX P6, R14, R13, R12, R11 ;  /* 0x0000000c0d0e7389 */ /* 0x0002a400000c000b */
[----:B012---:R-:W-:Y:S01]  /*24510*/  ENDCOLLECTIVE ;  /* 0x000000000000791b */ /* 0x007fe20003800000 */
.L_x_911:
[----:B------:R-:W-:Y:S02]  /*24520*/  IMAD.MOV.U32 R13, RZ, RZ, R24 ;  /* 0x000000ffff0d7224 */ /* 0x000fe400078e0018 */
[----:B------:R-:W-:Y:S01]  /*24530*/  IMAD.MOV.U32 R12, RZ, RZ, 0x2 ;  /* 0x00000002ff0c7424 */ /* 0x000fe200078e00ff */
[----:B------:R-:W-:-:S13]  /*24540*/  IADD3 R2, P4, R14, R5, RZ ;  /* 0x000000050e027210 */ /* 0x000fda0007f9e0ff */
[----:B------:R-:W-:Y:S05]  /*24550*/  WARPSYNC.COLLECTIVE R15, `(.L_x_912) ;  /* 0x000000000f087348 */ /* 0x000fea0003c00000 */
[----:B------:R0:W1:Y:S02]  /*24560*/  SHFL.IDX P6, R14, R13, R12, R11 ;  /* 0x0000000c0d0e7389 */ /* 0x00006400000c000b */
[----:B01----:R-:W-:Y:S01]  /*24570*/  ENDCOLLECTIVE ;  /* 0x000000000000791b */ /* 0x003fe20003800000 */
.L_x_912:
        /* <DEDUP_REMOVED lines=15> */
.L_x_913:
[----:B------:R-:W-:Y:S02]  /*24670*/  IMAD.MOV.U32 R13, RZ, RZ, R24 ;  /* 0x000000ffff0d7224 */ /* 0x000fe400078e0018 */
[----:B------:R-:W-:Y:S01]  /*24680*/  IMAD.MOV.U32 R12, RZ, RZ, 0x3 ;  /* 0x00000003ff0c7424 */ /* 0x000fe200078e00ff */
[----:B------:R-:W-:-:S13]  /*24690*/  IADD3 R2, P4, R14, R5, RZ ;  /* 0x000000050e027210 */ /* 0x000fda0007f9e0ff */
[----:B------:R-:W-:Y:S05]  /*246a0*/  WARPSYNC.COLLECTIVE R15, `(.L_x_914) ;  /* 0x000000000f087348 */ /* 0x000fea0003c00000 */
[----:B------:R0:W1:Y:S02]  /*246b0*/  SHFL.IDX P6, R14, R13, R12, R11 ;  /* 0x0000000c0d0e7389 */ /* 0x00006400000c000b */
[----:B01----:R-:W-:Y:S01]  /*246c0*/  ENDCOLLECTIVE ;  /* 0x000000000000791b */ /* 0x003fe20003800000 */
.L_x_914:
        /* <DEDUP_REMOVED lines=15> */
.L_x_915:
[----:B------:R-:W-:Y:S02]  /*247c0*/  IMAD.MOV.U32 R13, RZ, RZ, R24 ;  /* 0x000000ffff0d7224 */ /* 0x000fe400078e0018 */
[----:B------:R-:W-:Y:S01]  /*247d0*/  IMAD.MOV.U32 R12, RZ, RZ, 0x4 ;  /* 0x00000004ff0c7424 */ /* 0x000fe200078e00ff */
[----:B------:R-:W-:-:S13]  /*247e0*/  IADD3 R2, P4, R14, R5, RZ ;  /* 0x000000050e027210 */ /* 0x000fda0007f9e0ff */
[----:B------:R-:W-:Y:S05]  /*247f0*/  WARPSYNC.COLLECTIVE R15, `(.L_x_916) ;  /* 0x000000000f087348 */ /* 0x000fea0003c00000 */
[----:B------:R0:W1:Y:S02]  /*24800*/  SHFL.IDX P6, R14, R13, R12, R11 ;  /* 0x0000000c0d0e7389 */ /* 0x00006400000c000b */
[----:B01----:R-:W-:Y:S01]  /*24810*/  ENDCOLLECTIVE ;  /* 0x000000000000791b */ /* 0x003fe20003800000 */
.L_x_916:
        /* <DEDUP_REMOVED lines=15> */
.L_x_917:
[----:B------:R-:W-:Y:S02]  /*24910*/  IMAD.MOV.U32 R13, RZ, RZ, R24 ;  /* 0x000000ffff0d7224 */ /* 0x000fe400078e0018 */
[----:B------:R-:W-:Y:S01]  /*24920*/  IMAD.MOV.U32 R12, RZ, RZ, 0x5 ;  /* 0x00000005ff0c7424 */ /* 0x000fe200078e00ff */
[----:B------:R-:W-:-:S13]  /*24930*/  IADD3 R2, P4, R14, R5, RZ ;  /* 0x000000050e027210 */ /* 0x000fda0007f9e0ff */
[----:B------:R-:W-:Y:S05]  /*24940*/  WARPSYNC.COLLECTIVE R15, `(.L_x_918) ;  /* 0x000000000f087348 */ /* 0x000fea0003c00000 */
[----:B------:R0:W1:Y:S02]  /*24950*/  SHFL.IDX P6, R14, R13, R12, R11 ;  /* 0x0000000c0d0e7389 */ /* 0x00006400000c000b */
[----:B01----:R-:W-:Y:S01]  /*24960*/  ENDCOLLECTIVE ;  /* 0x000000000000791b */ /* 0x003fe20003800000 */
.L_x_918:
        /* <DEDUP_REMOVED lines=10> */
[----:B------:R-:W-:-:S07]  /*24a10*/  MOV R24, R14 ;  /* 0x0000000e00187202 */ /* 0x000fce0000000f00 */
[----:B0-----:R-:W-:Y:S05]  /*24a20*/  WARPSYNC.COLLECTIVE R15, `(.L_x_919) ;  /* 0x000000000f087348 */ /* 0x001fea0003c00000 */
[----:B------:R1:W2:Y:S02]  /*24a30*/  SHFL.IDX P6, R14, R13, R12, R11 ;  /* 0x0000000c0d0e7389 */ /* 0x0002a400000c000b */
[----:B012---:R-:W-:Y:S01]  /*24a40*/  ENDCOLLECTIVE ;  /* 0x000000000000791b */ /* 0x007fe20003800000 */
.L_x_919:
[----:B------:R-:W-:Y:S05]  /*24a50*/  BRA `(.L_x_920) ;  /* 0xffffffb0007c7947 */ /* 0x000fea000383ffff */
.L_x_765:
        /* <DEDUP_REMOVED lines=8> */
.L_x_922:
[----:B------:R-:W-:Y:S05]  /*24ae0*/  BSYNC B0 ;  /* 0x0000000000007941 */ /* 0x000fea0003800000 */
.L_x_921:
[----:B------:R-:W-:Y:S01]  /*24af0*/  IMAD.MOV.U32 R13, RZ, RZ, R16 ;  /* 0x000000ffff0d7224 */ /* 0x000fe200078e0010 */
[----:B------:R-:W-:Y:S01]  /*24b00*/  MOV R15, 0xffffffff ;  /* 0xffffffff000f7802 */ /* 0x000fe20000000f00 */
[----:B------:R-:W-:Y:S02]  /*24b10*/  IMAD.MOV.U32 R12, RZ, RZ, 0x1 ;  /* 0x00000001ff0c7424 */ /* 0x000fe400078e00ff */
[----:B------:R-:W-:Y:S02]  /*24b20*/  IMAD.MOV.U32 R11, RZ, RZ, 0x1f ;  /* 0x0000001fff0b7424 */ /* 0x000fe400078e00ff */
[----:B------:R-:W-:Y:S02]  /*24b30*/  IMAD.IADD R7, R19, 0x1, R8 ;  /* 0x0000000113077824 */ /* 0x000fe400078e0208 */
[----:B------:R-:W-:-:S07]  /*24b40*/  IMAD.MOV.U32 R5, RZ, RZ, R14 ;  /* 0x000000ffff057224 */ /* 0x000fce00078e000e */
[----:B------:R-:W-:Y:S05]  /*24b50*/  WARPSYNC.COLLECTIVE R15, `(.L_x_923) ;  /* 0x000000000f087348 */ /* 0x000fea0003c00000 */
[----:B------:R0:W1:Y:S02]  /*24b60*/  SHFL.IDX P6, R14, R13, R12, R11 ;  /* 0x0000000c0d0e7389 */ /* 0x00006400000c000b */
[----:B01----:R-:W-:Y:S01]  /*24b70*/  ENDCOLLECTIVE ;  /* 0x000000000000791b */ /* 0x003fe20003800000 */
.L_x_923:
        /* <DEDUP_REMOVED lines=11> */
[C---:B------:R-:W-:Y:S01]  /*24c30*/  ISETP.GE.U32.AND P5, PT, R8.reuse, 0x10, PT ;  /* 0x000000100800780c */ /* 0x040fe20003fa6070 */
[----:B--2---:R-:W-:Y:S01]  /*24c40*/  @!P1 IMAD.MOV.U32 R4, RZ, RZ, R2 ;  /* 0x000000ffff049224 */ /* 0x004fe200078e0002 */
[----:B------:R-:W-:-:S03]  /*24c50*/  ISETP.NE.AND P1, PT, R8, RZ, PT ;  /* 0x000000ff0800720c */ /* 0x000fc60003f25270 */
[----:B------:R-:W-:-:S10]  /*24c60*/  IMAD.MOV.U32 R13, RZ, RZ, R4 ;  /* 0x000000ffff0d7224 */ /* 0x000fd400078e0004 */
[----:B------:R-:W-:Y:S05]  /*24c70*/  WARPSYNC.COLLECTIVE R15, `(.L_x_924) ;  /* 0x000000000f087348 */ /* 0x000fea0003c00000 */
[----:B------:R0:W1:Y:S02]  /*24c80*/  SHFL.UP P6, R14, R13, R12, R11 ;  /* 0x0400000c0d0e7389 */ /* 0x00006400000c000b */
[----:B01----:R-:W-:Y:S01]  /*24c90*/  ENDCOLLECTIVE ;  /* 0x000000000000791b */ /* 0x003fe20003800000 */
.L_x_924:
[----:B------:R-:W-:Y:S01]  /*24ca0*/  IMAD.MOV.U32 R12, RZ, RZ, 0x2 ;  /* 0x00000002ff0c7424 */ /* 0x000fe200078e00ff */
[----:B------:R-:W-:-:S05]  /*24cb0*/  SEL R7, R14, RZ, P1 ;  /* 0x000000ff0e077207 */ /* 0x000fca0000800000 */
[----:B------:R-:W-:-:S04]  /*24cc0*/  IMAD.IADD R6, R4, 0x1, R7 ;  /* 0x0000000104067824 */ /* 0x000fc800078e0207 */
[----:B------:R-:W-:-:S07]  /*24cd0*/  IMAD.MOV.U32 R13, RZ, RZ, R6 ;  /* 0x000000ffff0d7224 */ /* 0x000fce00078e0006 */
[----:B------:R-:W-:Y:S05]  /*24ce0*/  WARPSYNC.COLLECTIVE R15, `(.L_x_925) ;  /* 0x000000000f087348 */ /* 0x000fea0003c00000 */
[----:B------:R0:W1:Y:S02]  /*24cf0*/  SHFL.UP P6, R14, R13, R12, R11 ;  /* 0x0400000c0d0e7389 */ /* 0x00006400000c000b */
[----:B01----:R-:W-:Y:S01]  /*24d00*/  ENDCOLLECTIVE ;  /* 0x000000000000791b */ /* 0x003fe20003800000 */
.L_x_925:
[----:B------:R-:W-:Y:S01]  /*24d10*/  IMAD.MOV.U32 R12, RZ, RZ, 0x4 ;  /* 0x00000004ff0c7424 */ /* 0x000fe200078e00ff */
[----:B------:R-:W-:-:S04]  /*24d20*/  SEL R7, R14, RZ, P2 ;  /* 0x000000ff0e077207 */ /* 0x000fc80001000000 */
[----:B------:R-:W-:-:S05]  /*24d30*/  IADD3 R7, R6, R7, RZ ;  /* 0x0000000706077210 */ /* 0x000fca0007ffe0ff */
[----:B------:R-:W-:-:S07]  /*24d40*/  IMAD.MOV.U32 R13, RZ, RZ, R7 ;  /* 0x000000ffff0d7224 */ /* 0x000fce00078e0007 */
[----:B------:R-:W-:Y:S05]  /*24d50*/  WARPSYNC.COLLECTIVE R15, `(.L_x_926) ;  /* 0x000000000f087348 */ /* 0x000fea0003c00000 */
[----:B------:R0:W1:Y:S02]  /*24d60*/  SHFL.UP P6, R14, R13, R12, R11 ;  /* 0x0400000c0d0e7389 */ /* 0x00006400000c000b */
[----:B01----:R-:W-:Y:S01]  /*24d70*/  ENDCOLLECTIVE ;  /* 0x000000000000791b */ /* 0x003fe20003800000 */
.L_x_926:
[----:B------:R-:W-:Y:S01]  /*24d80*/  IMAD.MOV.U32 R12, RZ, RZ, 0x8 ;  /* 0x00000008ff0c7424 */ /* 0x000fe200078e00ff */
[----:B------:R-:W-:-:S05]  /*24d90*/  SEL R2, R14, RZ, P3 ;  /* 0x000000ff0e027207 */ /* 0x000fca0001800000 */
[----:B------:R-:W-:-:S04]  /*24da0*/  IMAD.IADD R2, R7, 0x1, R2 ;  /* 0x0000000107027824 */ /* 0x000fc800078e0202 */
[----:B------:R-:W-:-:S07]  /*24db0*/  IMAD.MOV.U32 R13, RZ, RZ, R2 ;  /* 0x000000ffff0d7224 */ /* 0x000fce00078e0002 */
[----:B------:R-:W-:Y:S05]  /*24dc0*/  WARPSYNC.COLLECTIVE R15, `(.L_x_927) ;  /* 0x000000000f087348 */ /* 0x000fea0003c00000 */
[----:B------:R0:W1:Y:S02]  /*24dd0*/  SHFL.UP P6, R14, R13, R12, R11 ;  /* 0x0400000c0d0e7389 */ /* 0x00006400000c000b */
[----:B01----:R-:W-:Y:S01]  /*24de0*/  ENDCOLLECTIVE ;  /* 0x000000000000791b */ /* 0x003fe20003800000 */
.L_x_927:
[----:B------:R-:W-:Y:S01]  /*24df0*/  IMAD.MOV.U32 R12, RZ, RZ, 0x10 ;  /* 0x00000010ff0c7424 */ /* 0x000fe200078e00ff */
[----:B------:R-:W-:-:S05]  /*24e00*/  SEL R3, R14, RZ, P4 ;  /* 0x000000ff0e037207 */ /* 0x000fca0002000000 */
[----:B------:R-:W-:-:S04]  /*24e10*/  IMAD.IADD R3, R2, 0x1, R3 ;  /* 0x0000000102037824 */ /* 0x000fc800078e0203 */
[----:B------:R-:W-:-:S07]  /*24e20*/  IMAD.MOV.U32 R13, RZ, RZ, R3 ;  /* 0x000000ffff0d7224 */ /* 0x000fce00078e0003 */
[----:B------:R-:W-:Y:S05]  /*24e30*/  WARPSYNC.COLLECTIVE R15, `(.L_x_928) ;  /* 0x000000000f087348 */ /* 0x000fea0003c00000 */
[----:B------:R0:W1:Y:S02]  /*24e40*/  SHFL.UP P6, R14, R13, R12, R11 ;  /* 0x0400000c0d0e7389 */ /* 0x00006400000c000b */
[----:B01----:R-:W-:Y:S01]  /*24e50*/  ENDCOLLECTIVE ;  /* 0x000000000000791b */ /* 0x003fe20003800000 */
.L_x_928:
        /* <DEDUP_REMOVED lines=8> */
.L_x_929:
[----:B------:R-:W-:Y:S05]  /*24ee0*/  BRA `(.L_x_930) ;  /* 0xffffffb000947947 */ /* 0x000fea000383ffff */
.L_x_770:
[----:B------:R-:W-:Y:S01]  /*24ef0*/  BSSY B0, `(.L_x_931) ;  /* 0x0000008000007945 */ /* 0x000fe20003800000 */
[----:B-----5:R-:W-:Y:S02]  /*24f00*/  IMAD.MOV.U32 R13, RZ, RZ, R4 ;  /* 0x000000ffff0d7224 */ /* 0x020fe400078e0004 */
[----:B------:R-:W-:Y:S02]  /*24f10*/  IMAD.MOV.U32 R12, RZ, RZ, 0x1 ;  /* 0x00000001ff0c7424 */ /* 0x000fe400078e00ff */
[----:B------:R-:W-:Y:S02]  /*24f20*/  IMAD.MOV.U32 R11, RZ, RZ, RZ ;  /* 0x000000ffff0b7224 */ /* 0x000fe400078e00ff */
[----:B------:R-:W-:-:S07]  /*24f30*/  IMAD.MOV.U32 R15, RZ, RZ, -0x1 ;  /* 0xffffffffff0f7424 */ /* 0x000fce00078e00ff */
[----:B01----:R-:W-:Y:S05]  /*24f40*/  WARPSYNC.COLLECTIVE R15, `(.L_x_932) ;  /* 0x000000000f087348 */ /* 0x003fea0003c00000 */
[----:B------:R2:W3:Y:S02]  /*24f50*/  SHFL.UP P6, R14, R13, R12, R11 ;  /* 0x0400000c0d0e7389 */ /* 0x0004e400000c000b */
[----:B0123--:R-:W-:Y:S01]  /*24f60*/  ENDCOLLECTIVE ;  /* 0x000000000000791b */ /* 0x00ffe20003800000 */
.L_x_932:
[----:B------:R-:W-:Y:S05]  /*24f70*/  BSYNC B0 ;  /* 0x0000000000007941 */ /* 0x000fea0003800000 */
.L_x_931:
[----:B------:R-:W-:Y:S01]  /*24f80*/  SEL R13, R14, RZ, P1 ;  /* 0x000000ff0e0d7207 */ /* 0x000fe20000800000 */
[----:B------:R-:W-:Y:S01]  /*24f90*/  IMAD.MOV.U32 R12, RZ, RZ, 0x2 ;  /* 0x00000002ff0c7424 */ /* 0x000fe200078e00ff */
[----:B------:R-:W-:Y:S01]  /*24fa0*/  MOV R15, 0xffffffff ;  /* 0xffffffff000f7802 */ /* 0x000fe20000000f00 */
[----:B------:R-:W-:Y:S02]  /*24fb0*/  IMAD.MOV.U32 R11, RZ, RZ, RZ ;  /* 0x000000ffff0b7224 */ /* 0x000fe400078e00ff */
[----:B------:R-:W-:-:S07]  /*24fc0*/  IMAD.IADD R13, R4, 0x1, R13 ;  /* 0x00000001040d7824 */ /* 0x000fce00078e020d */
[----:B------:R-:W-:Y:S05]  /*24fd0*/  WARPSYNC.COLLECTIVE R15, `(.L_x_933) ;  /* 0x000000000f087348 */ /* 0x000fea0003c00000 */
[----:B------:R0:W1:Y:S02]  /*24fe0*/  SHFL.UP P6, R14, R13, R12, R11 ;  /* 0x0400000c0d0e7389 */ /* 0x00006400000c000b */
[----:B01----:R-:W-:Y:S01]  /*24ff0*/  ENDCOLLECTIVE ;  /* 0x000000000000791b */ /* 0x003fe20003800000 */
.L_x_933:
[----:B------:R-:W-:Y:S01]  /*25000*/  IMAD.MOV.U32 R12, RZ, RZ, 0x4 ;  /* 0x00000004ff0c7424 */ /* 0x000fe200078e00ff */
[----:B------:R-:W-:-:S05]  /*25010*/  SEL R0, R14, RZ, P2 ;  /* 0x000000ff0e007207 */ /* 0x000fca0001000000 */
[----:B------:R-:W-:-:S04]  /*25020*/  IMAD.IADD R0, R13, 0x1, R0 ;  /* 0x000000010d007824 */ /* 0x000fc800078e0200 */
[----:B------:R-:W-:-:S07]  /*25030*/  IMAD.MOV.U32 R13, RZ, RZ, R0 ;  /* 0x000000ffff0d7224 */ /* 0x000fce00078e0000 */
[----:B------:R-:W-:Y:S05]  /*25040*/  WARPSYNC.COLLECTIVE R15, `(.L_x_934) ;  /* 0x000000000f087348 */ /* 0x000fea0003c00000 */
[----:B------:R0:W1:Y:S02]  /*25050*/  SHFL.UP P6, R14, R13, R12, R11 ;  /* 0x0400000c0d0e7389 */ /* 0x00006400000c000b */
[----:B01----:R-:W-:Y:S01]  /*25060*/  ENDCOLLECTIVE ;  /* 0x000000000000791b */ /* 0x003fe20003800000 */
.L_x_934:
[----:B------:R-:W-:Y:S01]  /*25070*/  IMAD.MOV.U32 R12, RZ, RZ, 0x8 ;  /* 0x00000008ff0c7424 */ /* 0x000fe200078e00ff */
[----:B------:R-:W-:-:S05]  /*25080*/  SEL R3, R14, RZ, P3 ;  /* 0x000000ff0e037207 */ /* 0x000fca0001800000 */
[----:B------:R-:W-:-:S04]  /*25090*/  IMAD.IADD R2, R0, 0x1, R3 ;  /* 0x0000000100027824 */ /* 0x000fc800078e0203 */
[----:B------:R-:W-:-:S07]  /*250a0*/  IMAD.MOV.U32 R13, RZ, RZ, R2 ;  /* 0x000000ffff0d7224 */ /* 0x000fce00078e0002 */
[----:B------:R-:W-:Y:S05]  /*250b0*/  WARPSYNC.COLLECTIVE R15, `(.L_x_935) ;  /* 0x000000000f087348 */ /* 0x000fea0003c00000 */
[----:B------:R0:W1:Y:S02]  /*250c0*/  SHFL.UP P6, R14, R13, R12, R11 ;  /* 0x0400000c0d0e7389 */ /* 0x00006400000c000b */
[----:B01----:R-:W-:Y:S01]  /*250d0*/  ENDCOLLECTIVE ;  /* 0x000000000000791b */ /* 0x003fe20003800000 */
.L_x_935:
[----:B------:R-:W-:Y:S01]  /*250e0*/  IMAD.MOV.U32 R12, RZ, RZ, 0x10 ;  /* 0x00000010ff0c7424 */ /* 0x000fe200078e00ff */
[----:B------:R-:W-:-:S05]  /*250f0*/  SEL R3, R14, RZ, P4 ;  /* 0x000000ff0e037207 */ /* 0x000fca0002000000 */
[----:B------:R-:W-:-:S04]  /*25100*/  IMAD.IADD R3, R2, 0x1, R3 ;  /* 0x0000000102037824 */ /* 0x000fc800078e0203 */
[----:B------:R-:W-:-:S07]  /*25110*/  IMAD.MOV.U32 R13, RZ, RZ, R3 ;  /* 0x000000ffff0d7224 */ /* 0x000fce00078e0003 */
[----:B------:R-:W-:Y:S05]  /*25120*/  WARPSYNC.COLLECTIVE R15, `(.L_x_936) ;  /* 0x000000000f087348 */ /* 0x000fea0003c00000 */
[----:B------:R0:W1:Y:S02]  /*25130*/  SHFL.UP P6, R14, R13, R12, R11 ;  /* 0x0400000c0d0e7389 */ /* 0x00006400000c000b */
[----:B01----:R-:W-:Y:S01]  /*25140*/  ENDCOLLECTIVE ;  /* 0x000000000000791b */ /* 0x003fe20003800000 */
.L_x_936:
        /* <DEDUP_REMOVED lines=8> */
.L_x_937:
[----:B------:R-:W-:Y:S05]  /*251d0*/  BRA `(.L_x_938) ;  /* 0xffffffb000747947 */ /* 0x000fea000383ffff */
.L_x_772:
[----:B------:R-:W-:Y:S01]  /*251e0*/  BSSY B0, `(.L_x_939) ;  /* 0x0000006000007945 */ /* 0x000fe20003800000 */
[----:B------:R-:W-:Y:S01]  /*251f0*/  PLOP3.LUT P6, PT, P6, PT, PT, 0x8, 0x0 ;  /* 0x000000000000781c */ /* 0x000fe200037ce170 */
[----:B------:R-:W-:-:S12]  /*25200*/  IMAD.MOV.U32 R15, RZ, RZ, -0x1 ;  /* 0xffffffffff0f7424 */ /* 0x000fd800078e00ff */
[----:B0-----:R-:W-:Y:S05]  /*25210*/  WARPSYNC.COLLECTIVE R15, `(.L_x_940) ;  /* 0x000000000f087348 */ /* 0x001fea0003c00000 */
[----:B------:R-:W-:Y:S01]  /*25220*/  VOTE.ANY R14, PT, P6 ;  /* 0x00000000000e7806 */ /* 0x000fe200030e0100 */
[----:B0-----:R-:W-:Y:S06]  /*25230*/  ENDCOLLECTIVE ;  /* 0x000000000000791b */ /* 0x001fec0003800000 */
.L_x_940:
[----:B------:R-:W-:Y:S05]  /*25240*/  BSYNC B0 ;  /* 0x0000000000007941 */ /* 0x000fea0003800000 */
.L_x_939:
[----:B------:R-:W-:Y:S02]  /*25250*/  IMAD.MOV.U32 R2, RZ, RZ, R14 ;  /* 0x000000ffff027224 */ /* 0x000fe400078e000e */
[----:B------:R-:W-:Y:S02]  /*25260*/  IMAD.MOV.U32 R13, RZ, RZ, R4 ;  /* 0x000000ffff0d7224 */ /* 0x000fe400078e0004 */
[----:B------:R-:W0:Y:S01]  /*25270*/  POPC R0, R2 ;  /* 0x0000000200007309 */ /* 0x000e220000000000 */
[----:B------:R-:W-:Y:S02]  /*25280*/  IMAD.MOV.U32 R11, RZ, RZ, 0x1f ;  /* 0x0000001fff0b7424 */ /* 0x000fe400078e00ff */
[----:B------:R-:W-:Y:S02]  /*25290*/  IMAD.MOV.U32 R15, RZ, RZ, -0x1 ;  /* 0xffffffffff0f7424 */ /* 0x000fe400078e00ff */
[----:B0-----:R-:W-:-:S07]  /*252a0*/  IMAD.MOV.U32 R12, RZ, RZ, R0 ;  /* 0x000000ffff0c7224 */ /* 0x001fce00078e0000 */
[----:B------:R-:W-:Y:S05]  /*252b0*/  WARPSYNC.COLLECTIVE R15, `(.L_x_941) ;  /* 0x000000000f087348 */ /* 0x000fea0003c00000 */
[----:B------:R0:W1:Y:S02]  /*252c0*/  SHFL.IDX P6, R14, R13, R12, R11 ;  /* 0x0000000c0d0e7389 */ /* 0x00006400000c000b */
[----:B01----:R-:W-:Y:S01]  /*252d0*/  ENDCOLLECTIVE ;  /* 0x000000000000791b */ /* 0x003fe20003800000 */
.L_x_941:
[----:B------:R-:W-:Y:S01]  /*252e0*/  MOV R4, R14 ;  /* 0x0000000e00047202 */ /* 0x000fe20000000f00 */
[----:B------:R-:W-:Y:S06]  /*252f0*/  BRA `(.L_x_942) ;  /* 0xffffffb000647947 */ /* 0x000fec000383ffff */
.L_x_774:
[----:B------:R-:W-:Y:S01]  /*25300*/  BSSY B0, `(.L_x_943) ;  /* 0x0000007000007945 */ /* 0x000fe20003800000 */
[----:B------:R-:W-:Y:S02]  /*25310*/  IMAD.MOV.U32 R13, RZ, RZ, R6 ;  /* 0x000000ffff0d7224 */ /* 0x000fe400078e0006 */
[----:B------:R-:W-:Y:S02]  /*25320*/  IMAD.MOV.U32 R11, RZ, RZ, 0x1f ;  /* 0x0000001fff0b7424 */ /* 0x000fe400078e00ff */
[----:B------:R-:W-:-:S07]  /*25330*/  IMAD.MOV.U32 R15, RZ, RZ, -0x1 ;  /* 0xffffffffff0f7424 */ /* 0x000fce00078e00ff */
[----:B012---:R-:W-:Y:S05]  /*25340*/  WARPSYNC.COLLECTIVE R15, `(.L_x_944) ;  /* 0x000000000f087348 */ /* 0x007fea0003c00000 */
[----:B------:R3:W4:Y:S02]  /*25350*/  SHFL.IDX P6, R14, R13, R12, R11 ;  /* 0x0000000c0d0e7389 */ /* 0x00072400000c000b */
[----:B01234-:R-:W-:Y:S01]  /*25360*/  ENDCOLLECTIVE ;  /* 0x000000000000791b */ /* 0x01ffe20003800000 */
.L_x_944:
[----:B------:R-:W-:Y:S05]  /*25370*/  BSYNC B0 ;  /* 0x0000000000007941 */ /* 0x000fea0003800000 */
.L_x_943:
[----:B------:R-:W-:Y:S05]  /*25380*/  BRA `(.L_x_773) ;  /* 0xffffffb0005c7947 */ /* 0x000fea000383ffff */
.L_x_778:
[----:B0-----:R0:W1:Y:S02]  /*25390*/  SYNCS.PHASECHK.TRANS64.TRYWAIT P0, [R7+URZ+0x30820], R0 ;  /* 0x03082000070075a7 */ /* 0x001064000800017f */
[----:B-1----:R-:W-:Y:S05]  /*253a0*/  @!P0 NANOSLEEP.SYNCS 0x989680 ;  /* 0x009896800000895d */ /* 0x002fea0003900000 */
[----:B------:R-:W1:Y:S02]  /*253b0*/  @!P0 SYNCS.PHASECHK.TRANS64 P0, [R7+URZ+0x30820], R0 ;  /* 0x03082000070085a7 */ /* 0x000e64000800007f */
[----:B-1----:R-:W-:Y:S05]  /*253c0*/  @!P0 BRA `(.L_x_778) ;  /* 0xfffffffc00f08947 */ /* 0x002fea000383ffff */
[----:B------:R-:W-:Y:S05]  /*253d0*/  BRA `(.L_x_945) ;  /* 0xffffffb400487947 */ /* 0x000fea000383ffff */
.L_x_779:
[----:B------:R-:W1:Y:S01]  /*253e0*/  S2R R2, SR_TID.X ;  /* 0x0000000000027919 */ /* 0x000e620000002100 */
[----:B------:R-:W-:Y:S01]  /*253f0*/  BSSY B0, `(.L_x_946) ;  /* 0x000000a000007945 */ /* 0x000fe20003800000 */
[----:B------:R-:W-:Y:S02]  /*25400*/  IMAD.MOV.U32 R12, RZ, RZ, RZ ;  /* 0x000000ffff0c7224 */ /* 0x000fe400078e00ff */
[----:B------:R-:W-:Y:S02]  /*25410*/  IMAD.MOV.U32 R11, RZ, RZ, 0x1f ;  /* 0x0000001fff0b7424 */ /* 0x000fe400078e00ff */
[----:B------:R-:W-:Y:S01]  /*25420*/  IMAD.MOV.U32 R15, RZ, RZ, -0x1 ;  /* 0xffffffffff0f7424 */ /* 0x000fe200078e00ff */
[----:B-1----:R-:W-:-:S04]  /*25430*/  SHF.R.U32.HI R2, RZ, 0x5, R2 ;  /* 0x00000005ff027819 */ /* 0x002fc80000011602 */
[----:B------:R-:W-:-:S05]  /*25440*/  LOP3.LUT R2, R2, 0x3, RZ, 0xc0, !PT ;  /* 0x0000000302027812 */ /* 0x000fca00078ec0ff */
[----:B------:R-:W-:-:S07]  /*25450*/  IMAD.MOV.U32 R13, RZ, RZ, R2 ;  /* 0x000000ffff0d7224 */ /* 0x000fce00078e0002 */
[----:B0-----:R-:W-:Y:S05]  /*25460*/  WARPSYNC.COLLECTIVE R15, `(.L_x_947) ;  /* 0x000000000f087348 */ /* 0x001fea0003c00000 */
[----:B------:R1:W2:Y:S02]  /*25470*/  SHFL.IDX P6, R14, R13, R12, R11 ;  /* 0x0000000c0d0e7389 */ /* 0x0002a400000c000b */
[----:B012---:R-:W-:Y:S01]  /*25480*/  ENDCOLLECTIVE ;  /* 0x000000000000791b */ /* 0x007fe20003800000 */
.L_x_947:
[----:B------:R-:W-:Y:S05]  /*25490*/  BSYNC B0 ;  /* 0x0000000000007941 */ /* 0x000fea0003800000 */
.L_x_946:
[----:B------:R-:W-:Y:S05]  /*254a0*/  BRA `(.L_x_948) ;  /* 0xffffffb400307947 */ /* 0x000fea000383ffff */
.L_x_780:
[----:B------:R-:W-:Y:S01]  /*254b0*/  BSSY B0, `(.L_x_949) ;  /* 0x0000006000007945 */ /* 0x000fe20003800000 */
[----:B------:R-:W-:-:S07]  /*254c0*/  IMAD.MOV.U32 R15, RZ, RZ, -0x1 ;  /* 0xffffffffff0f7424 */ /* 0x000fce00078e00ff */
[----:B0-----:R-:W-:Y:S05]  /*254d0*/  WARPSYNC.COLLECTIVE R15, `(.L_x_950) ;  /* 0x000000000f0c7348 */ /* 0x001fea0003c00000 */
[----:B------:R-:W-:Y:S02]  /*254e0*/  ELECT P6, UR62, PT ;  /* 0x00000000003e782f */ /* 0x000fe400038c0000 */
[----:B------:R-:W-:Y:S01]  /*254f0*/  MOV R14, UR62 ;  /* 0x0000003e000e7c02 */ /* 0x000fe20008000f00 */
[----:B0-----:R-:W-:Y:S10]  /*25500*/  ENDCOLLECTIVE ;  /* 0x000000000000791b */ /* 0x001ff40003800000 */
.L_x_950:
[----:B------:R-:W-:Y:S05]  /*25510*/  BSYNC B0 ;  /* 0x0000000000007941 */ /* 0x000fea0003800000 */
.L_x_949:
[----:B------:R-:W-:Y:S05]  /*25520*/  BRA `(.L_x_951) ;  /* 0xffffffb400247947 */ /* 0x000fea000383ffff */
.L_x_782:
[----:B0-----:R0:W1:Y:S02]  /*25530*/  SYNCS.PHASECHK.TRANS64.TRYWAIT P1, [R5+URZ+0x30840], R0 ;  /* 0x03084000050075a7 */ /* 0x001064000802017f */
[----:B-1----:R-:W-:Y:S05]  /*25540*/  @!P1 NANOSLEEP.SYNCS 0x989680 ;  /* 0x009896800000995d */ /* 0x002fea0003900000 */
[----:B------:R-:W1:Y:S02]  /*25550*/  @!P1 SYNCS.PHASECHK.TRANS64 P1, [R5+URZ+0x30840], R0 ;  /* 0x03084000050095a7 */ /* 0x000e64000802007f */
[----:B-1----:R-:W-:Y:S05]  /*25560*/  @!P1 BRA `(.L_x_782) ;  /* 0xfffffffc00f09947 */ /* 0x002fea000383ffff */
[----:B------:R-:W-:Y:S05]  /*25570*/  BRA `(.L_x_952) ;  /* 0xffffffb400447947 */ /* 0x000fea000383ffff */
.L_x_784:
[----:B-1----:R1:W2:Y:S02]  /*25580*/  SYNCS.PHASECHK.TRANS64.TRYWAIT P1, [R3+URZ+0x30840], R2 ;  /* 0x03084002030075a7 */ /* 0x0022a4000802017f */
[----:B--2---:R-:W-:Y:S05]  /*25590*/  @!P1 NANOSLEEP.SYNCS 0x989680 ;  /* 0x009896800000995d */ /* 0x004fea0003900000 */
[----:B------:R-:W2:Y:S02]  /*255a0*/  @!P1 SYNCS.PHASECHK.TRANS64 P1, [R3+URZ+0x30840], R2 ;  /* 0x03084002030095a7 */ /* 0x000ea4000802007f */
[----:B--2---:R-:W-:Y:S05]  /*255b0*/  @!P1 BRA `(.L_x_784) ;  /* 0xfffffffc00f09947 */ /* 0x004fea000383ffff */
[----:B------:R-:W-:Y:S05]  /*255c0*/  BRA `(.L_x_953) ;  /* 0xffffffb400507947 */ /* 0x000fea000383ffff */
.L_x_786:
[----:B--2---:R2:W3:Y:S02]  /*255d0*/  SYNCS.PHASECHK.TRANS64.TRYWAIT P1, [R5+URZ+0x30860], R0 ;  /* 0x03086000050075a7 */ /* 0x0044e4000802017f */
[----:B---3--:R-:W-:Y:S05]  /*255e0*/  @!P1 NANOSLEEP.SYNCS 0x989680 ;  /* 0x009896800000995d */ /* 0x008fea0003900000 */
[----:B------:R-:W3:Y:S02]  /*255f0*/  @!P1 SYNCS.PHASECHK.TRANS64 P1, [R5+URZ+0x30860], R0 ;  /* 0x03086000050095a7 */ /* 0x000ee4000802007f */
[----:B---3--:R-:W-:Y:S05]  /*25600*/  @!P1 BRA `(.L_x_786) ;  /* 0xfffffffc00f09947 */ /* 0x008fea000383ffff */
[----:B------:R-:W-:Y:S05]  /*25610*/  BRA `(.L_x_954) ;  /* 0xffffffb4004c7947 */ /* 0x000fea000383ffff */
.L_x_955:
        /* <DEDUP_REMOVED lines=14> */
.L_x_3222:


//--------------------- .text._ZN7cutlass13device_kernelIN5flash11enable_sm90INS1_16FlashAttnFwdSm90INS1_25CollectiveMainloopFwdSm90ILi2EN4cute5tupleIJNS5_1CILi1EEES8_S8_EEENS6_IJNS7_ILi128EEENS7_ILi96EEENS7_ILi192EEEEEELi192ENS_10bfloat16_tEfNS_4arch4Sm90ELb0ELb1ELb1ELb0ELb1ELb0ELb0ELb1ELb1ELb1ELb0ELb0EEENS1_21CollectiveEpilogueFwdINS6_IJSA_SC_SB_EEES9_SE_SG_Li256ELb0ELb1ELb0ELb0EEENS1_30DynamicPersistentTileSchedulerILi256ELi128ELb0ELb1ELb1EEEEEEEEEvNT_6ParamsE --------------------------
	.section	.text._ZN7cutlass13device_kernelIN5flash11enable_sm90INS1_16FlashAttnFwdSm90INS1_25CollectiveMainloopFwdSm90ILi2EN4cute5tupleIJNS5_1CILi1EEES8_S8_EEENS6_IJNS7_ILi128EEENS7_ILi96EEENS7_ILi192EEEEEELi192ENS_10bfloat16_tEfNS_4arch4Sm90ELb0ELb1ELb1ELb0ELb1ELb0ELb0ELb1ELb1ELb1ELb0ELb0EEENS1_21CollectiveEpilogueFwdINS6_IJSA_SC_SB_EEES9_SE_SG_Li256ELb0ELb1ELb0ELb0EEENS1_30DynamicPersistentTileSchedulerILi256ELi128ELb0ELb1ELb1EEEEEEEEEvNT_6ParamsE,"ax",@progbits
	.align	128
.text._ZN7cutlass13device_kernelIN5flash11enable_sm90INS1_16FlashAttnFwdSm90INS1_25CollectiveMainloopFwdSm90ILi2EN4cute5tupleIJNS5_1CILi1EEES8_S8_EEENS6_IJNS7_ILi128EEENS7_ILi96EEENS7_ILi192EEEEEELi192ENS_10bfloat16_tEfNS_4arch4Sm90ELb0ELb1ELb1ELb0ELb1ELb0ELb0ELb1ELb1ELb1ELb0ELb0EEENS1_21CollectiveEpilogueFwdINS6_IJSA_SC_SB_EEES9_SE_SG_Li256ELb0ELb1ELb0ELb0EEENS1_30DynamicPersistentTileSchedulerILi256ELi128ELb0ELb1ELb1EEEEEEEEEvNT_6ParamsE:
        .type           _ZN7cutlass13device_kernelIN5flash11enable_sm90INS1_16FlashAttnFwdSm90INS1_25CollectiveMainloopFwdSm90ILi2EN4cute5tupleIJNS5_1CILi1EEES8_S8_EEENS6_IJNS7_ILi128EEENS7_ILi96EEENS7_ILi192EEEEEELi192ENS_10bfloat16_tEfNS_4arch4Sm90ELb0ELb1ELb1ELb0ELb1ELb0ELb0ELb1ELb1ELb1ELb0ELb0EEENS1_21CollectiveEpilogueFwdINS6_IJSA_SC_SB_EEES9_SE_SG_Li256ELb0ELb1ELb0ELb0EEENS1_30DynamicPersistentTileSchedulerILi256ELi128ELb0ELb1ELb1EEEEEEEEEvNT_6ParamsE,@function
        .size           _ZN7cutlass13device_kernelIN5flash11enable_sm90INS1_16FlashAttnFwdSm90INS1_25CollectiveMainloopFwdSm90ILi2EN4cute5tupleIJNS5_1CILi1EEES8_S8_EEENS6_IJNS7_ILi128EEENS7_ILi96EEENS7_ILi192EEEEEELi192ENS_10bfloat16_tEfNS_4arch4Sm90ELb0ELb1ELb1ELb0ELb1ELb0ELb0ELb1ELb1ELb1ELb0ELb0EEENS1_21CollectiveEpilogueFwdINS6_IJSA_SC_SB_EEES9_SE_SG_Li256ELb0ELb1ELb0ELb0EEENS1_30DynamicPersistentTileSchedulerILi256ELi128ELb0ELb1ELb1EEEEEEEEEvNT_6ParamsE,(.L_x_3223 - _ZN7cutlass13device_kernelIN5flash11enable_sm90INS1_16FlashAttnFwdSm90INS1_25CollectiveMainloopFwdSm90ILi2EN4cute5tupleIJNS5_1CILi1EEES8_S8_EEENS6_IJNS7_ILi128EEENS7_ILi96EEENS7_ILi192EEEEEELi192ENS_10bfloat16_tEfNS_4arch4Sm90ELb0ELb1ELb1ELb0ELb1ELb0ELb0ELb1ELb1ELb1ELb0ELb0EEENS1_21CollectiveEpilogueFwdINS6_IJSA_SC_SB_EEES9_SE_SG_Li256ELb0ELb1ELb0ELb0EEENS1_30DynamicPersistentTileSchedulerILi256ELi128ELb0ELb1ELb1EEEEEEEEEvNT_6ParamsE)
        .other          _ZN7cutlass13device_kernelIN5flash11enable_sm90INS1_16FlashAttnFwdSm90INS1_25CollectiveMainloopFwdSm90ILi2EN4cute5tupleIJNS5_1CILi1EEES8_S8_EEENS6_IJNS7_ILi128EEENS7_ILi96EEENS7_ILi192EEEEEELi192ENS_10bfloat16_tEfNS_4arch4Sm90ELb0ELb1ELb1ELb0ELb1ELb0ELb0ELb1ELb1ELb1ELb0ELb0EEENS1_21CollectiveEpilogueFwdINS6_IJSA_SC_SB_EEES9_SE_SG_Li256ELb0ELb1ELb0ELb0EEENS1_30DynamicPersistentTileSchedulerILi256ELi128ELb0ELb1ELb1EEEEEEEEEvNT_6ParamsE,@"STO_CUDA_ENTRY STV_DEFAULT"
_ZN7cutlass13device_kernelIN5flash11enable_sm90INS1_16FlashAttnFwdSm90INS1_25CollectiveMainloopFwdSm90ILi2EN4cute5tupleIJNS5_1CILi1EEES8_S8_EEENS6_IJNS7_ILi128EEENS7_ILi96EEENS7_ILi192EEEEEELi192ENS_10bfloat16_tEfNS_4arch4Sm90ELb0ELb1ELb1ELb0ELb1ELb0ELb0ELb1ELb1ELb1ELb0ELb0EEENS1_21CollectiveEpilogueFwdINS6_IJSA_SC_SB_EEES9_SE_SG_Li256ELb0ELb1ELb0ELb0EEENS1_30DynamicPersistentTileSchedulerILi256ELi128ELb0ELb1ELb1EEEEEEEEEvNT_6ParamsE:
        /* <DEDUP_REMOVED lines=45> */
.L_x_956:
        /* <DEDUP_REMOVED lines=22> */
.L_x_957:
        /* <DEDUP_REMOVED lines=18> */
.L_x_958:
        /* <DEDUP_REMOVED lines=22> */
.L_x_959:
        /* <DEDUP_REMOVED lines=23> */
.L_x_960:
        /* <DEDUP_REMOVED lines=10> */
.L_x_962:
[----:B------:R-:W-:-:S08]  /*08c0*/  NOP ;  /* 0x0000000000007918 */ /* 0x000fd00000000000 */
[----:B------:R-:W1:Y:S02]  /*08d0*/  USETMAXREG.TRY_ALLOC.CTAPOOL UP0, 0xe8 ;  /* 0x000000e8000079c8 */ /* 0x000e640008000600 */
[----:B-1----:R-:W-:-:S13]  /*08e0*/  PLOP3.LUT P0, PT, PT, PT, UP0, 0x80, 0x0 ;  /* 0x000000000000781c */ /* 0x002fda0003f0f008 */
[----:B------:R-:W-:Y:S05]  /*08f0*/  @!P0 BRA `(.L_x_962) ;  /* 0xfffffffc00f08947 */ /* 0x000fea000383ffff */
[----:B------:R-:W1:Y:S08]  /*0900*/  S2UR UR4, SR_CTAID.X ;  /* 0x00000000000479c3 */ /* 0x000e700000002500 */
[----:B------:R-:W-:Y:S08]  /*0910*/  BAR.ARV 0x4, 0x180 ;  /* 0x0106000000007b1d */ /* 0x000ff00000002000 */
[----:B------:R-:W1:Y:S08]  /*0920*/  LDC R0, c[0x0][0xc38] ;  /* 0x00030e00ff007b82 */ /* 0x000e700000000800 */
[----:B------:R-:W-:Y:S06]  /*0930*/  BAR.ARV 0x8, 0x180 ;  /* 0x0206000000007b1d */ /* 0x000fec0000002000 */
[----:B-1----:R-:W-:-:S13]  /*0940*/  ISETP.LE.AND P0, PT, R0, UR4, PT ;  /* 0x0000000400007c0c */ /* 0x002fda000bf03270 */
[----:B------:R-:W-:Y:S05]  /*0950*/  @P0 EXIT ;  /* 0x000000000000094d */ /* 0x000fea0003800000 */
[----:B0-----:R-:W2:Y:S01]  /*0960*/  LDL R2, [R1+0x4] ;  /* 0x0000040001027983 */ /* 0x001ea20000100800 */
[----:B------:R-:W-:Y:S01]  /*0970*/  VIADD R207, R3, 0xffffff80 ;  /* 0xffffff8003cf7836 */ /* 0x000fe20000000000 */
[----:B------:R-:W-:Y:S01]  /*0980*/  UMOV UR39, URZ ;  /* 0x0000003f00277c82 */ /* 0x000fe20008000000 */
[----:B------:R-:W-:-:S03]  /*0990*/  UMOV UR38, URZ ;  /* 0x0000003f00267c82 */ /* 0x000fc60008000000 */
[----:B------:R-:W-:-:S04]  /*09a0*/  SHF.R.S32.HI R0, RZ, 0x1f, R207 ;  /* 0x0000001fff007819 */ /* 0x000fc800000114cf */
[CC--:B------:R-:W-:Y:S02]  /*09b0*/  LEA.HI R3, R0.reuse, R207.reuse, RZ, 0x7 ;  /* 0x000000cf00037211 */ /* 0x0c0fe400078f38ff */
[----:B------:R-:W-:Y:S02]  /*09c0*/  LEA.HI R4, R0, R207, RZ, 0x5 ;  /* 0x000000cf00047211 */ /* 0x000fe400078f28ff */
[----:B------:R-:W-:Y:S02]  /*09d0*/  LOP3.LUT R198, R3, 0xffffff80, RZ, 0xc0, !PT ;  /* 0xffffff8003c67812 */ /* 0x000fe400078ec0ff */
[----:B------:R-:W-:Y:S01]  /*09e0*/  SHF.R.S32.HI R200, RZ, 0x7, R3 ;  /* 0x00000007ffc87819 */ /* 0x000fe20000011403 */
[----:B------:R-:W-:Y:S02]  /*09f0*/  IMAD.SHL.U32 R6, R4, 0x20, RZ ;  /* 0x0000002004067824 */ /* 0x000fe400078e00ff */
[----:B------:R-:W-:Y:S01]  /*0a00*/  IMAD.IADD R198, R207, 0x1, -R198 ;  /* 0x00000001cfc67824 */ /* 0x000fe200078e0ac6 */
[----:B------:R-:W-:-:S02]  /*0a10*/  LEA.HI R3, R3, R200, RZ, 0x1 ;  /* 0x000000c803037211 */ /* 0x000fc400078f08ff */
[----:B------:R-:W-:Y:S02]  /*0a20*/  LOP3.LUT R7, R6, 0xfffffc00, RZ, 0xc0, !PT ;  /* 0xfffffc0006077812 */ /* 0x000fe400078ec0ff */
[----:B------:R-:W-:Y:S02]  /*0a30*/  SHF.R.S32.HI R9, RZ, 0x1f, R198 ;  /* 0x0000001fff097819 */ /* 0x000fe400000114c6 */
[----:B------:R-:W-:Y:S02]  /*0a40*/  LEA.HI R6, R0, R207, RZ, 0x2 ;  /* 0x000000cf00067211 */ /* 0x000fe400078f10ff */
[----:B------:R-:W-:Y:S02]  /*0a50*/  LEA.HI R8, R9, R198, RZ, 0x2 ;  /* 0x000000c609087211 */ /* 0x000fe400078f10ff */
[----:B------:R-:W-:Y:S02]  /*0a60*/  LOP3.LUT R6, R6, 0xfffffffc, RZ, 0xc0, !PT ;  /* 0xfffffffc06067812 */ /* 0x000fe400078ec0ff */
[----:B------:R-:W-:-:S02]  /*0a70*/  SHF.R.S32.HI R10, RZ, 0x2, R8 ;  /* 0x00000002ff0a7819 */ /* 0x000fc40000011408 */
[----:B------:R-:W-:Y:S01]  /*0a80*/  SHF.R.S32.HI R11, RZ, 0x1f, R8 ;  /* 0x0000001fff0b7819 */ /* 0x000fe20000011408 */
[----:B------:R-:W-:Y:S01]  /*0a90*/  IMAD.IADD R6, R207, 0x1, -R6 ;  /* 0x00000001cf067824 */ /* 0x000fe200078e0a06 */
[----:B------:R-:W-:Y:S02]  /*0aa0*/  LEA.HI R9, R9, R198, RZ, 0x5 ;  /* 0x000000c609097211 */ /* 0x000fe400078f28ff */
[----:B------:R-:W-:Y:S02]  /*0ab0*/  LEA.HI R11, R11, R10, RZ, 0x3 ;  /* 0x0000000a0b0b7211 */ /* 0x000fe400078f18ff */
[----:B------:R-:W-:Y:S02]  /*0ac0*/  SHF.R.S32.HI R9, RZ, 0x5, R9 ;  /* 0x00000005ff097819 */ /* 0x000fe40000011409 */
[----:B------:R-:W-:Y:S02]  /*0ad0*/  LOP3.LUT R11, R11, 0xfffffff8, RZ, 0xc0, !PT ;  /* 0xfffffff80b0b7812 */ /* 0x000fe400078ec0ff */
[----:B------:R-:W-:-:S03]  /*0ae0*/  LOP3.LUT R3, R3, 0x3fffffe, RZ, 0xc0, !PT ;  /* 0x03fffffe03037812 */ /* 0x000fc600078ec0ff */
[----:B------:R-:W-:Y:S02]  /*0af0*/  IMAD.IADD R10, R10, 0x1, -R11 ;  /* 0x000000010a0a7824 */ /* 0x000fe400078e0a0b */
[----:B------:R-:W-:Y:S02]  /*0b00*/  IMAD.IADD R3, R200, 0x1, -R3 ;  /* 0x00000001c8037824 */ /* 0x000fe400078e0a03 */
[----:B------:R-:W-:-:S04]  /*0b10*/  IMAD R10, R9, 0x10, R10 ;  /* 0x00000010090a7824 */ /* 0x000fc800078e020a */
[----:B------:R-:W-:Y:S01]  /*0b20*/  IMAD R201, R3, 0x40, R10 ;  /* 0x0000004003c97824 */ /* 0x000fe200078e020a */
[----:B------:R-:W-:-:S05]  /*0b30*/  LOP3.LUT R3, R8, 0x7ffffffc, RZ, 0xc0, !PT ;  /* 0x7ffffffc08037812 */ /* 0x000fca00078ec0ff */
[----:B------:R-:W-:Y:S01]  /*0b40*/  IMAD.IADD R18, R198, 0x1, -R3 ;  /* 0x00000001c6127824 */ /* 0x000fe200078e0a03 */
[----:B--2---:R-:W-:Y:S02]  /*0b50*/  R2UR UR5, R2 ;  /* 0x00000000020572ca */ /* 0x004fe400000e0000 */
[CC--:B------:R-:W-:Y:S02]  /*0b60*/  LEA.HI R2, R0.reuse, R207.reuse, RZ, 0x4 ;  /* 0x000000cf00027211 */ /* 0x0c0fe400078f20ff */
[----:B------:R-:W-:Y:S02]  /*0b70*/  LEA.HI R0, R0, R207, RZ, 0x3 ;  /* 0x000000cf00007211 */ /* 0x000fe400078f18ff */
[C---:B------:R-:W-:Y:S02]  /*0b80*/  LOP3.LUT R4, R2.reuse, 0x3fffff0, RZ, 0xc0, !PT ;  /* 0x03fffff002047812 */ /* 0x040fe400078ec0ff */
[----:B------:R-:W-:Y:S02]  /*0b90*/  SHF.R.S32.HI R5, RZ, 0x4, R2 ;  /* 0x00000004ff057819 */ /* 0x000fe40000011402 */
[----:B------:R-:W-:Y:S01]  /*0ba0*/  SHF.R.S32.HI R196, RZ, 0x3, R0 ;  /* 0x00000003ffc47819 */ /* 0x000fe20000011400 */
[----:B------:R-:W-:Y:S01]  /*0bb0*/  IMAD.IADD R4, R207, 0x1, -R4 ;  /* 0x00000001cf047824 */ /* 0x000fe200078e0a04 */
[----:B------:R-:W-:Y:S01]  /*0bc0*/  LEA.HI R2, R2, R5, RZ, 0x1 ;  /* 0x0000000502027211 */ /* 0x000fe200078f08ff */
[----:B------:R-:W-:-:S02]  /*0bd0*/  ULOP3.LUT UR6, UR5, 0x1, URZ, 0xfc, !UPT ;  /* 0x0000000105067892 */ /* 0x000fc4000f8efc3f */
[----:B------:R-:W-:Y:S01]  /*0be0*/  IMAD R7, R4, 0x40, R7 ;  /* 0x0000004004077824 */ /* 0x000fe200078e0207 */
[----:B------:R-:W-:Y:S01]  /*0bf0*/  LOP3.LUT R2, R2, 0x1ffffffe, RZ, 0xc0, !PT ;  /* 0x1ffffffe02027812 */ /* 0x000fe200078ec0ff */
[----:B------:R-:W-:Y:S01]  /*0c00*/  UMOV UR5, URZ ;  /* 0x0000003f00057c82 */ /* 0x000fe20008000000 */
[----:B------:R-:W-:Y:S01]  /*0c10*/  LOP3.LUT R4, R0, 0xfffffff8, RZ, 0xc0, !PT ;  /* 0xfffffff800047812 */ /* 0x000fe200078ec0ff */
[----:B------:R-:W-:Y:S02]  /*0c20*/  IMAD.U32 R203, RZ, RZ, UR6 ;  /* 0x00000006ffcb7e24 */ /* 0x000fe4000f8e00ff */
[----:B------:R-:W-:Y:S01]  /*0c30*/  IMAD.IADD R2, R5, 0x1, -R2 ;  /* 0x0000000105027824 */ /* 0x000fe200078e0a02 */
[----:B------:R-:W-:Y:S01]  /*0c40*/  LEA.HI R5, R6, R6, RZ, 0x1 ;  /* 0x0000000606057211 */ /* 0x000fe200078f08ff */
[----:B------:R-:W-:Y:S02]  /*0c50*/  IMAD.IADD R193, R207, 0x1, -R4 ;  /* 0x00000001cfc17824 */ /* 0x000fe400078e0a04 */
[----:B------:R-:W-:Y:S01]  /*0c60*/  IMAD R202, R2, 0x8, R7 ;  /* 0x0000000802ca7824 */ /* 0x000fe200078e0207 */
[----:B------:R-:W-:Y:S01]  /*0c70*/  LOP3.LUT R5, R5, 0x1ffffffe, RZ, 0xc0, !PT ;  /* 0x1ffffffe05057812 */ /* 0x000fe200078ec0ff */
[----:B------:R-:W-:-:S02]  /*0c80*/  IMAD.SHL.U32 R22, R193, 0x8, RZ ;  /* 0x00000008c1167824 */ /* 0x000fc400078e00ff */
[----:B------:R-:W-:Y:S02]  /*0c90*/  IMAD.U32 R197, RZ, RZ, UR5 ;  /* 0x00000005ffc57e24 */ /* 0x000fe4000f8e00ff */
[C---:B------:R-:W-:Y:S01]  /*0ca0*/  VIADD R23, R22.reuse, 0x40 ;  /* 0x0000004016177836 */ /* 0x040fe20000000000 */
[----:B------:R-:W-:Y:S01]  /*0cb0*/  SHF.R.S32.HI R206, RZ, 0x1f, R22 ;  /* 0x0000001fffce7819 */ /* 0x000fe20000011416 */
[----:B------:R-:W-:Y:S02]  /*0cc0*/  VIADD R192, R22, 0x80 ;  /* 0x0000008016c07836 */ /* 0x000fe40000000000 */
[----:B------:R-:W-:Y:S01]  /*0cd0*/  IMAD.IADD R6, R6, 0x1, -R5 ;  /* 0x0000000106067824 */ /* 0x000fe200078e0a05 */
[----:B------:R-:W-:Y:S02]  /*0ce0*/  SHF.R.S32.HI R205, RZ, 0x1f, R23 ;  /* 0x0000001fffcd7819 */ /* 0x000fe40000011417 */
[----:B------:R-:W-:Y:S01]  /*0cf0*/  SHF.R.S32.HI R204, RZ, 0x1f, R192 ;  /* 0x0000001fffcc7819 */ /* 0x000fe200000114c0 */
[----:B------:R-:W-:-:S07]  /*0d00*/  IMAD R19, R6, 0x8, R201 ;  /* 0x0000000806137824 */ /* 0x000fce00078e02c9 */
.L_x_1067:
[----:B------:R-:W-:Y:S01]  /*0d10*/  ULDC UR5, c[0x0][0xc60] ;  /* 0x0003180000057ab9 */ /* 0x000fe20000000800 */
[----:B------:R-:W-:Y:S01]  /*0d20*/  UMOV UR8, UR4 ;  /* 0x0000000400087c82 */ /* 0x000fe20008000000 */
[----:B------:R-:W-:-:S11]  /*0d30*/  UISETP.NE.AND UP0, UPT, UR5, 0x1, UPT ;  /* 0x000000010500788c */ /* 0x000fd6000bf05270 */
[----:B------:R-:W-:Y:S01]  /*0d40*/  @UP0 ULDC UR6, c[0x0][0xc64] ;  /* 0x0003190000060ab9 */ /* 0x000fe20000000800 */
[----:B------:R-:W-:Y:S01]  /*0d50*/  @UP0 ULDC UR9, c[0x0][0xc68] ;  /* 0x00031a0000090ab9 */ /* 0x000fe20000000800 */
[----:B------:R-:W-:-:S04]  /*0d60*/  UIMAD.WIDE.U32 UR6, UR4, UR6, URZ ;  /* 0x00000006040672a5 */ /* 0x000fc8000f8e003f */
[----:B------:R-:W-:-:S03]  /*0d70*/  @UP0 USHF.R.U32.HI UR8, URZ, UR9, UR7 ;  /* 0x000000093f080299 */ /* 0x000fc60008011607 */
[----:B------:R-:W-:Y:S02]  /*0d80*/  ULDC UR6, c[0x0][0xc78] ;  /* 0x00031e0000067ab9 */ /* 0x000fe40000000800 */
[----:B------:R-:W-:Y:S02]  /*0d90*/  UISETP.GE.AND UP0, UPT, UR8, UR6, UPT ;  /* 0x000000060800728c */ /* 0x000fe4000bf06270 */
[----:B------:R-:W-:-:S04]  /*0da0*/  UIADD3 UR6, -UR8, URZ, URZ ;  /* 0x0000003f08067290 */ /* 0x000fc8000fffe13f */
[----:B------:R-:W-:Y:S01]  /*0db0*/  PLOP3.LUT P0, PT, PT, PT, UP0, 0x80, 0x0 ;  /* 0x000000000000781c */ /* 0x000fe20003f0f008 */
[----:B------:R-:W-:-:S12]  /*0dc0*/  UIMAD UR9, UR5, UR6, UR4 ;  /* 0x00000006050972a4 */ /* 0x000fd8000f8e0204 */
[----:B01234-:R-:W-:Y:S05]  /*0dd0*/  @!P0 BRA `(.L_x_963) ;  /* 0x0000000000208947 */ /* 0x01ffea0003800000 */
[----:B------:R-:W-:Y:S01]  /*0de0*/  ULDC UR7, c[0x0][0xc6c] ;  /* 0x00031b0000077ab9 */ /* 0x000fe20000000800 */
[----:B------:R-:W-:Y:S01]  /*0df0*/  UMOV UR6, UR9 ;  /* 0x0000000900067c82 */ /* 0x000fe20008000000 */
[----:B------:R-:W-:-:S11]  /*0e00*/  UISETP.NE.AND UP0, UPT, UR7, 0x1, UPT ;  /* 0x000000010700788c */ /* 0x000fd6000bf05270 */
[----:B------:R-:W-:Y:S02]  /*0e10*/  @UP0 ULDC.64 UR10, c[0x0][0xc70] ;  /* 0x00031c00000a0ab9 */ /* 0x000fe40000000a00 */
[----:B------:R-:W-:-:S04]  /*0e20*/  UIMAD.WIDE.U32 UR4, UR9, UR10, URZ ;  /* 0x0000000a090472a5 */ /* 0x000fc8000f8e003f */
[----:B------:R-:W-:-:S04]  /*0e30*/  @UP0 USHF.R.U32.HI UR6, URZ, UR11, UR5 ;  /* 0x0000000b3f060299 */ /* 0x000fc80008011605 */
[----:B------:R-:W-:Y:S01]  /*0e40*/  UIMAD UR4, UR6, UR7, URZ ;  /* 0x00000007060472a4 */ /* 0x000fe2000f8e023f */
[----:B------:R-:W-:Y:S11]  /*0e50*/  BRA `(.L_x_964) ;  /* 0x00000000001c7947 */ /* 0x000ff60003800000 */
.L_x_963:
[----:B------:R-:W-:Y:S01]  /*0e60*/  ULDC UR7, c[0x0][0xc54] ;  /* 0x0003150000077ab9 */ /* 0x000fe20000000800 */
[----:B------:R-:W-:Y:S01]  /*0e70*/  UMOV UR6, UR9 ;  /* 0x0000000900067c82 */ /* 0x000fe20008000000 */
[----:B------:R-:W-:-:S11]  /*0e80*/  UISETP.NE.AND UP0, UPT, UR7, 0x1, UPT ;  /* 0x000000010700788c */ /* 0x000fd6000bf05270 */
[----:B------:R-:W-:Y:S02]  /*0e90*/  @UP0 ULDC.64 UR10, c[0x0][0xc58] ;  /* 0x00031600000a0ab9 */ /* 0x000fe40000000a00 */
[----:B------:R-:W-:-:S04]  /*0ea0*/  UIMAD.WIDE.U32 UR4, UR9, UR10, URZ ;  /* 0x0000000a090472a5 */ /* 0x000fc8000f8e003f */
[----:B------:R-:W-:-:S04]  /*0eb0*/  @UP0 USHF.R.U32.HI UR6, URZ, UR11, UR5 ;  /* 0x0000000b3f060299 */ /* 0x000fc80008011605 */
[----:B------:R-:W-:-:S12]  /*0ec0*/  UIMAD UR4, UR6, UR7, URZ ;  /* 0x00000007060472a4 */ /* 0x000fd8000f8e023f */
.L_x_964:
[----:B------:R-:W0:Y:S01]  /*0ed0*/  LDC R199, c[0x0][0x448] ;  /* 0x00011200ffc77b82 */ /* 0x000e220000000800 */
[----:B------:R-:W-:Y:S01]  /*0ee0*/  ULDC UR7, c[0x0][0xc48] ;  /* 0x0003120000077ab9 */ /* 0x000fe20000000800 */
[----:B------:R-:W-:Y:S01]  /*0ef0*/  ULOP3.LUT UR6, URZ, UR6, URZ, 0x33, !UPT ;  /* 0x000000063f067292 */ /* 0x000fe2000f8e333f */
[----:B------:R-:W-:Y:S01]  /*0f00*/  LOP3.LUT R16, R16, 0xffefffff, RZ, 0xc0, !PT ;  /* 0xffefffff10107812 */ /* 0x000fe200078ec0ff */
[----:B------:R-:W-:Y:S02]  /*0f10*/  UISETP.NE.AND UP0, UPT, UR7, 0x1, UPT ;  /* 0x000000010700788c */ /* 0x000fe4000bf05270 */
[----:B------:R-:W-:Y:S02]  /*0f20*/  UIADD3 UR4, UR9, -UR4, URZ ;  /* 0x8000000409047290 */ /* 0x000fe4000fffe03f */
[----:B------:R-:W1:Y:S01]  /*0f30*/  LDC.64 R8, c[0x0][0x9e0] ;  /* 0x00027800ff087b82 */ /* 0x000e620000000a00 */
[----:B------:R-:W-:Y:S01]  /*0f40*/  ULDC UR5, c[0x0][0xc3c] ;  /* 0x00030f0000057ab9 */ /* 0x000fe20000000800 */
[----:B------:R-:W-:Y:S01]  /*0f50*/  ULDC UR9, c[0x0][0xc54] ;  /* 0x0003150000097ab9 */ /* 0x000fe20000000800 */
[----:B------:R-:W-:-:S02]  /*0f60*/  UIADD3 UR6, UR6, UR5, URZ ;  /* 0x0000000506067290 */ /* 0x000fc4000fffe03f */
[----:B------:R-:W-:Y:S02]  /*0f70*/  UIMAD UR8, UR8, UR9, UR4 ;  /* 0x00000009080872a4 */ /* 0x000fe4000f8e0204 */
[----:B------:R-:W-:Y:S01]  /*0f80*/  USHF.L.U32 UR42, UR6, 0x7, URZ ;  /* 0x00000007062a7899 */ /* 0x000fe2000800063f */
[----:B------:R-:W2:Y:S01]  /*0f90*/  LDC R75, c[0x0][0x288] ;  /* 0x0000a200ff4b7b82 */ /* 0x000ea20000000800 */
[----:B------:R-:W-:Y:S01]  /*0fa0*/  ULDC.64 UR10, c[0x0][0x418] ;  /* 0x00010600000a7ab9 */ /* 0x000fe20000000a00 */
[----:B------:R-:W-:Y:S01]  /*0fb0*/  @UP0 ULDC UR4, c[0x0][0xc4c] ;  /* 0x0003130000040ab9 */ /* 0x000fe20000000800 */
[----:B------:R-:W-:Y:S01]  /*0fc0*/  ISETP.NE.U32.AND P0, PT, RZ, UR10, PT ;  /* 0x0000000aff007c0c */ /* 0x000fe2000bf05070 */
[----:B------:R-:W-:Y:S02]  /*0fd0*/  UIMAD.WIDE.U32 UR4, UR8, UR4, URZ ;  /* 0x00000004080472a5 */ /* 0x000fe4000f8e003f */
[----:B------:R-:W-:Y:S01]  /*0fe0*/  UIADD3 UR6, UR42, 0x7f, URZ ;  /* 0x0000007f2a067890 */ /* 0x000fe2000fffe03f */
[----:B------:R-:W-:Y:S01]  /*0ff0*/  ISETP.NE.AND.EX P0, PT, RZ, UR11, PT, P0 ;  /* 0x0000000bff007c0c */ /* 0x000fe2000bf05300 */
[----:B------:R-:W3:Y:S01]  /*1000*/  LDC R0, c[0x0][0x424] ;  /* 0x00010900ff007b82 */ /* 0x000ee20000000800 */
[----:B0-----:R-:W-:Y:S01]  /*1010*/  ISETP.NE.AND P2, PT, R199, 0x1, PT ;  /* 0x00000001c700780c */ /* 0x001fe20003f45270 */
[----:B------:R-:W-:Y:S01]  /*1020*/  @UP0 ULDC UR9, c[0x0][0xc50] ;  /* 0x0003140000090ab9 */ /* 0x000fe20000000800 */
[----:B------:R-:W-:Y:S01]  /*1030*/  UMOV UR12, UR8 ;  /* 0x00000008000c7c82 */ /* 0x000fe20008000000 */
[----:B------:R-:W-:Y:S01]  /*1040*/  @UP0 USHF.R.U32.HI UR12, URZ, UR9, UR5 ;  /* 0x000000093f0c0299 */ /* 0x000fe20008011605 */
[----:B------:R-:W-:-:S03]  /*1050*/  IMAD.U32 R2, RZ, RZ, UR6 ;  /* 0x00000006ff027e24 */ /* 0x000fc6000f8e00ff */
[----:B------:R-:W0:Y:S01]  /*1060*/  LDC R7, c[0x0][0x2f0] ;  /* 0x0000bc00ff077b82 */ /* 0x000e220000000800 */
[----:B-1----:R-:W-:Y:S01]  /*1070*/  ISETP.GE.AND P1, PT, R9, 0x1, PT ;  /* 0x000000010900780c */ /* 0x002fe20003f26270 */
[----:B------:R-:W-:Y:S02]  /*1080*/  UIADD3 UR4, -UR12, URZ, URZ ;  /* 0x0000003f0c047290 */ /* 0x000fe4000fffe13f */
[----:B------:R-:W-:Y:S02]  /*1090*/  IMAD.U32 R195, RZ, RZ, UR12 ;  /* 0x0000000cffc37e24 */ /* 0x000fe4000f8e00ff */
[----:B------:R-:W-:Y:S01]  /*10a0*/  UIMAD UR4, UR7, UR4, UR8 ;  /* 0x00000004070472a4 */ /* 0x000fe2000f8e0208 */
[----:B------:R-:W-:Y:S01]  /*10b0*/  @P2 LOP3.LUT R16, R16, 0x100000, RZ, 0xfc, !PT ;  /* 0x0010000010102812 */ /* 0x000fe200078efcff */
[----:B------:R-:W1:Y:S01]  /*10c0*/  @P2 LDC R3, c[0x0][0x44c] ;  /* 0x00011300ff032b82 */ /* 0x000e620000000800 */
[----:B--2---:R-:W-:Y:S02]  /*10d0*/  IADD3 R5, -R75, 0x1, RZ ;  /* 0x000000014b057810 */ /* 0x004fe40007ffe1ff */
[----:B------:R-:W-:Y:S01]  /*10e0*/  LOP3.LUT R16, R16, 0xfff7ffff, RZ, 0xc0, !PT ;  /* 0xfff7ffff10107812 */ /* 0x000fe200078ec0ff */
[----:B------:R-:W-:-:S03]  /*10f0*/  IMAD.U32 R194, RZ, RZ, UR4 ;  /* 0x00000004ffc27e24 */ /* 0x000fc6000f8e00ff */
[----:B------:R-:W-:Y:S01]  /*1100*/  @P1 LOP3.LUT R16, R16, 0x80000, RZ, 0xfc, !PT ;  /* 0x0008000010101812 */ /* 0x000fe200078efcff */
[----:B------:R-:W2:Y:S01]  /*1110*/  @P2 LDC R4, c[0x0][0x450] ;  /* 0x00011400ff042b82 */ /* 0x000ea20000000800 */
[----:B---3--:R-:W-:-:S05]  /*1120*/  SEL R0, R0, 0x1, P0 ;  /* 0x0000000100007807 */ /* 0x008fca0000000000 */
[CC--:B0-----:R-:W-:Y:S02]  /*1130*/  IMAD R5, R0.reuse, R7.reuse, R5 ;  /* 0x0000000700057224 */ /* 0x0c1fe400078e0205 */
[----:B------:R-:W-:Y:S02]  /*1140*/  IMAD R17, R0, R7, RZ ;  /* 0x0000000700117224 */ /* 0x000fe400078e02ff */
[----:B-1----:R-:W-:-:S05]  /*1150*/  @P2 IMAD.HI.U32 R3, R3, UR6, RZ ;  /* 0x0000000603032c27 */ /* 0x002fca000f8e00ff */
[----:B--2---:R-:W-:-:S05]  /*1160*/  @P2 SHF.R.U32.HI R2, RZ, R4, R3 ;  /* 0x00000004ff022219 */ /* 0x004fca0000011603 */
[----:B------:R-:W-:-:S04]  /*1170*/  IMAD.IADD R11, R5, 0x1, R2 ;  /* 0x00000001050b7824 */ /* 0x000fc800078e0202 */
[----:B------:R-:W-:Y:S01]  /*1180*/  IMAD.IADD R2, R11, 0x1, R8 ;  /* 0x000000010b027824 */ /* 0x000fe200078e0208 */
[----:B------:R-:W-:Y:S06]  /*1190*/  @!P1 BRA `(.L_x_965) ;  /* 0x0000000000409947 */ /* 0x000fec0003800000 */
[C---:B------:R-:W-:Y:S01]  /*11a0*/  ISETP.GT.AND P0, PT, R11.reuse, RZ, PT ;  /* 0x000000ff0b00720c */ /* 0x040fe20003f04270 */
[----:B------:R-:W-:-:S12]  /*11b0*/  VIADD R3, R11, 0xffffffff ;  /* 0xffffffff0b037836 */ /* 0x000fd80000000000 */
[----:B------:R-:W-:Y:S05]  /*11c0*/  @P0 BRA `(.L_x_966) ;  /* 0x00000000001c0947 */ /* 0x000fea0003800000 */
[----:B------:R-:W-:Y:S01]  /*11d0*/  ISETP.NE.AND P0, PT, R9, 0x1, PT ;  /* 0x000000010900780c */ /* 0x000fe20003f05270 */
[----:B------:R-:W-:-:S12]  /*11e0*/  IMAD.MOV R3, RZ, RZ, -R11 ;  /* 0x000000ffff037224 */ /* 0x000fd800078e0a0b */
[----:B------:R-:W0:Y:S02]  /*11f0*/  @P0 LDC.64 R4, c[0x0][0x9e8] ;  /* 0x00027a00ff040b82 */ /* 0x000e240000000a00 */
[----:B0-----:R-:W-:-:S05]  /*1200*/  @P0 IMAD.HI.U32 R4, R3, R4, RZ ;  /* 0x0000000403040227 */ /* 0x001fca00078e00ff */
[----:B------:R-:W-:-:S04]  /*1210*/  @P0 SHF.R.U32.HI R3, RZ, R5, R4 ;  /* 0x00000005ff030219 */ /* 0x000fc80000011604 */
[----:B------:R-:W-:Y:S01]  /*1220*/  LOP3.LUT R3, RZ, R3, RZ, 0x33, !PT ;  /* 0x00000003ff037212 */ /* 0x000fe200078e33ff */
[----:B------:R-:W-:Y:S06]  /*1230*/  BRA `(.L_x_967) ;  /* 0x0000000000107947 */ /* 0x000fec0003800000 */
.L_x_966:
[----:B------:R-:W-:-:S13]  /*1240*/  ISETP.NE.AND P0, PT, R9, 0x1, PT ;  /* 0x000000010900780c */ /* 0x000fda0003f05270 */
[----:B------:R-:W0:Y:S02]  /*1250*/  @P0 LDC.64 R4, c[0x0][0x9e8] ;  /* 0x00027a00ff040b82 */ /* 0x000e240000000a00 */
[----:B0-----:R-:W-:-:S05]  /*1260*/  @P0 IMAD.HI.U32 R4, R3, R4, RZ ;  /* 0x0000000403040227 */ /* 0x001fca00078e00ff */
[----:B------:R-:W-:-:S07]  /*1270*/  @P0 SHF.R.U32.HI R3, RZ, R5, R4 ;  /* 0x00000005ff030219 */ /* 0x000fce0000011604 */
.L_x_967:
[----:B------:R-:W-:-:S05]  /*1280*/  IMAD R3, R3, R9, R9 ;  /* 0x0000000903037224 */ /* 0x000fca00078e0209 */
[----:B------:R-:W-:-:S07]  /*1290*/  VIMNMX R2, R2, R3, PT ;  /* 0x0000000302027248 */ /* 0x000fce0003fe0100 */
.L_x_965:
[----:B------:R-:W0:Y:S01]  /*12a0*/  @P2 LDC R3, c[0x0][0x44c] ;  /* 0x00011300ff032b82 */ /* 0x000e220000000800 */
[----:B------:R-:W-:Y:S01]  /*12b0*/  IMAD.U32 R4, RZ, RZ, UR42 ;  /* 0x0000002aff047e24 */ /* 0x000fe2000f8e00ff */
[----:B------:R-:W-:Y:S01]  /*12c0*/  ULDC UR4, c[0x0][0x9dc] ;  /* 0x0002770000047ab9 */ /* 0x000fe20000000800 */
[-C--:B------:R-:W-:Y:S02]  /*12d0*/  IMAD R75, R0, R7.reuse, -R75 ;  /* 0x00000007004b7224 */ /* 0x080fe400078e0a4b */
[----:B------:R-:W-:Y:S02]  /*12e0*/  VIADD R2, R2, 0x5f ;  /* 0x0000005f02027836 */ /* 0x000fe40000000000 */
[----:B------:R-:W-:Y:S01]  /*12f0*/  IMAD R0, R0, R7, 0x5f ;  /* 0x0000005f00007424 */ /* 0x000fe200078e0207 */
[----:B------:R-:W1:Y:S01]  /*1300*/  @P2 LDC R6, c[0x0][0x450] ;  /* 0x00011400ff062b82 */ /* 0x000e620000000800 */
[----:B------:R-:W-:-:S04]  /*1310*/  IMAD.HI R2, R2, 0x2aaaaaab, RZ ;  /* 0x2aaaaaab02027827 */ /* 0x000fc800078e02ff */
[----:B------:R-:W-:Y:S01]  /*1320*/  IMAD.HI R0, R0, 0x2aaaaaab, RZ ;  /* 0x2aaaaaab00007827 */ /* 0x000fe200078e02ff */
[----:B------:R-:W-:-:S04]  /*1330*/  SHF.R.U32.HI R5, RZ, 0x1f, R2 ;  /* 0x0000001fff057819 */ /* 0x000fc80000011602 */
[----:B------:R-:W-:Y:S01]  /*1340*/  LEA.HI.SX32 R74, R2, R5, 0x1c ;  /* 0x00000005024a7211 */ /* 0x000fe200078fe2ff */
[----:B0-----:R-:W-:-:S05]  /*1350*/  @P2 IMAD.HI.U32 R3, R3, UR42, RZ ;  /* 0x0000002a03032c27 */ /* 0x001fca000f8e00ff */
[----:B-1----:R-:W-:Y:S02]  /*1360*/  @P2 SHF.R.U32.HI R4, RZ, R6, R3 ;  /* 0x00000006ff042219 */ /* 0x002fe40000011603 */
[----:B------:R-:W-:-:S03]  /*1370*/  SHF.R.U32.HI R3, RZ, 0x1f, R0 ;  /* 0x0000001fff037819 */ /* 0x000fc60000011600 */
[----:B------:R-:W-:Y:S01]  /*1380*/  IMAD.IADD R4, R75, 0x1, R4 ;  /* 0x000000014b047824 */ /* 0x000fe200078e0204 */
[----:B------:R-:W-:-:S03]  /*1390*/  LEA.HI.SX32 R3, R0, R3, 0x1c ;  /* 0x0000000300037211 */ /* 0x000fc600078fe2ff */
[----:B------:R-:W-:Y:S01]  /*13a0*/  VIADD R6, R4, -UR4 ;  /* 0x8000000404067c36 */ /* 0x000fe20008000000 */
[----:B------:R-:W-:-:S04]  /*13b0*/  VIMNMX R74, R3, R74, PT ;  /* 0x0000004a034a7248 */ /* 0x000fc80003fe0100 */
[----:B------:R-:W-:Y:S01]  /*13c0*/  R2UR UR4, R6 ;  /* 0x00000000060472ca */ /* 0x000fe200000e0000 */
[----:B------:R-:W-:-:S14]  /*13d0*/  @!P1 BRA `(.L_x_968) ;  /* 0x0000000000449947 */ /* 0x000fdc0003800000 */
[----:B------:R-:W-:-:S13]  /*13e0*/  ISETP.GT.AND P0, PT, R4, -0x1, PT ;  /* 0xffffffff0400780c */ /* 0x000fda0003f04270 */
[----:B------:R-:W-:Y:S05]  /*13f0*/  @P0 BRA `(.L_x_969) ;  /* 0x00000000001c0947 */ /* 0x000fea0003800000 */
[----:B------:R-:W-:Y:S02]  /*1400*/  ISETP.NE.AND P0, PT, R9, 0x1, PT ;  /* 0x000000010900780c */ /* 0x000fe40003f05270 */
[----:B------:R-:W-:-:S11]  /*1410*/  LOP3.LUT R3, RZ, R4, RZ, 0x33, !PT ;  /* 0x00000004ff037212 */ /* 0x000fd600078e33ff */
[----:B------:R-:W0:Y:S02]  /*1420*/  @P0 LDC.64 R6, c[0x0][0x9e8] ;  /* 0x00027a00ff060b82 */ /* 0x000e240000000a00 */
[----:B0-----:R-:W-:-:S05]  /*1430*/  @P0 IMAD.HI.U32 R0, R3, R6, RZ ;  /* 0x0000000603000227 */ /* 0x001fca00078e00ff */
[----:B------:R-:W-:-:S04]  /*1440*/  @P0 SHF.R.U32.HI R3, RZ, R7, R0 ;  /* 0x00000007ff030219 */ /* 0x000fc80000011600 */
[----:B------:R-:W-:Y:S01]  /*1450*/  LOP3.LUT R4, RZ, R3, RZ, 0x33, !PT ;  /* 0x00000003ff047212 */ /* 0x000fe200078e33ff */
[----:B------:R-:W-:Y:S06]  /*1460*/  BRA `(.L_x_970) ;  /* 0x0000000000107947 */ /* 0x000fec0003800000 */
.L_x_969:
[----:B------:R-:W-:-:S13]  /*1470*/  ISETP.NE.AND P0, PT, R9, 0x1, PT ;  /* 0x000000010900780c */ /* 0x000fda0003f05270 */
[----:B------:R-:W0:Y:S02]  /*1480*/  @P0 LDC.64 R2, c[0x0][0x9e8] ;  /* 0x00027a00ff020b82 */ /* 0x000e240000000a00 */
[----:B0-----:R-:W-:-:S05]  /*1490*/  @P0 IMAD.HI.U32 R0, R4, R2, RZ ;  /* 0x0000000204000227 */ /* 0x001fca00078e00ff */
[----:B------:R-:W-:-:S07]  /*14a0*/  @P0 SHF.R.U32.HI R4, RZ, R3, R0 ;  /* 0x00000003ff040219 */ /* 0x000fce0000011600 */
.L_x_970:
[----:B------:R-:W-:-:S05]  /*14b0*/  IMAD R4, R4, R9, RZ ;  /* 0x0000000904047224 */ /* 0x000fca00078e02ff */
[----:B------:R-:W-:-:S13]  /*14c0*/  R2UR UR5, R4 ;  /* 0x00000000040572ca */ /* 0x000fda00000e0000 */
[----:B------:R-:W-:-:S04]  /*14d0*/  UISETP.LT.AND UP0, UPT, UR4, UR5, UPT ;  /* 0x000000050400728c */ /* 0x000fc8000bf01270 */
[----:B------:R-:W-:-:S12]  /*14e0*/  USEL UR4, UR4, UR5, !UP0 ;  /* 0x0000000504047287 */ /* 0x000fd8000c000000 */
.L_x_968:
[----:B------:R-:W-:Y:S01]  /*14f0*/  UIMAD.WIDE UR4, UR4, 0x2aaaaaab, URZ ;  /* 0x2aaaaaab040478a5 */ /* 0x000fe2000f8e023f */
[----:B------:R-:W-:Y:S02]  /*1500*/  PLOP3.LUT P0, PT, PT, PT, PT, 0x80, 0x0 ;  /* 0x000000000000781c */ /* 0x000fe40003f0f070 */
[----:B------:R-:W-:Y:S01]  /*1510*/  CS2R R2, SRZ ;  /* 0x0000000000027805 */ /* 0x000fe2000001ff00 */
[----:B------:R-:W-:Y:S01]  /*1520*/  IMAD.MOV.U32 R0, RZ, RZ, RZ ;  /* 0x000000ffff007224 */ /* 0x000fe200078e00ff */
[----:B------:R-:W-:Y:S01]  /*1530*/  USHF.R.U32.HI UR4, URZ, 0x1f, UR5 ;  /* 0x0000001f3f047899 */ /* 0x000fe20008011605 */
[----:B------:R-:W-:Y:S02]  /*1540*/  CS2R R118, SRZ ;  /* 0x0000000000767805 */ /* 0x000fe4000001ff00 */
[----:B------:R-:W-:Y:S02]  /*1550*/  CS2R R116, SRZ ;  /* 0x0000000000747805 */ /* 0x000fe4000001ff00 */
[----:B------:R-:W-:Y:S01]  /*1560*/  CS2R R114, SRZ ;  /* 0x0000000000727805 */ /* 0x000fe2000001ff00 */
[----:B------:R-:W-:Y:S01]  /*1570*/  ULEA.HI.SX32 UR4, UR5, UR4, 0x1c ;  /* 0x0000000405047291 */ /* 0x000fe2000f8fe23f */
[----:B------:R-:W-:-:S02]  /*1580*/  CS2R R112, SRZ ;  /* 0x0000000000707805 */ /* 0x000fc4000001ff00 */
[----:B------:R-:W-:Y:S02]  /*1590*/  CS2R R110, SRZ ;  /* 0x00000000006e7805 */ /* 0x000fe4000001ff00 */
[----:B------:R-:W-:Y:S01]  /*15a0*/  CS2R R108, SRZ ;  /* 0x00000000006c7805 */ /* 0x000fe2000001ff00 */
[----:B------:R-:W-:Y:S01]  /*15b0*/  UISETP.LT.AND UP0, UPT, URZ, UR4, UPT ;  /* 0x000000043f00728c */ /* 0x000fe2000bf01270 */
[----:B------:R-:W-:Y:S02]  /*15c0*/  CS2R R106, SRZ ;  /* 0x00000000006a7805 */ /* 0x000fe4000001ff00 */
[----:B------:R-:W-:Y:S01]  /*15d0*/  CS2R R104, SRZ ;  /* 0x0000000000687805 */ /* 0x000fe2000001ff00 */
[----:B------:R-:W-:Y:S01]  /*15e0*/  IMAD.MOV.U32 R102, RZ, RZ, RZ ;  /* 0x000000ffff667224 */ /* 0x000fe200078e00ff */
[----:B------:R-:W-:Y:S01]  /*15f0*/  USEL UR60, URZ, UR4, !UP0 ;  /* 0x000000043f3c7287 */ /* 0x000fe2000c000000 */
[----:B------:R-:W-:Y:S02]  /*1600*/  CS2R R98, SRZ ;  /* 0x0000000000627805 */ /* 0x000fe4000001ff00 */
[----:B------:R-:W-:-:S02]  /*1610*/  CS2R R100, SRZ ;  /* 0x0000000000647805 */ /* 0x000fc4000001ff00 */
[----:B------:R-:W-:Y:S02]  /*1620*/  CS2R R94, SRZ ;  /* 0x00000000005e7805 */ /* 0x000fe4000001ff00 */
[----:B------:R-:W-:Y:S02]  /*1630*/  CS2R R96, SRZ ;  /* 0x0000000000607805 */ /* 0x000fe4000001ff00 */
[----:B------:R-:W-:Y:S02]  /*1640*/  CS2R R90, SRZ ;  /* 0x00000000005a7805 */ /* 0x000fe4000001ff00 */
[----:B------:R-:W-:Y:S02]  /*1650*/  ISETP.GT.AND P1, PT, R74, UR60, PT ;  /* 0x0000003c4a007c0c */ /* 0x000fe4000bf24270 */
        /* <DEDUP_REMOVED lines=27> */
[----:B------:R-:W-:Y:S02]  /*1810*/  CS2R R10, SRZ ;  /* 0x00000000000a7805 */ /* 0x000fe4000001ff00 */
[----:B------:R-:W-:Y:S02]  /*1820*/  CS2R R132, SRZ ;  /* 0x0000000000847805 */ /* 0x000fe4000001ff00 */
[----:B------:R-:W-:Y:S02]  /*1830*/  CS2R R8, SRZ ;  /* 0x0000000000087805 */ /* 0x000fe4000001ff00 */
[----:B------:R-:W-:Y:S01]  /*1840*/  CS2R R148, SRZ ;  /* 0x0000000000947805 */ /* 0x000fe2000001ff00 */
[----:B------:R-:W-:Y:S01]  /*1850*/  IMAD.MOV.U32 R152, RZ, RZ, RZ ;  /* 0x000000ffff987224 */ /* 0x000fe200078e00ff */
[----:B------:R-:W-:Y:S01]  /*1860*/  CS2R R6, SRZ ;  /* 0x0000000000067805 */ /* 0x000fe2000001ff00 */
[----:B------:R-:W-:Y:S01]  /*1870*/  IMAD.MOV.U32 R33, RZ, RZ, RZ ;  /* 0x000000ffff217224 */ /* 0x000fe200078e00ff */
[----:B------:R-:W-:Y:S01]  /*1880*/  CS2R R4, SRZ ;  /* 0x0000000000047805 */ /* 0x000fe2000001ff00 */
[----:B------:R-:W-:Y:S01]  /*1890*/  IMAD.MOV.U32 R150, RZ, RZ, RZ ;  /* 0x000000ffff967224 */ /* 0x000fe200078e00ff */
[----:B------:R-:W-:Y:S06]  /*18a0*/  @!P1 BRA `(.L_x_971) ;  /* 0x000000dc00209947 */ /* 0x000fec0003800000 */
        /* <DEDUP_REMOVED lines=31> */
.L_x_972:
        /* <DEDUP_REMOVED lines=11> */
.L_x_1137:
[----:B------:R-:W-:Y:S05]  /*1b50*/  @!P0 BRA `(.L_x_974) ;  /* 0x0000000000048947 */ /* 0x000fea0003800000 */
[----:B------:R-:W-:Y:S01]  /*1b60*/  BPT.TRAP 0x1 ;  /* 0x000000040000795c */ /* 0x000fe20000300000 */
.L_x_974:
[----:B------:R-:W-:Y:S02]  /*1b70*/  IMAD.U32 R13, RZ, RZ, UR38 ;  /* 0x00000026ff0d7e24 */ /* 0x000fe4000f8e00ff */
[----:B0-----:R-:W-:-:S03]  /*1b80*/  IMAD.U32 R0, RZ, RZ, UR39 ;  /* 0x00000027ff007e24 */ /* 0x001fc6000f8e00ff */
[----:B------:R-:W-:Y:S02]  /*1b90*/  LEA R13, R13, UR40, 0x3 ;  /* 0x000000280d0d7c11 */ /* 0x000fe4000f8e18ff */
[----:B------:R-:W-:-:S04]  /*1ba0*/  SHF.L.U32 R0, R0, 0x1f, RZ ;  /* 0x0000001f00007819 */ /* 0x000fc800000006ff */
[----:B------:R0:W1:Y:S01]  /*1bb0*/  SYNCS.PHASECHK.TRANS64.TRYWAIT P1, [R13+URZ+0x30830], R0 ;  /* 0x030830000d0075a7 */ /* 0x000062000802017f */
[----:B------:R-:W-:Y:S05]  /*1bc0*/  @!P0 BRA `(.L_x_975) ;  /* 0x0000000000048947 */ /* 0x000fea0003800000 */
[----:B------:R-:W-:Y:S01]  /*1bd0*/  BPT.TRAP 0x1 ;  /* 0x000000040000795c */ /* 0x000fe20000300000 */
.L_x_975:
[----:B-1----:R-:W-:Y:S05]  /*1be0*/  @P1 BRA `(.L_x_976) ;  /* 0x0000000000081947 */ /* 0x002fea0003800000 */
[----:B------:R-:W1:Y:S02]  /*1bf0*/  SYNCS.PHASECHK.TRANS64.TRYWAIT P1, [R13+URZ+0x30830], R0 ;  /* 0x030830000d0075a7 */ /* 0x000e64000802017f */
[----:B-1----:R-:W-:Y:S05]  /*1c00*/  @!P1 BRA `(.L_x_977) ;  /* 0x0000014000cc9947 */ /* 0x002fea0003800000 */
.L_x_976:
[----:B------:R-:W-:Y:S05]  /*1c10*/  WARPSYNC.ALL ;  /* 0x0000000000007948 */ /* 0x000fea0003800000 */
[----:B------:R-:W-:Y:S01]  /*1c20*/  UIADD3 UR4, UR40, 0x1e400, URZ ;  /* 0x0001e40028047890 */ /* 0x000fe2000fffe03f */
[----:B------:R-:W-:Y:S01]  /*1c30*/  WARPGROUP.ARRIVE ;  /* 0x00000000000079c5 */ /* 0x000fe20000000000 */
[----:B------:R-:W-:Y:S01]  /*1c40*/  UMOV UR9, 0x40000040 ;  /* 0x4000004000097882 */ /* 0x000fe20000000000 */
[----:B------:R-:W-:Y:S01]  /*1c50*/  UMOV UR11, 0x40000040 ;  /* 0x40000040000b7882 */ /* 0x000fe20000000000 */
[----:B------:R-:W-:Y:S01]  /*1c60*/  USHF.R.U32.HI UR4, URZ, 0x4, UR4 ;  /* 0x000000043f047899 */ /* 0x000fe20008011604 */
[----:B------:R-:W-:Y:S01]  /*1c70*/  IMAD.U32 R7, RZ, RZ, UR9 ;  /* 0x00000009ff077e24 */ /* 0x000fe2000f8e00ff */
[----:B------:R-:W-:Y:S01]  /*1c80*/  UMOV UR57, 0x40000040 ;  /* 0x4000004000397882 */ /* 0x000fe20000000000 */
[----:B------:R-:W-:Y:S01]  /*1c90*/  UMOV UR59, 0x40000040 ;  /* 0x40000040003b7882 */ /* 0x000fe20000000000 */
[----:B------:R-:W-:Y:S01]  /*1ca0*/  ULOP3.LUT UR4, UR4, 0x3fff, URZ, 0xc0, !UPT ;  /* 0x00003fff04047892 */ /* 0x000fe2000f8ec03f */
[----:B------:R-:W-:Y:S01]  /*1cb0*/  UMOV UR53, 0x40000040 ;  /* 0x4000004000357882 */ /* 0x000fe20000000000 */
[----:B------:R-:W-:-:S02]  /*1cc0*/  UMOV UR55, 0x40000040 ;  /* 0x4000004000377882 */ /* 0x000fc40000000000 */
[----:B------:R-:W-:Y:S02]  /*1cd0*/  ULOP3.LUT UR43, UR4, 0x10000, URZ, 0xfc, !UPT ;  /* 0x00010000042b7892 */ /* 0x000fe4000f8efc3f */
[----:B------:R-:W-:Y:S02]  /*1ce0*/  ULOP3.LUT UR4, UR41, 0x10000, URZ, 0xfc, !UPT ;  /* 0x0001000029047892 */ /* 0x000fe4000f8efc3f */
[----:B------:R-:W-:Y:S02]  /*1cf0*/  UIMAD UR5, UR38, 0x900, UR43 ;  /* 0x00000900260578a4 */ /* 0x000fe4000f8e022b */
[----:B------:R-:W-:Y:S02]  /*1d00*/  UIADD3 UR6, UR4, 0x2, URZ ;  /* 0x0000000204067890 */ /* 0x000fe4000fffe03f */
[----:B------:R-:W-:Y:S01]  /*1d10*/  UIADD3 UR7, UR5, 0x2, URZ ;  /* 0x0000000205077890 */ /* 0x000fe2000fffe03f */
[----:B------:R-:W-:Y:S02]  /*1d20*/  UMOV UR8, UR4 ;  /* 0x0000000400087c82 */ /* 0x000fe40008000000 */
[----:B------:R-:W-:Y:S01]  /*1d30*/  UMOV UR10, UR5 ;  /* 0x00000005000a7c82 */ /* 0x000fe20008000000 */
[----:B------:R-:W-:Y:S01]  /*1d40*/  IMAD.U32 R6, RZ, RZ, UR8 ;  /* 0x00000008ff067e24 */ /* 0x000fe2000f8e00ff */
[----:B------:R-:W-:Y:S01]  /*1d50*/  HGMMA.64x96x16.F32.BF16 R24, gdesc[UR8], RZ, !UPT, gsb0 ;  /* 0x01600000081879f0 */ /* 0x000fe2000c0018ff */
[----:B------:R-:W-:Y:S01]  /*1d60*/  UMOV UR8, UR6 ;  /* 0x0000000600087c82 */ /* 0x000fe20008000000 */
[----:B------:R-:W-:Y:S01]  /*1d70*/  UMOV UR9, 0x40000040 ;  /* 0x4000004000097882 */ /* 0x000fe20000000000 */
[----:B------:R-:W-:Y:S01]  /*1d80*/  UMOV UR10, UR7 ;  /* 0x00000007000a7c82 */ /* 0x000fe20008000000 */
[----:B------:R-:W-:Y:S01]  /*1d90*/  UMOV UR11, 0x40000040 ;  /* 0x40000040000b7882 */ /* 0x000fe20000000000 */
[----:B------:R-:W-:Y:S01]  /*1da0*/  UIADD3 UR56, UR4, 0x4, URZ ;  /* 0x0000000404387890 */ /* 0x000fe2000fffe03f */
[----:B------:R-:W-:Y:S01]  /*1db0*/  IMAD.U32 R4, RZ, RZ, UR8 ;  /* 0x00000008ff047e24 */ /* 0x000fe2000f8e00ff */
[----:B------:R-:W-:Y:S01]  /*1dc0*/  UIADD3 UR58, UR5, 0x4, URZ ;  /* 0x00000004053a7890 */ /* 0x000fe2000fffe03f */
[----:B------:R-:W-:Y:S01]  /*1dd0*/  IMAD.U32 R5, RZ, RZ, UR9 ;  /* 0x00000009ff057e24 */ /* 0x000fe2000f8e00ff */
[----:B------:R-:W-:-:S02]  /*1de0*/  UIADD3 UR52, UR4, 0x6, URZ ;  /* 0x0000000604347890 */ /* 0x000fc4000fffe03f */
[----:B------:R-:W-:Y:S02]  /*1df0*/  UIADD3 UR54, UR5, 0x6, URZ ;  /* 0x0000000605367890 */ /* 0x000fe4000fffe03f */
        /* <DEDUP_REMOVED lines=28> */
[----:B------:R-:W-:Y:S02]  /*1fc0*/  WARPGROUP.DEPBAR.LE gsb0, 0x0 ;  /* 0x00008000000079c5 */ /* 0x000fe40000010000 */
        /* <DEDUP_REMOVED lines=39> */
.L_x_978:
[----:B------:R-:W-:Y:S01]  /*2240*/  ISETP.NE.AND P2, PT, R199, 0x1, PT ;  /* 0x00000001c700780c */ /* 0x000fe20003f45270 */
[----:B------:R-:W-:Y:S01]  /*2250*/  ULDC UR5, c[0x0][0x9d8] ;  /* 0x0002760000057ab9 */ /* 0x000fe20000000800 */
[----:B------:R-:W-:Y:S01]  /*2260*/  R2UR UR4, R13 ;  /* 0x000000000d0472ca */ /* 0x000fe200000e0000 */
[----:B01----:R-:W-:Y:S02]  /*2270*/  VIADD R13, R19, UR42 ;  /* 0x0000002a130d7c36 */ /* 0x003fe40008000000 */
[----:B------:R-:W-:Y:S01]  /*2280*/  FMUL.FTZ R37, R37, UR5 ;  /* 0x0000000525257c20 */ /* 0x000fe20008410000 */
[----:B------:R-:W-:Y:S01]  /*2290*/  FMUL.FTZ R2, R30, UR5 ;  /* 0x000000051e027c20 */ /* 0x000fe20008410000 */
[----:B------:R-:W-:Y:S01]  /*22a0*/  FMUL.FTZ R25, R25, UR5 ;  /* 0x0000000519197c20 */ /* 0x000fe20008410000 */
[----:B------:R-:W-:Y:S01]  /*22b0*/  FMUL.FTZ R12, R66, UR5 ;  /* 0x00000005420c7c20 */ /* 0x000fe20008410000 */
[----:B------:R0:W1:Y:S01]  /*22c0*/  MUFU.TANH R30, R37 ;  /* 0x00000025001e7308 */ /* 0x0000620000002400 */
[----:B------:R-:W-:Y:S01]  /*22d0*/  FMUL.FTZ R33, R33, UR5 ;  /* 0x0000000521217c20 */ /* 0x000fe20008410000 */
[----:B------:R-:W-:Y:S01]  /*22e0*/  FMUL.FTZ R3, R26, UR5 ;  /* 0x000000051a037c20 */ /* 0x000fe20008410000 */
[----:B------:R-:W-:Y:S01]  /*22f0*/  FMUL.FTZ R0, R27, UR5 ;  /* 0x000000051b007c20 */ /* 0x000fe20008410000 */
[----:B------:R-:W-:Y:S01]  /*2300*/  FMUL.FTZ R8, R31, UR5 ;  /* 0x000000051f087c20 */ /* 0x000fe20008410000 */
[----:B------:R-:W2:Y:S01]  /*2310*/  @P2 LDC R14, c[0x0][0x44c] ;  /* 0x00011300ff0e2b82 */ /* 0x000ea20000000800 */
[----:B------:R-:W-:Y:S01]  /*2320*/  FMUL.FTZ R9, R24, UR5 ;  /* 0x0000000518097c20 */ /* 0x000fe20008410000 */
[----:B------:R-:W-:Y:S01]  /*2330*/  UIADD3 UR4, UR4, 0x30840, URZ ;  /* 0x0003084004047890 */ /* 0x000fe2000fffe03f */
[----:B------:R3:W4:Y:S01]  /*2340*/  MUFU.TANH R72, R25 ;  /* 0x0000001900487308 */ /* 0x0007220000002400 */
[----:B0-----:R-:W-:-:S02]  /*2350*/  IMAD.MOV.U32 R37, RZ, RZ, R13 ;  /* 0x000000ffff257224 */ /* 0x001fc400078e000d */
[----:B------:R-:W-:Y:S01]  /*2360*/  FMUL.FTZ R28, R28, UR5 ;  /* 0x000000051c1c7c20 */ /* 0x000fe20008410000 */
[----:B------:R-:W-:Y:S01]  /*2370*/  UPRMT UR4, UR61, 0x654, UR4 ;  /* 0x000006543d047896 */ /* 0x000fe20008000004 */
[----:B------:R-:W-:Y:S01]  /*2380*/  FMUL.FTZ R29, R29, UR5 ;  /* 0x000000051d1d7c20 */ /* 0x000fe20008410000 */
[----:B------:R-:W0:Y:S01]  /*2390*/  @P2 LDC R20, c[0x0][0x450] ;  /* 0x00011400ff142b82 */ /* 0x000e220000000800 */
[----:B------:R-:W-:Y:S01]  /*23a0*/  FMUL.FTZ R32, R32, UR5 ;  /* 0x0000000520207c20 */ /* 0x000fe20008410000 */
[----:B------:R-:W-:Y:S01]  /*23b0*/  FMUL.FTZ R11, R34, UR5 ;  /* 0x00000005220b7c20 */ /* 0x000fe20008410000 */
[----:B------:R5:W0:Y:S01]  /*23c0*/  MUFU.TANH R26, R33 ;  /* 0x00000021001a7308 */ /* 0x000a220000002400 */
[----:B---3--:R-:W-:Y:S02]  /*23d0*/  IMAD.MOV.U32 R25, RZ, RZ, -0x60 ;  /* 0xffffffa0ff197424 */ /* 0x008fe400078e00ff */
[----:B------:R-:W-:Y:S01]  /*23e0*/  FMUL.FTZ R27, R35, UR5 ;  /* 0x00000005231b7c20 */ /* 0x000fe20008410000 */
[----:B------:R-:W-:Y:S01]  /*23f0*/  FMUL.FTZ R36, R36, UR5 ;  /* 0x0000000524247c20 */ /* 0x000fe20008410000 */
[----:B------:R-:W-:Y:S01]  /*2400*/  FMUL.FTZ R31, R38, UR5 ;  /* 0x00000005261f7c20 */ /* 0x000fe20008410000 */
[----:B------:R-:W-:-:S02]  /*2410*/  IMAD R25, R74, R25, 0x61 ;  /* 0x000000614a197424 */ /* 0x000fc400078e0219 */
[----:B------:R-:W-:Y:S01]  /*2420*/  FMUL.FTZ R40, R40, UR5 ;  /* 0x0000000528287c20 */ /* 0x000fe20008410000 */
[----:B------:R-:W-:Y:S01]  /*2430*/  FMUL.FTZ R41, R41, UR5 ;  /* 0x0000000529297c20 */ /* 0x000fe20008410000 */
[----:B------:R-:W-:Y:S01]  /*2440*/  FMUL.FTZ R44, R44, UR5 ;  /* 0x000000052c2c7c20 */ /* 0x000fe20008410000 */
[----:B-----5:R-:W-:Y:S01]  /*2450*/  FMUL.FTZ R33, R39, UR5 ;  /* 0x0000000527217c20 */ /* 0x020fe20008410000 */
[----:B------:R-:W-:Y:S01]  /*2460*/  FMUL.FTZ R45, R45, UR5 ;  /* 0x000000052d2d7c20 */ /* 0x000fe20008410000 */
[----:B------:R-:W-:Y:S01]  /*2470*/  FMUL.FTZ R48, R48, UR5 ;  /* 0x0000000530307c20 */ /* 0x000fe20008410000 */
[----:B------:R-:W-:Y:S01]  /*2480*/  FMUL.FTZ R50, R50, UR5 ;  /* 0x0000000532327c20 */ /* 0x000fe20008410000 */
[----:B--2---:R-:W-:-:S04]  /*2490*/  @P2 IMAD.HI.U32 R15, R13, R14, RZ ;  /* 0x0000000e0d0f2227 */ /* 0x004fc800078e00ff */
[----:B------:R-:W-:Y:S01]  /*24a0*/  FMUL.FTZ R51, R51, UR5 ;  /* 0x0000000533337c20 */ /* 0x000fe20008410000 */
[----:B------:R-:W2:Y:S01]  /*24b0*/  LDC R14, c[0x0][0x288] ;  /* 0x0000a200ff0e7b82 */ /* 0x000ea20000000800 */
[----:B------:R-:W-:Y:S01]  /*24c0*/  FMUL.FTZ R53, R53, UR5 ;  /* 0x0000000535357c20 */ /* 0x000fe20008410000 */
[----:B------:R-:W-:Y:S01]  /*24d0*/  FMUL.FTZ R54, R54, UR5 ;  /* 0x0000000536367c20 */ /* 0x000fe20008410000 */
[----:B------:R-:W-:Y:S01]  /*24e0*/  FMUL.FTZ R55, R55, UR5 ;  /* 0x0000000537377c20 */ /* 0x000fe20008410000 */
[----:B------:R-:W-:Y:S01]  /*24f0*/  FMUL.FTZ R56, R56, UR5 ;  /* 0x0000000538387c20 */ /* 0x000fe20008410000 */
[----:B------:R-:W-:Y:S01]  /*2500*/  FMUL.FTZ R57, R57, UR5 ;  /* 0x0000000539397c20 */ /* 0x000fe20008410000 */
[----:B0-----:R-:W-:Y:S01]  /*2510*/  @P2 SHF.R.U32.HI R37, RZ, R20, R15 ;  /* 0x00000014ff252219 */ /* 0x001fe2000001160f */
[----:B------:R-:W-:Y:S01]  /*2520*/  FMUL.FTZ R58, R58, UR5 ;  /* 0x000000053a3a7c20 */ /* 0x000fe20008410000 */
[----:B------:R-:W-:Y:S01]  /*2530*/  FMUL.FTZ R59, R59, UR5 ;  /* 0x000000053b3b7c20 */ /* 0x000fe20008410000 */
[----:B------:R-:W-:Y:S01]  /*2540*/  FMUL.FTZ R60, R60, UR5 ;  /* 0x000000053c3c7c20 */ /* 0x000fe20008410000 */
[----:B------:R-:W-:Y:S01]  /*2550*/  FMUL.FTZ R61, R61, UR5 ;  /* 0x000000053d3d7c20 */ /* 0x000fe20008410000 */
[----:B------:R-:W0:Y:S01]  /*2560*/  SHFL.IDX PT, R66, R37, RZ, 0x1c1f ;  /* 0x001c1fff25427589 */ /* 0x000e2200000e0000 */
[----:B------:R-:W-:Y:S01]  /*2570*/  FMUL.FTZ R62, R62, UR5 ;  /* 0x000000053e3e7c20 */ /* 0x000fe20008410000 */
        /* <DEDUP_REMOVED lines=10> */
[----:B------:R-:W-:Y:S01]  /*2620*/  LOP3.LUT P1, RZ, R16, 0x80000, RZ, 0xc0, !PT ;  /* 0x0008000010ff7812 */ /* 0x000fe2000782c0ff */
[----:B------:R-:W-:Y:S01]  /*2630*/  IMAD R20, R74, -0x60, R17 ;  /* 0xffffffa04a147824 */ /* 0x000fe200078e0211 */
[----:B------:R-:W3:Y:S01]  /*2640*/  MUFU.TANH R9, R9 ;  /* 0x0000000900097308 */ /* 0x000ee20000002400 */
[----:B------:R-:W-:Y:S01]  /*2650*/  IMAD R24, R18, -0x2, R25 ;  /* 0xfffffffe12187824 */ /* 0x000fe200078e0219 */
[----:B------:R-:W-:Y:S01]  /*2660*/  ULDC UR55, c[0x0][0x9dc] ;  /* 0x0002770000377ab9 */ /* 0x000fe20000000800 */
[----:B------:R-:W-:Y:S01]  /*2670*/  SYNCS.ARRIVE.TRANS64.RED.A1T0 RZ, [UR4], RZ ;  /* 0x000000ffffff79a7 */ /* 0x000fe20008100404 */
[----:B------:R-:W-:-:S02]  /*2680*/  VIADD R21, R20, 0x60 ;  /* 0x0000006014157836 */ /* 0x000fc40000000000 */
[----:B------:R-:W-:Y:S01]  /*2690*/  FMUL.FTZ R42, R42, UR5 ;  /* 0x000000052a2a7c20 */ /* 0x000fe20008410000 */
[----:B------:R-:W-:Y:S01]  /*26a0*/  ULOP3.LUT UR4, URZ, UR55, URZ, 0x33, !UPT ;  /* 0x000000373f047292 */ /* 0x000fe2000f8e333f */
[----:B--2---:R-:W-:Y:S01]  /*26b0*/  IADD3 R20, R24, -R14, R17 ;  /* 0x8000000e18147210 */ /* 0x004fe20007ffe011 */
[----:B------:R-:W2:Y:S01]  /*26c0*/  MUFU.TANH R3, R3 ;  /* 0x0000000300037308 */ /* 0x000ea20000002400 */
[----:B------:R-:W-:Y:S01]  /*26d0*/  FMUL.FTZ R43, R43, UR5 ;  /* 0x000000052b2b7c20 */ /* 0x000fe20008410000 */
[----:B------:R-:W-:Y:S01]  /*26e0*/  FMUL.FTZ R46, R46, UR5 ;  /* 0x000000052e2e7c20 */ /* 0x000fe20008410000 */
[----:B------:R-:W-:Y:S01]  /*26f0*/  FMUL.FTZ R52, R52, UR5 ;  /* 0x0000000534347c20 */ /* 0x000fe20008410000 */
[----:B------:R-:W-:Y:S01]  /*2700*/  ULDC UR5, c[0x0][0x9e0] ;  /* 0x0002780000057ab9 */ /* 0x000fe20000000800 */
[----:B------:R-:W-:-:S03]  /*2710*/  IMAD R39, R18, -0x2, R21 ;  /* 0xfffffffe12277824 */ /* 0x000fc600078e0215 */
[----:B------:R-:W0:Y:S08]  /*2720*/  MUFU.TANH R0, R0 ;  /* 0x0000000000007308 */ /* 0x000e300000002400 */
        /* <DEDUP_REMOVED lines=38> */
[----:B------:R5:W1:Y:S08]  /*2990*/  MUFU.TANH R73, R42 ;  /* 0x0000002a00497308 */ /* 0x000a700000002400 */
[----:B------:R4:W1:Y:S01]  /*29a0*/  MUFU.TANH R76, R43 ;  /* 0x0000002b004c7308 */ /* 0x0008620000002400 */
[----:B-----5:R-:W-:-:S05]  /*29b0*/  VIADD R42, R20, UR5 ;  /* 0x00000005142a7c36 */ /* 0x020fca0008000000 */
[----:B0-----:R-:W-:Y:S02]  /*29c0*/  VIADDMNMX R21, R66, R42, R39, PT ;  /* 0x0000002a42157246 */ /* 0x001fe40003800127 */
[----:B------:R0:W1:Y:S01]  /*29d0*/  MUFU.TANH R77, R46 ;  /* 0x0000002e004d7308 */ /* 0x0000620000002400 */
[----:B----4-:R-:W-:-:S04]  /*29e0*/  VIADD R43, R20, UR4 ;  /* 0x00000004142b7c36 */ /* 0x010fc80008000000 */
[----:B------:R-:W-:-:S03]  /*29f0*/  IMAD.IADD R38, R43, 0x1, R66 ;  /* 0x000000012b267824 */ /* 0x000fc600078e0242 */
[----:B------:R4:W1:Y:S01]  /*2a00*/  MUFU.TANH R34, R52 ;  /* 0x0000003400227308 */ /* 0x0008620000002400 */
[----:B0-----:R-:W-:Y:S02]  /*2a10*/  VIADD R46, R25, 0xffffffff ;  /* 0xffffffff192e7836 */ /* 0x001fe40000000000 */
[----:B----4-:R-:W-:Y:S01]  /*2a20*/  VIADD R52, R24, 0xffffffff ;  /* 0xffffffff18347836 */ /* 0x010fe20000000000 */
[----:B--23--:R-:W-:Y:S06]  /*2a30*/  @!P1 BRA `(.L_x_979) ;  /* 0x00000000005c9947 */ /* 0x00cfec0003800000 */
[----:B------:R-:W-:Y:S01]  /*2a40*/  IADD3 R25, R17, -R14, R66 ;  /* 0x8000000e11197210 */ /* 0x000fe20007ffe042 */
[----:B------:R-:W-:Y:S03]  /*2a50*/  BSSY B0, `(.L_x_980) ;  /* 0x0000012000007945 */ /* 0x000fe60003800000 */
[----:B------:R-:W-:-:S13]  /*2a60*/  ISETP.GT.AND P1, PT, R25, -0x1, PT ;  /* 0xffffffff1900780c */ /* 0x000fda0003f24270 */
[----:B------:R-:W-:Y:S05]  /*2a70*/  @P1 BRA `(.L_x_981) ;  /* 0x0000000000241947 */ /* 0x000fea0003800000 */
[----:B------:R-:W-:Y:S01]  /*2a80*/  ULDC UR4, c[0x0][0x9e4] ;  /* 0x0002790000047ab9 */ /* 0x000fe20000000800 */
[----:B------:R-:W-:Y:S01]  /*2a90*/  LOP3.LUT R25, RZ, R25, RZ, 0x33, !PT ;  /* 0x00000019ff197212 */ /* 0x000fe200078e33ff */
[----:B------:R-:W-:-:S05]  /*2aa0*/  IMAD.U32 R24, RZ, RZ, UR4 ;  /* 0x00000004ff187e24 */ /* 0x000fca000f8e00ff */
[----:B------:R-:W-:-:S13]  /*2ab0*/  ISETP.NE.AND P1, PT, R24, 0x1, PT ;  /* 0x000000011800780c */ /* 0x000fda0003f25270 */
[----:B------:R-:W0:Y:S02]  /*2ac0*/  @P1 LDC.64 R66, c[0x0][0x9e8] ;  /* 0x00027a00ff421b82 */ /* 0x000e240000000a00 */
[----:B0-----:R-:W-:-:S05]  /*2ad0*/  @P1 IMAD.HI.U32 R20, R25, R66, RZ ;  /* 0x0000004219141227 */ /* 0x001fca00078e00ff */
[----:B------:R-:W-:-:S04]  /*2ae0*/  @P1 SHF.R.U32.HI R25, RZ, R67, R20 ;  /* 0x00000043ff191219 */ /* 0x000fc80000011614 */
[----:B------:R-:W-:Y:S01]  /*2af0*/  LOP3.LUT R25, RZ, R25, RZ, 0x33, !PT ;  /* 0x00000019ff197212 */ /* 0x000fe200078e33ff */
[----:B------:R-:W-:Y:S06]  /*2b00*/  BRA `(.L_x_982) ;  /* 0x0000000000187947 */ /* 0x000fec0003800000 */
.L_x_981:
[----:B------:R-:W-:Y:S02]  /*2b10*/  ULDC UR4, c[0x0][0x9e4] ;  /* 0x0002790000047ab9 */ /* 0x000fe40000000800 */
[----:B------:R-:W-:-:S05]  /*2b20*/  IMAD.U32 R24, RZ, RZ, UR4 ;  /* 0x00000004ff187e24 */ /* 0x000fca000f8e00ff */
[----:B------:R-:W-:-:S13]  /*2b30*/  ISETP.NE.AND P1, PT, R24, 0x1, PT ;  /* 0x000000011800780c */ /* 0x000fda0003f25270 */
[----:B------:R-:W0:Y:S02]  /*2b40*/  @P1 LDC.64 R66, c[0x0][0x9e8] ;  /* 0x00027a00ff421b82 */ /* 0x000e240000000a00 */
[----:B0-----:R-:W-:-:S05]  /*2b50*/  @P1 IMAD.HI.U32 R20, R25, R66, RZ ;  /* 0x0000004219141227 */ /* 0x001fca00078e00ff */
[----:B------:R-:W-:-:S07]  /*2b60*/  @P1 SHF.R.U32.HI R25, RZ, R67, R20 ;  /* 0x00000043ff191219 */ /* 0x000fce0000011614 */
.L_x_982:
[----:B------:R-:W-:Y:S05]  /*2b70*/  BSYNC B0 ;  /* 0x0000000000007941 */ /* 0x000fea0003800000 */
.L_x_980:
[----:B------:R-:W-:-:S05]  /*2b80*/  IMAD R25, R25, R24, R52 ;  /* 0x0000001819197224 */ /* 0x000fca00078e0234 */
[----:B------:R-:W-:Y:S02]  /*2b90*/  VIADDMNMX R21, R25, R24, R21, PT ;  /* 0x0000001819157246 */ /* 0x000fe40003800115 */
[----:B------:R-:W-:-:S07]  /*2ba0*/  VIMNMX R38, R38, R25, !PT ;  /* 0x0000001926267248 */ /* 0x000fce0007fe0100 */
.L_x_979:
[C---:B------:R-:W-:Y:S02]  /*2bb0*/  ISETP.GE.AND P6, PT, R46.reuse, 0x9, PT ;  /* 0x000000092e00780c */ /* 0x040fe40003fc6270 */
[----:B------:R-:W-:Y:S02]  /*2bc0*/  ISETP.GE.AND P1, PT, R46, 0x2, PT ;  /* 0x000000022e00780c */ /* 0x000fe40003f26270 */
[C---:B------:R-:W-:Y:S02]  /*2bd0*/  ISETP.GT.AND P2, PT, R38.reuse, 0x8, !P6 ;  /* 0x000000082600780c */ /* 0x040fe40007744270 */
[----:B------:R-:W-:Y:S02]  /*2be0*/  ISETP.GT.AND P3, PT, R38, 0x1, !P1 ;  /* 0x000000012600780c */ /* 0x000fe40004f64270 */
[----:B------:R-:W-:Y:S02]  /*2bf0*/  ISETP.LT.OR P2, PT, R21, 0x9, P2 ;  /* 0x000000091500780c */ /* 0x000fe40001741670 */
[----:B------:R-:W-:-:S02]  /*2c00*/  ISETP.GE.AND P4, PT, R46, 0xa, PT ;  /* 0x0000000a2e00780c */ /* 0x000fc40003f86270 */
[----:B------:R-:W-:Y:S02]  /*2c10*/  FSEL R190, R28, -INF , !P2 ;  /* 0xff8000001cbe7808 */ /* 0x000fe40005000000 */
[C---:B------:R-:W-:Y:S02]  /*2c20*/  ISETP.LT.OR P3, PT, R21.reuse, 0x2, P3 ;  /* 0x000000021500780c */ /* 0x040fe40001f61670 */
[----:B------:R-:W-:Y:S02]  /*2c30*/  ISETP.GT.AND P2, PT, R38, 0x9, !P4 ;  /* 0x000000092600780c */ /* 0x000fe40006744270 */
[----:B------:R-:W-:Y:S02]  /*2c40*/  FSEL R72, R72, -INF , !P3 ;  /* 0xff80000048487808 */ /* 0x000fe40005800000 */
[----:B------:R-:W-:Y:S02]  /*2c50*/  ISETP.LT.OR P2, PT, R21, 0xa, P2 ;  /* 0x0000000a1500780c */ /* 0x000fe40001741670 */
[----:B------:R-:W-:-:S02]  /*2c60*/  ISETP.GE.AND P3, PT, R46, 0x11, PT ;  /* 0x000000112e00780c */ /* 0x000fc40003f66270 */
[----:B------:R-:W-:Y:S02]  /*2c70*/  FSEL R66, R29, -INF , !P2 ;  /* 0xff8000001d427808 */ /* 0x000fe40005000000 */
[----:B------:R-:W-:Y:S02]  /*2c80*/  ISETP.GT.AND P2, PT, R38, 0x10, !P3 ;  /* 0x000000102600780c */ /* 0x000fe40005f44270 */
[----:B------:R-:W-:Y:S02]  /*2c90*/  P2R R49, PR, RZ, 0x8 ;  /* 0x00000008ff317803 */ /* 0x000fe40000000000 */
[----:B------:R-:W-:Y:S02]  /*2ca0*/  ISETP.LT.OR P2, PT, R21, 0x11, P2 ;  /* 0x000000111500780c */ /* 0x000fe40001741670 */
[----:B------:R-:W-:Y:S02]  /*2cb0*/  ISETP.GE.AND P3, PT, R46, 0x12, PT ;  /* 0x000000122e00780c */ /* 0x000fe40003f66270 */
[----:B------:R-:W-:-:S02]  /*2cc0*/  FSEL R70, R32, -INF , !P2 ;  /* 0xff80000020467808 */ /* 0x000fc40005000000 */
[----:B------:R-:W-:Y:S02]  /*2cd0*/  ISETP.GT.AND P2, PT, R38, 0x11, !P3 ;  /* 0x000000112600780c */ /* 0x000fe40005f44270 */
[----:B------:R-:W-:Y:S02]  /*2ce0*/  P2R R67, PR, RZ, 0x8 ;  /* 0x00000008ff437803 */ /* 0x000fe40000000000 */
[----:B------:R-:W-:Y:S02]  /*2cf0*/  ISETP.LT.OR P2, PT, R21, 0x12, P2 ;  /* 0x000000121500780c */ /* 0x000fe40001741670 */
[----:B------:R-:W-:Y:S02]  /*2d00*/  ISETP.GE.AND P3, PT, R46, 0x19, PT ;  /* 0x000000192e00780c */ /* 0x000fe40003f66270 */
[----:B------:R-:W-:Y:S02]  /*2d10*/  FSEL R80, R26, -INF , !P2 ;  /* 0xff8000001a507808 */ /* 0x000fe40005000000 */
[----:B------:R-:W-:-:S02]  /*2d20*/  ISETP.GT.AND P2, PT, R38, 0x18, !P3 ;  /* 0x000000182600780c */ /* 0x000fc40005f44270 */
[----:B------:R-:W-:Y:S02]  /*2d30*/  P2R R71, PR, RZ, 0x8 ;  /* 0x00000008ff477803 */ /* 0x000fe40000000000 */
[----:B------:R-:W-:Y:S02]  /*2d40*/  ISETP.LT.OR P2, PT, R21, 0x19, P2 ;  /* 0x000000191500780c */ /* 0x000fe40001741670 */
[----:B------:R-:W-:Y:S02]  /*2d50*/  ISETP.GE.AND P3, PT, R46, 0x1a, PT ;  /* 0x0000001a2e00780c */ /* 0x000fe40003f66270 */
[----:B------:R-:W-:Y:S02]  /*2d60*/  FSEL R82, R36, -INF , !P2 ;  /* 0xff80000024527808 */ /* 0x000fe40005000000 */
[----:B------:R-:W-:Y:S02]  /*2d70*/  ISETP.GT.AND P2, PT, R38, 0x19, !P3 ;  /* 0x000000192600780c */ /* 0x000fe40005f44270 */
[----:B------:R-:W-:-:S02]  /*2d80*/  P2R R79, PR, RZ, 0x8 ;  /* 0x00000008ff4f7803 */ /* 0x000fc40000000000 */
[C---:B------:R-:W-:Y:S02]  /*2d90*/  ISETP.LT.OR P2, PT, R21.reuse, 0x1a, P2 ;  /* 0x0000001a1500780c */ /* 0x040fe40001741670 */
[----:B------:R-:W-:Y:S02]  /*2da0*/  ISETP.GE.AND P3, PT, R46, 0x21, PT ;  /* 0x000000212e00780c */ /* 0x000fe40003f66270 */
[----:B-1----:R-:W-:Y:S02]  /*2db0*/  FSEL R84, R30, -INF , !P2 ;  /* 0xff8000001e547808 */ /* 0x002fe40005000000 */
[----:B------:R-:W-:Y:S02]  /*2dc0*/  ISETP.GT.AND P2, PT, R38, 0x20, !P3 ;  /* 0x000000202600780c */ /* 0x000fe40005f44270 */
[----:B------:R-:W-:Y:S02]  /*2dd0*/  P2R R81, PR, RZ, 0x8 ;  /* 0x00000008ff517803 */ /* 0x000fe40000000000 */
[----:B------:R-:W-:-:S02]  /*2de0*/  ISETP.LT.OR P2, PT, R21, 0x21, P2 ;  /* 0x000000211500780c */ /* 0x000fc40001741670 */
[----:B------:R-:W-:Y:S02]  /*2df0*/  ISETP.GE.AND P3, PT, R46, 0x22, PT ;  /* 0x000000222e00780c */ /* 0x000fe40003f66270 */
[----:B------:R-:W-:Y:S02]  /*2e00*/  FSEL R86, R40, -INF , !P2 ;  /* 0xff80000028567808 */ /* 0x000fe40005000000 */
[----:B------:R-:W-:Y:S01]  /*2e10*/  ISETP.GT.AND P2, PT, R38, 0x21, !P3 ;  /* 0x000000212600780c */ /* 0x000fe20005f44270 */
[----:B------:R-:W0:Y:S01]  /*2e20*/  SHFL.IDX PT, R40, R37, 0x1, 0x1c1f ;  /* 0x003c1f0025287f89 */ /* 0x000e2200000e0000 */
[----:B------:R-:W-:Y:S02]  /*2e30*/  P2R R83, PR, RZ, 0x8 ;  /* 0x00000008ff537803 */ /* 0x000fe40000000000 */
        /* <DEDUP_REMOVED lines=20> */
[----:B------:R-:W-:Y:S02]  /*2f80*/  ISETP.LT.OR P2, PT, R21, 0x32, P2 ;  /* 0x000000321500780c */ /* 0x000fe40001741670 */
[----:B------:R-:W-:Y:S02]  /*2f90*/  ISETP.GE.AND P3, PT, R46, 0x39, PT ;  /* 0x000000392e00780c */ /* 0x000fe40003f66270 */
[----:B------:R-:W-:Y:S02]  /*2fa0*/  FSEL R35, R35, -INF , !P2 ;  /* 0xff80000023237808 */ /* 0x000fe40005000000 */
[----:B------:R-:W-:Y:S02]  /*2fb0*/  ISETP.GT.AND P2, PT, R38, 0x38, !P3 ;  /* 0x000000382600780c */ /* 0x000fe40005f44270 */
[----:B------:R-:W-:Y:S02]  /*2fc0*/  P2R R93, PR, RZ, 0x8 ;  /* 0x00000008ff5d7803 */ /* 0x000fe40000000000 */
[----:B------:R-:W-:-:S02]  /*2fd0*/  ISETP.LT.OR P2, PT, R21, 0x39, P2 ;  /* 0x000000391500780c */ /* 0x000fc40001741670 */
[----:B------:R-:W-:Y:S02]  /*2fe0*/  ISETP.GE.AND P3, PT, R46, 0x3a, PT ;  /* 0x0000003a2e00780c */ /* 0x000fe40003f66270 */
[----:B------:R-:W-:Y:S02]  /*2ff0*/  FSEL R34, R34, -INF , !P2 ;  /* 0xff80000022227808 */ /* 0x000fe40005000000 */
[----:B------:R-:W-:Y:S02]  /*3000*/  ISETP.GT.AND P2, PT, R38, 0x39, !P3 ;  /* 0x000000392600780c */ /* 0x000fe40005f44270 */
        /* <DEDUP_REMOVED lines=27> */
[----:B------:R-:W-:Y:S02]  /*31c0*/  P2R R47, PR, RZ, 0x10 ;  /* 0x00000010ff2f7803 */ /* 0x000fe40000000000 */
[----:B------:R-:W-:Y:S02]  /*31d0*/  FSEL R25, R64, -INF , !P2 ;  /* 0xff80000040197808 */ /* 0x000fe40005000000 */
[----:B------:R-:W-:-:S04]  /*31e0*/  ISETP.GE.AND P2, PT, R46, 0x52, PT ;  /* 0x000000522e00780c */ /* 0x000fc80003f46270 */
[----:B------:R-:W-:-:S04]  /*31f0*/  ISETP.GT.AND P3, PT, R38, 0x51, !P2 ;  /* 0x000000512600780c */ /* 0x000fc80005764270 */
[----:B------:R-:W-:-:S04]  /*3200*/  ISETP.LT.OR P3, PT, R21, 0x52, P3 ;  /* 0x000000521500780c */ /* 0x000fc80001f61670 */
[----:B------:R-:W-:Y:S02]  /*3210*/  FSEL R24, R65, -INF , !P3 ;  /* 0xff80000041187808 */ /* 0x000fe40005800000 */
[----:B------:R-:W-:-:S04]  /*3220*/  ISETP.GE.AND P3, PT, R46, 0x59, PT ;  /* 0x000000592e00780c */ /* 0x000fc80003f66270 */
[----:B------:R-:W-:-:S04]  /*3230*/  ISETP.GT.AND P4, PT, R38, 0x58, !P3 ;  /* 0x000000582600780c */ /* 0x000fc80005f84270 */
[----:B------:R-:W-:-:S04]  /*3240*/  ISETP.LT.OR P4, PT, R21, 0x59, P4 ;  /* 0x000000591500780c */ /* 0x000fc80002781670 */
[----:B------:R-:W-:Y:S02]  /*3250*/  FSEL R20, R68, -INF , !P4 ;  /* 0xff80000044147808 */ /* 0x000fe40006000000 */
[----:B------:R-:W-:-:S04]  /*3260*/  ISETP.GE.AND P4, PT, R46, 0x1, PT ;  /* 0x000000012e00780c */ /* 0x000fc80003f86270 */
[----:B------:R-:W-:-:S04]  /*3270*/  ISETP.GT.AND P5, PT, R38, RZ, !P4 ;  /* 0x000000ff2600720c */ /* 0x000fc800067a4270 */
[----:B------:R-:W-:-:S04]  /*3280*/  ISETP.LT.OR P5, PT, R21, 0x1, P5 ;  /* 0x000000011500780c */ /* 0x000fc80002fa1670 */
[----:B------:R-:W-:Y:S02]  /*3290*/  FSEL R188, R9, -INF , !P5 ;  /* 0xff80000009bc7808 */ /* 0x000fe40006800000 */
[----:B------:R-:W-:-:S04]  /*32a0*/  ISETP.GE.AND P5, PT, R46, 0x5a, PT ;  /* 0x0000005a2e00780c */ /* 0x000fc80003fa6270 */
[----:B------:R-:W-:Y:S02]  /*32b0*/  P2R R60, PR, RZ, 0x20 ;  /* 0x00000020ff3c7803 */ /* 0x000fe40000000000 */
[----:B------:R-:W-:Y:S02]  /*32c0*/  ISETP.GT.AND P5, PT, R38, 0x59, !P5 ;  /* 0x000000592600780c */ /* 0x000fe40006fa4270 */
[----:B0-----:R-:W-:Y:S01]  /*32d0*/  VIADDMNMX R38, R40, R42, R39, PT ;  /* 0x0000002a28267246 */ /* 0x001fe20003800127 */
[----:B------:R-:W-:Y:S01]  /*32e0*/  IMAD.IADD R39, R43, 0x1, R40 ;  /* 0x000000012b277824 */ /* 0x000fe200078e0228 */
[----:B------:R-:W-:-:S04]  /*32f0*/  ISETP.LT.OR P5, PT, R21, 0x5a, P5 ;  /* 0x0000005a1500780c */ /* 0x000fc80002fa1670 */
[----:B------:R-:W-:Y:S02]  /*3300*/  FSEL R21, R69, -INF , !P5 ;  /* 0xff80000045157808 */ /* 0x000fe40006800000 */
[----:B------:R-:W-:-:S13]  /*3310*/  LOP3.LUT P5, RZ, R16, 0x80000, RZ, 0xc0, !PT ;  /* 0x0008000010ff7812 */ /* 0x000fda00078ac0ff */
[----:B------:R-:W-:Y:S05]  /*3320*/  @!P5 BRA `(.L_x_983) ;  /* 0x00000000005cd947 */ /* 0x000fea0003800000 */
        /* <DEDUP_REMOVED lines=13> */
.L_x_985:
[----:B------:R-:W-:Y:S02]  /*3400*/  ULDC UR4, c[0x0][0x9e4] ;  /* 0x0002790000047ab9 */ /* 0x000fe40000000800 */
[----:B------:R-:W-:-:S05]  /*3410*/  IMAD.U32 R37, RZ, RZ, UR4 ;  /* 0x00000004ff257e24 */ /* 0x000fca000f8e00ff */
[----:B------:R-:W-:-:S13]  /*3420*/  ISETP.NE.AND P5, PT, R37, 0x1, PT ;  /* 0x000000012500780c */ /* 0x000fda0003fa5270 */
[----:B------:R-:W0:Y:S02]  /*3430*/  @P5 LDC.64 R40, c[0x0][0x9e8] ;  /* 0x00027a00ff285b82 */ /* 0x000e240000000a00 */
[----:B0-----:R-:W-:-:S05]  /*3440*/  @P5 IMAD.HI.U32 R40, R9, R40, RZ ;  /* 0x0000002809285227 */ /* 0x001fca00078e00ff */
[----:B------:R-:W-:-:S07]  /*3450*/  @P5 SHF.R.U32.HI R9, RZ, R41, R40 ;  /* 0x00000029ff095219 */ /* 0x000fce0000011628 */
.L_x_986:
[----:B------:R-:W-:Y:S05]  /*3460*/  BSYNC B0 ;  /* 0x0000000000007941 */ /* 0x000fea0003800000 */
.L_x_984:
[----:B------:R-:W-:-:S05]  /*3470*/  IMAD R9, R9, R37, R52 ;  /* 0x0000002509097224 */ /* 0x000fca00078e0234 */
[----:B------:R-:W-:Y:S02]  /*3480*/  VIADDMNMX R38, R9, R37, R38, PT ;  /* 0x0000002509267246 */ /* 0x000fe40003800126 */
[----:B------:R-:W-:-:S07]  /*3490*/  VIMNMX R39, R39, R9, !PT ;  /* 0x0000000927277248 */ /* 0x000fce0007fe0100 */
.L_x_983:
[C---:B------:R-:W-:Y:S01]  /*34a0*/  ISETP.GT.AND P1, PT, R39.reuse, 0x1, !P1 ;  /* 0x000000012700780c */ /* 0x040fe20004f24270 */
[----:B------:R-:W-:Y:S01]  /*34b0*/  ULDC UR11, c[0x0][0x988] ;  /* 0x00026200000b7ab9 */ /* 0x000fe20000000800 */
[----:B------:R-:W-:Y:S01]  /*34c0*/  ISETP.GT.AND P6, PT, R39, 0x8, !P6 ;  /* 0x000000082700780c */ /* 0x000fe200077c4270 */
[----:B------:R-:W-:Y:S01]  /*34d0*/  IMAD.U32 R64, RZ, RZ, UR42 ;  /* 0x0000002aff407e24 */ /* 0x000fe2000f8e00ff */
[C---:B------:R-:W-:Y:S02]  /*34e0*/  ISETP.LT.OR P1, PT, R38.reuse, 0x2, P1 ;  /* 0x000000022600780c */ /* 0x040fe40000f21670 */
[----:B------:R-:W-:Y:S02]  /*34f0*/  ISETP.LT.OR P6, PT, R38, 0x9, P6 ;  /* 0x000000092600780c */ /* 0x000fe400037c1670 */
[----:B------:R-:W-:Y:S02]  /*3500*/  FSEL R40, R0, -INF , !P1 ;  /* 0xff80000000287808 */ /* 0x000fe40004800000 */
[----:B------:R-:W-:-:S02]  /*3510*/  ISETP.NE.AND P1, PT, R47, RZ, PT ;  /* 0x000000ff2f00720c */ /* 0x000fc40003f25270 */
[----:B------:R-:W-:Y:S02]  /*3520*/  FSEL R41, R2, -INF , !P6 ;  /* 0xff80000002297808 */ /* 0x000fe40007000000 */
[----:B------:R-:W-:Y:S02]  /*3530*/  ISETP.GT.AND P1, PT, R39, 0x9, !P1 ;  /* 0x000000092700780c */ /* 0x000fe40004f24270 */
[----:B------:R-:W-:Y:S02]  /*3540*/  ISETP.NE.AND P6, PT, R71, RZ, PT ;  /* 0x000000ff4700720c */ /* 0x000fe40003fc5270 */
[----:B------:R-:W-:Y:S02]  /*3550*/  ISETP.LT.OR P1, PT, R38, 0xa, P1 ;  /* 0x0000000a2600780c */ /* 0x000fe40000f21670 */
[----:B------:R-:W-:Y:S02]  /*3560*/  ISETP.NE.AND P5, PT, R79, RZ, PT ;  /* 0x000000ff4f00720c */ /* 0x000fe40003fa5270 */
[----:B------:R-:W-:-:S02]  /*3570*/  FSEL R42, R8, -INF , !P1 ;  /* 0xff800000082a7808 */ /* 0x000fc40004800000 */
[----:B------:R-:W-:Y:S02]  /*3580*/  ISETP.NE.AND P1, PT, R49, RZ, PT ;  /* 0x000000ff3100720c */ /* 0x000fe40003f25270 */
[C---:B------:R-:W-:Y:S02]  /*3590*/  ISETP.GT.AND P4, PT, R39.reuse, RZ, !P4 ;  /* 0x000000ff2700720c */ /* 0x040fe40006784270 */
[C---:B------:R-:W-:Y:S02]  /*35a0*/  ISETP.GT.AND P1, PT, R39.reuse, 0x10, !P1 ;  /* 0x000000102700780c */ /* 0x040fe40004f24270 */
[C---:B------:R-:W-:Y:S02]  /*35b0*/  ISETP.LT.OR P4, PT, R38.reuse, 0x1, P4 ;  /* 0x000000012600780c */ /* 0x040fe40002781670 */
[----:B------:R-:W-:Y:S02]  /*35c0*/  ISETP.LT.OR P1, PT, R38, 0x11, P1 ;  /* 0x000000112600780c */ /* 0x000fe40000f21670 */
[----:B------:R-:W-:-:S02]  /*35d0*/  ISETP.GT.AND P2, PT, R39, 0x51, !P2 ;  /* 0x000000512700780c */ /* 0x000fc40005744270 */
[----:B------:R-:W-:Y:S02]  /*35e0*/  FSEL R43, R11, -INF , !P1 ;  /* 0xff8000000b2b7808 */ /* 0x000fe40004800000 */
[----:B------:R-:W-:Y:S02]  /*35f0*/  ISETP.NE.AND P1, PT, R67, RZ, PT ;  /* 0x000000ff4300720c */ /* 0x000fe40003f25270 */
[C---:B------:R-:W-:Y:S02]  /*3600*/  ISETP.LT.OR P2, PT, R38.reuse, 0x52, P2 ;  /* 0x000000522600780c */ /* 0x040fe40001741670 */
[C---:B------:R-:W-:Y:S02]  /*3610*/  ISETP.GT.AND P1, PT, R39.reuse, 0x11, !P1 ;  /* 0x000000112700780c */ /* 0x040fe40004f24270 */
[----:B------:R-:W-:Y:S02]  /*3620*/  ISETP.GT.AND P3, PT, R39, 0x58, !P3 ;  /* 0x000000582700780c */ /* 0x000fe40005f64270 */
[----:B------:R-:W-:-:S02]  /*3630*/  ISETP.LT.OR P1, PT, R38, 0x12, P1 ;  /* 0x000000122600780c */ /* 0x000fc40000f21670 */
[C---:B------:R-:W-:Y:S02]  /*3640*/  ISETP.LT.OR P3, PT, R38.reuse, 0x59, P3 ;  /* 0x000000592600780c */ /* 0x040fe40001f61670 */
[----:B------:R-:W-:Y:S02]  /*3650*/  FSEL R44, R27, -INF , !P1 ;  /* 0xff8000001b2c7808 */ /* 0x000fe40004800000 */
[----:B------:R-:W-:Y:S02]  /*3660*/  ISETP.GT.AND P1, PT, R39, 0x18, !P6 ;  /* 0x000000182700780c */ /* 0x000fe40007724270 */
[----:B------:R-:W-:Y:S02]  /*3670*/  ISETP.NE.AND P6, PT, R45, RZ, PT ;  /* 0x000000ff2d00720c */ /* 0x000fe40003fc5270 */
[----:B------:R-:W-:Y:S02]  /*3680*/  ISETP.LT.OR P1, PT, R38, 0x19, P1 ;  /* 0x000000192600780c */ /* 0x000fe40000f21670 */
[----:B------:R-:W-:-:S02]  /*3690*/  FSEL R15, R15, -INF , !P3 ;  /* 0xff8000000f0f7808 */ /* 0x000fc40005800000 */
[----:B------:R-:W-:Y:S02]  /*36a0*/  FSEL R37, R31, -INF , !P1 ;  /* 0xff8000001f257808 */ /* 0x000fe40004800000 */
[----:B------:R-:W-:Y:S02]  /*36b0*/  ISETP.GT.AND P1, PT, R39, 0x19, !P5 ;  /* 0x000000192700780c */ /* 0x000fe40006f24270 */
[----:B------:R-:W-:Y:S02]  /*36c0*/  ISETP.NE.AND P5, PT, R48, RZ, PT ;  /* 0x000000ff3000720c */ /* 0x000fe40003fa5270 */
[----:B------:R-:W-:-:S04]  /*36d0*/  ISETP.LT.OR P1, PT, R38, 0x1a, P1 ;  /* 0x0000001a2600780c */ /* 0x000fc80000f21670 */
[----:B------:R-:W-:Y:S02]  /*36e0*/  FSEL R45, R33, -INF , !P1 ;  /* 0xff800000212d7808 */ /* 0x000fe40004800000 */
[----:B------:R-:W-:Y:S02]  /*36f0*/  FSEL R33, R3, -INF , !P4 ;  /* 0xff80000003217808 */ /* 0x000fe40006000000 */
[----:B------:R-:W-:Y:S02]  /*3700*/  FMNMX.FTZ R3, R188, R72, !PT ;  /* 0x00000048bc037209 */ /* 0x000fe40007810000 */
[----:B------:R-:W-:Y:S02]  /*3710*/  ISETP.NE.AND P1, PT, R81, RZ, PT ;  /* 0x000000ff5100720c */ /* 0x000fe40003f25270 */
[----:B------:R-:W-:Y:S02]  /*3720*/  FMNMX.FTZ R3, R190, R3, !PT ;  /* 0x00000003be037209 */ /* 0x000fe40007810000 */
[----:B------:R-:W-:-:S02]  /*3730*/  ISETP.GT.AND P1, PT, R39, 0x20, !P1 ;  /* 0x000000202700780c */ /* 0x000fc40004f24270 */
[----:B------:R-:W-:Y:S02]  /*3740*/  FMNMX.FTZ R3, R66, R3, !PT ;  /* 0x0000000342037209 */ /* 0x000fe40007810000 */
[----:B------:R-:W-:Y:S02]  /*3750*/  ISETP.LT.OR P1, PT, R38, 0x21, P1 ;  /* 0x000000212600780c */ /* 0x000fe40000f21670 */
[----:B------:R-:W-:Y:S02]  /*3760*/  FMNMX.FTZ R3, R70, R3, !PT ;  /* 0x0000000346037209 */ /* 0x000fe40007810000 */
[----:B------:R-:W-:Y:S02]  /*3770*/  FSEL R46, R73, -INF , !P1 ;  /* 0xff800000492e7808 */ /* 0x000fe40004800000 */
[----:B------:R-:W-:Y:S02]  /*3780*/  FMNMX.FTZ R3, R80, R3, !PT ;  /* 0x0000000350037209 */ /* 0x000fe40007810000 */
[----:B------:R-:W-:-:S02]  /*3790*/  ISETP.NE.AND P1, PT, R83, RZ, PT ;  /* 0x000000ff5300720c */ /* 0x000fc40003f25270 */
[----:B------:R-:W-:Y:S02]  /*37a0*/  FMNMX.FTZ R3, R82, R3, !PT ;  /* 0x0000000352037209 */ /* 0x000fe40007810000 */
[----:B------:R-:W-:Y:S02]  /*37b0*/  ISETP.GT.AND P1, PT, R39, 0x21, !P1 ;  /* 0x000000212700780c */ /* 0x000fe40004f24270 */
[----:B------:R-:W-:Y:S02]  /*37c0*/  FMNMX.FTZ R3, R84, R3, !PT ;  /* 0x0000000354037209 */ /* 0x000fe40007810000 */
[----:B------:R-:W-:Y:S02]  /*37d0*/  ISETP.LT.OR P1, PT, R38, 0x22, P1 ;  /* 0x000000222600780c */ /* 0x000fe40000f21670 */
[----:B------:R-:W-:Y:S02]  /*37e0*/  FMNMX.FTZ R3, R86, R3, !PT ;  /* 0x0000000356037209 */ /* 0x000fe40007810000 */
[----:B------:R-:W-:-:S02]  /*37f0*/  FSEL R47, R76, -INF , !P1 ;  /* 0xff8000004c2f7808 */ /* 0x000fc40004800000 */
[----:B------:R-:W-:Y:S02]  /*3800*/  FMNMX.FTZ R3, R88, R3, !PT ;  /* 0x0000000358037209 */ /* 0x000fe40007810000 */
[----:B------:R-:W-:Y:S02]  /*3810*/  ISETP.NE.AND P1, PT, R85, RZ, PT ;  /* 0x000000ff5500720c */ /* 0x000fe40003f25270 */
[----:B------:R-:W-:Y:S02]  /*3820*/  FMNMX.FTZ R3, R90, R3, !PT ;  /* 0x000000035a037209 */ /* 0x000fe40007810000 */
[----:B------:R-:W-:Y:S02]  /*3830*/  ISETP.GT.AND P1, PT, R39, 0x28, !P1 ;  /* 0x000000282700780c */ /* 0x000fe40004f24270 */
[----:B------:R-:W-:Y:S02]  /*3840*/  FMNMX.FTZ R3, R92, R3, !PT ;  /* 0x000000035c037209 */ /* 0x000fe40007810000 */
[----:B------:R-:W-:-:S02]  /*3850*/  ISETP.LT.OR P1, PT, R38, 0x29, P1 ;  /* 0x000000292600780c */ /* 0x000fc40000f21670 */
[----:B------:R-:W-:Y:S02]  /*3860*/  FMNMX.FTZ R52, R36, R3, !PT ;  /* 0x0000000324347209 */ /* 0x000fe40007810000 */
        /* <DEDUP_REMOVED lines=22> */
[----:B------:R-:W-:-:S03]  /*39d0*/  ISETP.LT.OR P1, PT, R38, 0x32, P1 ;  /* 0x000000322600780c */ /* 0x000fc60000f21670 */
[----:B------:R-:W0:Y:S01]  /*39e0*/  SHFL.BFLY PT, R3, R52, 0x2, 0x1f ;  /* 0x0c401f0034037f89 */ /* 0x000e2200000e0000 */
[----:B------:R-:W-:Y:S02]  /*39f0*/  FSEL R31, R51, -INF , !P1 ;  /* 0xff800000331f7808 */ /* 0x000fe40004800000 */
[----:B------:R-:W-:-:S04]  /*3a00*/  ISETP.NE.AND P1, PT, R93, RZ, PT ;  /* 0x000000ff5d00720c */ /* 0x000fc80003f25270 */
[----:B------:R-:W-:-:S04]  /*3a10*/  ISETP.GT.AND P1, PT, R39, 0x38, !P1 ;  /* 0x000000382700780c */ /* 0x000fc80004f24270 */
[----:B------:R-:W-:-:S04]  /*3a20*/  ISETP.LT.OR P1, PT, R38, 0x39, P1 ;  /* 0x000000392600780c */ /* 0x000fc80000f21670 */
[----:B------:R-:W-:Y:S02]  /*3a30*/  FSEL R27, R54, -INF , !P1 ;  /* 0xff800000361b7808 */ /* 0x000fe40004800000 */
[----:B------:R-:W-:-:S04]  /*3a40*/  ISETP.NE.AND P1, PT, R94, RZ, PT ;  /* 0x000000ff5e00720c */ /* 0x000fc80003f25270 */
[----:B------:R-:W-:Y:S02]  /*3a50*/  ISETP.GT.AND P1, PT, R39, 0x39, !P1 ;  /* 0x000000392700780c */ /* 0x000fe40004f24270 */
[----:B0-----:R-:W-:Y:S02]  /*3a60*/  FMNMX.FTZ R3, R52, R3, !PT ;  /* 0x0000000334037209 */ /* 0x001fe40007810000 */
[----:B------:R-:W-:Y:S02]  /*3a70*/  FMNMX.FTZ R52, R33, R40, !PT ;  /* 0x0000002821347209 */ /* 0x000fe40007810000 */
[----:B------:R-:W-:Y:S01]  /*3a80*/  ISETP.LT.OR P1, PT, R38, 0x3a, P1 ;  /* 0x0000003a2600780c */ /* 0x000fe20000f21670 */
[----:B------:R-:W0:Y:S03]  /*3a90*/  SHFL.BFLY PT, R54, R3, 0x1, 0x1f ;  /* 0x0c201f0003367f89 */ /* 0x000e2600000e0000 */
[----:B------:R-:W-:-:S02]  /*3aa0*/  FSEL R11, R55, -INF , !P1 ;  /* 0xff800000370b7808 */ /* 0x000fc40004800000 */
[----:B------:R-:W-:-:S04]  /*3ab0*/  ISETP.NE.AND P1, PT, R53, RZ, PT ;  /* 0x000000ff3500720c */ /* 0x000fc80003f25270 */
[----:B------:R-:W-:-:S04]  /*3ac0*/  ISETP.GT.AND P1, PT, R39, 0x40, !P1 ;  /* 0x000000402700780c */ /* 0x000fc80004f24270 */
[----:B------:R-:W-:-:S04]  /*3ad0*/  ISETP.LT.OR P1, PT, R38, 0x41, P1 ;  /* 0x000000412600780c */ /* 0x000fc80000f21670 */
[----:B------:R-:W-:Y:S02]  /*3ae0*/  FSEL R8, R58, -INF , !P1 ;  /* 0xff8000003a087808 */ /* 0x000fe40004800000 */
[----:B------:R-:W-:Y:S02]  /*3af0*/  ISETP.GT.AND P1, PT, R39, 0x41, !P6 ;  /* 0x000000412700780c */ /* 0x000fe40007724270 */
[----:B------:R-:W-:Y:S02]  /*3b00*/  ISETP.NE.AND P6, PT, R57, RZ, PT ;  /* 0x000000ff3900720c */ /* 0x000fe40003fc5270 */
[----:B------:R-:W-:Y:S02]  /*3b10*/  ISETP.LT.OR P1, PT, R38, 0x42, P1 ;  /* 0x000000422600780c */ /* 0x000fe40000f21670 */
[----:B0-----:R-:W-:Y:S02]  /*3b20*/  FMNMX.FTZ R9, R3, R54, !PT ;  /* 0x0000003603097209 */ /* 0x001fe40007810000 */
[----:B------:R-:W-:-:S02]  /*3b30*/  FMNMX.FTZ R3, R41, R52, !PT ;  /* 0x0000003429037209 */ /* 0x000fc40007810000 */
[----:B------:R-:W-:Y:S01]  /*3b40*/  FSEL R2, R59, -INF , !P1 ;  /* 0xff8000003b027808 */ /* 0x000fe20004800000 */
[----:B------:R-:W-:Y:S01]  /*3b50*/  FMUL.FTZ R51, R9, UR11 ;  /* 0x0000000b09337c20 */ /* 0x000fe20008410000 */
[----:B------:R-:W-:Y:S02]  /*3b60*/  FMNMX.FTZ R52, R42, R3, !PT ;  /* 0x000000032a347209 */ /* 0x000fe40007810000 */
[----:B------:R-:W-:Y:S02]  /*3b70*/  ISETP.GT.AND P1, PT, R39, 0x48, !P5 ;  /* 0x000000482700780c */ /* 0x000fe40006f24270 */
[----:B------:R-:W-:Y:S02]  /*3b80*/  FMNMX.FTZ R53, R43, R52, !PT ;  /* 0x000000342b357209 */ /* 0x000fe40007810000 */
[----:B------:R-:W-:Y:S02]  /*3b90*/  ISETP.LT.OR P1, PT, R38, 0x49, P1 ;  /* 0x000000492600780c */ /* 0x000fe40000f21670 */
[----:B------:R-:W-:-:S02]  /*3ba0*/  FMNMX.FTZ R52, R44, R53, !PT ;  /* 0x000000352c347209 */ /* 0x000fc40007810000 */
[----:B------:R-:W-:Y:S02]  /*3bb0*/  FSEL R0, R62, -INF , !P1 ;  /* 0xff8000003e007808 */ /* 0x000fe40004800000 */
[----:B------:R-:W-:Y:S02]  /*3bc0*/  FMNMX.FTZ R52, R37, R52, !PT ;  /* 0x0000003425347209 */ /* 0x000fe40007810000 */
[----:B------:R-:W-:Y:S02]  /*3bd0*/  FSETP.NEU.FTZ.AND P1, PT, R9, -INF , PT ;  /* 0xff8000000900780b */ /* 0x000fe40003f3d000 */
[----:B------:R-:W-:Y:S02]  /*3be0*/  FMNMX.FTZ R53, R45, R52, !PT ;  /* 0x000000342d357209 */ /* 0x000fe40007810000 */
[----:B------:R-:W-:Y:S02]  /*3bf0*/  ISETP.NE.AND P5, PT, R56, RZ, PT ;  /* 0x000000ff3800720c */ /* 0x000fe40003fa5270 */
[----:B------:R-:W-:-:S02]  /*3c00*/  FMNMX.FTZ R52, R46, R53, !PT ;  /* 0x000000352e347209 */ /* 0x000fc40007810000 */
[----:B------:R-:W-:Y:S02]  /*3c10*/  FSEL R55, R51, RZ, P1 ;  /* 0x000000ff33377208 */ /* 0x000fe40000800000 */
[----:B------:R-:W-:Y:S02]  /*3c20*/  FMNMX.FTZ R53, R47, R52, !PT ;  /* 0x000000342f357209 */ /* 0x000fe40007810000 */
[----:B------:R-:W-:Y:S01]  /*3c30*/  ISETP.GT.AND P1, PT, R39, 0x49, !P5 ;  /* 0x000000492700780c */ /* 0x000fe20006f24270 */
[--C-:B------:R-:W-:Y:S01]  /*3c40*/  FFMA.FTZ R32, R32, UR11, -R55.reuse ;  /* 0x0000000b20207c23 */ /* 0x100fe20008010837 */
[----:B------:R-:W-:Y:S01]  /*3c50*/  FMNMX.FTZ R52, R48, R53, !PT ;  /* 0x0000003530347209 */ /* 0x000fe20007810000 */
[--C-:B------:R-:W-:Y:S01]  /*3c60*/  FFMA.FTZ R188, R188, UR11, -R55.reuse ;  /* 0x0000000bbcbc7c23 */ /* 0x100fe20008010837 */
[----:B------:R-:W-:Y:S01]  /*3c70*/  ISETP.LT.OR P1, PT, R38, 0x4a, P1 ;  /* 0x0000004a2600780c */ /* 0x000fe20000f21670 */
[----:B------:R-:W-:Y:S01]  /*3c80*/  MUFU.EX2 R67, R32 ;  /* 0x0000002000437308 */ /* 0x000fe20000000800 */
[----:B------:R-:W-:Y:S01]  /*3c90*/  FMNMX.FTZ R53, R49, R52, !PT ;  /* 0x0000003431357209 */ /* 0x000fe20007810000 */
[--C-:B------:R-:W-:Y:S01]  /*3ca0*/  FFMA.FTZ R3, R72, UR11, -R55.reuse ;  /* 0x0000000b48037c23 */ /* 0x100fe20008010837 */
[----:B------:R-:W-:Y:S01]  /*3cb0*/  FSEL R51, R63, -INF , !P1 ;  /* 0xff8000003f337808 */ /* 0x000fe20004800000 */
[--C-:B------:R-:W-:Y:S01]  /*3cc0*/  FFMA.FTZ R190, R190, UR11, -R55.reuse ;  /* 0x0000000bbebe7c23 */ /* 0x100fe20008010837 */
[----:B------:R-:W-:Y:S01]  /*3cd0*/  FMNMX.FTZ R52, R50, R53, !PT ;  /* 0x0000003532347209 */ /* 0x000fe20007810000 */
[--C-:B------:R-:W-:Y:S01]  /*3ce0*/  FFMA.FTZ R54, R66, UR11, -R55.reuse ;  /* 0x0000000b42367c23 */ /* 0x100fe20008010837 */
[----:B------:R-:W-:Y:S01]  /*3cf0*/  ISETP.GT.AND P1, PT, R39, 0x50, !P6 ;  /* 0x000000502700780c */ /* 0x000fe20007724270 */
[----:B------:R-:W-:Y:S01]  /*3d00*/  MUFU.EX2 R188, R188 ;  /* 0x000000bc00bc7308 */ /* 0x000fe20000000800 */
[----:B------:R-:W-:Y:S01]  /*3d10*/  FMNMX.FTZ R52, R31, R52, !PT ;  /* 0x000000341f347209 */ /* 0x000fe20007810000 */
[--C-:B------:R-:W-:Y:S01]  /*3d20*/  FFMA.FTZ R56, R70, UR11, -R55.reuse ;  /* 0x0000000b46387c23 */ /* 0x100fe20008010837 */
[----:B------:R-:W-:Y:S01]  /*3d30*/  ISETP.LT.OR P1, PT, R38, 0x51, P1 ;  /* 0x000000512600780c */ /* 0x000fe20000f21670 */
[--C-:B------:R-:W-:Y:S01]  /*3d40*/  FFMA.FTZ R26, R26, UR11, -R55.reuse ;  /* 0x0000000b1a1a7c23 */ /* 0x100fe20008010837 */
[----:B------:R-:W-:Y:S01]  /*3d50*/  FMNMX.FTZ R52, R27, R52, !PT ;  /* 0x000000341b347209 */ /* 0x000fe20007810000 */
[--C-:B------:R-:W-:Y:S01]  /*3d60*/  FFMA.FTZ R58, R80, UR11, -R55.reuse ;  /* 0x0000000b503a7c23 */ /* 0x100fe20008010837 */
[----:B------:R-:W-:Y:S01]  /*3d70*/  ISETP.NE.AND P5, PT, R60, RZ, PT ;  /* 0x000000ff3c00720c */ /* 0x000fe20003fa5270 */
        /* <DEDUP_REMOVED lines=11> */
[----:B------:R-:W-:Y:S01]  /*3e30*/  FSEL R39, R10, -INF , !P2 ;  /* 0xff8000000a277808 */ /* 0x000fe20005000000 */
[--C-:B------:R-:W-:Y:S01]  /*3e40*/  FFMA.FTZ R30, R30, UR11, -R55.reuse ;  /* 0x0000000b1e1e7c23 */ /* 0x100fe20008010837 */
[----:B------:R-:W-:Y:S01]  /*3e50*/  FMNMX.FTZ R52, R0, R53, !PT ;  /* 0x0000003500347209 */ /* 0x000fe20007810000 */
[--C-:B------:R-:W-:Y:S01]  /*3e60*/  FFMA.FTZ R29, R29, UR11, -R55.reuse ;  /* 0x0000000b1d1d7c23 */ /* 0x100fe20008010837 */
[----:B------:R-:W-:Y:S01]  /*3e70*/  ISETP.LT.OR P4, PT, R38, 0x5a, P4 ;  /* 0x0000005a2600780c */ /* 0x000fe20002781670 */
[----:B------:R0:W-:Y:S01]  /*3e80*/  MUFU.EX2 R57, R54 ;  /* 0x0000003600397308 */ /* 0x0001e20000000800 */
[----:B------:R-:W-:Y:S01]  /*3e90*/  FMNMX.FTZ R53, R51, R52, !PT ;  /* 0x0000003433357209 */ /* 0x000fe20007810000 */
[--C-:B------:R-:W-:Y:S01]  /*3ea0*/  FFMA.FTZ R52, R88, UR11, -R55.reuse ;  /* 0x0000000b58347c23 */ /* 0x100fe20008010837 */
[----:B------:R-:W-:Y:S01]  /*3eb0*/  FSEL R13, R13, -INF , !P4 ;  /* 0xff8000000d0d7808 */ /* 0x000fe20006000000 */
[--C-:B------:R-:W-:Y:S01]  /*3ec0*/  FFMA.FTZ R38, R90, UR11, -R55.reuse ;  /* 0x0000000b5a267c23 */ /* 0x100fe20008010837 */
[----:B------:R-:W-:Y:S01]  /*3ed0*/  FMNMX.FTZ R10, R12, R53, !PT ;  /* 0x000000350c0a7209 */ /* 0x000fe20007810000 */
[--C-:B------:R-:W-:Y:S01]  /*3ee0*/  FFMA.FTZ R28, R28, UR11, -R55.reuse ;  /* 0x0000000b1c1c7c23 */ /* 0x100fe20008010837 */
[----:B------:R-:W-:Y:S01]  /*3ef0*/  ISETP.NE.AND P5, PT, R199, 0x1, PT ;  /* 0x00000001c700780c */ /* 0x000fe20003fa5270 */
[----:B------:R-:W-:Y:S01]  /*3f00*/  MUFU.EX2 R56, R56 ;  /* 0x0000003800387308 */ /* 0x000fe20000000800 */
[----:B------:R-:W-:Y:S01]  /*3f10*/  FMNMX.FTZ R10, R39, R10, !PT ;  /* 0x0000000a270a7209 */ /* 0x000fe20007810000 */
[--C-:B0-----:R-:W-:Y:S01]  /*3f20*/  FFMA.FTZ R54, R84, UR11, -R55.reuse ;  /* 0x0000000b54367c23 */ /* 0x101fe20008010837 */
[--C-:B------:R-:W-:Y:S01]  /*3f30*/  FFMA.FTZ R25, R25, UR11, -R55.reuse ;  /* 0x0000000b19197c23 */ /* 0x100fe20008010837 */
[--C-:B------:R-:W-:Y:S01]  /*3f40*/  FFMA.FTZ R24, R24, UR11, -R55.reuse ;  /* 0x0000000b18187c23 */ /* 0x100fe20008010837 */
[----:B------:R-:W-:Y:S01]  /*3f50*/  FMNMX.FTZ R10, R15, R10, !PT ;  /* 0x0000000a0f0a7209 */ /* 0x000fe20007810000 */
[--C-:B------:R-:W-:Y:S01]  /*3f60*/  FFMA.FTZ R20, R20, UR11, -R55.reuse ;  /* 0x0000000b14147c23 */ /* 0x100fe20008010837 */
[----:B------:R-:W-:Y:S01]  /*3f70*/  FFMA.FTZ R21, R21, UR11, -R55 ;  /* 0x0000000b15157c23 */ /* 0x000fe20008010837 */
[----:B------:R-:W-:Y:S01]  /*3f80*/  MUFU.EX2 R69, R26 ;  /* 0x0000001a00457308 */ /* 0x000fe20000000800 */
[----:B------:R-:W-:-:S03]  /*3f90*/  FMNMX.FTZ R10, R13, R10, !PT ;  /* 0x0000000a0d0a7209 */ /* 0x000fc60007810000 */
[----:B------:R-:W0:Y:S02]  /*3fa0*/  @P5 LDC R66, c[0x0][0x450] ;  /* 0x00011400ff425b82 */ /* 0x000e240000000800 */
[----:B------:R-:W1:Y:S02]  /*3fb0*/  SHFL.BFLY PT, R53, R10, 0x2, 0x1f ;  /* 0x0c401f000a357f89 */ /* 0x000e6400000e0000 */
[----:B------:R2:W3:Y:S08]  /*3fc0*/  MUFU.EX2 R59, R58 ;  /* 0x0000003a003b7308 */ /* 0x0004f00000000800 */
[----:B------:R-:W-:Y:S01]  /*3fd0*/  MUFU.EX2 R60, R60 ;  /* 0x0000003c003c7308 */ /* 0x000fe20000000800 */
[----:B--2---:R-:W-:-:S07]  /*3fe0*/  FFMA.FTZ R58, R86, UR11, -R55 ;  /* 0x0000000b563a7c23 */ /* 0x004fce0008010837 */
[----:B------:R-:W-:Y:S01]  /*3ff0*/  MUFU.EX2 R63, R52 ;  /* 0x00000034003f7308 */ /* 0x000fe20000000800 */
[----:B---3--:R-:W-:Y:S02]  /*4000*/  F2FP.BF16.F32.PACK_AB R184, R59, R56 ;  /* 0x000000383bb8723e */ /* 0x008fe400000010ff */
[----:B-1----:R-:W-:-:S05]  /*4010*/  FMNMX.FTZ R53, R10, R53, !PT ;  /* 0x000000350a357209 */ /* 0x002fca0007810000 */
[----:B------:R1:W2:Y:S01]  /*4020*/  MUFU.EX2 R61, R54 ;  /* 0x00000036003d7308 */ /* 0x0002a20000000800 */
[----:B------:R-:W3:Y:S07]  /*4030*/  SHFL.BFLY PT, R10, R53, 0x1, 0x1f ;  /* 0x0c201f00350a7f89 */ /* 0x000eee00000e0000 */
[----:B------:R-:W4:Y:S01]  /*4040*/  MUFU.EX2 R58, R58 ;  /* 0x0000003a003a7308 */ /* 0x000f220000000800 */
[----:B-1----:R-:W-:Y:S02]  /*4050*/  FFMA.FTZ R54, R92, UR11, -R55 ;  /* 0x0000000b5c367c23 */ /* 0x002fe40008010837 */
[----:B------:R-:W1:Y:S05]  /*4060*/  @P5 LDC R55, c[0x0][0x44c] ;  /* 0x00011300ff375b82 */ /* 0x000e6a0000000800 */
[----:B------:R-:W-:Y:S01]  /*4070*/  MUFU.EX2 R65, R54 ;  /* 0x0000003600417308 */ /* 0x000fe20000000800 */
[----:B--2---:R-:W-:-:S07]  /*4080*/  F2FP.BF16.F32.PACK_AB R186, R61, R60 ;  /* 0x0000003c3dba723e */ /* 0x004fce00000010ff */
[----:B------:R-:W2:Y:S01]  /*4090*/  MUFU.EX2 R38, R38 ;  /* 0x0000002600267308 */ /* 0x000ea20000000800 */
[----:B----4-:R-:W-:Y:S02]  /*40a0*/  F2FP.BF16.F32.PACK_AB R180, R63, R58 ;  /* 0x0000003a3fb4723e */ /* 0x010fe400000010ff */
[----:B---3--:R-:W-:-:S04]  /*40b0*/  FMNMX.FTZ R10, R53, R10, !PT ;  /* 0x0000000a350a7209 */ /* 0x008fc80007810000 */
[C---:B------:R-:W-:Y:S01]  /*40c0*/  FSETP.NEU.FTZ.AND P1, PT, R10.reuse, -INF , PT ;  /* 0xff8000000a00780b */ /* 0x040fe20003f3d000 */
[----:B------:R-:W-:Y:S01]  /*40d0*/  FMUL.FTZ R32, R10, UR11 ;  /* 0x0000000b0a207c20 */ /* 0x000fe20008410000 */
[----:B------:R-:W-:Y:S01]  /*40e0*/  MUFU.EX2 R36, R36 ;  /* 0x0000002400247308 */ /* 0x000fe20000000800 */
[----:B-1----:R-:W-:-:S03]  /*40f0*/  @P5 IMAD.HI.U32 R55, R55, UR42, RZ ;  /* 0x0000002a37375c27 */ /* 0x002fc6000f8e00ff */
[----:B------:R-:W-:Y:S02]  /*4100*/  FSEL R32, R32, RZ, P1 ;  /* 0x000000ff20207208 */ /* 0x000fe40000800000 */
[----:B0-----:R-:W-:Y:S02]  /*4110*/  @P5 SHF.R.U32.HI R64, RZ, R66, R55 ;  /* 0x00000042ff405219 */ /* 0x001fe40000011637 */
[----:B------:R-:W0:Y:S01]  /*4120*/  MUFU.EX2 R35, R35 ;  /* 0x0000002300237308 */ /* 0x000e220000000800 */
[--C-:B------:R-:W-:Y:S01]  /*4130*/  FFMA.FTZ R33, R33, UR11, -R32.reuse ;  /* 0x0000000b21217c23 */ /* 0x100fe20008010820 */
[--C-:B------:R-:W-:Y:S01]  /*4140*/  FFMA.FTZ R40, R40, UR11, -R32.reuse ;  /* 0x0000000b28287c23 */ /* 0x100fe20008010820 */
[--C-:B------:R-:W-:Y:S01]  /*4150*/  FFMA.FTZ R41, R41, UR11, -R32.reuse ;  /* 0x0000000b29297c23 */ /* 0x100fe20008010820 */
[--C-:B------:R-:W-:Y:S01]  /*4160*/  FFMA.FTZ R42, R42, UR11, -R32.reuse ;  /* 0x0000000b2a2a7c23 */ /* 0x100fe20008010820 */
[--C-:B------:R-:W-:Y:S01]  /*4170*/  FFMA.FTZ R45, R45, UR11, -R32.reuse ;  /* 0x0000000b2d2d7c23 */ /* 0x100fe20008010820 */
[--C-:B------:R-:W-:Y:S01]  /*4180*/  FFMA.FTZ R43, R43, UR11, -R32.reuse ;  /* 0x0000000b2b2b7c23 */ /* 0x100fe20008010820 */
[--C-:B------:R-:W-:Y:S01]  /*4190*/  FFMA.FTZ R44, R44, UR11, -R32.reuse ;  /* 0x0000000b2c2c7c23 */ /* 0x100fe20008010820 */
[----:B------:R-:W-:Y:S01]  /*41a0*/  MUFU.EX2 R33, R33 ;  /* 0x0000002100217308 */ /* 0x000fe20000000800 */
[--C-:B------:R-:W-:Y:S01]  /*41b0*/  FFMA.FTZ R37, R37, UR11, -R32.reuse ;  /* 0x0000000b25257c23 */ /* 0x100fe20008010820 */
[--C-:B------:R-:W-:Y:S01]  /*41c0*/  FFMA.FTZ R46, R46, UR11, -R32.reuse ;  /* 0x0000000b2e2e7c23 */ /* 0x100fe20008010820 */
[--C-:B------:R-:W-:Y:S01]  /*41d0*/  FFMA.FTZ R47, R47, UR11, -R32.reuse ;  /* 0x0000000b2f2f7c23 */ /* 0x100fe20008010820 */
[--C-:B------:R-:W-:Y:S01]  /*41e0*/  FFMA.FTZ R48, R48, UR11, -R32.reuse ;  /* 0x0000000b30307c23 */ /* 0x100fe20008010820 */
[--C-:B------:R-:W-:Y:S01]  /*41f0*/  FFMA.FTZ R11, R11, UR11, -R32.reuse ;  /* 0x0000000b0b0b7c23 */ /* 0x100fe20008010820 */
[--C-:B------:R-:W-:Y:S01]  /*4200*/  FFMA.FTZ R49, R49, UR11, -R32.reuse ;  /* 0x0000000b31317c23 */ /* 0x100fe20008010820 */
[--C-:B------:R-:W-:Y:S01]  /*4210*/  FFMA.FTZ R50, R50, UR11, -R32.reuse ;  /* 0x0000000b32327c23 */ /* 0x100fe20008010820 */
[----:B------:R-:W1:Y:S01]  /*4220*/  MUFU.EX2 R40, R40 ;  /* 0x0000002800287308 */ /* 0x000e620000000800 */
[--C-:B------:R-:W-:Y:S01]  /*4230*/  FFMA.FTZ R8, R8, UR11, -R32.reuse ;  /* 0x0000000b08087c23 */ /* 0x100fe20008010820 */
[--C-:B------:R-:W-:Y:S01]  /*4240*/  FFMA.FTZ R31, R31, UR11, -R32.reuse ;  /* 0x0000000b1f1f7c23 */ /* 0x100fe20008010820 */
[--C-:B------:R-:W-:Y:S01]  /*4250*/  FFMA.FTZ R27, R27, UR11, -R32.reuse ;  /* 0x0000000b1b1b7c23 */ /* 0x100fe20008010820 */
[--C-:B------:R-:W-:Y:S01]  /*4260*/  FFMA.FTZ R2, R2, UR11, -R32.reuse ;  /* 0x0000000b02027c23 */ /* 0x100fe20008010820 */
[--C-:B------:R-:W-:Y:S01]  /*4270*/  FFMA.FTZ R0, R0, UR11, -R32.reuse ;  /* 0x0000000b00007c23 */ /* 0x100fe20008010820 */
[--C-:B------:R-:W-:Y:S01]  /*4280*/  FFMA.FTZ R51, R51, UR11, -R32.reuse ;  /* 0x0000000b33337c23 */ /* 0x100fe20008010820 */
[--C-:B------:R-:W-:Y:S01]  /*4290*/  FFMA.FTZ R12, R12, UR11, -R32.reuse ;  /* 0x0000000b0c0c7c23 */ /* 0x100fe20008010820 */
[----:B------:R-:W3:Y:S01]  /*42a0*/  MUFU.EX2 R41, R41 ;  /* 0x0000002900297308 */ /* 0x000ee20000000800 */
[--C-:B------:R-:W-:Y:S01]  /*42b0*/  FFMA.FTZ R39, R39, UR11, -R32.reuse ;  /* 0x0000000b27277c23 */ /* 0x100fe20008010820 */
[--C-:B------:R-:W-:Y:S01]  /*42c0*/  FFMA.FTZ R15, R15, UR11, -R32.reuse ;  /* 0x0000000b0f0f7c23 */ /* 0x100fe20008010820 */
[----:B------:R-:W-:Y:S01]  /*42d0*/  FFMA.FTZ R13, R13, UR11, -R32 ;  /* 0x0000000b0d0d7c23 */ /* 0x000fe20008010820 */
[----:B------:R-:W-:Y:S01]  /*42e0*/  LOP3.LUT P5, RZ, R16, 0x80000, RZ, 0xc0, !PT ;  /* 0x0008000010ff7812 */ /* 0x000fe200078ac0ff */
[----:B------:R-:W-:Y:S01]  /*42f0*/  IMAD.IADD R64, R75, 0x1, R64 ;  /* 0x000000014b407824 */ /* 0x000fe200078e0240 */
[----:B--2---:R-:W-:-:S02]  /*4300*/  F2FP.BF16.F32.PACK_AB R182, R65, R38 ;  /* 0x0000002641b6723e */ /* 0x004fc400000010ff */
[----:B------:R2:W-:Y:S01]  /*4310*/  MUFU.EX2 R26, R45 ;  /* 0x0000002d001a7308 */ /* 0x0005e20000000800 */
[----:B0-----:R-:W-:Y:S02]  /*4320*/  F2FP.BF16.F32.PACK_AB R176, R35, R36 ;  /* 0x0000002423b0723e */ /* 0x001fe400000010ff */
[----:B-1----:R-:W-:-:S05]  /*4330*/  F2FP.BF16.F32.PACK_AB R189, R40, R33 ;  /* 0x0000002128bd723e */ /* 0x002fca00000010ff */
[----:B------:R-:W0:Y:S01]  /*4340*/  MUFU.EX2 R42, R42 ;  /* 0x0000002a002a7308 */ /* 0x000e220000000800 */
[----:B--2---:R-:W-:Y:S01]  /*4350*/  FADD.FTZ R45, R188, R3 ;  /* 0x00000003bc2d7221 */ /* 0x004fe20000010000 */
[----:B------:R-:W-:-:S03]  /*4360*/  F2FP.BF16.F32.PACK_AB R188, R3, R188 ;  /* 0x000000bc03bc723e */ /* 0x000fc600000010ff */
[----:B------:R-:W-:Y:S01]  /*4370*/  FADD.FTZ R52, R190, R45 ;  /* 0x0000002dbe347221 */ /* 0x000fe20000010000 */
[C---:B------:R-:W-:Y:S02]  /*4380*/  F2FP.BF16.F32.PACK_AB R190, R57.reuse, R190 ;  /* 0x000000be39be723e */ /* 0x040fe400000010ff */
[----:B------:R-:W1:Y:S01]  /*4390*/  MUFU.EX2 R43, R43 ;  /* 0x0000002b002b7308 */ /* 0x000e620000000800 */
[----:B------:R-:W-:Y:S01]  /*43a0*/  FADD.FTZ R45, R57, R52 ;  /* 0x00000034392d7221 */ /* 0x000fe20000010000 */
[----:B------:R-:W-:-:S03]  /*43b0*/  FADD.FTZ R52, R33, R40 ;  /* 0x0000002821347221 */ /* 0x000fc60000010000 */
[----:B------:R-:W-:Y:S01]  /*43c0*/  FADD.FTZ R54, R56, R45 ;  /* 0x0000002d38367221 */ /* 0x000fe20000010000 */
[----:B---3--:R-:W-:Y:S02]  /*43d0*/  FADD.FTZ R45, R41, R52 ;  /* 0x00000034292d7221 */ /* 0x008fe40000010000 */
[----:B------:R-:W2:Y:S01]  /*43e0*/  MUFU.EX2 R44, R44 ;  /* 0x0000002c002c7308 */ /* 0x000ea20000000800 */
[----:B------:R-:W-:Y:S01]  /*43f0*/  FADD.FTZ R53, R59, R54 ;  /* 0x000000363b357221 */ /* 0x000fe20000010000 */
[C---:B0-----:R-:W-:Y:S01]  /*4400*/  FADD.FTZ R54, R42.reuse, R45 ;  /* 0x0000002d2a367221 */ /* 0x041fe20000010000 */
[----:B------:R-:W-:Y:S02]  /*4410*/  F2FP.BF16.F32.PACK_AB R191, R42, R41 ;  /* 0x000000292abf723e */ /* 0x000fe400000010ff */
[----:B------:R-:W-:-:S03]  /*4420*/  FADD.FTZ R62, R60, R53 ;  /* 0x000000353c3e7221 */ /* 0x000fc60000010000 */
[----:B------:R-:W0:Y:S01]  /*4430*/  MUFU.EX2 R37, R37 ;  /* 0x0000002500257308 */ /* 0x000e220000000800 */
[----:B-1----:R-:W-:Y:S01]  /*4440*/  FADD.FTZ R45, R43, R54 ;  /* 0x000000362b2d7221 */ /* 0x002fe20000010000 */
[----:B------:R-:W-:-:S04]  /*4450*/  FADD.FTZ R53, R61, R62 ;  /* 0x0000003e3d357221 */ /* 0x000fc80000010000 */
[----:B------:R-:W-:Y:S01]  /*4460*/  FADD.FTZ R62, R58, R53 ;  /* 0x000000353a3e7221 */ /* 0x000fe20000010000 */
[----:B------:R-:W-:Y:S01]  /*4470*/  VIADD R53, R64, UR5 ;  /* 0x0000000540357c36 */ /* 0x000fe20008000000 */
[----:B------:R-:W-:Y:S01]  /*4480*/  MUFU.EX2 R46, R46 ;  /* 0x0000002e002e7308 */ /* 0x000fe20000000800 */
[C---:B--2---:R-:W-:Y:S01]  /*4490*/  FADD.FTZ R54, R44.reuse, R45 ;  /* 0x0000002d2c367221 */ /* 0x044fe20000010000 */
[----:B------:R-:W-:Y:S01]  /*44a0*/  FADD.FTZ R45, R63, R62 ;  /* 0x0000003e3f2d7221 */ /* 0x000fe20000010000 */
[----:B------:R-:W-:Y:S02]  /*44b0*/  F2FP.BF16.F32.PACK_AB R185, R44, R43 ;  /* 0x0000002b2cb9723e */ /* 0x000fe400000010ff */
[----:B------:R-:W-:-:S03]  /*44c0*/  R2UR UR10, R53 ;  /* 0x00000000350a72ca */ /* 0x000fc600000e0000 */
[----:B------:R-:W1:Y:S01]  /*44d0*/  MUFU.EX2 R47, R47 ;  /* 0x0000002f002f7308 */ /* 0x000e620000000800 */
[----:B0-----:R-:W-:-:S07]  /*44e0*/  F2FP.BF16.F32.PACK_AB R187, R26, R37 ;  /* 0x000000251abb723e */ /* 0x001fce00000010ff */
[----:B------:R-:W-:Y:S08]  /*44f0*/  MUFU.EX2 R48, R48 ;  /* 0x0000003000307308 */ /* 0x000ff00000000800 */
[----:B------:R0:W-:Y:S01]  /*4500*/  MUFU.EX2 R52, R11 ;  /* 0x0000000b00347308 */ /* 0x0001e20000000800 */
[----:B-1----:R-:W-:-:S07]  /*4510*/  F2FP.BF16.F32.PACK_AB R181, R47, R46 ;  /* 0x0000002e2fb5723e */ /* 0x002fce00000010ff */
[----:B------:R-:W1:Y:S01]  /*4520*/  MUFU.EX2 R49, R49 ;  /* 0x0000003100317308 */ /* 0x000e620000000800 */
[----:B0-----:R-:W-:Y:S01]  /*4530*/  FADD.FTZ R11, R37, R54 ;  /* 0x00000036250b7221 */ /* 0x001fe20000010000 */
[----:B------:R-:W-:-:S03]  /*4540*/  FADD.FTZ R54, R38, R45 ;  /* 0x0000002d26367221 */ /* 0x000fc60000010000 */
[----:B------:R-:W-:Y:S01]  /*4550*/  FADD.FTZ R11, R26, R11 ;  /* 0x0000000b1a0b7221 */ /* 0x000fe20000010000 */
[----:B------:R-:W-:Y:S02]  /*4560*/  FADD.FTZ R45, R65, R54 ;  /* 0x00000036412d7221 */ /* 0x000fe40000010000 */
[----:B------:R-:W0:Y:S02]  /*4570*/  MUFU.EX2 R34, R34 ;  /* 0x0000002200227308 */ /* 0x000e240000000800 */
[----:B------:R-:W-:-:S04]  /*4580*/  FADD.FTZ R54, R36, R45 ;  /* 0x0000002d24367221 */ /* 0x000fc80000010000 */
[----:B------:R-:W-:Y:S02]  /*4590*/  FADD.FTZ R45, R35, R54 ;  /* 0x00000036232d7221 */ /* 0x000fe40000010000 */
[----:B------:R-:W2:Y:S01]  /*45a0*/  MUFU.EX2 R50, R50 ;  /* 0x0000003200327308 */ /* 0x000ea20000000800 */
[----:B-1----:R-:W-:-:S07]  /*45b0*/  F2FP.BF16.F32.PACK_AB R183, R49, R48 ;  /* 0x0000003031b7723e */ /* 0x002fce00000010ff */
[----:B------:R1:W-:Y:S01]  /*45c0*/  MUFU.EX2 R173, R8 ;  /* 0x0000000800ad7308 */ /* 0x0003e20000000800 */
[----:B0-----:R-:W-:Y:S01]  /*45d0*/  FADD.FTZ R32, R34, R45 ;  /* 0x0000002d22207221 */ /* 0x001fe20000010000 */
[----:B------:R-:W-:-:S03]  /*45e0*/  F2FP.BF16.F32.PACK_AB R178, R67, R34 ;  /* 0x0000002243b2723e */ /* 0x000fc600000010ff */
[----:B------:R-:W-:-:S03]  /*45f0*/  FADD.FTZ R45, R67, R32 ;  /* 0x00000020432d7221 */ /* 0x000fc60000010000 */
[----:B------:R-:W0:Y:S01]  /*4600*/  MUFU.EX2 R31, R31 ;  /* 0x0000001f001f7308 */ /* 0x000e220000000800 */
[----:B-1----:R-:W-:-:S04]  /*4610*/  FADD.FTZ R8, R46, R11 ;  /* 0x0000000b2e087221 */ /* 0x002fc80000010000 */
[----:B------:R-:W-:-:S03]  /*4620*/  FADD.FTZ R11, R47, R8 ;  /* 0x000000082f0b7221 */ /* 0x000fc60000010000 */
[----:B------:R-:W1:Y:S01]  /*4630*/  MUFU.EX2 R30, R30 ;  /* 0x0000001e001e7308 */ /* 0x000e620000000800 */
[----:B------:R-:W-:-:S04]  /*4640*/  FADD.FTZ R8, R48, R11 ;  /* 0x0000000b30087221 */ /* 0x000fc80000010000 */
[----:B------:R-:W-:-:S03]  /*4650*/  FADD.FTZ R11, R49, R8 ;  /* 0x00000008310b7221 */ /* 0x000fc60000010000 */
[----:B------:R-:W3:Y:S01]  /*4660*/  MUFU.EX2 R27, R27 ;  /* 0x0000001b001b7308 */ /* 0x000ee20000000800 */
[----:B--2---:R-:W-:Y:S01]  /*4670*/  FADD.FTZ R8, R50, R11 ;  /* 0x0000000b32087221 */ /* 0x004fe20000010000 */
[----:B0-----:R-:W-:-:S03]  /*4680*/  F2FP.BF16.F32.PACK_AB R177, R31, R50 ;  /* 0x000000321fb1723e */ /* 0x001fc600000010ff */
[----:B------:R-:W-:-:S03]  /*4690*/  FADD.FTZ R8, R31, R8 ;  /* 0x000000081f087221 */ /* 0x000fc60000010000 */
[----:B------:R-:W0:Y:S01]  /*46a0*/  MUFU.EX2 R29, R29 ;  /* 0x0000001d001d7308 */ /* 0x000e220000000800 */
[----:B-1----:R-:W-:-:S07]  /*46b0*/  FADD.FTZ R32, R30, R45 ;  /* 0x0000002d1e207221 */ /* 0x002fce0000010000 */
[----:B------:R-:W1:Y:S01]  /*46c0*/  MUFU.EX2 R28, R28 ;  /* 0x0000001c001c7308 */ /* 0x000e620000000800 */
[----:B---3--:R-:W-:Y:S01]  /*46d0*/  FADD.FTZ R3, R27, R8 ;  /* 0x000000081b037221 */ /* 0x008fe20000010000 */
[----:B------:R-:W-:-:S03]  /*46e0*/  F2FP.BF16.F32.PACK_AB R179, R52, R27 ;  /* 0x0000001b34b3723e */ /* 0x000fc600000010ff */
[----:B------:R-:W-:-:S03]  /*46f0*/  FADD.FTZ R8, R52, R3 ;  /* 0x0000000334087221 */ /* 0x000fc60000010000 */
[----:B------:R-:W2:Y:S01]  /*4700*/  MUFU.EX2 R2, R2 ;  /* 0x0000000200027308 */ /* 0x000ea20000000800 */
[----:B0-----:R-:W-:Y:S01]  /*4710*/  FADD.FTZ R11, R29, R32 ;  /* 0x000000201d0b7221 */ /* 0x001fe20000010000 */
[----:B------:R-:W-:Y:S01]  /*4720*/  FADD.FTZ R3, R173, R8 ;  /* 0x00000008ad037221 */ /* 0x000fe20000010000 */
[----:B------:R-:W-:-:S05]  /*4730*/  F2FP.BF16.F32.PACK_AB R172, R29, R30 ;  /* 0x0000001e1dac723e */ /* 0x000fca00000010ff */
[----:B------:R-:W0:Y:S01]  /*4740*/  MUFU.EX2 R25, R25 ;  /* 0x0000001900197308 */ /* 0x000e220000000800 */
[----:B-1----:R-:W-:Y:S01]  /*4750*/  FADD.FTZ R32, R28, R11 ;  /* 0x0000000b1c207221 */ /* 0x002fe20000010000 */
[----:B------:R-:W-:-:S03]  /*4760*/  F2FP.BF16.F32.PACK_AB R174, R69, R28 ;  /* 0x0000001c45ae723e */ /* 0x000fc600000010ff */
[----:B------:R-:W-:-:S03]  /*4770*/  FADD.FTZ R32, R69, R32 ;  /* 0x0000002045207221 */ /* 0x000fc60000010000 */
[----:B------:R-:W1:Y:S01]  /*4780*/  MUFU.EX2 R0, R0 ;  /* 0x0000000000007308 */ /* 0x000e620000000800 */
[C---:B--2---:R-:W-:Y:S01]  /*4790*/  FADD.FTZ R3, R2.reuse, R3 ;  /* 0x0000000302037221 */ /* 0x044fe20000010000 */
[----:B------:R-:W-:-:S06]  /*47a0*/  F2FP.BF16.F32.PACK_AB R173, R2, R173 ;  /* 0x000000ad02ad723e */ /* 0x000fcc00000010ff */
[----:B------:R-:W2:Y:S01]  /*47b0*/  MUFU.EX2 R24, R24 ;  /* 0x0000001800187308 */ /* 0x000ea20000000800 */
[----:B0-----:R-:W-:-:S07]  /*47c0*/  FADD.FTZ R11, R25, R32 ;  /* 0x00000020190b7221 */ /* 0x001fce0000010000 */
[----:B------:R-:W0:Y:S01]  /*47d0*/  MUFU.EX2 R51, R51 ;  /* 0x0000003300337308 */ /* 0x000e220000000800 */
[----:B-1----:R-:W-:-:S07]  /*47e0*/  FADD.FTZ R8, R0, R3 ;  /* 0x0000000300087221 */ /* 0x002fce0000010000 */
[----:B------:R-:W1:Y:S01]  /*47f0*/  MUFU.EX2 R20, R20 ;  /* 0x0000001400147308 */ /* 0x000e620000000800 */
[C---:B--2---:R-:W-:Y:S01]  /*4800*/  FADD.FTZ R11, R24.reuse, R11 ;  /* 0x0000000b180b7221 */ /* 0x044fe20000010000 */
[----:B------:R-:W-:-:S06]  /*4810*/  F2FP.BF16.F32.PACK_AB R168, R24, R25 ;  /* 0x0000001918a8723e */ /* 0x000fcc00000010ff */
[----:B------:R-:W2:Y:S01]  /*4820*/  MUFU.EX2 R21, R21 ;  /* 0x0000001500157308 */ /* 0x000ea20000000800 */
[C---:B0-----:R-:W-:Y:S01]  /*4830*/  FADD.FTZ R3, R51.reuse, R8 ;  /* 0x0000000833037221 */ /* 0x041fe20000010000 */
[----:B------:R-:W-:-:S06]  /*4840*/  F2FP.BF16.F32.PACK_AB R175, R51, R0 ;  /* 0x0000000033af723e */ /* 0x000fcc00000010ff */
[----:B------:R-:W0:Y:S01]  /*4850*/  MUFU.EX2 R12, R12 ;  /* 0x0000000c000c7308 */ /* 0x000e220000000800 */
[----:B-1----:R-:W-:-:S07]  /*4860*/  FADD.FTZ R28, R20, R11 ;  /* 0x0000000b141c7221 */ /* 0x002fce0000010000 */
[----:B------:R-:W1:Y:S01]  /*4870*/  MUFU.EX2 R39, R39 ;  /* 0x0000002700277308 */ /* 0x000e620000000800 */
[C---:B--2---:R-:W-:Y:S01]  /*4880*/  F2FP.BF16.F32.PACK_AB R170, R21.reuse, R20 ;  /* 0x0000001415aa723e */ /* 0x044fe200000010ff */
[----:B------:R-:W-:-:S06]  /*4890*/  FADD.FTZ R8, R21, R28 ;  /* 0x0000001c15087221 */ /* 0x000fcc0000010000 */
[----:B------:R-:W2:Y:S01]  /*48a0*/  MUFU.EX2 R15, R15 ;  /* 0x0000000f000f7308 */ /* 0x000ea20000000800 */
[----:B0-----:R-:W-:-:S07]  /*48b0*/  FADD.FTZ R20, R12, R3 ;  /* 0x000000030c147221 */ /* 0x001fce0000010000 */
[----:B------:R0:W3:Y:S01]  /*48c0*/  MUFU.EX2 R24, R13 ;  /* 0x0000000d00187308 */ /* 0x0000e20000000800 */
[C---:B-1----:R-:W-:Y:S01]  /*48d0*/  FADD.FTZ R20, R39.reuse, R20 ;  /* 0x0000001427147221 */ /* 0x042fe20000010000 */
[----:B------:R-:W-:-:S03]  /*48e0*/  F2FP.BF16.F32.PACK_AB R169, R39, R12 ;  /* 0x0000000c27a9723e */ /* 0x000fc600000010ff */
[----:B--2---:R-:W-:Y:S01]  /*48f0*/  FADD.FTZ R3, R15, R20 ;  /* 0x000000140f037221 */ /* 0x004fe20000010000 */
[----:B0-----:R-:W-:-:S03]  /*4900*/  VIADD R13, R74, 0xfffffffe ;  /* 0xfffffffe4a0d7836 */ /* 0x001fc60000000000 */
[C---:B---3--:R-:W-:Y:S01]  /*4910*/  FADD.FTZ R3, R24.reuse, R3 ;  /* 0x0000000318037221 */ /* 0x048fe20000010000 */
[----:B------:R-:W-:Y:S01]  /*4920*/  F2FP.BF16.F32.PACK_AB R171, R24, R15 ;  /* 0x0000000f18ab723e */ /* 0x000fe200000010ff */
[----:B------:R-:W-:Y:S06]  /*4930*/  @!P5 BRA `(.L_x_987) ;  /* 0x000000000054d947 */ /* 0x000fec0003800000 */
[C---:B------:R-:W-:Y:S01]  /*4940*/  ISETP.GT.AND P1, PT, R64.reuse, RZ, PT ;  /* 0x000000ff4000720c */ /* 0x040fe20003f24270 */
[----:B------:R-:W-:-:S05]  /*4950*/  VIADD R0, R64, 0xffffffff ;  /* 0xffffffff40007836 */ /* 0x000fca0000000000 */
[----:B------:R-:W-:-:S07]  /*4960*/  R2UR UR14, R0 ;  /* 0x00000000000e72ca */ /* 0x000fce00000e0000 */
[----:B------:R-:W-:Y:S08]  /*4970*/  @P1 BRA `(.L_x_988) ;  /* 0x0000000000241947 */ /* 0x000ff00003800000 */
[----:B------:R-:W-:Y:S01]  /*4980*/  R2UR UR14, R64 ;  /* 0x00000000400e72ca */ /* 0x000fe200000e0000 */
[----:B------:R-:W-:Y:S02]  /*4990*/  ULDC UR15, c[0x0][0x9e4] ;  /* 0x00027900000f7ab9 */ /* 0x000fe40000000800 */
[----:B------:R-:W-:-:S10]  /*49a0*/  UISETP.NE.AND UP0, UPT, UR15, 0x1, UPT ;  /* 0x000000010f00788c */ /* 0x000fd4000bf05270 */
[----:B------:R-:W-:Y:S01]  /*49b0*/  UIADD3 UR14, -UR14, URZ, URZ ;  /* 0x0000003f0e0e7290 */ /* 0x000fe2000fffe13f */
[----:B------:R-:W-:-:S03]  /*49c0*/  @UP0 ULDC.64 UR4, c[0x0][0x9e8] ;  /* 0x00027a0000040ab9 */ /* 0x000fc60000000a00 */
[----:B------:R-:W-:-:S04]  /*49d0*/  UIMAD.WIDE.U32 UR6, UR14, UR4, URZ ;  /* 0x000000040e0672a5 */ /* 0x000fc8000f8e003f */
[----:B------:R-:W-:-:S04]  /*49e0*/  @UP0 USHF.R.U32.HI UR14, URZ, UR5, UR7 ;  /* 0x000000053f0e0299 */ /* 0x000fc80008011607 */
[----:B------:R-:W-:Y:S01]  /*49f0*/  ULOP3.LUT UR14, URZ, UR14, URZ, 0x33, !UPT ;  /* 0x0000000e3f0e7292 */ /* 0x000fe2000f8e333f */
[----:B------:R-:W-:Y:S11]  /*4a00*/  BRA `(.L_x_989) ;  /* 0x0000000000147947 */ /* 0x000ff60003800000 */
.L_x_988:
[----:B------:R-:W-:Y:S02]  /*4a10*/  ULDC UR15, c[0x0][0x9e4] ;  /* 0x00027900000f7ab9 */ /* 0x000fe40000000800 */
[----:B------:R-:W-:-:S11]  /*4a20*/  UISETP.NE.AND UP0, UPT, UR15, 0x1, UPT ;  /* 0x000000010f00788c */ /* 0x000fd6000bf05270 */
[----:B------:R-:W-:Y:S02]  /*4a30*/  @UP0 ULDC.64 UR4, c[0x0][0x9e8] ;  /* 0x00027a0000040ab9 */ /* 0x000fe40000000a00 */
[----:B------:R-:W-:-:S04]  /*4a40*/  UIMAD.WIDE.U32 UR6, UR14, UR4, URZ ;  /* 0x000000040e0672a5 */ /* 0x000fc8000f8e003f */
[----:B------:R-:W-:-:S12]  /*4a50*/  @UP0 USHF.R.U32.HI UR14, URZ, UR5, UR7 ;  /* 0x000000053f0e0299 */ /* 0x000fd80008011607 */
.L_x_989:
[----:B------:R-:W-:-:S04]  /*4a60*/  UIMAD UR14, UR14, UR15, UR15 ;  /* 0x0000000f0e0e72a4 */ /* 0x000fc8000f8e020f */
[----:B------:R-:W-:-:S04]  /*4a70*/  UISETP.LT.AND UP0, UPT, UR10, UR14, UPT ;  /* 0x0000000e0a00728c */ /* 0x000fc8000bf01270 */
[----:B------:R-:W-:-:S12]  /*4a80*/  USEL UR10, UR10, UR14, UP0 ;  /* 0x0000000e0a0a7287 */ /* 0x000fd80008000000 */
.L_x_987:
[----:B------:R-:W-:Y:S01]  /*4a90*/  UIMAD.WIDE UR4, UR10, 0x2aaaaaab, URZ ;  /* 0x2aaaaaab0a0478a5 */ /* 0x000fe2000f8e023f */
[----:B------:R-:W-:Y:S01]  /*4aa0*/  IMAD.MOV.U32 R2, RZ, RZ, 0x3f800000 ;  /* 0x3f800000ff027424 */ /* 0x000fe200078e00ff */
[----:B------:R-:W-:Y:S01]  /*4ab0*/  CS2R R118, SRZ ;  /* 0x0000000000767805 */ /* 0x000fe2000001ff00 */
[----:B------:R-:W-:Y:S01]  /*4ac0*/  IMAD.MOV.U32 R0, RZ, RZ, 0x3f800000 ;  /* 0x3f800000ff007424 */ /* 0x000fe200078e00ff */
        /* <DEDUP_REMOVED lines=8> */
[----:B------:R-:W-:Y:S01]  /*4b50*/  UISETP.LT.AND UP0, UPT, UR60, UR4, UPT ;  /* 0x000000043c00728c */ /* 0x000fe2000bf01270 */
[----:B------:R-:W-:Y:S02]  /*4b60*/  CS2R R104, SRZ ;  /* 0x0000000000687805 */ /* 0x000fe4000001ff00 */
[----:B------:R-:W-:Y:S02]  /*4b70*/  CS2R R102, SRZ ;  /* 0x0000000000667805 */ /* 0x000fe4000001ff00 */
[----:B------:R-:W-:Y:S01]  /*4b80*/  CS2R R100, SRZ ;  /* 0x0000000000647805 */ /* 0x000fe2000001ff00 */
[----:B------:R-:W-:Y:S01]  /*4b90*/  USEL UR50, UR60, UR4, !UP0 ;  /* 0x000000043c327287 */ /* 0x000fe2000c000000 */
[----:B------:R-:W-:-:S02]  /*4ba0*/  CS2R R98, SRZ ;  /* 0x0000000000627805 */ /* 0x000fc4000001ff00 */
[----:B------:R-:W-:Y:S02]  /*4bb0*/  CS2R R96, SRZ ;  /* 0x0000000000607805 */ /* 0x000fe4000001ff00 */
[----:B------:R-:W-:Y:S02]  /*4bc0*/  CS2R R94, SRZ ;  /* 0x00000000005e7805 */ /* 0x000fe4000001ff00 */
[----:B------:R-:W-:Y:S02]  /*4bd0*/  CS2R R92, SRZ ;  /* 0x00000000005c7805 */ /* 0x000fe4000001ff00 */
[----:B------:R-:W-:Y:S02]  /*4be0*/  CS2R R90, SRZ ;  /* 0x00000000005a7805 */ /* 0x000fe4000001ff00 */
[----:B------:R-:W-:Y:S02]  /*4bf0*/  ISETP.GE.AND P1, PT, R13, UR50, PT ;  /* 0x000000320d007c0c */ /* 0x000fe4000bf26270 */
        /* <DEDUP_REMOVED lines=33> */
[----:B------:R-:W-:Y:S06]  /*4e10*/  @!P1 BRA `(.L_x_990) ;  /* 0x0000003400d49947 */ /* 0x000fec0003800000 */
[----:B------:R-:W-:Y:S01]  /*4e20*/  IMAD.MOV.U32 R12, RZ, RZ, R10 ;  /* 0x000000ffff0c7224 */ /* 0x000fe200078e000a */
[----:B------:R-:W-:Y:S01]  /*4e30*/  UMOV UR41, UR39 ;  /* 0x0000002700297c82 */ /* 0x000fe20008000000 */
[----:B------:R-:W-:Y:S01]  /*4e40*/  IMAD.MOV.U32 R11, RZ, RZ, R9 ;  /* 0x000000ffff0b7224 */ /* 0x000fe200078e0009 */
[----:B------:R-:W-:Y:S01]  /*4e50*/  UMOV UR4, UR38 ;  /* 0x0000002600047c82 */ /* 0x000fe20008000000 */
[----:B------:R-:W-:Y:S01]  /*4e60*/  IMAD.MOV.U32 R2, RZ, RZ, 0x3f800000 ;  /* 0x3f800000ff027424 */ /* 0x000fe200078e00ff */
[----:B------:R-:W-:Y:S01]  /*4e70*/  ULDC UR51, c[0x0][0x9e4] ;  /* 0x0002790000337ab9 */ /* 0x000fe20000000800 */
[----:B------:R-:W-:Y:S01]  /*4e80*/  IMAD.MOV.U32 R119, RZ, RZ, RZ ;  /* 0x000000ffff777224 */ /* 0x000fe200078e00ff */
[----:B------:R-:W-:Y:S01]  /*4e90*/  ULDC UR55, c[0x0][0x9dc] ;  /* 0x0002770000377ab9 */ /* 0x000fe20000000800 */
[----:B------:R-:W-:Y:S01]  /*4ea0*/  ULDC UR5, c[0x0][0x9d8] ;  /* 0x0002760000057ab9 */ /* 0x000fe20000000800 */
[----:B------:R-:W-:Y:S01]  /*4eb0*/  ULDC UR54, c[0x0][0x988] ;  /* 0x0002620000367ab9 */ /* 0x000fe20000000800 */
[----:B------:R-:W-:-:S05]  /*4ec0*/  ULDC UR58, c[0x0][0x9e0] ;  /* 0x00027800003a7ab9 */ /* 0x000fca0000000800 */
.L_x_1009:
[----:B------:R-:W-:-:S04]  /*4ed0*/  UISETP.NE.AND UP0, UPT, UR4, 0x1, UPT ;  /* 0x000000010400788c */ /* 0x000fc8000bf05270 */
[----:B------:R-:W-:-:S04]  /*4ee0*/  USEL UR39, URZ, 0x1, UP0 ;  /* 0x000000013f277887 */ /* 0x000fc80008000000 */
[----:B------:R-:W-:Y:S01]  /*4ef0*/  ULOP3.LUT UR39, UR41, UR39, URZ, 0x3c, !UPT ;  /* 0x0000002729277292 */ /* 0x000fe2000f8e3c3f */
[----:B------:R-:W-:Y:S11]  /*4f00*/  @!P0 BRA `(.L_x_991) ;  /* 0x0000000000048947 */ /* 0x000ff60003800000 */
[----:B------:R-:W-:Y:S01]  /*4f10*/  BPT.TRAP 0x1 ;  /* 0x000000040000795c */ /* 0x000fe20000300000 */
.L_x_991:
[----:B------:R-:W-:Y:S01]  /*4f20*/  UIADD3 UR38, UR4, 0x1, URZ ;  /* 0x0000000104267890 */ /* 0x000fe2000fffe03f */
[----:B------:R-:W-:-:S03]  /*4f30*/  IMAD.U32 R9, RZ, RZ, UR39 ;  /* 0x00000027ff097e24 */ /* 0x000fc6000f8e00ff */
[----:B------:R-:W-:Y:S02]  /*4f40*/  UISETP.NE.AND UP0, UPT, UR38, 0x2, UPT ;  /* 0x000000022600788c */ /* 0x000fe4000bf05270 */
[----:B------:R-:W-:Y:S02]  /*4f50*/  SHF.L.U32 R9, R9, 0x1f, RZ ;  /* 0x0000001f09097819 */ /* 0x000fe400000006ff */
[----:B------:R-:W-:-:S04]  /*4f60*/  USEL UR38, UR38, URZ, UP0 ;  /* 0x0000003f26267287 */ /* 0x000fc80008000000 */
[----:B------:R-:W-:-:S09]  /*4f70*/  ULEA UR7, UR38, UR40, 0x3 ;  /* 0x0000002826077291 */ /* 0x000fd2000f8e183f */
[----:B------:R0:W1:Y:S01]  /*4f80*/  SYNCS.PHASECHK.TRANS64.TRYWAIT P1, [UR7+0x30830], R9 ;  /* 0x03083009ff0075a7 */ /* 0x0000620008020147 */
[----:B------:R-:W-:Y:S05]  /*4f90*/  @!P0 BRA `(.L_x_992) ;  /* 0x0000000000048947 */ /* 0x000fea0003800000 */
[----:B------:R-:W-:Y:S01]  /*4fa0*/  BPT.TRAP 0x1 ;  /* 0x000000040000795c */ /* 0x000fe20000300000 */
.L_x_992:
[----:B-1----:R-:W-:Y:S05]  /*4fb0*/  @P1 BRA `(.L_x_993) ;  /* 0x0000000000081947 */ /* 0x002fea0003800000 */
[----:B------:R-:W1:Y:S02]  /*4fc0*/  SYNCS.PHASECHK.TRANS64.TRYWAIT P1, [UR7+0x30830], R9 ;  /* 0x03083009ff0075a7 */ /* 0x000e640008020147 */
[----:B-1----:R-:W-:Y:S05]  /*4fd0*/  @!P1 BRA `(.L_x_994) ;  /* 0x0000010c00ec9947 */ /* 0x002fea0003800000 */
.L_x_993:
        /* <DEDUP_REMOVED lines=118> */
[----:B------:R-:W-:Y:S01]  /*5740*/  WARPGROUP.ARRIVE ;  /* 0x00000000000079c5 */ /* 0x000fe20000000000 */
[-C--:B------:R-:W-:Y:S01]  /*5750*/  FMUL.FTZ R114, R114, R2.reuse ;  /* 0x0000000272727220 */ /* 0x080fe20000410000 */
[-C--:B------:R-:W-:Y:S01]  /*5760*/  FMUL.FTZ R115, R115, R2.reuse ;  /* 0x0000000273737220 */ /* 0x080fe20000410000 */
[-C--:B------:R-:W-:Y:S01]  /*5770*/  FMUL.FTZ R118, R118, R2.reuse ;  /* 0x0000000276767220 */ /* 0x080fe20000410000 */
[----:B------:R-:W-:Y:S02]  /*5780*/  FMUL.FTZ R119, R119, R2 ;  /* 0x0000000277777220 */ /* 0x000fe40000410000 */
[----:B------:R-:W-:Y:S01]  /*5790*/  HGMMA.64x96x16.F32.BF16 R120, gdesc[UR44], R120, gsb0 ;  /* 0x016000002c7879f0 */ /* 0x000fe20008001878 */
[----:B------:R-:W-:Y:S01]  /*57a0*/  UIADD3 UR46, UR6, 0x4, URZ ;  /* 0x00000004062e7890 */ /* 0x000fe2000fffe03f */
[----:B------:R-:W-:Y:S01]  /*57b0*/  UMOV UR44, UR56 ;  /* 0x00000038002c7c82 */ /* 0x000fe20008000000 */
[----:B------:R-:W-:Y:S01]  /*57c0*/  UMOV UR45, UR57 ;  /* 0x00000039002d7c82 */ /* 0x000fe20008000000 */
[----:B------:R-:W-:Y:S01]  /*57d0*/  UMOV UR47, 0x40000040 ;  /* 0x40000040002f7882 */ /* 0x000fe20000000000 */
        /* <DEDUP_REMOVED lines=41> */
.L_x_995:
[----:B------:R-:W-:Y:S01]  /*5a70*/  ULEA UR6, UR4, UR40, 0x3 ;  /* 0x0000002804067291 */ /* 0x000fe2000f8e183f */
[----:B------:R-:W-:-:S05]  /*5a80*/  IMAD.U32 R0, RZ, RZ, UR41 ;  /* 0x00000029ff007e24 */ /* 0x000fca000f8e00ff */
[----:B------:R-:W-:-:S04]  /*5a90*/  SHF.L.U32 R0, R0, 0x1f, RZ ;  /* 0x0000001f00007819 */ /* 0x000fc800000006ff */
[----:B------:R2:W3:Y:S01]  /*5aa0*/  SYNCS.PHASECHK.TRANS64.TRYWAIT P1, [UR6+0x30850], R0 ;  /* 0x03085000ff0075a7 */ /* 0x0004e20008020146 */
[----:B------:R-:W-:Y:S05]  /*5ab0*/  @!P0 BRA `(.L_x_996) ;  /* 0x0000000000048947 */ /* 0x000fea0003800000 */
[----:B------:R-:W-:Y:S01]  /*5ac0*/  BPT.TRAP 0x1 ;  /* 0x000000040000795c */ /* 0x000fe20000300000 */
.L_x_996:
[----:B---3--:R-:W-:Y:S05]  /*5ad0*/  @P1 BRA `(.L_x_997) ;  /* 0x0000000000081947 */ /* 0x008fea0003800000 */
[----:B------:R-:W3:Y:S02]  /*5ae0*/  SYNCS.PHASECHK.TRANS64.TRYWAIT P1, [UR6+0x30850], R0 ;  /* 0x03085000ff0075a7 */ /* 0x000ee40008020146 */
[----:B---3--:R-:W-:Y:S05]  /*5af0*/  @!P1 BRA `(.L_x_998) ;  /* 0x00000104003c9947 */ /* 0x008fea0003800000 */
.L_x_997:
        /* <DEDUP_REMOVED lines=37> */
.L_x_999:
[----:B------:R-:W-:Y:S01]  /*5d50*/  ISETP.NE.AND P2, PT, R199, 0x1, PT ;  /* 0x00000001c700780c */ /* 0x000fe20003f45270 */
[----:B------:R-:W-:Y:S02]  /*5d60*/  VIADD R177, R19, UR42 ;  /* 0x0000002a13b17c36 */ /* 0x000fe40008000000 */
[----:B------:R-:W-:Y:S01]  /*5d70*/  FMUL.FTZ R172, R129, UR5 ;  /* 0x0000000581ac7c20 */ /* 0x000fe20008410000 */
[----:B------:R-:W-:Y:S01]  /*5d80*/  FMUL.FTZ R129, R146, UR5 ;  /* 0x0000000592817c20 */ /* 0x000fe20008410000 */
[----:B------:R-:W-:Y:S01]  /*5d90*/  FMUL.FTZ R146, R148, UR5 ;  /* 0x0000000594927c20 */ /* 0x000fe20008410000 */
[----:B------:R-:W-:Y:S01]  /*5da0*/  FMUL.FTZ R148, R152, UR5 ;  /* 0x0000000598947c20 */ /* 0x000fe20008410000 */
[----:B01----:R-:W-:Y:S01]  /*5db0*/  FMUL.FTZ R9, R120, UR5 ;  /* 0x0000000578097c20 */ /* 0x003fe20008410000 */
[----:B------:R-:W-:Y:S02]  /*5dc0*/  IMAD R180, R13, -0x60, RZ ;  /* 0xffffffa00db47824 */ /* 0x000fe400078e02ff */
[----:B--2---:R-:W-:Y:S01]  /*5dd0*/  FMUL.FTZ R0, R122, UR5 ;  /* 0x000000057a007c20 */ /* 0x004fe20008410000 */
[----:B------:R-:W-:Y:S01]  /*5de0*/  FMUL.FTZ R120, R130, UR5 ;  /* 0x0000000582787c20 */ /* 0x000fe20008410000 */
[----:B------:R-:W-:Y:S01]  /*5df0*/  FMUL.FTZ R168, R121, UR5 ;  /* 0x0000000579a87c20 */ /* 0x000fe20008410000 */
[----:B------:R-:W-:Y:S01]  /*5e00*/  FMUL.FTZ R2, R123, UR5 ;  /* 0x000000057b027c20 */ /* 0x000fe20008410000 */
[----:B------:R-:W-:Y:S01]  /*5e10*/  FMUL.FTZ R169, R124, UR5 ;  /* 0x000000057ca97c20 */ /* 0x000fe20008410000 */
[----:B------:R-:W0:Y:S01]  /*5e20*/  @P2 LDC R14, c[0x0][0x44c] ;  /* 0x00011300ff0e2b82 */ /* 0x000e220000000800 */
[----:B------:R-:W-:Y:S01]  /*5e30*/  FMUL.FTZ R170, R125, UR5 ;  /* 0x000000057daa7c20 */ /* 0x000fe20008410000 */
[----:B------:R-:W-:Y:S01]  /*5e40*/  FMUL.FTZ R15, R127, UR5 ;  /* 0x000000057f0f7c20 */ /* 0x000fe20008410000 */
[----:B------:R-:W-:Y:S01]  /*5e50*/  FMUL.FTZ R171, R128, UR5 ;  /* 0x0000000580ab7c20 */ /* 0x000fe20008410000 */
[----:B------:R-:W-:Y:S01]  /*5e60*/  FMUL.FTZ R174, R133, UR5 ;  /* 0x0000000585ae7c20 */ /* 0x000fe20008410000 */
[----:B------:R-:W-:Y:S01]  /*5e70*/  FMUL.FTZ R122, R134, UR5 ;  /* 0x00000005867a7c20 */ /* 0x000fe20008410000 */
[----:B------:R-:W-:Y:S01]  /*5e80*/  FMUL.FTZ R130, R147, UR5 ;  /* 0x0000000593827c20 */ /* 0x000fe20008410000 */
[----:B------:R-:W-:Y:S01]  /*5e90*/  FMUL.FTZ R10, R126, UR5 ;  /* 0x000000057e0a7c20 */ /* 0x000fe20008410000 */
[----:B------:R-:W1:Y:S01]  /*5ea0*/  @P2 LDC R21, c[0x0][0x450] ;  /* 0x00011400ff152b82 */ /* 0x000e620000000800 */
        /* <DEDUP_REMOVED lines=15> */
[----:B0-----:R-:W-:-:S04]  /*5fa0*/  @P2 IMAD.HI.U32 R20, R177, R14, RZ ;  /* 0x0000000eb1142227 */ /* 0x001fc800078e00ff */
[----:B------:R-:W-:Y:S01]  /*5fb0*/  FMUL.FTZ R145, R145, UR5 ;  /* 0x0000000591917c20 */ /* 0x000fe20008410000 */
[----:B------:R-:W0:Y:S01]  /*5fc0*/  LDC R14, c[0x0][0x288] ;  /* 0x0000a200ff0e7b82 */ /* 0x000e220000000800 */
[----:B------:R-:W-:Y:S01]  /*5fd0*/  FMUL.FTZ R149, R153, UR5 ;  /* 0x0000000599957c20 */ /* 0x000fe20008410000 */
[----:B------:R-:W-:Y:S01]  /*5fe0*/  FMUL.FTZ R135, R154, UR5 ;  /* 0x000000059a877c20 */ /* 0x000fe20008410000 */
[----:B------:R-:W-:Y:S01]  /*5ff0*/  FMUL.FTZ R136, R155, UR5 ;  /* 0x000000059b887c20 */ /* 0x000fe20008410000 */
[----:B------:R-:W-:Y:S01]  /*6000*/  FMUL.FTZ R150, R156, UR5 ;  /* 0x000000059c967c20 */ /* 0x000fe20008410000 */
[----:B------:R-:W-:Y:S01]  /*6010*/  FMUL.FTZ R151, R157, UR5 ;  /* 0x000000059d977c20 */ /* 0x000fe20008410000 */
[----:B-1----:R-:W-:Y:S01]  /*6020*/  @P2 SHF.R.U32.HI R177, RZ, R21, R20 ;  /* 0x00000015ffb12219 */ /* 0x002fe20000011614 */
[----:B------:R-:W-:Y:S01]  /*6030*/  FMUL.FTZ R138, R158, UR5 ;  /* 0x000000059e8a7c20 */ /* 0x000fe20008410000 */
[----:B------:R-:W-:Y:S01]  /*6040*/  FMUL.FTZ R137, R159, UR5 ;  /* 0x000000059f897c20 */ /* 0x000fe20008410000 */
[----:B------:R-:W-:Y:S01]  /*6050*/  FMUL.FTZ R143, R160, UR5 ;  /* 0x00000005a08f7c20 */ /* 0x000fe20008410000 */
[----:B------:R-:W-:Y:S01]  /*6060*/  FMUL.FTZ R142, R161, UR5 ;  /* 0x00000005a18e7c20 */ /* 0x000fe20008410000 */
[----:B------:R-:W1:Y:S01]  /*6070*/  SHFL.IDX PT, R152, R177, RZ, 0x1c1f ;  /* 0x001c1fffb1987589 */ /* 0x000e6200000e0000 */
[----:B------:R-:W-:Y:S01]  /*6080*/  FMUL.FTZ R139, R162, UR5 ;  /* 0x00000005a28b7c20 */ /* 0x000fe20008410000 */
[----:B------:R-:W-:Y:S01]  /*6090*/  FMUL.FTZ R126, R163, UR5 ;  /* 0x00000005a37e7c20 */ /* 0x000fe20008410000 */
[----:B------:R-:W-:Y:S01]  /*60a0*/  FMUL.FTZ R131, R166, UR5 ;  /* 0x00000005a6837c20 */ /* 0x000fe20008410000 */
[----:B------:R-:W-:-:S02]  /*60b0*/  VIADD R21, R180, 0x1 ;  /* 0x00000001b4157836 */ /* 0x000fc40000000000 */
[----:B------:R-:W-:Y:S01]  /*60c0*/  FMUL.FTZ R132, R167, UR5 ;  /* 0x00000005a7847c20 */ /* 0x000fe20008410000 */
[----:B------:R-:W-:Y:S01]  /*60d0*/  UIADD3 UR7, UR7, 0x30840, URZ ;  /* 0x0003084007077890 */ /* 0x000fe2000fffe03f */
[----:B------:R-:W-:Y:S01]  /*60e0*/  LOP3.LUT P1, RZ, R16, 0x80000, RZ, 0xc0, !PT ;  /* 0x0008000010ff7812 */ /* 0x000fe2000782c0ff */
[----:B------:R-:W-:Y:S01]  /*60f0*/  IMAD R21, R18, -0x2, R21 ;  /* 0xfffffffe12157824 */ /* 0x000fe200078e0215 */
[----:B------:R-:W2:Y:S01]  /*6100*/  MUFU.TANH R9, R9 ;  /* 0x0000000900097308 */ /* 0x000ea20000002400 */
[----:B------:R-:W-:Y:S01]  /*6110*/  UPRMT UR7, UR61, 0x654, UR7 ;  /* 0x000006543d077896 */ /* 0x000fe20008000007 */
[----:B------:R-:W-:Y:S01]  /*6120*/  FMUL.FTZ R164, R164, UR5 ;  /* 0x00000005a4a47c20 */ /* 0x000fe20008410000 */
[----:B------:R-:W-:Y:S01]  /*6130*/  ULOP3.LUT UR4, URZ, UR55, URZ, 0x33, !UPT ;  /* 0x000000373f047292 */ /* 0x000fe2000f8e333f */
[----:B0-----:R-:W-:Y:S01]  /*6140*/  IADD3 R20, R21, -R14, R17 ;  /* 0x8000000e15147210 */ /* 0x001fe20007ffe011 */
[----:B------:R-:W-:Y:S01]  /*6150*/  FMUL.FTZ R165, R165, UR5 ;  /* 0x00000005a5a57c20 */ /* 0x000fe20008410000 */
[----:B------:R-:W-:-:S02]  /*6160*/  VIADD R159, R21, 0xffffffff ;  /* 0xffffffff159f7836 */ /* 0x000fc40000000000 */
[----:B------:R-:W0:Y:S01]  /*6170*/  MUFU.TANH R168, R168 ;  /* 0x000000a800a87308 */ /* 0x000e220000002400 */
[C---:B------:R-:W-:Y:S01]  /*6180*/  VIADD R167, R20.reuse, UR58 ;  /* 0x0000003a14a77c36 */ /* 0x040fe20008000000 */
[----:B------:R-:W-:Y:S01]  /*6190*/  SYNCS.ARRIVE.TRANS64.RED.A1T0 RZ, [UR7], RZ ;  /* 0x000000ffffff79a7 */ /* 0x000fe20008100407 */
[----:B------:R-:W-:-:S05]  /*61a0*/  VIADD R181, R20, UR4 ;  /* 0x0000000414b57c36 */ /* 0x000fca0008000000 */
[----:B------:R-:W3:Y:S08]  /*61b0*/  MUFU.TANH R0, R0 ;  /* 0x0000000000007308 */ /* 0x000ef00000002400 */
[----:B------:R-:W4:Y:S08]  /*61c0*/  MUFU.TANH R2, R2 ;  /* 0x0000000200027308 */ /* 0x000f300000002400 */
        /* <DEDUP_REMOVED lines=42> */
[----:B------:R1:W0:Y:S08]  /*6470*/  MUFU.TANH R178, R164 ;  /* 0x000000a400b27308 */ /* 0x0002300000002400 */
[----:B------:R5:W0:Y:S01]  /*6480*/  MUFU.TANH R179, R165 ;  /* 0x000000a500b37308 */ /* 0x000a220000002400 */
[----:B-1----:R-:W-:-:S02]  /*6490*/  IMAD.IADD R164, R167, 0x1, R152 ;  /* 0x00000001a7a47824 */ /* 0x002fc400078e0298 */
[----:B-----5:R-:W-:Y:S01]  /*64a0*/  IMAD.IADD R165, R181, 0x1, R152 ;  /* 0x00000001b5a57824 */ /* 0x020fe200078e0298 */
[----:B--234-:R-:W-:Y:S06]  /*64b0*/  @!P1 BRA `(.L_x_1000) ;  /* 0x0000000000549947 */ /* 0x01cfec0003800000 */
[----:B------:R-:W-:Y:S01]  /*64c0*/  IADD3 R152, R17, -R14, R152 ;  /* 0x8000000e11987210 */ /* 0x000fe20007ffe098 */
[----:B------:R-:W-:Y:S03]  /*64d0*/  BSSY B0, `(.L_x_1001) ;  /* 0x0000010000007945 */ /* 0x000fe60003800000 */
[----:B------:R-:W-:-:S13]  /*64e0*/  ISETP.GT.AND P1, PT, R152, -0x1, PT ;  /* 0xffffffff9800780c */ /* 0x000fda0003f24270 */
[----:B------:R-:W-:Y:S05]  /*64f0*/  @P1 BRA `(.L_x_1002) ;  /* 0x0000000000201947 */ /* 0x000fea0003800000 */
[----:B------:R-:W-:Y:S01]  /*6500*/  IMAD.U32 R155, RZ, RZ, UR51 ;  /* 0x00000033ff9b7e24 */ /* 0x000fe2000f8e00ff */
[----:B------:R-:W-:-:S04]  /*6510*/  LOP3.LUT R153, RZ, R152, RZ, 0x33, !PT ;  /* 0x00000098ff997212 */ /* 0x000fc800078e33ff */
[----:B------:R-:W-:-:S13]  /*6520*/  ISETP.NE.AND P1, PT, R155, 0x1, PT ;  /* 0x000000019b00780c */ /* 0x000fda0003f25270 */
[----:B------:R-:W1:Y:S02]  /*6530*/  @P1 LDC.64 R20, c[0x0][0x9e8] ;  /* 0x00027a00ff141b82 */ /* 0x000e640000000a00 */
[----:B-1----:R-:W-:-:S05]  /*6540*/  @P1 IMAD.HI.U32 R20, R153, R20, RZ ;  /* 0x0000001499141227 */ /* 0x002fca00078e00ff */
[----:B------:R-:W-:-:S04]  /*6550*/  @P1 SHF.R.U32.HI R153, RZ, R21, R20 ;  /* 0x00000015ff991219 */ /* 0x000fc80000011614 */
[----:B------:R-:W-:Y:S01]  /*6560*/  LOP3.LUT R152, RZ, R153, RZ, 0x33, !PT ;  /* 0x00000099ff987212 */ /* 0x000fe200078e33ff */
[----:B------:R-:W-:Y:S06]  /*6570*/  BRA `(.L_x_1003) ;  /* 0x0000000000147947 */ /* 0x000fec0003800000 */
.L_x_1002:
[----:B------:R-:W-:-:S05]  /*6580*/  IMAD.U32 R155, RZ, RZ, UR51 ;  /* 0x00000033ff9b7e24 */ /* 0x000fca000f8e00ff */
[----:B------:R-:W-:-:S13]  /*6590*/  ISETP.NE.AND P1, PT, R155, 0x1, PT ;  /* 0x000000019b00780c */ /* 0x000fda0003f25270 */
[----:B------:R-:W1:Y:S02]  /*65a0*/  @P1 LDC.64 R20, c[0x0][0x9e8] ;  /* 0x00027a00ff141b82 */ /* 0x000e640000000a00 */
[----:B-1----:R-:W-:-:S05]  /*65b0*/  @P1 IMAD.HI.U32 R20, R152, R20, RZ ;  /* 0x0000001498141227 */ /* 0x002fca00078e00ff */
[----:B------:R-:W-:-:S07]  /*65c0*/  @P1 SHF.R.U32.HI R152, RZ, R21, R20 ;  /* 0x00000015ff981219 */ /* 0x000fce0000011614 */
.L_x_1003:
[----:B------:R-:W-:Y:S05]  /*65d0*/  BSYNC B0 ;  /* 0x0000000000007941 */ /* 0x000fea0003800000 */
.L_x_1001:
[----:B------:R-:W-:-:S05]  /*65e0*/  IMAD R152, R152, R155, R159 ;  /* 0x0000009b98987224 */ /* 0x000fca00078e029f */
[----:B------:R-:W-:Y:S02]  /*65f0*/  VIADDMNMX R164, R152, R155, R164, PT ;  /* 0x0000009b98a47246 */ /* 0x000fe400038001a4 */
[----:B------:R-:W-:-:S07]  /*6600*/  VIMNMX R165, R165, R152, !PT ;  /* 0x00000098a5a57248 */ /* 0x000fce0007fe0100 */
.L_x_1000:
[C---:B------:R-:W-:Y:S01]  /*6610*/  ISETP.GE.AND P1, PT, R180.reuse, 0x2, PT ;  /* 0x00000002b400780c */ /* 0x040fe20003f26270 */
[----:B------:R-:W1:Y:S01]  /*6620*/  SHFL.IDX PT, R20, R177, 0x1, 0x1c1f ;  /* 0x003c1f00b1147f89 */ /* 0x000e6200000e0000 */
[C---:B------:R-:W-:Y:S02]  /*6630*/  ISETP.GE.AND P2, PT, R180.reuse, 0x9, PT ;  /* 0x00000009b400780c */ /* 0x040fe40003f46270 */
[C---:B------:R-:W-:Y:S02]  /*6640*/  ISETP.GT.AND P4, PT, R165.reuse, 0x1, !P1 ;  /* 0x00000001a500780c */ /* 0x040fe40004f84270 */
[----:B------:R-:W-:Y:S02]  /*6650*/  ISETP.GE.AND P5, PT, R180, 0xa, PT ;  /* 0x0000000ab400780c */ /* 0x000fe40003fa6270 */
[----:B------:R-:W-:Y:S02]  /*6660*/  ISETP.GT.AND P3, PT, R165, 0x8, !P2 ;  /* 0x00000008a500780c */ /* 0x000fe40005764270 */
[----:B------:R-:W-:-:S02]  /*6670*/  ISETP.LT.OR P4, PT, R164, 0x2, P4 ;  /* 0x00000002a400780c */ /* 0x000fc40002781670 */
[----:B------:R-:W-:Y:S02]  /*6680*/  ISETP.LT.OR P3, PT, R164, 0x9, P3 ;  /* 0x00000009a400780c */ /* 0x000fe40001f61670 */
[----:B0-----:R-:W-:Y:S02]  /*6690*/  FSEL R153, R168, -INF , !P4 ;  /* 0xff800000a8997808 */ /* 0x001fe40006000000 */
[----:B------:R-:W-:Y:S02]  /*66a0*/  ISETP.GE.AND P4, PT, R180, 0x11, PT ;  /* 0x00000011b400780c */ /* 0x000fe40003f86270 */
[----:B------:R-:W-:Y:S02]  /*66b0*/  LOP3.LUT R16, R16, 0xfffffffb, RZ, 0xc0, !PT ;  /* 0xfffffffb10107812 */ /* 0x000fe400078ec0ff */
[----:B------:R-:W-:Y:S02]  /*66c0*/  FSEL R154, R169, -INF , !P3 ;  /* 0xff800000a99a7808 */ /* 0x000fe40005800000 */
[----:B------:R-:W-:-:S02]  /*66d0*/  ISETP.GT.AND P3, PT, R165, 0x9, !P5 ;  /* 0x00000009a500780c */ /* 0x000fc40006f64270 */
[----:B------:R-:W-:Y:S02]  /*66e0*/  @P5 LOP3.LUT R16, R16, 0x4, RZ, 0xfc, !PT ;  /* 0x0000000410105812 */ /* 0x000fe400078efcff */
[----:B------:R-:W-:Y:S02]  /*66f0*/  ISETP.LT.OR P3, PT, R164, 0xa, P3 ;  /* 0x0000000aa400780c */ /* 0x000fe40001f61670 */
[----:B------:R-:W-:Y:S02]  /*6700*/  LOP3.LUT R16, R16, 0xfffffff7, RZ, 0xc0, !PT ;  /* 0xfffffff710107812 */ /* 0x000fe400078ec0ff */
[----:B------:R-:W-:Y:S02]  /*6710*/  FSEL R155, R170, -INF , !P3 ;  /* 0xff800000aa9b7808 */ /* 0x000fe40005800000 */
[----:B------:R-:W-:Y:S02]  /*6720*/  @P4 LOP3.LUT R16, R16, 0x8, RZ, 0xfc, !PT ;  /* 0x0000000810104812 */ /* 0x000fe400078efcff */
[----:B------:R-:W-:-:S02]  /*6730*/  ISETP.GT.AND P3, PT, R165, 0x10, !P4 ;  /* 0x00000010a500780c */ /* 0x000fc40006764270 */
[----:B------:R-:W-:Y:S02]  /*6740*/  ISETP.GE.AND P4, PT, R180, 0x12, PT ;  /* 0x00000012b400780c */ /* 0x000fe40003f86270 */
[----:B------:R-:W-:Y:S02]  /*6750*/  ISETP.LT.OR P3, PT, R164, 0x11, P3 ;  /* 0x00000011a400780c */ /* 0x000fe40001f61670 */
[----:B------:R-:W-:Y:S02]  /*6760*/  LOP3.LUT R16, R16, 0xffffffef, RZ, 0xc0, !PT ;  /* 0xffffffef10107812 */ /* 0x000fe400078ec0ff */
[----:B------:R-:W-:Y:S02]  /*6770*/  FSEL R156, R171, -INF , !P3 ;  /* 0xff800000ab9c7808 */ /* 0x000fe40005800000 */
[----:B------:R-:W-:-:S04]  /*6780*/  ISETP.GT.AND P3, PT, R165, 0x11, !P4 ;  /* 0x00000011a500780c */ /* 0x000fc80006764270 */
[----:B------:R-:W-:Y:S02]  /*6790*/  ISETP.LT.OR P3, PT, R164, 0x12, P3 ;  /* 0x00000012a400780c */ /* 0x000fe40001f61670 */
[----:B------:R-:W-:Y:S02]  /*67a0*/  @P4 LOP3.LUT R16, R16, 0x10, RZ, 0xfc, !PT ;  /* 0x0000001010104812 */ /* 0x000fe400078efcff */
[----:B------:R-:W-:Y:S02]  /*67b0*/  ISETP.GE.AND P4, PT, R180, 0x19, PT ;  /* 0x00000019b400780c */ /* 0x000fe40003f86270 */
[----:B------:R-:W-:Y:S02]  /*67c0*/  LOP3.LUT R16, R16, 0xfffbffff, RZ, 0xc0, !PT ;  /* 0xfffbffff10107812 */ /* 0x000fe400078ec0ff */
[----:B------:R-:W-:Y:S02]  /*67d0*/  FSEL R157, R172, -INF , !P3 ;  /* 0xff800000ac9d7808 */ /* 0x000fe40005800000 */
[----:B------:R-:W-:-:S04]  /*67e0*/  ISETP.GT.AND P3, PT, R165, 0x18, !P4 ;  /* 0x00000018a500780c */ /* 0x000fc80006764270 */
[----:B------:R-:W-:-:S03]  /*67f0*/  ISETP.LT.OR P3, PT, R164, 0x19, P3 ;  /* 0x00000019a400780c */ /* 0x000fc60001f61670 */
        /* <DEDUP_REMOVED lines=68> */
[----:B------:R-:W-:Y:S02]  /*6c40*/  FSEL R149, R149, -INF , !P3 ;  /* 0xff80000095957808 */ /* 0x000fe40005800000 */
[----:B------:R-:W-:Y:S02]  /*6c50*/  LOP3.LUT R16, R16, 0xffffffbf, RZ, 0xc0, !PT ;  /* 0xffffffbf10107812 */ /* 0x000fe400078ec0ff */
[----:B------:R-:W-:-:S04]  /*6c60*/  ISETP.GT.AND P3, PT, R165, 0x48, !P4 ;  /* 0x00000048a500780c */ /* 0x000fc80006764270 */
[----:B------:R-:W-:-:S03]  /*6c70*/  ISETP.LT.OR P3, PT, R164, 0x49, P3 ;  /* 0x00000049a400780c */ /* 0x000fc60001f61670 */
[----:B------:R-:W-:Y:S02]  /*6c80*/  @P4 LOP3.LUT R16, R16, 0x40, RZ, 0xfc, !PT ;  /* 0x0000004010104812 */ /* 0x000fe400078efcff */
[----:B------:R-:W-:Y:S02]  /*6c90*/  ISETP.GE.AND P4, PT, R180, 0x4a, PT ;  /* 0x0000004ab400780c */ /* 0x000fe40003f86270 */
[----:B------:R-:W-:Y:S02]  /*6ca0*/  FSEL R150, R150, -INF , !P3 ;  /* 0xff80000096967808 */ /* 0x000fe40005800000 */
[----:B------:R-:W-:Y:S02]  /*6cb0*/  ISETP.GT.AND P3, PT, R165, 0x49, !P4 ;  /* 0x00000049a500780c */ /* 0x000fe40006764270 */
[----:B------:R-:W-:Y:S02]  /*6cc0*/  LOP3.LUT R16, R16, 0xffffffdf, RZ, 0xc0, !PT ;  /* 0xffffffdf10107812 */ /* 0x000fe400078ec0ff */
[----:B------:R-:W-:-:S04]  /*6cd0*/  ISETP.LT.OR P3, PT, R164, 0x4a, P3 ;  /* 0x0000004aa400780c */ /* 0x000fc80001f61670 */
[----:B------:R-:W-:Y:S02]  /*6ce0*/  FSEL R151, R151, -INF , !P3 ;  /* 0xff80000097977808 */ /* 0x000fe40005800000 */
[----:B------:R-:W-:Y:S02]  /*6cf0*/  ISETP.GE.AND P3, PT, R180, 0x51, PT ;  /* 0x00000051b400780c */ /* 0x000fe40003f66270 */
[----:B------:R-:W-:Y:S02]  /*6d00*/  @P4 LOP3.LUT R16, R16, 0x20, RZ, 0xfc, !PT ;  /* 0x0000002010104812 */ /* 0x000fe400078efcff */
[----:B------:R-:W-:Y:S02]  /*6d10*/  ISETP.GT.AND P4, PT, R165, 0x50, !P3 ;  /* 0x00000050a500780c */ /* 0x000fe40005f84270 */
[----:B------:R-:W-:Y:S02]  /*6d20*/  LOP3.LUT R16, R16, 0xfffffffd, RZ, 0xc0, !PT ;  /* 0xfffffffd10107812 */ /* 0x000fe400078ec0ff */
[----:B------:R-:W-:-:S04]  /*6d30*/  ISETP.LT.OR P4, PT, R164, 0x51, P4 ;  /* 0x00000051a400780c */ /* 0x000fc80002781670 */
        /* <DEDUP_REMOVED lines=9> */
[----:B------:R-:W-:-:S13]  /*6dd0*/  ISETP.GE.AND P6, PT, R180, 0x1, PT ;  /* 0x00000001b400780c */ /* 0x000fda0003fc6270 */
[----:B------:R-:W-:Y:S02]  /*6de0*/  @P6 LOP3.LUT R16, R16, 0x2, RZ, 0xfc, !PT ;  /* 0x0000000210106812 */ /* 0x000fe400078efcff */
[----:B------:R-:W-:Y:S02]  /*6df0*/  ISETP.GT.AND P6, PT, R165, RZ, !P6 ;  /* 0x000000ffa500720c */ /* 0x000fe400077c4270 */
[----:B------:R-:W-:Y:S02]  /*6e00*/  LOP3.LUT R16, R16, 0xfffffffe, RZ, 0xc0, !PT ;  /* 0xfffffffe10107812 */ /* 0x000fe400078ec0ff */
[----:B------:R-:W-:-:S04]  /*6e10*/  ISETP.LT.OR P6, PT, R164, 0x1, P6 ;  /* 0x00000001a400780c */ /* 0x000fc800037c1670 */
[----:B------:R-:W-:Y:S02]  /*6e20*/  FSEL R166, R9, -INF , !P6 ;  /* 0xff80000009a67808 */ /* 0x000fe40007000000 */
[----:B------:R-:W-:-:S13]  /*6e30*/  ISETP.GE.AND P6, PT, R180, 0x5a, PT ;  /* 0x0000005ab400780c */ /* 0x000fda0003fc6270 */
[----:B------:R-:W-:Y:S02]  /*6e40*/  @P6 LOP3.LUT R16, R16, 0x1, RZ, 0xfc, !PT ;  /* 0x0000000110106812 */ /* 0x000fe400078efcff */
[----:B------:R-:W-:Y:S01]  /*6e50*/  ISETP.GT.AND P6, PT, R165, 0x59, !P6 ;  /* 0x00000059a500780c */ /* 0x000fe200077c4270 */
[----:B-1----:R-:W-:-:S03]  /*6e60*/  IMAD.IADD R165, R181, 0x1, R20 ;  /* 0x00000001b5a57824 */ /* 0x002fc600078e0214 */
[----:B------:R-:W-:Y:S01]  /*6e70*/  ISETP.LT.OR P6, PT, R164, 0x5a, P6 ;  /* 0x0000005aa400780c */ /* 0x000fe200037c1670 */
[----:B------:R-:W-:-:S03]  /*6e80*/  IMAD.IADD R164, R167, 0x1, R20 ;  /* 0x00000001a7a47824 */ /* 0x000fc600078e0214 */
[----:B------:R-:W-:Y:S02]  /*6e90*/  FSEL R141, R179, -INF , !P6 ;  /* 0xff800000b38d7808 */ /* 0x000fe40007000000 */
[----:B------:R-:W-:-:S13]  /*6ea0*/  LOP3.LUT P6, RZ, R16, 0x80000, RZ, 0xc0, !PT ;  /* 0x0008000010ff7812 */ /* 0x000fda00078cc0ff */
[----:B------:R-:W-:Y:S05]  /*6eb0*/  @!P6 BRA `(.L_x_1004) ;  /* 0x000000000054e947 */ /* 0x000fea0003800000 */
[----:B------:R-:W-:Y:S01]  /*6ec0*/  IADD3 R9, R17, -R14, R20 ;  /* 0x8000000e11097210 */ /* 0x000fe20007ffe014 */
[----:B------:R-:W-:Y:S03]  /*6ed0*/  BSSY B0, `(.L_x_1005) ;  /* 0x0000010000007945 */ /* 0x000fe60003800000 */
[----:B------:R-:W-:-:S13]  /*6ee0*/  ISETP.GT.AND P6, PT, R9, -0x1, PT ;  /* 0xffffffff0900780c */ /* 0x000fda0003fc4270 */
[----:B------:R-:W-:Y:S05]  /*6ef0*/  @P6 BRA `(.L_x_1006) ;  /* 0x0000000000206947 */ /* 0x000fea0003800000 */
[----:B------:R-:W-:Y:S01]  /*6f00*/  IMAD.U32 R168, RZ, RZ, UR51 ;  /* 0x00000033ffa87e24 */ /* 0x000fe2000f8e00ff */
[----:B------:R-:W-:-:S04]  /*6f10*/  LOP3.LUT R9, RZ, R9, RZ, 0x33, !PT ;  /* 0x00000009ff097212 */ /* 0x000fc800078e33ff */
[----:B------:R-:W-:-:S13]  /*6f20*/  ISETP.NE.AND P6, PT, R168, 0x1, PT ;  /* 0x00000001a800780c */ /* 0x000fda0003fc5270 */
[----:B------:R-:W0:Y:S02]  /*6f30*/  @P6 LDC.64 R20, c[0x0][0x9e8] ;  /* 0x00027a00ff146b82 */ /* 0x000e240000000a00 */
[----:B0-----:R-:W-:-:S05]  /*6f40*/  @P6 IMAD.HI.U32 R20, R9, R20, RZ ;  /* 0x0000001409146227 */ /* 0x001fca00078e00ff */
[----:B------:R-:W-:-:S04]  /*6f50*/  @P6 SHF.R.U32.HI R9, RZ, R21, R20 ;  /* 0x00000015ff096219 */ /* 0x000fc80000011614 */
[----:B------:R-:W-:Y:S01]  /*6f60*/  LOP3.LUT R9, RZ, R9, RZ, 0x33, !PT ;  /* 0x00000009ff097212 */ /* 0x000fe200078e33ff */
[----:B------:R-:W-:Y:S06]  /*6f70*/  BRA `(.L_x_1007) ;  /* 0x0000000000147947 */ /* 0x000fec0003800000 */
.L_x_1006:
[----:B------:R-:W-:-:S05]  /*6f80*/  IMAD.U32 R168, RZ, RZ, UR51 ;  /* 0x00000033ffa87e24 */ /* 0x000fca000f8e00ff */
[----:B------:R-:W-:-:S13]  /*6f90*/  ISETP.NE.AND P6, PT, R168, 0x1, PT ;  /* 0x00000001a800780c */ /* 0x000fda0003fc5270 */
[----:B------:R-:W0:Y:S02]  /*6fa0*/  @P6 LDC.64 R20, c[0x0][0x9e8] ;  /* 0x00027a00ff146b82 */ /* 0x000e240000000a00 */
[----:B0-----:R-:W-:-:S05]  /*6fb0*/  @P6 IMAD.HI.U32 R20, R9, R20, RZ ;  /* 0x0000001409146227 */ /* 0x001fca00078e00ff */
[----:B------:R-:W-:-:S07]  /*6fc0*/  @P6 SHF.R.U32.HI R9, RZ, R21, R20 ;  /* 0x00000015ff096219 */ /* 0x000fce0000011614 */
.L_x_1007:
[----:B------:R-:W-:Y:S05]  /*6fd0*/  BSYNC B0 ;  /* 0x0000000000007941 */ /* 0x000fea0003800000 */
.L_x_1005:
[----:B------:R-:W-:-:S05]  /*6fe0*/  IMAD R9, R9, R168, R159 ;  /* 0x000000a809097224 */ /* 0x000fca00078e029f */
[----:B------:R-:W-:Y:S02]  /*6ff0*/  VIADDMNMX R164, R9, R168, R164, PT ;  /* 0x000000a809a47246 */ /* 0x000fe400038001a4 */
[----:B------:R-:W-:-:S07]  /*7000*/  VIMNMX R165, R165, R9, !PT ;  /* 0x00000009a5a57248 */ /* 0x000fce0007fe0100 */
.L_x_1004:
[C---:B------:R-:W-:Y:S01]  /*7010*/  ISETP.GT.AND P1, PT, R165.reuse, 0x1, !P1 ;  /* 0x00000001a500780c */ /* 0x040fe20004f24270 */
[----:B------:R-:W-:Y:S01]  /*7020*/  UMOV UR11, UR54 ;  /* 0x00000036000b7c82 */ /* 0x000fe20008000000 */
[----:B------:R-:W-:Y:S02]  /*7030*/  ISETP.GT.AND P2, PT, R165, 0x8, !P2 ;  /* 0x00000008a500780c */ /* 0x000fe40005744270 */
[C---:B------:R-:W-:Y:S02]  /*7040*/  ISETP.LT.OR P1, PT, R164.reuse, 0x2, P1 ;  /* 0x00000002a400780c */ /* 0x040fe40000f21670 */
[----:B------:R-:W-:Y:S02]  /*7050*/  ISETP.LT.OR P2, PT, R164, 0x9, P2 ;  /* 0x00000009a400780c */ /* 0x000fe40001741670 */
[----:B------:R-:W-:Y:S02]  /*7060*/  FSEL R2, R2, -INF , !P1 ;  /* 0xff80000002027808 */ /* 0x000fe40004800000 */
[----:B------:R-:W-:-:S02]  /*7070*/  LOP3.LUT P1, RZ, R16, 0x4, RZ, 0xc0, !PT ;  /* 0x0000000410ff7812 */ /* 0x000fc4000782c0ff */
[----:B------:R-:W-:Y:S02]  /*7080*/  FSEL R20, R10, -INF , !P2 ;  /* 0xff8000000a147808 */ /* 0x000fe40005000000 */
[----:B------:R-:W-:Y:S02]  /*7090*/  ISETP.GT.AND P1, PT, R165, 0x9, !P1 ;  /* 0x00000009a500780c */ /* 0x000fe40004f24270 */
[----:B------:R-:W-:Y:S02]  /*70a0*/  LOP3.LUT P2, RZ, R16, 0x20000, RZ, 0xc0, !PT ;  /* 0x0002000010ff7812 */ /* 0x000fe4000784c0ff */
[----:B------:R-:W-:Y:S02]  /*70b0*/  ISETP.LT.OR P1, PT, R164, 0xa, P1 ;  /* 0x0000000aa400780c */ /* 0x000fe40000f21670 */
[----:B------:R-:W-:Y:S02]  /*70c0*/  LOP3.LUT P6, RZ, R16, 0x10000, RZ, 0xc0, !PT ;  /* 0x0001000010ff7812 */ /* 0x000fe400078cc0ff */
[----:B------:R-:W-:-:S02]  /*70d0*/  FSEL R15, R15, -INF , !P1 ;  /* 0xff8000000f0f7808 */ /* 0x000fc40004800000 */
[----:B------:R-:W-:Y:S02]  /*70e0*/  LOP3.LUT P1, RZ, R16, 0x8, RZ, 0xc0, !PT ;  /* 0x0000000810ff7812 */ /* 0x000fe4000782c0ff */
[----:B------:R-:W-:Y:S02]  /*70f0*/  FMNMX.FTZ R10, R166, R11, !PT ;  /* 0x0000000ba60a7209 */ /* 0x000fe40007810000 */
[----:B------:R-:W-:Y:S02]  /*7100*/  ISETP.GT.AND P1, PT, R165, 0x10, !P1 ;  /* 0x00000010a500780c */ /* 0x000fe40004f24270 */
[----:B------:R-:W-:Y:S02]  /*7110*/  FMNMX.FTZ R9, R153, R10, !PT ;  /* 0x0000000a99097209 */ /* 0x000fe40007810000 */
[----:B------:R-:W-:Y:S02]  /*7120*/  ISETP.LT.OR P1, PT, R164, 0x11, P1 ;  /* 0x00000011a400780c */ /* 0x000fe40000f21670 */
[----:B------:R-:W-:-:S02]  /*7130*/  FMNMX.FTZ R10, R154, R9, !PT ;  /* 0x000000099a0a7209 */ /* 0x000fc40007810000 */
[----:B------:R-:W-:Y:S02]  /*7140*/  FSEL R120, R120, -INF , !P1 ;  /* 0xff80000078787808 */ /* 0x000fe40004800000 */
[----:B------:R-:W-:Y:S02]  /*7150*/  LOP3.LUT P1, RZ, R16, 0x10, RZ, 0xc0, !PT ;  /* 0x0000001010ff7812 */ /* 0x000fe4000782c0ff */
[----:B------:R-:W-:Y:S02]  /*7160*/  FMNMX.FTZ R9, R155, R10, !PT ;  /* 0x0000000a9b097209 */ /* 0x000fe40007810000 */
[----:B------:R-:W-:Y:S02]  /*7170*/  ISETP.GT.AND P1, PT, R165, 0x11, !P1 ;  /* 0x00000011a500780c */ /* 0x000fe40004f24270 */
[----:B------:R-:W-:Y:S02]  /*7180*/  FMNMX.FTZ R10, R156, R9, !PT ;  /* 0x000000099c0a7209 */ /* 0x000fe40007810000 */
[----:B------:R-:W-:-:S02]  /*7190*/  ISETP.LT.OR P1, PT, R164, 0x12, P1 ;  /* 0x00000012a400780c */ /* 0x000fc40000f21670 */
[----:B------:R-:W-:Y:S02]  /*71a0*/  FMNMX.FTZ R9, R157, R10, !PT ;  /* 0x0000000a9d097209 */ /* 0x000fe40007810000 */
[----:B------:R-:W-:Y:S02]  /*71b0*/  FSEL R121, R121, -INF , !P1 ;  /* 0xff80000079797808 */ /* 0x000fe40004800000 */
[----:B------:R-:W-:Y:S02]  /*71c0*/  LOP3.LUT P1, RZ, R16, 0x40000, RZ, 0xc0, !PT ;  /* 0x0004000010ff7812 */ /* 0x000fe4000782c0ff */
[----:B------:R-:W-:Y:S02]  /*71d0*/  FMNMX.FTZ R9, R158, R9, !PT ;  /* 0x000000099e097209 */ /* 0x000fe40007810000 */
[----:B------:R-:W-:Y:S02]  /*71e0*/  ISETP.GT.AND P1, PT, R165, 0x18, !P1 ;  /* 0x00000018a500780c */ /* 0x000fe40004f24270 */
[----:B------:R-:W-:-:S02]  /*71f0*/  FMNMX.FTZ R10, R160, R9, !PT ;  /* 0x00000009a00a7209 */ /* 0x000fc40007810000 */
[----:B------:R-:W-:Y:S02]  /*7200*/  ISETP.LT.OR P1, PT, R164, 0x19, P1 ;  /* 0x00000019a400780c */ /* 0x000fe40000f21670 */
[----:B------:R-:W-:Y:S02]  /*7210*/  FMNMX.FTZ R9, R161, R10, !PT ;  /* 0x0000000aa1097209 */ /* 0x000fe40007810000 */
[----:B------:R-:W-:Y:S02]  /*7220*/  FSEL R122, R122, -INF , !P1 ;  /* 0xff8000007a7a7808 */ /* 0x000fe40004800000 */
[----:B------:R-:W-:Y:S02]  /*7230*/  ISETP.GT.AND P1, PT, R165, 0x19, !P2 ;  /* 0x00000019a500780c */ /* 0x000fe40005724270 */
[----:B------:R-:W-:Y:S02]  /*7240*/  FMNMX.FTZ R10, R162, R9, !PT ;  /* 0x00000009a20a7209 */ /* 0x000fe40007810000 */
[----:B------:R-:W-:-:S02]  /*7250*/  ISETP.LT.OR P1, PT, R164, 0x1a, P1 ;  /* 0x0000001aa400780c */ /* 0x000fc40000f21670 */
[----:B------:R-:W-:Y:S02]  /*7260*/  FMNMX.FTZ R9, R163, R10, !PT ;  /* 0x0000000aa3097209 */ /* 0x000fe40007810000 */
[----:B------:R-:W-:Y:S02]  /*7270*/  FSEL R123, R123, -INF , !P1 ;  /* 0xff8000007b7b7808 */ /* 0x000fe40004800000 */
        /* <DEDUP_REMOVED lines=19> */
[----:B------:R-:W-:Y:S02]  /*73b0*/  LOP3.LUT P1, RZ, R16, 0x2000, RZ, 0xc0, !PT ;  /* 0x0000200010ff7812 */ /* 0x000fe4000782c0ff */
[----:B------:R-:W-:Y:S02]  /*73c0*/  FMNMX.FTZ R10, R151, R10, !PT ;  /* 0x0000000a970a7209 */ /* 0x000fe40007810000 */
[----:B------:R-:W-:-:S02]  /*73d0*/  ISETP.GT.AND P1, PT, R165, 0x29, !P1 ;  /* 0x00000029a500780c */ /* 0x000fc40004f24270 */
[----:B------:R-:W-:Y:S02]  /*73e0*/  FMNMX.FTZ R9, R143, R10, !PT ;  /* 0x0000000a8f097209 */ /* 0x000fe40007810000 */
[----:B------:R-:W-:Y:S02]  /*73f0*/  ISETP.LT.OR P1, PT, R164, 0x2a, P1 ;  /* 0x0000002aa400780c */ /* 0x000fe40000f21670 */
[----:B------:R-:W-:Y:S02]  /*7400*/  FMNMX.FTZ R9, R142, R9, !PT ;  /* 0x000000098e097209 */ /* 0x000fe40007810000 */
[----:B------:R-:W-:Y:S02]  /*7410*/  FSEL R128, R128, -INF , !P1 ;  /* 0xff80000080807808 */ /* 0x000fe40004800000 */
[----:B------:R-:W-:Y:S02]  /*7420*/  LOP3.LUT P1, RZ, R16, 0x1000, RZ, 0xc0, !PT ;  /* 0x0000100010ff7812 */ /* 0x000fe4000782c0ff */
[----:B------:R-:W-:-:S02]  /*7430*/  FMNMX.FTZ R10, R140, R9, !PT ;  /* 0x000000098c0a7209 */ /* 0x000fc40007810000 */
[----:B------:R-:W-:Y:S02]  /*7440*/  ISETP.GT.AND P1, PT, R165, 0x30, !P1 ;  /* 0x00000030a500780c */ /* 0x000fe40004f24270 */
[----:B------:R-:W-:Y:S02]  /*7450*/  FMNMX.FTZ R10, R141, R10, !PT ;  /* 0x0000000a8d0a7209 */ /* 0x000fe40007810000 */
[----:B------:R-:W-:Y:S02]  /*7460*/  ISETP.LT.OR P1, PT, R164, 0x31, P1 ;  /* 0x00000031a400780c */ /* 0x000fe40000f21670 */
[C---:B------:R-:W-:Y:S01]  /*7470*/  LOP3.LUT P2, RZ, R16.reuse, 0x40, RZ, 0xc0, !PT ;  /* 0x0000004010ff7812 */ /* 0x040fe2000784c0ff */
[----:B------:R-:W0:Y:S01]  /*7480*/  SHFL.BFLY PT, R9, R10, 0x2, 0x1f ;  /* 0x0c401f000a097f89 */ /* 0x000e2200000e0000 */
[----:B------:R-:W-:Y:S02]  /*7490*/  FSEL R129, R129, -INF , !P1 ;  /* 0xff80000081817808 */ /* 0x000fe40004800000 */
[----:B------:R-:W-:-:S02]  /*74a0*/  LOP3.LUT P1, RZ, R16, 0x800, RZ, 0xc0, !PT ;  /* 0x0000080010ff7812 */ /* 0x000fc4000782c0ff */
[----:B------:R-:W-:Y:S02]  /*74b0*/  LOP3.LUT P6, RZ, R16, 0x20, RZ, 0xc0, !PT ;  /* 0x0000002010ff7812 */ /* 0x000fe400078cc0ff */
[C---:B------:R-:W-:Y:S02]  /*74c0*/  ISETP.GT.AND P1, PT, R165.reuse, 0x31, !P1 ;  /* 0x00000031a500780c */ /* 0x040fe40004f24270 */
[----:B------:R-:W-:Y:S02]  /*74d0*/  ISETP.GT.AND P3, PT, R165, 0x50, !P3 ;  /* 0x00000050a500780c */ /* 0x000fe40005f64270 */
[C---:B------:R-:W-:Y:S02]  /*74e0*/  ISETP.LT.OR P1, PT, R164.reuse, 0x32, P1 ;  /* 0x00000032a400780c */ /* 0x040fe40000f21670 */
[----:B------:R-:W-:Y:S02]  /*74f0*/  ISETP.LT.OR P3, PT, R164, 0x51, P3 ;  /* 0x00000051a400780c */ /* 0x000fe40001f61670 */
[----:B------:R-:W-:-:S02]  /*7500*/  FSEL R130, R130, -INF , !P1 ;  /* 0xff80000082827808 */ /* 0x000fc40004800000 */
[----:B------:R-:W-:Y:S02]  /*7510*/  LOP3.LUT P1, RZ, R16, 0x400, RZ, 0xc0, !PT ;  /* 0x0000040010ff7812 */ /* 0x000fe4000782c0ff */
[C---:B------:R-:W-:Y:S02]  /*7520*/  ISETP.GT.AND P4, PT, R165.reuse, 0x51, !P4 ;  /* 0x00000051a500780c */ /* 0x040fe40006784270 */
[----:B------:R-:W-:Y:S02]  /*7530*/  ISETP.GT.AND P1, PT, R165, 0x38, !P1 ;  /* 0x00000038a500780c */ /* 0x000fe40004f24270 */
[----:B------:R-:W-:Y:S02]  /*7540*/  FSEL R139, R139, -INF , !P3 ;  /* 0xff8000008b8b7808 */ /* 0x000fe40005800000 */
[----:B------:R-:W-:Y:S02]  /*7550*/  ISETP.LT.OR P1, PT, R164, 0x39, P1 ;  /* 0x00000039a400780c */ /* 0x000fe40000f21670 */
[----:B0-----:R-:W-:-:S02]  /*7560*/  FMNMX.FTZ R159, R10, R9, !PT ;  /* 0x000000090a9f7209 */ /* 0x001fc40007810000 */
[----:B------:R-:W-:Y:S02]  /*7570*/  FSEL R133, R133, -INF , !P1 ;  /* 0xff80000085857808 */ /* 0x000fe40004800000 */
[----:B------:R-:W-:Y:S01]  /*7580*/  LOP3.LUT P1, RZ, R16, 0x200, RZ, 0xc0, !PT ;  /* 0x0000020010ff7812 */ /* 0x000fe2000782c0ff */
[----:B------:R-:W0:Y:S01]  /*7590*/  SHFL.BFLY PT, R168, R159, 0x1, 0x1f ;  /* 0x0c201f009fa87f89 */ /* 0x000e2200000e0000 */
[C---:B------:R-:W-:Y:S02]  /*75a0*/  ISETP.GT.AND P5, PT, R165.reuse, 0x58, !P5 ;  /* 0x00000058a500780c */ /* 0x040fe40006fa4270 */
[----:B------:R-:W-:Y:S02]  /*75b0*/  ISETP.GT.AND P1, PT, R165, 0x39, !P1 ;  /* 0x00000039a500780c */ /* 0x000fe40004f24270 */
[C---:B------:R-:W-:Y:S02]  /*75c0*/  ISETP.LT.OR P4, PT, R164.reuse, 0x52, P4 ;  /* 0x00000052a400780c */ /* 0x040fe40002781670 */
[----:B------:R-:W-:-:S02]  /*75d0*/  ISETP.LT.OR P1, PT, R164, 0x3a, P1 ;  /* 0x0000003aa400780c */ /* 0x000fc40000f21670 */
[----:B------:R-:W-:Y:S02]  /*75e0*/  ISETP.LT.OR P5, PT, R164, 0x59, P5 ;  /* 0x00000059a400780c */ /* 0x000fe40002fa1670 */
[----:B------:R-:W-:Y:S02]  /*75f0*/  FSEL R134, R134, -INF , !P1 ;  /* 0xff80000086867808 */ /* 0x000fe40004800000 */
[----:B------:R-:W-:Y:S02]  /*7600*/  LOP3.LUT P1, RZ, R16, 0x100, RZ, 0xc0, !PT ;  /* 0x0000010010ff7812 */ /* 0x000fe4000782c0ff */
[----:B------:R-:W-:Y:S02]  /*7610*/  FSEL R126, R126, -INF , !P4 ;  /* 0xff8000007e7e7808 */ /* 0x000fe40006000000 */
[----:B------:R-:W-:-:S04]  /*7620*/  ISETP.GT.AND P1, PT, R165, 0x40, !P1 ;  /* 0x00000040a500780c */ /* 0x000fc80004f24270 */
[----:B------:R-:W-:Y:S02]  /*7630*/  ISETP.LT.OR P1, PT, R164, 0x41, P1 ;  /* 0x00000041a400780c */ /* 0x000fe40000f21670 */
[----:B0-----:R-:W-:Y:S02]  /*7640*/  FMNMX.FTZ R9, R159, R168, !PT ;  /* 0x000000a89f097209 */ /* 0x001fe40007810000 */
[----:B------:R-:W-:Y:S02]  /*7650*/  FSEL R135, R135, -INF , !P1 ;  /* 0xff80000087877808 */ /* 0x000fe40004800000 */
[----:B------:R-:W-:Y:S01]  /*7660*/  LOP3.LUT P1, RZ, R16, 0x80, RZ, 0xc0, !PT ;  /* 0x0000008010ff7812 */ /* 0x000fe2000782c0ff */
[----:B------:R-:W-:-:S03]  /*7670*/  FMUL.FTZ R169, R9, UR11 ;  /* 0x0000000b09a97c20 */ /* 0x000fc60008410000 */
[----:B------:R-:W-:-:S04]  /*7680*/  ISETP.GT.AND P1, PT, R165, 0x41, !P1 ;  /* 0x00000041a500780c */ /* 0x000fc80004f24270 */
[----:B------:R-:W-:-:S04]  /*7690*/  ISETP.LT.OR P1, PT, R164, 0x42, P1 ;  /* 0x00000042a400780c */ /* 0x000fc80000f21670 */
[----:B------:R-:W-:Y:S02]  /*76a0*/  FSEL R136, R136, -INF , !P1 ;  /* 0xff80000088887808 */ /* 0x000fe40004800000 */
[----:B------:R-:W-:-:S04]  /*76b0*/  ISETP.GT.AND P1, PT, R165, 0x48, !P2 ;  /* 0x00000048a500780c */ /* 0x000fc80005724270 */
[----:B------:R-:W-:-:S04]  /*76c0*/  ISETP.LT.OR P1, PT, R164, 0x49, P1 ;  /* 0x00000049a400780c */ /* 0x000fc80000f21670 */
[----:B------:R-:W-:Y:S02]  /*76d0*/  FSEL R138, R138, -INF , !P1 ;  /* 0xff8000008a8a7808 */ /* 0x000fe40004800000 */
[----:B------:R-:W-:Y:S02]  /*76e0*/  ISETP.GT.AND P1, PT, R165, 0x49, !P6 ;  /* 0x00000049a500780c */ /* 0x000fe40007724270 */
[----:B------:R-:W-:Y:S02]  /*76f0*/  LOP3.LUT P6, RZ, R16, 0x2, RZ, 0xc0, !PT ;  /* 0x0000000210ff7812 */ /* 0x000fe400078cc0ff */
[----:B------:R-:W-:-:S04]  /*7700*/  ISETP.LT.OR P1, PT, R164, 0x4a, P1 ;  /* 0x0000004aa400780c */ /* 0x000fc80000f21670 */
[----:B------:R-:W-:Y:S02]  /*7710*/  FSEL R137, R137, -INF , !P1 ;  /* 0xff80000089897808 */ /* 0x000fe40004800000 */
[C---:B------:R-:W-:Y:S02]  /*7720*/  ISETP.GT.AND P1, PT, R165.reuse, RZ, !P6 ;  /* 0x000000ffa500720c */ /* 0x040fe40007724270 */
[----:B------:R-:W-:Y:S02]  /*7730*/  LOP3.LUT P6, RZ, R16, 0x1, RZ, 0xc0, !PT ;  /* 0x0000000110ff7812 */ /* 0x000fe400078cc0ff */
[----:B------:R-:W-:Y:S02]  /*7740*/  ISETP.LT.OR P1, PT, R164, 0x1, P1 ;  /* 0x00000001a400780c */ /* 0x000fe40000f21670 */
[----:B------:R-:W-:Y:S02]  /*7750*/  ISETP.GT.AND P2, PT, R165, 0x59, !P6 ;  /* 0x00000059a500780c */ /* 0x000fe40007744270 */
[----:B------:R-:W-:-:S02]  /*7760*/  FSEL R167, R0, -INF , !P1 ;  /* 0xff80000000a77808 */ /* 0x000fc40004800000 */
[----:B------:R-:W-:Y:S02]  /*7770*/  FSETP.NEU.FTZ.AND P1, PT, R9, -INF , PT ;  /* 0xff8000000900780b */ /* 0x000fe40003f3d000 */
[----:B------:R-:W-:Y:S02]  /*7780*/  FMNMX.FTZ R159, R167, R12, !PT ;  /* 0x0000000ca79f7209 */ /* 0x000fe40007810000 */
[----:B------:R-:W-:Y:S02]  /*7790*/  FSEL R169, R169, RZ, P1 ;  /* 0x000000ffa9a97208 */ /* 0x000fe40000800000 */
[----:B------:R-:W-:Y:S02]  /*77a0*/  FMNMX.FTZ R159, R2, R159, !PT ;  /* 0x0000009f029f7209 */ /* 0x000fe40007810000 */
[----:B------:R-:W-:Y:S01]  /*77b0*/  ISETP.LT.OR P2, PT, R164, 0x5a, P2 ;  /* 0x0000005aa400780c */ /* 0x000fe20001741670 */
[--C-:B------:R-:W-:Y:S01]  /*77c0*/  FFMA.FTZ R188, R153, UR11, -R169.reuse ;  /* 0x0000000b99bc7c23 */ /* 0x100fe200080108a9 */
[----:B------:R-:W-:Y:S01]  /*77d0*/  FMNMX.FTZ R0, R20, R159, !PT ;  /* 0x0000009f14007209 */ /* 0x000fe20007810000 */
[--C-:B------:R-:W-:Y:S01]  /*77e0*/  FFMA.FTZ R180, R161, UR11, -R169.reuse ;  /* 0x0000000ba1b47c23 */ /* 0x100fe200080108a9 */
[--C-:B------:R-:W-:Y:S01]  /*77f0*/  FFMA.FTZ R190, R154, UR11, -R169.reuse ;  /* 0x0000000b9abe7c23 */ /* 0x100fe200080108a9 */
[----:B------:R-:W-:Y:S01]  /*7800*/  FSEL R154, R131, -INF , !P5 ;  /* 0xff800000839a7808 */ /* 0x000fe20006800000 */
[--C-:B------:R-:W-:Y:S01]  /*7810*/  FFMA.FTZ R159, R155, UR11, -R169.reuse ;  /* 0x0000000b9b9f7c23 */ /* 0x100fe200080108a9 */
[----:B------:R-:W-:Y:S01]  /*7820*/  FMNMX.FTZ R153, R15, R0, !PT ;  /* 0x000000000f997209 */ /* 0x000fe20007810000 */
[--C-:B------:R-:W-:Y:S01]  /*7830*/  FFMA.FTZ R168, R143, UR11, -R169.reuse ;  /* 0x0000000b8fa87c23 */ /* 0x100fe200080108a9 */
[----:B------:R-:W-:Y:S01]  /*7840*/  FSEL R132, R132, -INF , !P2 ;  /* 0xff80000084847808 */ /* 0x000fe20005000000 */
[--C-:B------:R-:W-:Y:S01]  /*7850*/  FFMA.FTZ R21, R166, UR11, -R169.reuse ;  /* 0x0000000ba6157c23 */ /* 0x100fe200080108a9 */
[----:B------:R-:W-:Y:S01]  /*7860*/  FMNMX.FTZ R0, R120, R153, !PT ;  /* 0x0000009978007209 */ /* 0x000fe20007810000 */
[--C-:B------:R-:W-:Y:S01]  /*7870*/  FFMA.FTZ R184, R156, UR11, -R169.reuse ;  /* 0x0000000b9cb87c23 */ /* 0x100fe200080108a9 */
[--C-:B------:R-:W-:Y:S01]  /*7880*/  FFMA.FTZ R157, R157, UR11, -R169.reuse ;  /* 0x0000000b9d9d7c23 */ /* 0x100fe200080108a9 */
        /* <DEDUP_REMOVED lines=20> */
[----:B------:R-:W-:Y:S01]  /*79d0*/  FFMA.FTZ R169, R141, UR11, -R169 ;  /* 0x0000000b8da97c23 */ /* 0x000fe200080108a9 */
[----:B------:R-:W-:Y:S01]  /*79e0*/  FMNMX.FTZ R153, R127, R0, !PT ;  /* 0x000000007f997209 */ /* 0x000fe20007810000 */
[----:B------:R-:W-:Y:S01]  /*79f0*/  MUFU.EX2 R21, R21 ;  /* 0x0000001500157308 */ /* 0x000fe20000000800 */
[----:B------:R-:W-:-:S02]  /*7a00*/  FSEL R140, R9, RZ, P1 ;  /* 0x000000ff098c7208 */ /* 0x000fc40000800000 */
[----:B------:R-:W-:-:S03]  /*7a10*/  FMNMX.FTZ R0, R128, R153, !PT ;  /* 0x0000009980007209 */ /* 0x000fc60007810000 */
[----:B------:R-:W-:Y:S01]  /*7a20*/  FADD.FTZ R140, -R140, R11 ;  /* 0x0000000b8c8c7221 */ /* 0x000fe20000010100 */
[----:B------:R-:W-:Y:S01]  /*7a30*/  FMNMX.FTZ R153, R129, R0, !PT ;  /* 0x0000000081997209 */ /* 0x000fe20007810000 */
[----:B------:R-:W-:Y:S03]  /*7a40*/  MUFU.EX2 R188, R188 ;  /* 0x000000bc00bc7308 */ /* 0x000fe60000000800 */
[----:B------:R-:W-:-:S04]  /*7a50*/  FMNMX.FTZ R0, R130, R153, !PT ;  /* 0x0000009982007209 */ /* 0x000fc80007810000 */
        /* <DEDUP_REMOVED lines=14> */
[----:B------:R-:W-:-:S05]  /*7b40*/  FMNMX.FTZ R161, R132, R161, !PT ;  /* 0x000000a184a17209 */ /* 0x000fca0007810000 */
[----:B------:R-:W0:Y:S01]  /*7b50*/  SHFL.BFLY PT, R0, R161, 0x2, 0x1f ;  /* 0x0c401f00a1007f89 */ /* 0x000e2200000e0000 */
[----:B------:R-:W-:Y:S08]  /*7b60*/  MUFU.EX2 R155, R155 ;  /* 0x0000009b009b7308 */ /* 0x000ff00000000800 */
[----:B------:R-:W-:Y:S08]  /*7b70*/  MUFU.EX2 R180, R180 ;  /* 0x000000b400b47308 */ /* 0x000ff00000000800 */
[----:B------:R-:W-:Y:S01]  /*7b80*/  MUFU.EX2 R153, R162 ;  /* 0x000000a200997308 */ /* 0x000fe20000000800 */
[----:B0-----:R-:W-:-:S07]  /*7b90*/  FMNMX.FTZ R0, R161, R0, !PT ;  /* 0x00000000a1007209 */ /* 0x001fce0007810000 */
[----:B------:R-:W-:Y:S01]  /*7ba0*/  MUFU.EX2 R182, R182 ;  /* 0x000000b600b67308 */ /* 0x000fe20000000800 */
[----:B------:R-:W0:Y:S07]  /*7bb0*/  SHFL.BFLY PT, R161, R0, 0x1, 0x1f ;  /* 0x0c201f0000a17f89 */ /* 0x000e2e00000e0000 */
[----:B------:R-:W-:Y:S08]  /*7bc0*/  MUFU.EX2 R131, R131 ;  /* 0x0000008300837308 */ /* 0x000ff00000000800 */
[----:B------:R-:W-:Y:S08]  /*7bd0*/  MUFU.EX2 R176, R176 ;  /* 0x000000b000b07308 */ /* 0x000ff00000000800 */
[----:B------:R-:W-:Y:S01]  /*7be0*/  MUFU.EX2 R145, R145 ;  /* 0x0000009100917308 */ /* 0x000fe20000000800 */
[----:B0-----:R-:W-:Y:S01]  /*7bf0*/  FMNMX.FTZ R10, R0, R161, !PT ;  /* 0x000000a1000a7209 */ /* 0x001fe20007810000 */
[----:B------:R-:W-:-:S03]  /*7c00*/  FMUL.FTZ R0, R140, UR11 ;  /* 0x0000000b8c007c20 */ /* 0x000fc60008410000 */
[C---:B------:R-:W-:Y:S01]  /*7c10*/  FSETP.NEU.FTZ.AND P1, PT, R10.reuse, -INF , PT ;  /* 0xff8000000a00780b */ /* 0x040fe20003f3d000 */
[----:B------:R-:W-:Y:S02]  /*7c20*/  FMUL.FTZ R141, R10, UR11 ;  /* 0x0000000b0a8d7c20 */ /* 0x000fe40008410000 */
[----:B------:R-:W-:Y:S03]  /*7c30*/  MUFU.EX2 R178, R178 ;  /* 0x000000b200b27308 */ /* 0x000fe60000000800 */
[----:B------:R-:W-:-:S05]  /*7c40*/  FSEL R141, R141, RZ, P1 ;  /* 0x000000ff8d8d7208 */ /* 0x000fca0000800000 */
[----:B------:R-:W0:Y:S01]  /*7c50*/  MUFU.EX2 R0, R0 ;  /* 0x0000000000007308 */ /* 0x000e220000000800 */
[--C-:B------:R-:W-:Y:S01]  /*7c60*/  FFMA.FTZ R191, R20, UR11, -R141.reuse ;  /* 0x0000000b14bf7c23 */ /* 0x100fe2000801088d */
[--C-:B------:R-:W-:Y:S01]  /*7c70*/  FFMA.FTZ R20, R15, UR11, -R141.reuse ;  /* 0x0000000b0f147c23 */ /* 0x100fe2000801088d */
[----:B------:R-:W-:Y:S01]  /*7c80*/  FSEL R15, R10, RZ, P1 ;  /* 0x000000ff0a0f7208 */ /* 0x000fe20000800000 */
[--C-:B------:R-:W-:Y:S01]  /*7c90*/  FFMA.FTZ R189, R167, UR11, -R141.reuse ;  /* 0x0000000ba7bd7c23 */ /* 0x100fe2000801088d */
[--C-:B------:R-:W-:Y:S01]  /*7ca0*/  FFMA.FTZ R140, R2, UR11, -R141.reuse ;  /* 0x0000000b028c7c23 */ /* 0x100fe2000801088d */
[--C-:B------:R-:W-:Y:S01]  /*7cb0*/  FFMA.FTZ R185, R120, UR11, -R141.reuse ;  /* 0x0000000b78b97c23 */ /* 0x100fe2000801088d */
[--C-:B------:R-:W-:Y:S01]  /*7cc0*/  FFMA.FTZ R120, R121, UR11, -R141.reuse ;  /* 0x0000000b79787c23 */ /* 0x100fe2000801088d */
[----:B------:R-:W-:Y:S01]  /*7cd0*/  FADD.FTZ R15, -R15, R12 ;  /* 0x0000000c0f0f7221 */ /* 0x000fe20000010100 */
[----:B------:R-:W-:Y:S01]  /*7ce0*/  MUFU.EX2 R191, R191 ;  /* 0x000000bf00bf7308 */ /* 0x000fe20000000800 */
[--C-:B------:R-:W-:Y:S01]  /*7cf0*/  FFMA.FTZ R187, R122, UR11, -R141.reuse ;  /* 0x0000000b7abb7c23 */ /* 0x100fe2000801088d */
[--C-:B------:R-:W-:Y:S01]  /*7d00*/  FFMA.FTZ R122, R123, UR11, -R141.reuse ;  /* 0x0000000b7b7a7c23 */ /* 0x100fe2000801088d */
[----:B------:R-:W-:Y:S01]  /*7d10*/  FMUL.FTZ R15, R15, UR11 ;  /* 0x0000000b0f0f7c20 */ /* 0x000fe20008410000 */
[--C-:B------:R-:W-:Y:S01]  /*7d20*/  FFMA.FTZ R12, R128, UR11, -R141.reuse ;  /* 0x0000000b800c7c23 */ /* 0x100fe2000801088d */
[--C-:B------:R-:W-:Y:S01]  /*7d30*/  FFMA.FTZ R128, R130, UR11, -R141.reuse ;  /* 0x0000000b82807c23 */ /* 0x100fe2000801088d */
[--C-:B------:R-:W-:Y:S01]  /*7d40*/  FFMA.FTZ R130, R134, UR11, -R141.reuse ;  /* 0x0000000b86827c23 */ /* 0x100fe2000801088d */
[----:B------:R-:W-:Y:S01]  /*7d50*/  FFMA.FTZ R181, R124, UR11, -R141 ;  /* 0x0000000b7cb57c23 */ /* 0x000fe2000801088d */
[----:B------:R-:W-:Y:S01]  /*7d60*/  MUFU.EX2 R189, R189 ;  /* 0x000000bd00bd7308 */ /* 0x000fe20000000800 */
[----:B0-----:R-:W-:Y:S01]  /*7d70*/  FFMA.FTZ R121, R0, R8, R21 ;  /* 0x0000000800797223 */ /* 0x001fe20000010015 */
[--C-:B------:R-:W-:Y:S01]  /*7d80*/  FFMA.FTZ R124, R125, UR11, -R141.reuse ;  /* 0x0000000b7d7c7c23 */ /* 0x100fe2000801088d */
[--C-:B------:R-:W-:Y:S01]  /*7d90*/  FFMA.FTZ R183, R127, UR11, -R141.reuse ;  /* 0x0000000b7fb77c23 */ /* 0x100fe2000801088d */
[----:B------:R-:W-:Y:S01]  /*7da0*/  FFMA.FTZ R177, R129, UR11, -R141 ;  /* 0x0000000b81b17c23 */ /* 0x000fe2000801088d */
[----:B------:R-:W-:Y:S01]  /*7db0*/  FADD.FTZ R121, R188, R121 ;  /* 0x00000079bc797221 */ /* 0x000fe20000010000 */
[--C-:B------:R-:W-:Y:S01]  /*7dc0*/  FFMA.FTZ R179, R133, UR11, -R141.reuse ;  /* 0x0000000b85b37c23 */ /* 0x100fe2000801088d */
[----:B------:R-:W-:Y:S01]  /*7dd0*/  FFMA.FTZ R175, R138, UR11, -R141 ;  /* 0x0000000b8aaf7c23 */ /* 0x000fe2000801088d */
[----:B------:R0:W1:Y:S01]  /*7de0*/  MUFU.EX2 R2, R15 ;  /* 0x0000000f00027308 */ /* 0x0000620000000800 */
[----:B------:R-:W-:Y:S01]  /*7df0*/  FADD.FTZ R134, R190, R121 ;  /* 0x00000079be867221 */ /* 0x000fe20000010000 */
[--C-:B------:R-:W-:Y:S01]  /*7e00*/  FFMA.FTZ R173, R135, UR11, -R141.reuse ;  /* 0x0000000b87ad7c23 */ /* 0x100fe2000801088d */
[--C-:B------:R-:W-:Y:S01]  /*7e10*/  FFMA.FTZ R139, R139, UR11, -R141.reuse ;  /* 0x0000000b8b8b7c23 */ /* 0x100fe2000801088d */
[--C-:B------:R-:W-:Y:S01]  /*7e20*/  FFMA.FTZ R126, R126, UR11, -R141.reuse ;  /* 0x0000000b7e7e7c23 */ /* 0x100fe2000801088d */
[--C-:B------:R-:W-:Y:S01]  /*7e30*/  FFMA.FTZ R154, R154, UR11, -R141.reuse ;  /* 0x0000000b9a9a7c23 */ /* 0x100fe2000801088d */
[----:B------:R-:W-:-:S02]  /*7e40*/  FFMA.FTZ R132, R132, UR11, -R141 ;  /* 0x0000000b84847c23 */ /* 0x000fc4000801088d */
[----:B------:R-:W2:Y:S01]  /*7e50*/  MUFU.EX2 R140, R140 ;  /* 0x0000008c008c7308 */ /* 0x000ea20000000800 */
[----:B0-----:R-:W-:-:S04]  /*7e60*/  FADD.FTZ R15, R159, R134 ;  /* 0x000000869f0f7221 */ /* 0x001fc80000010000 */
[----:B------:R-:W-:-:S03]  /*7e70*/  FADD.FTZ R134, R184, R15 ;  /* 0x0000000fb8867221 */ /* 0x000fc60000010000 */
[----:B------:R-:W0:Y:S01]  /*7e80*/  MUFU.EX2 R20, R20 ;  /* 0x0000001400147308 */ /* 0x000e220000000800 */
[----:B-1----:R-:W-:Y:S01]  /*7e90*/  FFMA.FTZ R3, R2, R3, R189 ;  /* 0x0000000302037223 */ /* 0x002fe200000100bd */
[----:B------:R-:W-:Y:S01]  /*7ea0*/  FADD.FTZ R15, R157, R134 ;  /* 0x000000869d0f7221 */ /* 0x000fe20000010000 */
[----:B------:R-:W-:-:S03]  /*7eb0*/  FFMA.FTZ R134, R136, UR11, -R141 ;  /* 0x0000000b88867c23 */ /* 0x000fc6000801088d */
[----:B------:R-:W-:Y:S02]  /*7ec0*/  FADD.FTZ R136, R186, R15 ;  /* 0x0000000fba887221 */ /* 0x000fe40000010000 */
[----:B------:R-:W1:Y:S01]  /*7ed0*/  MUFU.EX2 R185, R185 ;  /* 0x000000b900b97308 */ /* 0x000e620000000800 */
[----:B--2---:R-:W-:Y:S01]  /*7ee0*/  FADD.FTZ R8, R140, R3 ;  /* 0x000000038c087221 */ /* 0x004fe20000010000 */
[----:B------:R-:W-:-:S03]  /*7ef0*/  FADD.FTZ R15, R155, R136 ;  /* 0x000000889b0f7221 */ /* 0x000fc60000010000 */
[----:B------:R-:W-:Y:S01]  /*7f00*/  FADD.FTZ R3, R191, R8 ;  /* 0x00000008bf037221 */ /* 0x000fe20000010000 */
[----:B------:R-:W-:Y:S02]  /*7f10*/  FADD.FTZ R136, R180, R15 ;  /* 0x0000000fb4887221 */ /* 0x000fe40000010000 */
[----:B------:R-:W2:Y:S01]  /*7f20*/  MUFU.EX2 R120, R120 ;  /* 0x0000007800787308 */ /* 0x000ea20000000800 */
[----:B0-----:R-:W-:Y:S01]  /*7f30*/  FADD.FTZ R8, R20, R3 ;  /* 0x0000000314087221 */ /* 0x001fe20000010000 */
[----:B------:R-:W-:Y:S01]  /*7f40*/  FADD.FTZ R15, R153, R136 ;  /* 0x00000088990f7221 */ /* 0x000fe20000010000 */
[----:B------:R-:W-:-:S03]  /*7f50*/  FFMA.FTZ R136, R137, UR11, -R141 ;  /* 0x0000000b89887c23 */ /* 0x000fc6000801088d */
[----:B------:R-:W-:Y:S02]  /*7f60*/  FADD.FTZ R138, R182, R15 ;  /* 0x0000000fb68a7221 */ /* 0x000fe40000010000 */
[----:B------:R-:W0:Y:S01]  /*7f70*/  MUFU.EX2 R187, R187 ;  /* 0x000000bb00bb7308 */ /* 0x000e220000000800 */
[----:B-1----:R-:W-:Y:S01]  /*7f80*/  FADD.FTZ R3, R185, R8 ;  /* 0x00000008b9037221 */ /* 0x002fe20000010000 */
[----:B------:R-:W-:-:S04]  /*7f90*/  FADD.FTZ R15, R131, R138 ;  /* 0x0000008a830f7221 */ /* 0x000fc80000010000 */
[----:B------:R-:W-:Y:S02]  /*7fa0*/  FADD.FTZ R138, R176, R15 ;  /* 0x0000000fb08a7221 */ /* 0x000fe40000010000 */
[----:B------:R-:W1:Y:S01]  /*7fb0*/  MUFU.EX2 R122, R122 ;  /* 0x0000007a007a7308 */ /* 0x000e620000000800 */
[----:B--2---:R-:W-:Y:S01]  /*7fc0*/  FADD.FTZ R8, R120, R3 ;  /* 0x0000000378087221 */ /* 0x004fe20000010000 */
[----:B------:R-:W-:-:S04]  /*7fd0*/  FADD.FTZ R15, R145, R138 ;  /* 0x0000008a910f7221 */ /* 0x000fc80000010000 */
[----:B------:R-:W-:Y:S02]  /*7fe0*/  FADD.FTZ R138, R178, R15 ;  /* 0x0000000fb28a7221 */ /* 0x000fe40000010000 */
        /* <DEDUP_REMOVED lines=54> */
.L_x_1008:
[----:B------:R-:W-:Y:S01]  /*8350*/  UIADD3 UR6, UR6, 0x30860, URZ ;  /* 0x0003086006067890 */ /* 0x000fe2000fffe03f */
[C---:B------:R-:W-:Y:S01]  /*8360*/  ISETP.GT.AND P1, PT, R13.reuse, UR50, PT ;  /* 0x000000320d007c0c */ /* 0x040fe2000bf24270 */
[----:B------:R-:W-:Y:S01]  /*8370*/  UMOV UR41, UR39 ;  /* 0x0000002700297c82 */ /* 0x000fe20008000000 */
[----:B------:R-:W-:Y:S01]  /*8380*/  UMOV UR4, UR38 ;  /* 0x0000002600047c82 */ /* 0x000fe20008000000 */
[----:B------:R-:W-:Y:S01]  /*8390*/  UPRMT UR6, UR61, 0x654, UR6 ;  /* 0x000006543d067896 */ /* 0x000fe20008000006 */
[----:B------:R-:W-:Y:S01]  /*83a0*/  F2FP.BF16.F32.PACK_AB R183, R12, R183 ;  /* 0x000000b70cb7723e */ /* 0x000fe200000010ff */
[----:B------:R-:W-:Y:S01]  /*83b0*/  VIADD R13, R13, 0xffffffff ;  /* 0xffffffff0d0d7836 */ /* 0x000fe20000000000 */
[----:B------:R-:W-:Y:S01]  /*83c0*/  F2FP.BF16.F32.PACK_AB R170, R11, R170 ;  /* 0x000000aa0baa723e */ /* 0x000fe200000010ff */
[----:B------:R-:W-:Y:S01]  /*83d0*/  IMAD.MOV.U32 R12, RZ, RZ, R10 ;  /* 0x000000ffff0c7224 */ /* 0x000fe200078e000a */
[----:B------:R-:W-:Y:S01]  /*83e0*/  F2FP.BF16.F32.PACK_AB R188, R188, R21 ;  /* 0x00000015bcbc723e */ /* 0x000fe200000010ff */
[----:B------:R-:W-:Y:S01]  /*83f0*/  IMAD.MOV.U32 R11, RZ, RZ, R9 ;  /* 0x000000ffff0b7224 */ /* 0x000fe200078e0009 */
[----:B------:R-:W-:-:S02]  /*8400*/  F2FP.BF16.F32.PACK_AB R189, R140, R189 ;  /* 0x000000bd8cbd723e */ /* 0x000fc400000010ff */
[----:B------:R-:W-:Y:S01]  /*8410*/  SYNCS.ARRIVE.TRANS64.RED.A1T0 RZ, [UR6], RZ ;  /* 0x000000ffffff79a7 */ /* 0x000fe20008100406 */
        /* <DEDUP_REMOVED lines=21> */
.L_x_990:
[----:B------:R-:W-:Y:S01]  /*8570*/  ISETP.NE.AND P2, PT, R199, 0x1, PT ;  /* 0x00000001c700780c */ /* 0x000fe20003f45270 */
[----:B------:R-:W-:Y:S01]  /*8580*/  UIADD3 UR4, UR42, 0x7f, URZ ;  /* 0x0000007f2a047890 */ /* 0x000fe2000fffe03f */
[----:B------:R-:W-:Y:S02]  /*8590*/  IADD3 R14, R17, 0x1, -R14 ;  /* 0x00000001110e7810 */ /* 0x000fe40007ffe80e */
[----:B------:R-:W-:-:S09]  /*85a0*/  LOP3.LUT P1, RZ, R16, 0x80000, RZ, 0xc0, !PT ;  /* 0x0008000010ff7812 */ /* 0x000fd2000782c0ff */
[----:B------:R-:W0:Y:S08]  /*85b0*/  @P2 LDC R11, c[0x0][0x44c] ;  /* 0x00011300ff0b2b82 */ /* 0x000e300000000800 */
[----:B------:R-:W1:Y:S01]  /*85c0*/  @P2 LDC R15, c[0x0][0x450] ;  /* 0x00011400ff0f2b82 */ /* 0x000e620000000800 */
[----:B0-----:R-:W-:-:S04]  /*85d0*/  @P2 IMAD.HI.U32 R12, R11, UR4, RZ ;  /* 0x000000040b0c2c27 */ /* 0x001fc8000f8e00ff */
[----:B------:R-:W-:Y:S01]  /*85e0*/  IMAD.U32 R11, RZ, RZ, UR4 ;  /* 0x00000004ff0b7e24 */ /* 0x000fe2000f8e00ff */
[----:B-1----:R-:W-:-:S05]  /*85f0*/  @P2 SHF.R.U32.HI R11, RZ, R15, R12 ;  /* 0x0000000fff0b2219 */ /* 0x002fca000001160c */
[----:B------:R-:W-:-:S04]  /*8600*/  IMAD.IADD R11, R14, 0x1, R11 ;  /* 0x000000010e0b7824 */ /* 0x000fc800078e020b */
[----:B------:R-:W-:-:S05]  /*8610*/  VIADD R12, R11, -UR55 ;  /* 0x800000370b0c7c36 */ /* 0x000fca0008000000 */
[----:B------:R-:W-:Y:S01]  /*8620*/  R2UR UR14, R12 ;  /* 0x000000000c0e72ca */ /* 0x000fe200000e0000 */
[----:B------:R-:W-:-:S14]  /*8630*/  @!P1 BRA `(.L_x_1010) ;  /* 0x0000000000509947 */ /* 0x000fdc0003800000 */
[----:B------:R-:W-:-:S13]  /*8640*/  R2UR UR10, R11 ;  /* 0x000000000b0a72ca */ /* 0x000fda00000e0000 */
[----:B------:R-:W-:-:S06]  /*8650*/  UISETP.GT.AND UP0, UPT, UR10, -0x1, UPT ;  /* 0xffffffff0a00788c */ /* 0x000fcc000bf04270 */
[----:B------:R-:W-:-:S13]  /*8660*/  PLOP3.LUT P1, PT, PT, PT, UP0, 0x80, 0x0 ;  /* 0x000000000000781c */ /* 0x000fda0003f2f008 */
[----:B------:R-:W-:Y:S05]  /*8670*/  @P1 BRA `(.L_x_1011) ;  /* 0x0000000000201947 */ /* 0x000fea0003800000 */
[----:B------:R-:W-:Y:S01]  /*8680*/  ULDC UR15, c[0x0][0x9e4] ;  /* 0x00027900000f7ab9 */ /* 0x000fe20000000800 */
[----:B------:R-:W-:Y:S02]  /*8690*/  ULOP3.LUT UR10, URZ, UR10, URZ, 0x33, !UPT ;  /* 0x0000000a3f0a7292 */ /* 0x000fe4000f8e333f */
[----:B------:R-:W-:-:S11]  /*86a0*/  UISETP.NE.AND UP0, UPT, UR15, 0x1, UPT ;  /* 0x000000010f00788c */ /* 0x000fd6000bf05270 */
[----:B------:R-:W-:Y:S02]  /*86b0*/  @UP0 ULDC.64 UR4, c[0x0][0x9e8] ;  /* 0x00027a0000040ab9 */ /* 0x000fe40000000a00 */
[----:B------:R-:W-:-:S04]  /*86c0*/  UIMAD.WIDE.U32 UR6, UR10, UR4, URZ ;  /* 0x000000040a0672a5 */ /* 0x000fc8000f8e003f */
[----:B------:R-:W-:-:S04]  /*86d0*/  @UP0 USHF.R.U32.HI UR10, URZ, UR5, UR7 ;  /* 0x000000053f0a0299 */ /* 0x000fc80008011607 */
[----:B------:R-:W-:Y:S01]  /*86e0*/  ULOP3.LUT UR10, URZ, UR10, URZ, 0x33, !UPT ;  /* 0x0000000a3f0a7292 */ /* 0x000fe2000f8e333f */
[----:B------:R-:W-:Y:S11]  /*86f0*/  BRA `(.L_x_1012) ;  /* 0x0000000000147947 */ /* 0x000ff60003800000 */
.L_x_1011:
[----:B------:R-:W-:Y:S02]  /*8700*/  ULDC UR15, c[0x0][0x9e4] ;  /* 0x00027900000f7ab9 */ /* 0x000fe40000000800 */
[----:B------:R-:W-:-:S11]  /*8710*/  UISETP.NE.AND UP0, UPT, UR15, 0x1, UPT ;  /* 0x000000010f00788c */ /* 0x000fd6000bf05270 */
[----:B------:R-:W-:Y:S02]  /*8720*/  @UP0 ULDC.64 UR4, c[0x0][0x9e8] ;  /* 0x00027a0000040ab9 */ /* 0x000fe40000000a00 */
[----:B------:R-:W-:-:S04]  /*8730*/  UIMAD.WIDE.U32 UR6, UR10, UR4, URZ ;  /* 0x000000040a0672a5 */ /* 0x000fc8000f8e003f */
[----:B------:R-:W-:-:S12]  /*8740*/  @UP0 USHF.R.U32.HI UR10, URZ, UR5, UR7 ;  /* 0x000000053f0a0299 */ /* 0x000fd80008011607 */
.L_x_1012:
[----:B------:R-:W-:-:S04]  /*8750*/  UIMAD UR10, UR10, UR15, URZ ;  /* 0x0000000f0a0a72a4 */ /* 0x000fc8000f8e023f */
[----:B------:R-:W-:-:S04]  /*8760*/  UISETP.LT.AND UP0, UPT, UR14, UR10, UPT ;  /* 0x0000000a0e00728c */ /* 0x000fc8000bf01270 */
[----:B------:R-:W-:-:S12]  /*8770*/  USEL UR14, UR14, UR10, !UP0 ;  /* 0x0000000a0e0e7287 */ /* 0x000fd8000c000000 */
.L_x_1010:
[----:B------:R-:W-:-:S04]  /*8780*/  UIADD3 UR4, UR14, 0x5f, URZ ;  /* 0x0000005f0e047890 */ /* 0x000fc8000fffe03f */
[----:B------:R-:W-:-:S04]  /*8790*/  UIMAD.WIDE UR4, UR4, 0x2aaaaaab, URZ ;  /* 0x2aaaaaab040478a5 */ /* 0x000fc8000f8e023f */
[----:B------:R-:W-:-:S04]  /*87a0*/  USHF.R.U32.HI UR4, URZ, 0x1f, UR5 ;  /* 0x0000001f3f047899 */ /* 0x000fc80008011605 */
[----:B------:R-:W-:-:S04]  /*87b0*/  ULEA.HI.SX32 UR4, UR5, UR4, 0x1c ;  /* 0x0000000405047291 */ /* 0x000fc8000f8fe23f */
[----:B------:R-:W-:-:S04]  /*87c0*/  UISETP.LT.AND UP0, UPT, UR60, UR4, UPT ;  /* 0x000000043c00728c */ /* 0x000fc8000bf01270 */
[----:B------:R-:W-:-:S06]  /*87d0*/  USEL UR50, UR60, UR4, !UP0 ;  /* 0x000000043c327287 */ /* 0x000fcc000c000000 */
[----:B------:R-:W-:-:S13]  /*87e0*/  ISETP.GE.AND P1, PT, R13, UR50, PT ;  /* 0x000000320d007c0c */ /* 0x000fda000bf26270 */
[----:B------:R-:W-:Y:S05]  /*87f0*/  @!P1 BRA `(.L_x_1013) ;  /* 0x0000002400189947 */ /* 0x000fea0003800000 */
[----:B------:R-:W-:Y:S01]  /*8800*/  IMAD.MOV.U32 R11, RZ, RZ, R10 ;  /* 0x000000ffff0b7224 */ /* 0x000fe200078e000a */
[----:B------:R-:W-:Y:S01]  /*8810*/  UMOV UR41, UR39 ;  /* 0x0000002700297c82 */ /* 0x000fe20008000000 */
[----:B------:R-:W-:Y:S01]  /*8820*/  IMAD.MOV.U32 R12, RZ, RZ, R9 ;  /* 0x000000ffff0c7224 */ /* 0x000fe200078e0009 */
[----:B------:R-:W-:Y:S01]  /*8830*/  UMOV UR4, UR38 ;  /* 0x0000002600047c82 */ /* 0x000fe20008000000 */
[----:B------:R-:W-:Y:S01]  /*8840*/  ULDC UR5, c[0x0][0x9d8] ;  /* 0x0002760000057ab9 */ /* 0x000fe20000000800 */
[----:B------:R-:W-:-:S05]  /*8850*/  ULDC UR51, c[0x0][0x988] ;  /* 0x0002620000337ab9 */ /* 0x000fca0000000800 */
.L_x_1024:
[----:B------:R-:W-:-:S04]  /*8860*/  UISETP.NE.AND UP0, UPT, UR4, 0x1, UPT ;  /* 0x000000010400788c */ /* 0x000fc8000bf05270 */
[----:B------:R-:W-:-:S04]  /*8870*/  USEL UR39, URZ, 0x1, UP0 ;  /* 0x000000013f277887 */ /* 0x000fc80008000000 */
[----:B------:R-:W-:Y:S01]  /*8880*/  ULOP3.LUT UR39, UR41, UR39, URZ, 0x3c, !UPT ;  /* 0x0000002729277292 */ /* 0x000fe2000f8e3c3f */
[----:B------:R-:W-:Y:S11]  /*8890*/  @!P0 BRA `(.L_x_1014) ;  /* 0x0000000000048947 */ /* 0x000ff60003800000 */
[----:B------:R-:W-:Y:S01]  /*88a0*/  BPT.TRAP 0x1 ;  /* 0x000000040000795c */ /* 0x000fe20000300000 */
.L_x_1014:
        /* <DEDUP_REMOVED lines=9> */
.L_x_1015:
[----:B-1----:R-:W-:Y:S05]  /*8940*/  @P1 BRA `(.L_x_1016) ;  /* 0x0000000000081947 */ /* 0x002fea0003800000 */
[----:B------:R-:W1:Y:S02]  /*8950*/  SYNCS.PHASECHK.TRANS64.TRYWAIT P1, [UR7+0x30830], R9 ;  /* 0x03083009ff0075a7 */ /* 0x000e640008020147 */
[----:B-1----:R-:W-:Y:S05]  /*8960*/  @!P1 BRA `(.L_x_1017) ;  /* 0x000000d400b89947 */ /* 0x002fea0003800000 */
.L_x_1016:
        /* <DEDUP_REMOVED lines=169> */
.L_x_1018:
[----:B------:R-:W-:Y:S01]  /*9400*/  ULEA UR6, UR4, UR40, 0x3 ;  /* 0x0000002804067291 */ /* 0x000fe2000f8e183f */
[----:B------:R-:W-:-:S05]  /*9410*/  IMAD.U32 R0, RZ, RZ, UR41 ;  /* 0x00000029ff007e24 */ /* 0x000fca000f8e00ff */
[----:B------:R-:W-:-:S04]  /*9420*/  SHF.L.U32 R0, R0, 0x1f, RZ ;  /* 0x0000001f00007819 */ /* 0x000fc800000006ff */
[----:B------:R2:W3:Y:S01]  /*9430*/  SYNCS.PHASECHK.TRANS64.TRYWAIT P1, [UR6+0x30850], R0 ;  /* 0x03085000ff0075a7 */ /* 0x0004e20008020146 */
[----:B------:R-:W-:Y:S05]  /*9440*/  @!P0 BRA `(.L_x_1019) ;  /* 0x0000000000048947 */ /* 0x000fea0003800000 */
[----:B------:R-:W-:Y:S01]  /*9450*/  BPT.TRAP 0x1 ;  /* 0x000000040000795c */ /* 0x000fe20000300000 */
.L_x_1019:
[----:B---3--:R-:W-:Y:S05]  /*9460*/  @P1 BRA `(.L_x_1020) ;  /* 0x0000000000081947 */ /* 0x008fea0003800000 */
[----:B------:R-:W3:Y:S02]  /*9470*/  SYNCS.PHASECHK.TRANS64.TRYWAIT P1, [UR6+0x30850], R0 ;  /* 0x03085000ff0075a7 */ /* 0x000ee40008020146 */
[----:B---3--:R-:W-:Y:S05]  /*9480*/  @!P1 BRA `(.L_x_1021) ;  /* 0x000000cc00089947 */ /* 0x008fea0003800000 */
.L_x_1020:
        /* <DEDUP_REMOVED lines=37> */
.L_x_1022:
        /* <DEDUP_REMOVED lines=23> */
[----:B01----:R-:W-:Y:S01]  /*9850*/  FMNMX.FTZ R9, R169, R12, !PT ;  /* 0x0000000ca9097209 */ /* 0x003fe20007810000 */
        /* <DEDUP_REMOVED lines=12> */
[----:B------:R-:W-:Y:S01]  /*9920*/  FMUL.FTZ R143, R148, UR5 ;  /* 0x00000005948f7c20 */ /* 0x000fe20008410000 */
[----:B------:R-:W-:Y:S01]  /*9930*/  FMUL.FTZ R130, R150, UR5 ;  /* 0x0000000596827c20 */ /* 0x000fe20008410000 */
[----:B------:R-:W1:Y:S01]  /*9940*/  MUFU.TANH R170, R170 ;  /* 0x000000aa00aa7308 */ /* 0x000e620000002400 */
        /* <DEDUP_REMOVED lines=19> */
[----:B------:R-:W-:Y:S01]  /*9a80*/  UMOV UR11, UR51 ;  /* 0x00000033000b7c82 */ /* 0x000fe20008000000 */
[----:B------:R-:W-:-:S03]  /*9a90*/  UIADD3 UR7, UR7, 0x30840, URZ ;  /* 0x0003084007077890 */ /* 0x000fc6000fffe03f */
[----:B------:R-:W1:Y:S01]  /*9aa0*/  MUFU.TANH R21, R21 ;  /* 0x0000001500157308 */ /* 0x000e620000002400 */
[----:B--2---:R-:W-:Y:S01]  /*9ab0*/  FMNMX.FTZ R2, R20, R149, !PT ;  /* 0x0000009514027209 */ /* 0x004fe20007810000 */
[----:B------:R-:W-:Y:S01]  /*9ac0*/  FMUL.FTZ R149, R160, UR5 ;  /* 0x00000005a0957c20 */ /* 0x000fe20008410000 */
[----:B------:R-:W-:-:S05]  /*9ad0*/  UPRMT UR7, UR61, 0x654, UR7 ;  /* 0x000006543d077896 */ /* 0x000fca0008000007 */
[----:B------:R-:W2:Y:S01]  /*9ae0*/  MUFU.TANH R172, R172 ;  /* 0x000000ac00ac7308 */ /* 0x000ea20000002400 */
[----:B0-----:R-:W-:-:S03]  /*9af0*/  FMNMX.FTZ R9, R171, R0, !PT ;  /* 0x00000000ab097209 */ /* 0x001fc60007810000 */
[----:B------:R-:W-:Y:S04]  /*9b00*/  SYNCS.ARRIVE.TRANS64.RED.A1T0 RZ, [UR7], RZ ;  /* 0x000000ffffff79a7 */ /* 0x000fe80008100407 */
        /* <DEDUP_REMOVED lines=47> */
[----:B0-----:R-:W-:Y:S01]  /*9e00*/  FMNMX.FTZ R2, R144, R151, !PT ;  /* 0x0000009790027209 */ /* 0x001fe20007810000 */
[----:B------:R-:W-:-:S06]  /*9e10*/  FMUL.FTZ R151, R166, UR5 ;  /* 0x00000005a6977c20 */ /* 0x000fcc0008410000 */
        /* <DEDUP_REMOVED lines=38> */
[----:B0-----:R-:W-:-:S05]  /*a080*/  FMNMX.FTZ R9, R2, R9, !PT ;  /* 0x0000000902097209 */ /* 0x001fca0007810000 */
[C---:B------:R-:W-:Y:S01]  /*a090*/  FADD.FTZ R12, -R9.reuse, R12 ;  /* 0x0000000c090c7221 */ /* 0x040fe20000010100 */
[----:B------:R-:W-:Y:S01]  /*a0a0*/  FMUL.FTZ R158, R9, UR11 ;  /* 0x0000000b099e7c20 */ /* 0x000fe20008410000 */
[----:B-1----:R-:W-:Y:S02]  /*a0b0*/  FMNMX.FTZ R10, R156, R157, !PT ;  /* 0x0000009d9c0a7209 */ /* 0x002fe40007810000 */
[----:B------:R-:W-:Y:S01]  /*a0c0*/  FMUL.FTZ R12, R12, UR11 ;  /* 0x0000000b0c0c7c20 */ /* 0x000fe20008410000 */
[--C-:B------:R-:W-:Y:S01]  /*a0d0*/  FFMA.FTZ R188, R168, UR11, -R158.reuse ;  /* 0x0000000ba8bc7c23 */ /* 0x100fe2000801089e */
[--C-:B------:R-:W-:Y:S01]  /*a0e0*/  FFMA.FTZ R190, R170, UR11, -R158.reuse ;  /* 0x0000000baabe7c23 */ /* 0x100fe2000801089e */
[--C-:B------:R-:W-:Y:S01]  /*a0f0*/  FFMA.FTZ R155, R171, UR11, -R158.reuse ;  /* 0x0000000bab9b7c23 */ /* 0x100fe2000801089e */
[C---:B------:R-:W-:Y:S01]  /*a100*/  FADD.FTZ R11, -R10.reuse, R11 ;  /* 0x0000000b0a0b7221 */ /* 0x040fe20000010100 */
[----:B------:R-:W-:Y:S01]  /*a110*/  FMUL.FTZ R161, R10, UR11 ;  /* 0x0000000b0aa17c20 */ /* 0x000fe20008410000 */
[----:B------:R0:W-:Y:S01]  /*a120*/  MUFU.EX2 R0, R12 ;  /* 0x0000000c00007308 */ /* 0x0001e20000000800 */
[--C-:B------:R-:W-:Y:S01]  /*a130*/  FFMA.FTZ R184, R172, UR11, -R158.reuse ;  /* 0x0000000bacb87c23 */ /* 0x100fe2000801089e */
[----:B------:R-:W-:Y:S01]  /*a140*/  FMUL.FTZ R157, R11, UR11 ;  /* 0x0000000b0b9d7c20 */ /* 0x000fe20008410000 */
[--C-:B------:R-:W-:Y:S01]  /*a150*/  FFMA.FTZ R11, R169, UR11, -R158.reuse ;  /* 0x0000000ba90b7c23 */ /* 0x100fe2000801089e */
[--C-:B------:R-:W-:Y:S01]  /*a160*/  FFMA.FTZ R189, R14, UR11, -R161.reuse ;  /* 0x0000000b0ebd7c23 */ /* 0x100fe200080108a1 */
[--C-:B------:R-:W-:Y:S01]  /*a170*/  FFMA.FTZ R191, R20, UR11, -R161.reuse ;  /* 0x0000000b14bf7c23 */ /* 0x100fe200080108a1 */
[--C-:B------:R-:W-:Y:S01]  /*a180*/  FFMA.FTZ R14, R21, UR11, -R161.reuse ;  /* 0x0000000b150e7c23 */ /* 0x100fe200080108a1 */
[--C-:B------:R-:W-:Y:S01]  /*a190*/  FFMA.FTZ R185, R120, UR11, -R161.reuse ;  /* 0x0000000b78b97c23 */ /* 0x100fe200080108a1 */
[----:B------:R1:W-:Y:S01]  /*a1a0*/  MUFU.EX2 R2, R157 ;  /* 0x0000009d00027308 */ /* 0x0003e20000000800 */
[--C-:B0-----:R-:W-:Y:S01]  /*a1b0*/  FFMA.FTZ R12, R15, UR11, -R161.reuse ;  /* 0x0000000b0f0c7c23 */ /* 0x101fe200080108a1 */
[--C-:B------:R-:W-:Y:S01]  /*a1c0*/  FFMA.FTZ R20, R121, UR11, -R161.reuse ;  /* 0x0000000b79147c23 */ /* 0x100fe200080108a1 */
[--C-:B------:R-:W-:Y:S01]  /*a1d0*/  FFMA.FTZ R186, R174, UR11, -R158.reuse ;  /* 0x0000000baeba7c23 */ /* 0x100fe2000801089e */
[--C-:B------:R-:W-:Y:S01]  /*a1e0*/  FFMA.FTZ R187, R122, UR11, -R161.reuse ;  /* 0x0000000b7abb7c23 */ /* 0x100fe200080108a1 */
[--C-:B------:R-:W-:Y:S01]  /*a1f0*/  FFMA.FTZ R159, R175, UR11, -R158.reuse ;  /* 0x0000000baf9f7c23 */ /* 0x100fe2000801089e */
[--C-:B------:R-:W-:Y:S01]  /*a200*/  FFMA.FTZ R120, R123, UR11, -R161.reuse ;  /* 0x0000000b7b787c23 */ /* 0x100fe200080108a1 */
[--C-:B------:R-:W-:Y:S01]  /*a210*/  FFMA.FTZ R179, R130, UR11, -R161.reuse ;  /* 0x0000000b82b37c23 */ /* 0x100fe200080108a1 */
[----:B------:R-:W0:Y:S01]  /*a220*/  MUFU.EX2 R11, R11 ;  /* 0x0000000b000b7308 */ /* 0x000e220000000800 */
[--C-:B-1----:R-:W-:Y:S01]  /*a230*/  FFMA.FTZ R157, R173, UR11, -R158.reuse ;  /* 0x0000000bad9d7c23 */ /* 0x102fe2000801089e */
        /* <DEDUP_REMOVED lines=13> */
[----:B------:R-:W-:Y:S01]  /*a310*/  FFMA.FTZ R126, R129, UR11, -R161 ;  /* 0x0000000b817e7c23 */ /* 0x000fe200080108a1 */
[----:B------:R-:W2:Y:S01]  /*a320*/  MUFU.EX2 R188, R188 ;  /* 0x000000bc00bc7308 */ /* 0x000ea20000000800 */
[----:B0-----:R-:W-:Y:S01]  /*a330*/  FFMA.FTZ R15, R0, R8, R11 ;  /* 0x00000008000f7223 */ /* 0x001fe2000001000b */
[--C-:B------:R-:W-:Y:S01]  /*a340*/  FFMA.FTZ R178, R143, UR11, -R158.reuse ;  /* 0x0000000b8fb27c23 */ /* 0x100fe2000801089e */
[--C-:B------:R-:W-:Y:S01]  /*a350*/  FFMA.FTZ R143, R144, UR11, -R158.reuse ;  /* 0x0000000b908f7c23 */ /* 0x100fe2000801089e */
[--C-:B------:R-:W-:Y:S01]  /*a360*/  FFMA.FTZ R128, R131, UR11, -R161.reuse ;  /* 0x0000000b83807c23 */ /* 0x100fe200080108a1 */
[----:B------:R-:W-:Y:S01]  /*a370*/  FFMA.FTZ R175, R134, UR11, -R161 ;  /* 0x0000000b86af7c23 */ /* 0x000fe200080108a1 */
[--C-:B------:R-:W-:Y:S01]  /*a380*/  FFMA.FTZ R172, R145, UR11, -R158.reuse ;  /* 0x0000000b91ac7c23 */ /* 0x100fe2000801089e */
[--C-:B------:R-:W-:Y:S01]  /*a390*/  FFMA.FTZ R145, R146, UR11, -R158.reuse ;  /* 0x0000000b92917c23 */ /* 0x100fe2000801089e */
[----:B------:R-:W0:Y:S01]  /*a3a0*/  MUFU.EX2 R12, R12 ;  /* 0x0000000c000c7308 */ /* 0x000e220000000800 */
[----:B-1----:R-:W-:Y:S01]  /*a3b0*/  FFMA.FTZ R3, R2, R3, R189 ;  /* 0x0000000302037223 */ /* 0x002fe200000100bd */
[--C-:B------:R-:W-:Y:S01]  /*a3c0*/  FFMA.FTZ R174, R147, UR11, -R158.reuse ;  /* 0x0000000b93ae7c23 */ /* 0x100fe2000801089e */
[--C-:B------:R-:W-:Y:S01]  /*a3d0*/  FFMA.FTZ R147, R148, UR11, -R158.reuse ;  /* 0x0000000b94937c23 */ /* 0x100fe2000801089e */
[--C-:B------:R-:W-:Y:S01]  /*a3e0*/  FFMA.FTZ R168, R149, UR11, -R158.reuse ;  /* 0x0000000b95a87c23 */ /* 0x100fe2000801089e */
[--C-:B------:R-:W-:Y:S01]  /*a3f0*/  FFMA.FTZ R136, R136, UR11, -R161.reuse ;  /* 0x0000000b88887c23 */ /* 0x100fe200080108a1 */
[--C-:B------:R-:W-:Y:S01]  /*a400*/  FFMA.FTZ R149, R150, UR11, -R158.reuse ;  /* 0x0000000b96957c23 */ /* 0x100fe2000801089e */
[----:B------:R-:W-:Y:S01]  /*a410*/  FFMA.FTZ R142, R142, UR11, -R161 ;  /* 0x0000000b8e8e7c23 */ /* 0x000fe200080108a1 */
[----:B------:R-:W1:Y:S01]  /*a420*/  MUFU.EX2 R190, R190 ;  /* 0x000000be00be7308 */ /* 0x000e620000000800 */
[----:B--2---:R-:W-:Y:S01]  /*a430*/  FADD.FTZ R15, R188, R15 ;  /* 0x0000000fbc0f7221 */ /* 0x004fe20000010000 */
[--C-:B------:R-:W-:Y:S01]  /*a440*/  FFMA.FTZ R170, R153, UR11, -R158.reuse ;  /* 0x0000000b99aa7c23 */ /* 0x100fe2000801089e */
[--C-:B------:R-:W-:Y:S01]  /*a450*/  FFMA.FTZ R151, R151, UR11, -R161.reuse ;  /* 0x0000000b97977c23 */ /* 0x100fe200080108a1 */
[----:B------:R-:W-:Y:S01]  /*a460*/  FFMA.FTZ R153, R154, UR11, -R158 ;  /* 0x0000000b9a997c23 */ /* 0x000fe2000801089e */
[----:B------:R-:W-:-:S03]  /*a470*/  FFMA.FTZ R152, R152, UR11, -R161 ;  /* 0x0000000b98987c23 */ /* 0x000fc600080108a1 */
        /* <DEDUP_REMOVED lines=15> */
[----:B-1----:R-:W-:Y:S01]  /*a570*/  FADD.FTZ R15, R157, R130 ;  /* 0x000000829d0f7221 */ /* 0x002fe20000010000 */
[----:B------:R-:W-:-:S06]  /*a580*/  FFMA.FTZ R130, R133, UR11, -R161 ;  /* 0x0000000b85827c23 */ /* 0x000fcc00080108a1 */
        /* <DEDUP_REMOVED lines=16> */
[----:B------:R-:W-:-:S06]  /*a690*/  FFMA.FTZ R132, R135, UR11, -R161 ;  /* 0x0000000b87847c23 */ /* 0x000fcc00080108a1 */
        /* <DEDUP_REMOVED lines=58> */
.L_x_1023:
        /* <DEDUP_REMOVED lines=34> */
.L_x_1013:
[----:B------:R-:W-:-:S13]  /*ac60*/  ISETP.GE.AND P1, PT, R13, UR60, PT ;  /* 0x0000003c0d007c0c */ /* 0x000fda000bf26270 */
[----:B------:R-:W-:Y:S05]  /*ac70*/  @!P1 BRA `(.L_x_1025) ;  /* 0x0000003400cc9947 */ /* 0x000fea0003800000 */
[----:B------:R-:W-:Y:S01]  /*ac80*/  IMAD.MOV.U32 R12, RZ, RZ, R10 ;  /* 0x000000ffff0c7224 */ /* 0x000fe200078e000a */
[----:B------:R-:W-:Y:S01]  /*ac90*/  UMOV UR7, UR39 ;  /* 0x0000002700077c82 */ /* 0x000fe20008000000 */
[----:B------:R-:W-:Y:S01]  /*aca0*/  IMAD.MOV.U32 R11, RZ, RZ, R9 ;  /* 0x000000ffff0b7224 */ /* 0x000fe200078e0009 */
[----:B------:R-:W-:Y:S01]  /*acb0*/  UMOV UR4, UR38 ;  /* 0x0000002600047c82 */ /* 0x000fe20008000000 */
[----:B------:R-:W-:Y:S01]  /*acc0*/  ULDC UR41, c[0x0][0x9e4] ;  /* 0x0002790000297ab9 */ /* 0x000fe20000000800 */
[----:B------:R-:W-:Y:S01]  /*acd0*/  ULDC UR51, c[0x0][0x9dc] ;  /* 0x0002770000337ab9 */ /* 0x000fe20000000800 */
[----:B------:R-:W-:Y:S01]  /*ace0*/  ULDC UR50, c[0x0][0x288] ;  /* 0x0000a20000327ab9 */ /* 0x000fe20000000800 */
[----:B------:R-:W-:Y:S01]  /*acf0*/  ULDC UR5, c[0x0][0x9d8] ;  /* 0x0002760000057ab9 */ /* 0x000fe20000000800 */
[----:B------:R-:W-:Y:S01]  /*ad00*/  ULDC UR54, c[0x0][0x988] ;  /* 0x0002620000367ab9 */ /* 0x000fe20000000800 */
[----:B------:R-:W-:-:S05]  /*ad10*/  ULDC UR55, c[0x0][0x9e0] ;  /* 0x0002780000377ab9 */ /* 0x000fca0000000800 */
.L_x_1044:
[----:B------:R-:W-:-:S04]  /*ad20*/  UIADD3 UR38, UR4, 0x1, URZ ;  /* 0x0000000104267890 */ /* 0x000fc8000fffe03f */
[----:B------:R-:W-:-:S04]  /*ad30*/  UISETP.NE.AND UP0, UPT, UR38, 0x2, UPT ;  /* 0x000000022600788c */ /* 0x000fc8000bf05270 */
[----:B------:R-:W-:Y:S02]  /*ad40*/  USEL UR39, URZ, 0x1, UP0 ;  /* 0x000000013f277887 */ /* 0x000fe40008000000 */
[----:B------:R-:W-:Y:S02]  /*ad50*/  USEL UR38, UR38, URZ, UP0 ;  /* 0x0000003f26267287 */ /* 0x000fe40008000000 */
[----:B------:R-:W-:Y:S01]  /*ad60*/  ULOP3.LUT UR39, UR7, UR39, URZ, 0x3c, !UPT ;  /* 0x0000002707277292 */ /* 0x000fe2000f8e3c3f */
[----:B------:R-:W-:Y:S11]  /*ad70*/  @!P0 BRA `(.L_x_1026) ;  /* 0x0000000000048947 */ /* 0x000ff60003800000 */
[----:B------:R-:W-:Y:S01]  /*ad80*/  BPT.TRAP 0x1 ;  /* 0x000000040000795c */ /* 0x000fe20000300000 */
.L_x_1026:
[----:B------:R-:W-:Y:S01]  /*ad90*/  ULEA UR6, UR38, UR40, 0x3 ;  /* 0x0000002826067291 */ /* 0x000fe2000f8e183f */
[----:B------:R-:W-:-:S05]  /*ada0*/  IMAD.U32 R9, RZ, RZ, UR39 ;  /* 0x00000027ff097e24 */ /* 0x000fca000f8e00ff */
[----:B------:R-:W-:-:S04]  /*adb0*/  SHF.L.U32 R9, R9, 0x1f, RZ ;  /* 0x0000001f09097819 */ /* 0x000fc800000006ff */
[----:B------:R0:W1:Y:S01]  /*adc0*/  SYNCS.PHASECHK.TRANS64.TRYWAIT P1, [UR6+0x30830], R9 ;  /* 0x03083009ff0075a7 */ /* 0x0000620008020146 */
[----:B------:R-:W-:Y:S05]  /*add0*/  @!P0 BRA `(.L_x_1027) ;  /* 0x0000000000048947 */ /* 0x000fea0003800000 */
[----:B------:R-:W-:Y:S01]  /*ade0*/  BPT.TRAP 0x1 ;  /* 0x000000040000795c */ /* 0x000fe20000300000 */
.L_x_1027:
[----:B-1----:R-:W-:Y:S05]  /*adf0*/  @P1 BRA `(.L_x_1028) ;  /* 0x0000000000081947 */ /* 0x002fea0003800000 */
[----:B------:R-:W1:Y:S02]  /*ae00*/  SYNCS.PHASECHK.TRANS64.TRYWAIT P1, [UR6+0x30830], R9 ;  /* 0x03083009ff0075a7 */ /* 0x000e640008020146 */
[----:B-1----:R-:W-:Y:S05]  /*ae10*/  @!P1 BRA `(.L_x_1029) ;  /* 0x000000b000bc9947 */ /* 0x002fea0003800000 */
.L_x_1028:
        /* <DEDUP_REMOVED lines=169> */
.L_x_1030:
[----:B------:R-:W-:Y:S01]  /*b8b0*/  ULEA UR10, UR4, UR40, 0x3 ;  /* 0x00000028040a7291 */ /* 0x000fe2000f8e183f */
[----:B------:R-:W-:-:S05]  /*b8c0*/  IMAD.U32 R0, RZ, RZ, UR7 ;  /* 0x00000007ff007e24 */ /* 0x000fca000f8e00ff */
[----:B------:R-:W-:-:S04]  /*b8d0*/  SHF.L.U32 R0, R0, 0x1f, RZ ;  /* 0x0000001f00007819 */ /* 0x000fc800000006ff */
[----:B------:R2:W3:Y:S01]  /*b8e0*/  SYNCS.PHASECHK.TRANS64.TRYWAIT P1, [UR10+0x30850], R0 ;  /* 0x03085000ff0075a7 */ /* 0x0004e2000802014a */
[----:B------:R-:W-:Y:S05]  /*b8f0*/  @!P0 BRA `(.L_x_1031) ;  /* 0x0000000000048947 */ /* 0x000fea0003800000 */
[----:B------:R-:W-:Y:S01]  /*b900*/  BPT.TRAP 0x1 ;  /* 0x000000040000795c */ /* 0x000fe20000300000 */
.L_x_1031:
[----:B---3--:R-:W-:Y:S05]  /*b910*/  @P1 BRA `(.L_x_1032) ;  /* 0x0000000000081947 */ /* 0x008fea0003800000 */
[----:B------:R-:W3:Y:S02]  /*b920*/  SYNCS.PHASECHK.TRANS64.TRYWAIT P1, [UR10+0x30850], R0 ;  /* 0x03085000ff0075a7 */ /* 0x000ee4000802014a */
[----:B---3--:R-:W-:Y:S05]  /*b930*/  @!P1 BRA `(.L_x_1033) ;  /* 0x000000a8000c9947 */ /* 0x008fea0003800000 */
.L_x_1032:
        /* <DEDUP_REMOVED lines=37> */
.L_x_1034:
[----:B------:R-:W-:Y:S01]  /*bb90*/  ISETP.NE.AND P2, PT, R199, 0x1, PT ;  /* 0x00000001c700780c */ /* 0x000fe20003f45270 */
[----:B------:R-:W-:Y:S01]  /*bba0*/  FMUL.FTZ R174, R133, UR5 ;  /* 0x0000000585ae7c20 */ /* 0x000fe20008410000 */
[----:B------:R-:W-:Y:S01]  /*bbb0*/  FMUL.FTZ R133, R155, UR5 ;  /* 0x000000059b857c20 */ /* 0x000fe20008410000 */
[----:B------:R-:W-:Y:S01]  /*bbc0*/  VIADD R155, R19, UR42 ;  /* 0x0000002a139b7c36 */ /* 0x000fe20008000000 */
[----:B------:R-:W-:Y:S01]  /*bbd0*/  ULEA UR4, UR38, UR40, 0x3 ;  /* 0x0000002826047291 */ /* 0x000fe2000f8e183f */
[----:B------:R-:W-:Y:S01]  /*bbe0*/  FMUL.FTZ R171, R128, UR5 ;  /* 0x0000000580ab7c20 */ /* 0x000fe20008410000 */
[----:B------:R-:W-:Y:S01]  /*bbf0*/  FMUL.FTZ R128, R146, UR5 ;  /* 0x0000000592807c20 */ /* 0x000fe20008410000 */
[----:B------:R-:W-:Y:S01]  /*bc00*/  FMUL.FTZ R146, R152, UR5 ;  /* 0x0000000598927c20 */ /* 0x000fe20008410000 */
[----:B------:R-:W-:Y:S01]  /*bc10*/  FMUL.FTZ R176, R137, UR5 ;  /* 0x0000000589b07c20 */ /* 0x000fe20008410000 */
[----:B------:R-:W-:Y:S01]  /*bc20*/  UIADD3 UR4, UR4, 0x30840, URZ ;  /* 0x0003084004047890 */ /* 0x000fe2000fffe03f */
[----:B------:R-:W-:Y:S01]  /*bc30*/  FMUL.FTZ R137, R158, UR5 ;  /* 0x000000059e897c20 */ /* 0x000fe20008410000 */
[----:B------:R-:W-:Y:S01]  /*bc40*/  FMUL.FTZ R170, R125, UR5 ;  /* 0x000000057daa7c20 */ /* 0x000fe20008410000 */
[----:B-1----:R-:W-:Y:S01]  /*bc50*/  FMUL.FTZ R10, R126, UR5 ;  /* 0x000000057e0a7c20 */ /* 0x002fe20008410000 */
[----:B------:R-:W1:Y:S01]  /*bc60*/  @P2 LDC R14, c[0x0][0x44c] ;  /* 0x00011300ff0e2b82 */ /* 0x000e620000000800 */
[----:B------:R-:W-:-:S02]  /*bc70*/  IMAD R158, R13, -0x60, RZ ;  /* 0xffffffa00d9e7824 */ /* 0x000fc400078e02ff */
[----:B------:R-:W-:Y:S01]  /*bc80*/  FMUL.FTZ R20, R120, UR5 ;  /* 0x0000000578147c20 */ /* 0x000fe20008410000 */
[----:B------:R-:W-:Y:S01]  /*bc90*/  FMUL.FTZ R2, R123, UR5 ;  /* 0x000000057b027c20 */ /* 0x000fe20008410000 */
[----:B------:R-:W-:Y:S01]  /*bca0*/  FMUL.FTZ R169, R124, UR5 ;  /* 0x000000057ca97c20 */ /* 0x000fe20008410000 */
[----:B------:R-:W-:Y:S01]  /*bcb0*/  FMUL.FTZ R126, R142, UR5 ;  /* 0x000000058e7e7c20 */ /* 0x000fe20008410000 */
[----:B------:R-:W-:Y:S01]  /*bcc0*/  FMUL.FTZ R125, R143, UR5 ;  /* 0x000000058f7d7c20 */ /* 0x000fe20008410000 */
[----:B------:R-:W-:Y:S01]  /*bcd0*/  FMUL.FTZ R168, R121, UR5 ;  /* 0x0000000579a87c20 */ /* 0x000fe20008410000 */
[----:B------:R-:W3:Y:S01]  /*bce0*/  @P2 LDC R15, c[0x0][0x450] ;  /* 0x00011400ff0f2b82 */ /* 0x000ee20000000800 */
[----:B0-2---:R-:W-:Y:S01]  /*bcf0*/  FMUL.FTZ R0, R122, UR5 ;  /* 0x000000057a007c20 */ /* 0x005fe20008410000 */
[----:B------:R-:W-:Y:S01]  /*bd00*/  FMUL.FTZ R9, R127, UR5 ;  /* 0x000000057f097c20 */ /* 0x000fe20008410000 */
[----:B------:R-:W-:Y:S01]  /*bd10*/  FMUL.FTZ R120, R130, UR5 ;  /* 0x0000000582787c20 */ /* 0x000fe20008410000 */
[----:B------:R-:W-:Y:S01]  /*bd20*/  FMUL.FTZ R124, R138, UR5 ;  /* 0x000000058a7c7c20 */ /* 0x000fe20008410000 */
[----:B------:R-:W-:Y:S01]  /*bd30*/  FMUL.FTZ R123, R139, UR5 ;  /* 0x000000058b7b7c20 */ /* 0x000fe20008410000 */
[----:B------:R-:W-:Y:S01]  /*bd40*/  FMUL.FTZ R142, R144, UR5 ;  /* 0x00000005908e7c20 */ /* 0x000fe20008410000 */
[----:B------:R-:W-:Y:S01]  /*bd50*/  FMUL.FTZ R143, R145, UR5 ;  /* 0x00000005918f7c20 */ /* 0x000fe20008410000 */
[----:B------:R-:W-:Y:S01]  /*bd60*/  UPRMT UR4, UR61, 0x654, UR4 ;  /* 0x000006543d047896 */ /* 0x000fe20008000004 */
[----:B------:R-:W-:Y:S01]  /*bd70*/  FMUL.FTZ R172, R129, UR5 ;  /* 0x0000000581ac7c20 */ /* 0x000fe20008410000 */
[----:B------:R-:W-:Y:S01]  /*bd80*/  FMUL.FTZ R21, R131, UR5 ;  /* 0x0000000583157c20 */ /* 0x000fe20008410000 */
[----:B------:R-:W-:Y:S01]  /*bd90*/  FMUL.FTZ R173, R132, UR5 ;  /* 0x0000000584ad7c20 */ /* 0x000fe20008410000 */
[----:B------:R-:W-:Y:S01]  /*bda0*/  FMUL.FTZ R122, R134, UR5 ;  /* 0x00000005867a7c20 */ /* 0x000fe20008410000 */
[----:B------:R-:W-:Y:S01]  /*bdb0*/  FMUL.FTZ R121, R135, UR5 ;  /* 0x0000000587797c20 */ /* 0x000fe20008410000 */
[----:B------:R-:W-:Y:S01]  /*bdc0*/  FMUL.FTZ R175, R136, UR5 ;  /* 0x0000000588af7c20 */ /* 0x000fe20008410000 */
[----:B------:R-:W-:Y:S01]  /*bdd0*/  FMUL.FTZ R138, R140, UR5 ;  /* 0x000000058c8a7c20 */ /* 0x000fe20008410000 */
[----:B-1----:R-:W-:-:S04]  /*bde0*/  @P2 IMAD.HI.U32 R14, R155, R14, RZ ;  /* 0x0000000e9b0e2227 */ /* 0x002fc800078e00ff */
[----:B------:R-:W-:Y:S01]  /*bdf0*/  FMUL.FTZ R139, R141, UR5 ;  /* 0x000000058d8b7c20 */ /* 0x000fe20008410000 */
[----:B------:R-:W-:Y:S01]  /*be00*/  FMUL.FTZ R127, R147, UR5 ;  /* 0x00000005937f7c20 */ /* 0x000fe20008410000 */
[----:B------:R-:W-:Y:S01]  /*be10*/  FMUL.FTZ R144, R148, UR5 ;  /* 0x0000000594907c20 */ /* 0x000fe20008410000 */
[----:B------:R-:W-:Y:S01]  /*be20*/  FMUL.FTZ R145, R149, UR5 ;  /* 0x0000000595917c20 */ /* 0x000fe20008410000 */
[----:B------:R-:W-:Y:S01]  /*be30*/  FMUL.FTZ R130, R150, UR5 ;  /* 0x0000000596827c20 */ /* 0x000fe20008410000 */
[----:B------:R-:W-:Y:S01]  /*be40*/  FMUL.FTZ R129, R151, UR5 ;  /* 0x0000000597817c20 */ /* 0x000fe20008410000 */
[----:B------:R-:W-:Y:S01]  /*be50*/  FMUL.FTZ R147, R153, UR5 ;  /* 0x0000000599937c20 */ /* 0x000fe20008410000 */
[----:B---3--:R-:W-:Y:S01]  /*be60*/  @P2 SHF.R.U32.HI R155, RZ, R15, R14 ;  /* 0x0000000fff9b2219 */ /* 0x008fe2000001160e */
        /* <DEDUP_REMOVED lines=12> */
[----:B------:R-:W-:-:S02]  /*bf30*/  VIADD R15, R158, 0x1 ;  /* 0x000000019e0f7836 */ /* 0x000fc40000000000 */
[----:B------:R-:W-:Y:S01]  /*bf40*/  FMUL.FTZ R135, R167, UR5 ;  /* 0x00000005a7877c20 */ /* 0x000fe20008410000 */
[----:B------:R-:W-:Y:S01]  /*bf50*/  LOP3.LUT P1, RZ, R16, 0x80000, RZ, 0xc0, !PT ;  /* 0x0008000010ff7812 */ /* 0x000fe2000782c0ff */
[----:B------:R-:W1:Y:S01]  /*bf60*/  MUFU.TANH R20, R20 ;  /* 0x0000001400147308 */ /* 0x000e620000002400 */
[----:B------:R-:W-:Y:S01]  /*bf70*/  IMAD R14, R18, -0x2, R15 ;  /* 0xfffffffe120e7824 */ /* 0x000fe200078e020f */
[----:B------:R-:W-:Y:S01]  /*bf80*/  SYNCS.ARRIVE.TRANS64.RED.A1T0 RZ, [UR4], RZ ;  /* 0x000000ffffff79a7 */ /* 0x000fe20008100404 */
[----:B------:R-:W-:Y:S02]  /*bf90*/  ULOP3.LUT UR4, URZ, UR51, URZ, 0x33, !UPT ;  /* 0x000000333f047292 */ /* 0x000fe4000f8e333f */
[C---:B------:R-:W-:Y:S01]  /*bfa0*/  VIADD R157, R14.reuse, 0xffffffff ;  /* 0xffffffff0e9d7836 */ /* 0x040fe20000000000 */
[----:B------:R-:W-:Y:S02]  /*bfb0*/  IADD3 R15, R14, -UR50, R17 ;  /* 0x800000320e0f7c10 */ /* 0x000fe4000fffe011 */
[----:B------:R-:W2:Y:S03]  /*bfc0*/  MUFU.TANH R168, R168 ;  /* 0x000000a800a87308 */ /* 0x000ea60000002400 */
[----:B------:R-:W-:-:S02]  /*bfd0*/  VIADD R159, R15, UR55 ;  /* 0x000000370f9f7c36 */ /* 0x000fc40008000000 */
[----:B------:R-:W-:Y:S02]  /*bfe0*/  VIADD R160, R15, UR4 ;  /* 0x000000040fa07c36 */ /* 0x000fe40008000000 */
[--C-:B0-----:R-:W-:Y:S01]  /*bff0*/  IMAD.IADD R153, R159, 0x1, R152.reuse ;  /* 0x000000019f997824 */ /* 0x101fe200078e0298 */
[----:B------:R-:W0:Y:S01]  /*c000*/  MUFU.TANH R0, R0 ;  /* 0x0000000000007308 */ /* 0x000e220000002400 */
[----:B------:R-:W-:-:S07]  /*c010*/  IMAD.IADD R154, R160, 0x1, R152 ;  /* 0x00000001a09a7824 */ /* 0x000fce00078e0298 */
        /* <DEDUP_REMOVED lines=44> */
[----:B------:R-:W0:Y:S01]  /*c2e0*/  MUFU.TANH R135, R135 ;  /* 0x0000008700877308 */ /* 0x000e220000002400 */
[----:B-1234-:R-:W-:Y:S05]  /*c2f0*/  @!P1 BRA `(.L_x_1035) ;  /* 0x0000000000549947 */ /* 0x01efea0003800000 */
[----:B------:R-:W-:Y:S01]  /*c300*/  IADD3 R151, R17, -UR50, R152 ;  /* 0x8000003211977c10 */ /* 0x000fe2000fffe098 */
        /* <DEDUP_REMOVED lines=11> */
.L_x_1037:
[----:B------:R-:W-:-:S05]  /*c3c0*/  IMAD.U32 R152, RZ, RZ, UR41 ;  /* 0x00000029ff987e24 */ /* 0x000fca000f8e00ff */
[----:B------:R-:W-:-:S13]  /*c3d0*/  ISETP.NE.AND P1, PT, R152, 0x1, PT ;  /* 0x000000019800780c */ /* 0x000fda0003f25270 */
[----:B------:R-:W1:Y:S02]  /*c3e0*/  @P1 LDC.64 R14, c[0x0][0x9e8] ;  /* 0x00027a00ff0e1b82 */ /* 0x000e640000000a00 */
[----:B-1----:R-:W-:-:S05]  /*c3f0*/  @P1 IMAD.HI.U32 R14, R151, R14, RZ ;  /* 0x0000000e970e1227 */ /* 0x002fca00078e00ff */
[----:B------:R-:W-:-:S07]  /*c400*/  @P1 SHF.R.U32.HI R151, RZ, R15, R14 ;  /* 0x0000000fff971219 */ /* 0x000fce000001160e */
.L_x_1038:
[----:B------:R-:W-:Y:S05]  /*c410*/  BSYNC B0 ;  /* 0x0000000000007941 */ /* 0x000fea0003800000 */
.L_x_1036:
[----:B------:R-:W-:-:S05]  /*c420*/  IMAD R151, R151, R152, R157 ;  /* 0x0000009897977224 */ /* 0x000fca00078e029d */
[----:B------:R-:W-:Y:S02]  /*c430*/  VIADDMNMX R153, R151, R152, R153, PT ;  /* 0x0000009897997246 */ /* 0x000fe40003800199 */
[----:B------:R-:W-:-:S07]  /*c440*/  VIMNMX R154, R154, R151, !PT ;  /* 0x000000979a9a7248 */ /* 0x000fce0007fe0100 */
.L_x_1035:
[C---:B------:R-:W-:Y:S01]  /*c450*/  ISETP.GE.AND P1, PT, R158.reuse, 0x2, PT ;  /* 0x000000029e00780c */ /* 0x040fe20003f26270 */
[----:B------:R-:W1:Y:S01]  /*c460*/  SHFL.IDX PT, R14, R155, 0x1, 0x1c1f ;  /* 0x003c1f009b0e7f89 */ /* 0x000e6200000e0000 */
[----:B------:R-:W-:Y:S02]  /*c470*/  ISETP.GE.AND P2, PT, R158, 0x9, PT ;  /* 0x000000099e00780c */ /* 0x000fe40003f46270 */
[----:B------:R-:W-:Y:S02]  /*c480*/  ISETP.GT.AND P4, PT, R154, 0x1, !P1 ;  /* 0x000000019a00780c */ /* 0x000fe40004f84270 */
[----:B------:R-:W-:Y:S02]  /*c490*/  ISETP.GE.AND P5, PT, R158, 0xa, PT ;  /* 0x0000000a9e00780c */ /* 0x000fe40003fa6270 */
[----:B------:R-:W-:Y:S02]  /*c4a0*/  ISETP.GT.AND P3, PT, R154, 0x8, !P2 ;  /* 0x000000089a00780c */ /* 0x000fe40005764270 */
[----:B------:R-:W-:-:S02]  /*c4b0*/  ISETP.LT.OR P4, PT, R153, 0x2, P4 ;  /* 0x000000029900780c */ /* 0x000fc40002781670 */
[----:B------:R-:W-:Y:S02]  /*c4c0*/  ISETP.LT.OR P3, PT, R153, 0x9, P3 ;  /* 0x000000099900780c */ /* 0x000fe40001f61670 */
[----:B------:R-:W-:Y:S02]  /*c4d0*/  FSEL R168, R168, -INF , !P4 ;  /* 0xff800000a8a87808 */ /* 0x000fe40006000000 */
[----:B------:R-:W-:Y:S02]  /*c4e0*/  ISETP.GE.AND P4, PT, R158, 0x11, PT ;  /* 0x000000119e00780c */ /* 0x000fe40003f86270 */
[----:B------:R-:W-:Y:S02]  /*c4f0*/  LOP3.LUT R16, R16, 0xfffffffb, RZ, 0xc0, !PT ;  /* 0xfffffffb10107812 */ /* 0x000fe400078ec0ff */
[----:B------:R-:W-:Y:S02]  /*c500*/  FSEL R169, R169, -INF , !P3 ;  /* 0xff800000a9a97808 */ /* 0x000fe40005800000 */
[----:B------:R-:W-:-:S02]  /*c510*/  ISETP.GT.AND P3, PT, R154, 0x9, !P5 ;  /* 0x000000099a00780c */ /* 0x000fc40006f64270 */
[----:B------:R-:W-:Y:S02]  /*c520*/  @P5 LOP3.LUT R16, R16, 0x4, RZ, 0xfc, !PT ;  /* 0x0000000410105812 */ /* 0x000fe400078efcff */
[----:B------:R-:W-:Y:S02]  /*c530*/  ISETP.LT.OR P3, PT, R153, 0xa, P3 ;  /* 0x0000000a9900780c */ /* 0x000fe40001f61670 */
[----:B------:R-:W-:Y:S02]  /*c540*/  LOP3.LUT R16, R16, 0xfffffff7, RZ, 0xc0, !PT ;  /* 0xfffffff710107812 */ /* 0x000fe400078ec0ff */
[----:B0-----:R-:W-:Y:S02]  /*c550*/  FSEL R170, R170, -INF , !P3 ;  /* 0xff800000aaaa7808 */ /* 0x001fe40005800000 */
        /* <DEDUP_REMOVED lines=122> */
[----:B------:R-:W-:Y:S01]  /*cd00*/  IADD3 R141, R17, -UR50, R14 ;  /* 0x80000032118d7c10 */ /* 0x000fe2000fffe00e */
        /* <DEDUP_REMOVED lines=11> */
.L_x_1041:
[----:B------:R-:W-:-:S05]  /*cdc0*/  IMAD.U32 R158, RZ, RZ, UR41 ;  /* 0x00000029ff9e7e24 */ /* 0x000fca000f8e00ff */
[----:B------:R-:W-:-:S13]  /*cdd0*/  ISETP.NE.AND P6, PT, R158, 0x1, PT ;  /* 0x000000019e00780c */ /* 0x000fda0003fc5270 */
[----:B------:R-:W0:Y:S02]  /*cde0*/  @P6 LDC.64 R14, c[0x0][0x9e8] ;  /* 0x00027a00ff0e6b82 */ /* 0x000e240000000a00 */
[----:B0-----:R-:W-:-:S05]  /*cdf0*/  @P6 IMAD.HI.U32 R14, R141, R14, RZ ;  /* 0x0000000e8d0e6227 */ /* 0x001fca00078e00ff */
[----:B------:R-:W-:-:S07]  /*ce00*/  @P6 SHF.R.U32.HI R141, RZ, R15, R14 ;  /* 0x0000000fff8d6219 */ /* 0x000fce000001160e */
.L_x_1042:
[----:B------:R-:W-:Y:S05]  /*ce10*/  BSYNC B0 ;  /* 0x0000000000007941 */ /* 0x000fea0003800000 */
.L_x_1040:
[----:B------:R-:W-:-:S05]  /*ce20*/  IMAD R141, R141, R158, R157 ;  /* 0x0000009e8d8d7224 */ /* 0x000fca00078e029d */
[----:B------:R-:W-:Y:S02]  /*ce30*/  VIADDMNMX R153, R141, R158, R153, PT ;  /* 0x0000009e8d997246 */ /* 0x000fe40003800199 */
[----:B------:R-:W-:-:S07]  /*ce40*/  VIMNMX R154, R154, R141, !PT ;  /* 0x0000008d9a9a7248 */ /* 0x000fce0007fe0100 */
.L_x_1039:
        /* <DEDUP_REMOVED lines=9> */
[C---:B------:R-:W-:Y:S02]  /*cee0*/  LOP3.LUT P2, RZ, R16.reuse, 0x20000, RZ, 0xc0, !PT ;  /* 0x0002000010ff7812 */ /* 0x040fe4000784c0ff */
        /* <DEDUP_REMOVED lines=60> */
[----:B------:R-:W-:Y:S01]  /*d2b0*/  LOP3.LUT P2, RZ, R16, 0x40, RZ, 0xc0, !PT ;  /* 0x0000004010ff7812 */ /* 0x000fe2000784c0ff */
        /* <DEDUP_REMOVED lines=42> */
[----:B------:R-:W-:Y:S02]  /*d560*/  ISETP.GT.AND P1, PT, R154, RZ, !P6 ;  /* 0x000000ff9a00720c */ /* 0x000fe40007724270 */
        /* <DEDUP_REMOVED lines=36> */
[----:B------:R-:W-:Y:S01]  /*d7b0*/  FFMA.FTZ R172, R146, UR11, -R165 ;  /* 0x0000000b92ac7c23 */ /* 0x000fe200080108a5 */
[----:B------:R-:W-:Y:S01]  /*d7c0*/  MUFU.EX2 R141, R141 ;  /* 0x0000008d008d7308 */ /* 0x000fe20000000800 */
[----:B------:R-:W-:-:S04]  /*d7d0*/  FMNMX.FTZ R159, R123, R0, !PT ;  /* 0x000000007b9f7209 */ /* 0x000fc80007810000 */
[----:B------:R-:W-:-:S03]  /*d7e0*/  FMNMX.FTZ R0, R126, R159, !PT ;  /* 0x0000009f7e007209 */ /* 0x000fc60007810000 */
[----:B------:R-:W-:Y:S01]  /*d7f0*/  MUFU.EX2 R188, R188 ;  /* 0x000000bc00bc7308 */ /* 0x000fe20000000800 */
[----:B------:R-:W-:-:S04]  /*d800*/  FMNMX.FTZ R159, R125, R0, !PT ;  /* 0x000000007d9f7209 */ /* 0x000fc80007810000 */
        /* <DEDUP_REMOVED lines=10> */
[--C-:B------:R-:W-:Y:S01]  /*d8b0*/  FFMA.FTZ R176, R142, UR11, -R165.reuse ;  /* 0x0000000b8eb07c23 */ /* 0x100fe200080108a5 */
[----:B------:R-:W-:Y:S01]  /*d8c0*/  FFMA.FTZ R165, R20, UR11, -R165 ;  /* 0x0000000b14a57c23 */ /* 0x000fe200080108a5 */
        /* <DEDUP_REMOVED lines=10> */
[----:B------:R-:W-:Y:S04]  /*d970*/  MUFU.EX2 R159, R159 ;  /* 0x0000009f009f7308 */ /* 0x000fe80000000800 */
[----:B------:R-:W0:Y:S04]  /*d980*/  SHFL.BFLY PT, R153, R0, 0x2, 0x1f ;  /* 0x0c401f0000997f89 */ /* 0x000e2800000e0000 */
[----:B------:R-:W-:Y:S08]  /*d990*/  MUFU.EX2 R180, R180 ;  /* 0x000000b400b47308 */ /* 0x000ff00000000800 */
[----:B------:R-:W-:Y:S08]  /*d9a0*/  MUFU.EX2 R161, R161 ;  /* 0x000000a100a17308 */ /* 0x000ff00000000800 */
[----:B------:R-:W-:Y:S01]  /*d9b0*/  MUFU.EX2 R182, R182 ;  /* 0x000000b600b67308 */ /* 0x000fe20000000800 */
[----:B0-----:R-:W-:-:S02]  /*d9c0*/  FMNMX.FTZ R153, R0, R153, !PT ;  /* 0x0000009900997209 */ /* 0x001fc40007810000 */
[----:B------:R-:W-:-:S05]  /*d9d0*/  FSEL R0, R9, RZ, P1 ;  /* 0x000000ff09007208 */ /* 0x000fca0000800000 */
[----:B------:R-:W-:Y:S01]  /*d9e0*/  MUFU.EX2 R131, R131 ;  /* 0x0000008300837308 */ /* 0x000fe20000000800 */
[----:B------:R-:W0:Y:S01]  /*d9f0*/  SHFL.BFLY PT, R10, R153, 0x1, 0x1f ;  /* 0x0c201f00990a7f89 */ /* 0x000e2200000e0000 */
[----:B------:R-:W-:-:S04]  /*da00*/  FADD.FTZ R0, -R0, R11 ;  /* 0x0000000b00007221 */ /* 0x000fc80000010100 */
[----:B------:R-:W-:Y:S02]  /*da10*/  FMUL.FTZ R0, R0, UR11 ;  /* 0x0000000b00007c20 */ /* 0x000fe40008410000 */
[----:B------:R-:W-:Y:S08]  /*da20*/  MUFU.EX2 R176, R176 ;  /* 0x000000b000b07308 */ /* 0x000ff00000000800 */
[----:B------:R-:W1:Y:S08]  /*da30*/  MUFU.EX2 R0, R0 ;  /* 0x0000000000007308 */ /* 0x000e700000000800 */
[----:B------:R-:W-:Y:S01]  /*da40*/  MUFU.EX2 R135, R135 ;  /* 0x0000008700877308 */ /* 0x000fe20000000800 */
[----:B0-----:R-:W-:-:S04]  /*da50*/  FMNMX.FTZ R10, R153, R10, !PT ;  /* 0x0000000a990a7209 */ /* 0x001fc80007810000 */
[C---:B------:R-:W-:Y:S01]  /*da60*/  FSETP.NEU.FTZ.AND P1, PT, R10.reuse, -INF , PT ;  /* 0xff8000000a00780b */ /* 0x040fe20003f3d000 */
[----:B------:R-:W-:Y:S02]  /*da70*/  FMUL.FTZ R149, R10, UR11 ;  /* 0x0000000b0a957c20 */ /* 0x000fe40008410000 */
[----:B------:R-:W-:Y:S03]  /*da80*/  MUFU.EX2 R178, R178 ;  /* 0x000000b200b27308 */ /* 0x000fe60000000800 */
[----:B------:R-:W-:-:S05]  /*da90*/  FSEL R149, R149, RZ, P1 ;  /* 0x000000ff95957208 */ /* 0x000fca0000800000 */
[--C-:B------:R-:W-:Y:S01]  /*daa0*/  FFMA.FTZ R191, R14, UR11, -R149.reuse ;  /* 0x0000000b0ebf7c23 */ /* 0x100fe20008010895 */
[--C-:B------:R-:W-:Y:S01]  /*dab0*/  FFMA.FTZ R14, R15, UR11, -R149.reuse ;  /* 0x0000000b0f0e7c23 */ /* 0x100fe20008010895 */
[----:B------:R-:W-:Y:S01]  /*dac0*/  FSEL R15, R10, RZ, P1 ;  /* 0x000000ff0a0f7208 */ /* 0x000fe20000800000 */
[--C-:B------:R-:W-:Y:S01]  /*dad0*/  FFMA.FTZ R189, R163, UR11, -R149.reuse ;  /* 0x0000000ba3bd7c23 */ /* 0x100fe20008010895 */
[--C-:B------:R-:W-:Y:S01]  /*dae0*/  FFMA.FTZ R20, R2, UR11, -R149.reuse ;  /* 0x0000000b02147c23 */ /* 0x100fe20008010895 */
[--C-:B------:R-:W-:Y:S01]  /*daf0*/  FFMA.FTZ R185, R120, UR11, -R149.reuse ;  /* 0x0000000b78b97c23 */ /* 0x100fe20008010895 */
[----:B------:R-:W-:Y:S01]  /*db00*/  MUFU.EX2 R191, R191 ;  /* 0x000000bf00bf7308 */ /* 0x000fe20000000800 */
[----:B------:R-:W-:Y:S01]  /*db10*/  FADD.FTZ R15, -R15, R12 ;  /* 0x0000000c0f0f7221 */ /* 0x000fe20000010100 */
[----:B------:R-:W-:Y:S01]  /*db20*/  FFMA.FTZ R120, R21, UR11, -R149 ;  /* 0x0000000b15787c23 */ /* 0x000fe20008010895 */
[----:B-1----:R-:W-:Y:S01]  /*db30*/  FFMA.FTZ R21, R0, R8, R141 ;  /* 0x0000000800157223 */ /* 0x002fe2000001008d */
[--C-:B------:R-:W-:Y:S01]  /*db40*/  FFMA.FTZ R187, R122, UR11, -R149.reuse ;  /* 0x0000000b7abb7c23 */ /* 0x100fe20008010895 */
[----:B------:R-:W-:Y:S01]  /*db50*/  FMUL.FTZ R15, R15, UR11 ;  /* 0x0000000b0f0f7c20 */ /* 0x000fe20008410000 */
[----:B------:R-:W-:Y:S01]  /*db60*/  FFMA.FTZ R122, R121, UR11, -R149 ;  /* 0x0000000b797a7c23 */ /* 0x000fe20008010895 */
[----:B------:R-:W-:Y:S01]  /*db70*/  FADD.FTZ R21, R188, R21 ;  /* 0x00000015bc157221 */ /* 0x000fe20000010000 */
[----:B------:R-:W-:Y:S01]  /*db80*/  MUFU.EX2 R189, R189 ;  /* 0x000000bd00bd7308 */ /* 0x000fe20000000800 */
[--C-:B------:R-:W-:Y:S01]  /*db90*/  FFMA.FTZ R179, R130, UR11, -R149.reuse ;  /* 0x0000000b82b37c23 */ /* 0x100fe20008010895 */
[----:B------:R-:W-:Y:S01]  /*dba0*/  FFMA.FTZ R181, R124, UR11, -R149 ;  /* 0x0000000b7cb57c23 */ /* 0x000fe20008010895 */
[----:B------:R-:W-:Y:S01]  /*dbb0*/  FADD.FTZ R130, R190, R21 ;  /* 0x00000015be827221 */ /* 0x000fe20000010000 */
[--C-:B------:R-:W-:Y:S01]  /*dbc0*/  FFMA.FTZ R124, R123, UR11, -R149.reuse ;  /* 0x0000000b7b7c7c23 */ /* 0x100fe20008010895 */
[--C-:B------:R-:W-:Y:S01]  /*dbd0*/  FFMA.FTZ R183, R126, UR11, -R149.reuse ;  /* 0x0000000b7eb77c23 */ /* 0x100fe20008010895 */
[--C-:B------:R-:W-:Y:S01]  /*dbe0*/  FFMA.FTZ R12, R125, UR11, -R149.reuse ;  /* 0x0000000b7d0c7c23 */ /* 0x100fe20008010895 */
[--C-:B------:R-:W-:Y:S01]  /*dbf0*/  FFMA.FTZ R173, R134, UR11, -R149.reuse ;  /* 0x0000000b86ad7c23 */ /* 0x100fe20008010895 */
[----:B------:R0:W1:Y:S01]  /*dc00*/  MUFU.EX2 R2, R15 ;  /* 0x0000000f00027308 */ /* 0x0000620000000800 */
        /* <DEDUP_REMOVED lines=23> */
[--C-:B------:R-:W-:Y:S01]  /*dd80*/  FFMA.FTZ R134, R136, UR11, -R149.reuse ;  /* 0x0000000b88867c23 */ /* 0x100fe20008010895 */
[----:B------:R-:W-:Y:S02]  /*dd90*/  FFMA.FTZ R149, R151, UR11, -R149 ;  /* 0x0000000b97957c23 */ /* 0x000fe40008010895 */
        /* <DEDUP_REMOVED lines=63> */
.L_x_1043:
        /* <DEDUP_REMOVED lines=34> */
.L_x_1025:
        /* <DEDUP_REMOVED lines=99> */
.L_x_1045:
[----:B------:R-:W-:Y:S01]  /*e9e0*/  ULEA UR5, UR38, UR40, 0x3 ;  /* 0x0000002826057291 */ /* 0x000fe2000f8e183f */
[----:B------:R-:W-:-:S05]  /*e9f0*/  IMAD.U32 R0, RZ, RZ, UR39 ;  /* 0x00000027ff007e24 */ /* 0x000fca000f8e00ff */
[----:B------:R-:W-:-:S04]  /*ea00*/  SHF.L.U32 R0, R0, 0x1f, RZ ;  /* 0x0000001f00007819 */ /* 0x000fc800000006ff */
[----:B------:R0:W1:Y:S01]  /*ea10*/  SYNCS.PHASECHK.TRANS64.TRYWAIT P1, [UR5+0x30850], R0 ;  /* 0x03085000ff0075a7 */ /* 0x0000620008020145 */
[----:B------:R-:W-:Y:S05]  /*ea20*/  @!P0 BRA `(.L_x_1046) ;  /* 0x0000000000048947 */ /* 0x000fea0003800000 */
[----:B------:R-:W-:Y:S01]  /*ea30*/  BPT.TRAP 0x1 ;  /* 0x000000040000795c */ /* 0x000fe20000300000 */
.L_x_1046:
[----:B-1----:R-:W-:Y:S05]  /*ea40*/  @P1 BRA `(.L_x_1047) ;  /* 0x0000000000081947 */ /* 0x002fea0003800000 */
[----:B------:R-:W1:Y:S02]  /*ea50*/  SYNCS.PHASECHK.TRANS64.TRYWAIT P1, [UR5+0x30850], R0 ;  /* 0x03085000ff0075a7 */ /* 0x000e640008020145 */
[----:B-1----:R-:W-:Y:S05]  /*ea60*/  @!P1 BRA `(.L_x_1048) ;  /* 0x0000007400d89947 */ /* 0x002fea0003800000 */
.L_x_1047:
[----:B------:R-:W-:Y:S01]  /*ea70*/  UIADD3 UR40, UR40, 0x400, URZ ;  /* 0x0000040028287890 */ /* 0x000fe2000fffe03f */
[----:B------:R-:W-:Y:S01]  /*ea80*/  WARPGROUP.ARRIVE ;  /* 0x00000000000079c5 */ /* 0x000fe20000000000 */
[----:B------:R-:W-:Y:S01]  /*ea90*/  UMOV UR7, 0x40000040 ;  /* 0x4000004000077882 */ /* 0x000fe20000000000 */
[----:B-1----:R-:W1:Y:S01]  /*eaa0*/  SHFL.BFLY PT, R5, R8, 0x2, 0x1f ;  /* 0x0c401f0008057f89 */ /* 0x002e6200000e0000 */
[----:B------:R-:W-:Y:S01]  /*eab0*/  USHF.R.U32.HI UR40, URZ, 0x4, UR40 ;  /* 0x000000043f287899 */ /* 0x000fe20008011628 */
[----:B------:R-:W-:Y:S02]  /*eac0*/  IMAD.MOV.U32 R17, RZ, RZ, RZ ;  /* 0x000000ffff117224 */ /* 0x000fe400078e00ff */
[----:B0-----:R-:W0:Y:S01]  /*ead0*/  SHFL.BFLY PT, R0, R3, 0x2, 0x1f ;  /* 0x0c401f0003007f89 */ /* 0x001e2200000e0000 */
[----:B------:R-:W-:Y:S01]  /*eae0*/  ULOP3.LUT UR40, UR40, 0x3fff, URZ, 0xc0, !UPT ;  /* 0x00003fff28287892 */ /* 0x000fe2000f8ec03f */
[----:B------:R-:W-:Y:S02]  /*eaf0*/  IMAD.MOV.U32 R20, RZ, RZ, RZ ;  /* 0x000000ffff147224 */ /* 0x000fe400078e00ff */
[----:B------:R-:W-:Y:S01]  /*eb00*/  IMAD.U32 R4, RZ, RZ, UR11 ;  /* 0x0000000bff047e24 */ /* 0x000fe2000f8e00ff */
[----:B------:R-:W-:-:S04]  /*eb10*/  ULOP3.LUT UR4, UR40, 0x3000000, URZ, 0xfc, !UPT ;  /* 0x0300000028047892 */ /* 0x000fc8000f8efc3f */
[----:B------:R-:W-:-:S07]  /*eb20*/  UIMAD UR4, UR38, 0x900, UR4 ;  /* 0x00000900260478a4 */ /* 0x000fce000f8e0204 */
[----:B------:R-:W-:Y:S02]  /*eb30*/  UMOV UR6, UR4 ;  /* 0x0000000400067c82 */ /* 0x000fe40008000000 */
[----:B------:R-:W-:Y:S01]  /*eb40*/  HGMMA.64x192x16.F32.BF16 R24, R188, gdesc[UR4].tnspB, R24, gsb0 ;  /* 0x42e00004bc187df0 */ /* 0x000fe20008001818 */
[----:B------:R-:W-:Y:S01]  /*eb50*/  UIADD3 UR6, UR4, 0x80, URZ ;  /* 0x0000008004067890 */ /* 0x000fe2000fffe03f */
[----:B-1----:R-:W-:Y:S01]  /*eb60*/  FADD.FTZ R5, R5, R8 ;  /* 0x0000000805057221 */ /* 0x002fe20000010000 */
[----:B------:R-:W-:Y:S01]  /*eb70*/  UMOV UR7, 0x40000040 ;  /* 0x4000004000077882 */ /* 0x000fe20000000000 */
[----:B------:R-:W-:Y:S02]  /*eb80*/  IMAD.U32 R8, RZ, RZ, UR11 ;  /* 0x0000000bff087e24 */ /* 0x000fe4000f8e00ff */
[----:B0-----:R-:W-:Y:S02]  /*eb90*/  FADD.FTZ R2, R0, R3 ;  /* 0x0000000300027221 */ /* 0x001fe40000010000 */
[----:B------:R-:W0:Y:S04]  /*eba0*/  SHFL.BFLY PT, R0, R5, 0x1, 0x1f ;  /* 0x0c201f0005007f89 */ /* 0x000e2800000e0000 */
[----:B------:R-:W1:Y:S01]  /*ebb0*/  SHFL.BFLY PT, R7, R2, 0x1, 0x1f ;  /* 0x0c201f0002077f89 */ /* 0x000e6200000e0000 */
[----:B0-----:R-:W-:Y:S01]  /*ebc0*/  FADD.FTZ R11, R5, R0 ;  /* 0x00000000050b7221 */ /* 0x001fe20000010000 */
[----:B------:R-:W-:-:S02]  /*ebd0*/  IMAD.MOV.U32 R0, RZ, RZ, -0x800000 ;  /* 0xff800000ff007424 */ /* 0x000fc400078e00ff */
[----:B-1----:R-:W-:Y:S02]  /*ebe0*/  FADD.FTZ R12, R2, R7 ;  /* 0x00000007020c7221 */ /* 0x002fe40000010000 */
[----:B------:R-:W-:Y:S01]  /*ebf0*/  FSETP.NE.FTZ.AND P1, PT, R11, RZ, PT ;  /* 0x000000ff0b00720b */ /* 0x000fe20003f35000 */
[----:B------:R-:W-:Y:S02]  /*ec00*/  IMAD.MOV.U32 R2, RZ, RZ, -0x800000 ;  /* 0xff800000ff027424 */ /* 0x000fe400078e00ff */
[----:B------:R-:W-:-:S10]  /*ec10*/  FSETP.NE.FTZ.AND P2, PT, R12, RZ, PT ;  /* 0x000000ff0c00720b */ /* 0x000fd40003f55000 */
[----:B------:R-:W0:Y:S01]  /*ec20*/  @P1 MUFU.LG2 R6, R11 ;  /* 0x0000000b00061308 */ /* 0x000e220000000c00 */
[----:B------:R-:W-:Y:S02]  /*ec30*/  @P1 FMUL.FTZ R4, R4, 0.69314718246459960938 ;  /* 0x3f31721804041820 */ /* 0x000fe40000410000 */
        /* <DEDUP_REMOVED lines=23> */
[----:B------:R-:W-:Y:S01]  /*edb0*/  UIADD3 UR4, UR4, 0x280, URZ ;  /* 0x0000028004047890 */ /* 0x000fe2000fffe03f */
[----:B------:R-:W-:Y:S02]  /*edc0*/  WARPGROUP.DEPBAR.LE gsb0, 0x0 ;  /* 0x00008000000079c5 */ /* 0x000fe40000010000 */
[----:B------:R-:W-:-:S14]  /*edd0*/  WARPGROUP.ARRIVE ;  /* 0x00000000000079c5 */ /* 0x000fdc0000000000 */
        /* <DEDUP_REMOVED lines=9> */
.L_x_1049:
        /* <DEDUP_REMOVED lines=108> */
.L_x_971:
[----:B------:R-:W0:Y:S01]  /*f530*/  S2R R20, SR_CgaCtaId ;  /* 0x0000000000147919 */ /* 0x000e220000008800 */
[----:B------:R-:W-:Y:S01]  /*f540*/  MOV R17, 0x400 ;  /* 0x0000040000117802 */ /* 0x000fe20000000f00 */
[----:B------:R-:W-:Y:S01]  /*f550*/  BSSY B0, `(.L_x_1050) ;  /* 0x0000231000007945 */ /* 0x000fe20003800000 */
[----:B------:R-:W-:Y:S02]  /*f560*/  BAR.SYNC.DEFER_BLOCKING 0x5, 0x180 ;  /* 0x0146000000007b1d */ /* 0x000fe40000010000 */
[----:B0-----:R-:W-:-:S05]  /*f570*/  LEA R17, R20, R17, 0x18 ;  /* 0x0000001114117211 */ /* 0x001fca00078ec0ff */
[----:B------:R-:W0:Y:S02]  /*f580*/  LDS R20, [R17+0x308d0] ;  /* 0x0308d00011147984 */ /* 0x000e240000000800 */
[----:B0-----:R-:W-:Y:S01]  /*f590*/  R2UR UR4, R20 ;  /* 0x00000000140472ca */ /* 0x001fe200000e0000 */
[----:B------:R-:W-:Y:S06]  /*f5a0*/  BAR.ARV 0x4, 0x180 ;  /* 0x0106000000007b1d */ /* 0x000fec0000002000 */
[----:B------:R-:W-:Y:S08]  /*f5b0*/  @P0 BRA `(.L_x_1051) ;  /* 0x0000001400fc0947 */ /* 0x000ff00003800000 */
[----:B------:R-:W0:Y:S01]  /*f5c0*/  S2R R20, SR_SWINHI ;  /* 0x0000000000147919 */ /* 0x000e220000002f00 */
[----:B------:R-:W-:Y:S01]  /*f5d0*/  IMAD R21, R196, 0x40, R22 ;  /* 0x00000040c4157824 */ /* 0x000fe200078e0216 */
[----:B------:R-:W1:Y:S01]  /*f5e0*/  LDC R52, c[0x0][0xbe8] ;  /* 0x0002fa00ff347b82 */ /* 0x000e620000000800 */
[----:B------:R-:W-:Y:S01]  /*f5f0*/  F2FP.BF16.F32.PACK_AB R6, R7, R6 ;  /* 0x000000060706723e */ /* 0x000fe200000010ff */
[----:B------:R-:W-:Y:S01]  /*f600*/  ULDC.64 UR8, c[0x0][0xb90] ;  /* 0x0002e40000087ab9 */ /* 0x000fe20000000a00 */
[----:B------:R-:W-:Y:S02]  /*f610*/  F2FP.BF16.F32.PACK_AB R7, R152, R33 ;  /* 0x000000219807723e */ /* 0x000fe400000010ff */
[----:B------:R-:W-:Y:S02]  /*f620*/  F2FP.BF16.F32.PACK_AB R4, R25, R4 ;  /* 0x000000041904723e */ /* 0x000fe400000010ff */
[----:B------:R-:W-:Y:S02]  /*f630*/  R2UR UR11, R194 ;  /* 0x00000000c20b72ca */ /* 0x000fe400000e0000 */
[----:B------:R-:W-:-:S02]  /*f640*/  R2UR UR13, R195 ;  /* 0x00000000c30d72ca */ /* 0x000fc400000e0000 */
[----:B------:R-:W-:Y:S02]  /*f650*/  F2FP.BF16.F32.PACK_AB R5, R150, R5 ;  /* 0x000000059605723e */ /* 0x000fe400000010ff */
[----:B------:R-:W-:Y:S02]  /*f660*/  F2FP.BF16.F32.PACK_AB R10, R11, R10 ;  /* 0x0000000a0b0a723e */ /* 0x000fe400000010ff */
[----:B------:R-:W-:Y:S02]  /*f670*/  F2FP.BF16.F32.PACK_AB R8, R15, R8 ;  /* 0x000000080f08723e */ /* 0x000fe400000010ff */
[----:B------:R-:W-:Y:S02]  /*f680*/  F2FP.BF16.F32.PACK_AB R11, R146, R131 ;  /* 0x00000083920b723e */ /* 0x000fe400000010ff */
[----:B------:R-:W-:Y:S01]  /*f690*/  F2FP.BF16.F32.PACK_AB R12, R13, R12 ;  /* 0x0000000c0d0c723e */ /* 0x000fe200000010ff */
[----:B------:R-:W-:Y:S01]  /*f6a0*/  USHF.R.S32.HI UR10, URZ, 0x1f, UR11 ;  /* 0x0000001f3f0a7899 */ /* 0x000fe2000801140b */
[----:B------:R-:W-:Y:S01]  /*f6b0*/  F2FP.BF16.F32.PACK_AB R13, R145, R130 ;  /* 0x00000082910d723e */ /* 0x000fe200000010ff */
[----:B------:R-:W-:Y:S01]  /*f6c0*/  UIMAD.WIDE.U32 UR6, UR11, UR8, URZ ;  /* 0x000000080b0672a5 */ /* 0x000fe2000f8e003f */
[----:B------:R-:W-:Y:S01]  /*f6d0*/  F2FP.BF16.F32.PACK_AB R14, R53, R14 ;  /* 0x0000000e350e723e */ /* 0x000fe200000010ff */
[----:B------:R-:W-:Y:S01]  /*f6e0*/  UIMAD UR5, UR10, UR8, URZ ;  /* 0x000000080a0572a4 */ /* 0x000fe2000f8e023f */
[----:B------:R-:W-:Y:S01]  /*f6f0*/  F2FP.BF16.F32.PACK_AB R15, R144, R129 ;  /* 0x00000081900f723e */ /* 0x000fe200000010ff */
[----:B------:R-:W-:Y:S01]  /*f700*/  USHF.R.S32.HI UR12, URZ, 0x1f, UR13 ;  /* 0x0000001f3f0c7899 */ /* 0x000fe2000801140d */
[----:B------:R-:W-:Y:S01]  /*f710*/  F2FP.BF16.F32.PACK_AB R24, R57, R24 ;  /* 0x000000183918723e */ /* 0x000fe200000010ff */
[----:B------:R-:W-:Y:S01]  /*f720*/  UIMAD UR5, UR11, UR9, UR5 ;  /* 0x000000090b0572a4 */ /* 0x000fe2000f8e0205 */
[----:B------:R-:W-:-:S02]  /*f730*/  F2FP.BF16.F32.PACK_AB R88, R89, R88 ;  /* 0x000000585958723e */ /* 0x000fc400000010ff */
[----:B------:R-:W-:Y:S02]  /*f740*/  MOV R48, R17 ;  /* 0x0000001100307202 */ /* 0x000fe40000000f00 */
[----:B0-----:R-:W-:Y:S01]  /*f750*/  MOV R49, R20 ;  /* 0x0000001400317202 */ /* 0x001fe20000000f00 */
[----:B------:R-:W-:Y:S01]  /*f760*/  ULDC.64 UR8, c[0x0][0xb98] ;  /* 0x0002e60000087ab9 */ /* 0x000fe20000000a00 */
[----:B------:R-:W-:Y:S01]  /*f770*/  UIADD3 UR7, UR7, UR5, URZ ;  /* 0x0000000507077290 */ /* 0x000fe2000fffe03f */
[----:B------:R-:W-:Y:S01]  /*f780*/  F2FP.BF16.F32.PACK_AB R89, R137, R90 ;  /* 0x0000005a8959723e */ /* 0x000fe200000010ff */
[----:B------:R-:W-:Y:S01]  /*f790*/  UIMAD UR5, UR12, UR8, URZ ;  /* 0x000000080c0572a4 */ /* 0x000fe2000f8e023f */
[--C-:B------:R-:W-:Y:S01]  /*f7a0*/  IMAD.WIDE R46, R202, 0x2, R48.reuse ;  /* 0x00000002ca2e7825 */ /* 0x100fe200078e0230 */
[----:B------:R-:W-:Y:S01]  /*f7b0*/  UIMAD.WIDE.U32 UR6, UR13, UR8, UR6 ;  /* 0x000000080d0672a5 */ /* 0x000fe2000f8e0006 */
[----:B------:R-:W-:Y:S01]  /*f7c0*/  F2FP.BF16.F32.PACK_AB R96, R97, R96 ;  /* 0x000000606160723e */ /* 0x000fe200000010ff */
[----:B------:R-:W-:Y:S01]  /*f7d0*/  UIMAD UR5, UR13, UR9, UR5 ;  /* 0x000000090d0572a4 */ /* 0x000fe2000f8e0205 */
[----:B------:R-:W-:Y:S01]  /*f7e0*/  IMAD.WIDE R48, R21, 0x2, R48 ;  /* 0x0000000215307825 */ /* 0x000fe200078e0230 */
[C---:B------:R-:W-:Y:S01]  /*f7f0*/  IADD3 R27, P5, R46.reuse, 0x8060, RZ ;  /* 0x000080602e1b7810 */ /* 0x040fe20007fbe0ff */
[----:B------:R-:W-:Y:S01]  /*f800*/  ULDC.64 UR8, c[0x0][0xae8] ;  /* 0x0002ba0000087ab9 */ /* 0x000fe20000000a00 */
[----:B------:R-:W-:-:S02]  /*f810*/  LOP3.LUT R21, R46, 0x380, RZ, 0xc0, !PT ;  /* 0x000003802e157812 */ /* 0x000fc400078ec0ff */
[----:B------:R-:W-:Y:S02]  /*f820*/  LOP3.LUT R26, R27, 0x380, RZ, 0xc0, !PT ;  /* 0x000003801b1a7812 */ /* 0x000fe400078ec0ff */
[----:B------:R-:W-:Y:S02]  /*f830*/  IADD3 R43, P0, R46, 0x8020, RZ ;  /* 0x000080202e2b7810 */ /* 0x000fe40007f1e0ff */
[----:B------:R-:W-:Y:S02]  /*f840*/  SHF.R.U64 R26, R26, 0x3, RZ ;  /* 0x000000031a1a7819 */ /* 0x000fe400000012ff */
[C---:B------:R-:W-:Y:S01]  /*f850*/  IADD3 R45, P6, R46.reuse, 0x8040, RZ ;  /* 0x000080402e2d7810 */ /* 0x040fe20007fde0ff */
[--C-:B------:R-:W-:Y:S01]  /*f860*/  IMAD.X R55, RZ, RZ, R47.reuse, P0 ;  /* 0x000000ffff377224 */ /* 0x100fe200000e062f */
[----:B------:R-:W-:Y:S02]  /*f870*/  IADD3 R30, P1, R46, 0x8000, RZ ;  /* 0x000080002e1e7810 */ /* 0x000fe40007f3e0ff */
[----:B------:R-:W-:Y:S01]  /*f880*/  SHF.R.U64 R21, R21, 0x3, RZ ;  /* 0x0000000315157819 */ /* 0x000fe200000012ff */
[--C-:B------:R-:W-:Y:S01]  /*f890*/  IMAD.X R51, RZ, RZ, R47.reuse, P6 ;  /* 0x000000ffff337224 */ /* 0x100fe200030e062f */
[----:B------:R-:W-:Y:S01]  /*f8a0*/  LOP3.LUT R32, R43, 0x380, RZ, 0xc0, !PT ;  /* 0x000003802b207812 */ /* 0x000fe200078ec0ff */
[--C-:B------:R-:W-:Y:S01]  /*f8b0*/  IMAD.X R59, RZ, RZ, R47.reuse, P1 ;  /* 0x000000ffff3b7224 */ /* 0x100fe200008e062f */
[----:B------:R-:W-:Y:S01]  /*f8c0*/  LOP3.LUT R26, R26, R27, RZ, 0x3c, !PT ;  /* 0x0000001b1a1a7212 */ /* 0x000fe200078e3cff */
[----:B------:R-:W-:Y:S01]  /*f8d0*/  IMAD.X R27, RZ, RZ, R47, P5 ;  /* 0x000000ffff1b7224 */ /* 0x000fe200028e062f */
[----:B------:R-:W-:-:S02]  /*f8e0*/  IADD3 R41, P2, R46, 0x4060, RZ ;  /* 0x000040602e297810 */ /* 0x000fc40007f5e0ff */
[C---:B------:R-:W-:Y:S02]  /*f8f0*/  IADD3 R29, P3, R46.reuse, 0x20, RZ ;  /* 0x000000202e1d7810 */ /* 0x040fe40007f7e0ff */
[C---:B------:R-:W-:Y:S01]  /*f900*/  IADD3 R39, P4, R46.reuse, 0x4040, RZ ;  /* 0x000040402e277810 */ /* 0x040fe20007f9e0ff */
[--C-:B------:R-:W-:Y:S01]  /*f910*/  IMAD.X R63, RZ, RZ, R47.reuse, P2 ;  /* 0x000000ffff3f7224 */ /* 0x100fe200010e062f */
[C---:B------:R-:W-:Y:S01]  /*f920*/  IADD3 R37, P5, R46.reuse, 0x4020, RZ ;  /* 0x000040202e257810 */ /* 0x040fe20007fbe0ff */
[--C-:B------:R-:W-:Y:S01]  /*f930*/  IMAD.X R67, RZ, RZ, R47.reuse, P3 ;  /* 0x000000ffff437224 */ /* 0x100fe200018e062f */
[C---:B------:R-:W-:Y:S01]  /*f940*/  IADD3 R28, P6, R46.reuse, 0x4000, RZ ;  /* 0x000040002e1c7810 */ /* 0x040fe20007fde0ff */
[--C-:B------:R-:W-:Y:S01]  /*f950*/  IMAD.X R71, RZ, RZ, R47.reuse, P4 ;  /* 0x000000ffff477224 */ /* 0x100fe200020e062f */
[C---:B------:R-:W-:Y:S01]  /*f960*/  IADD3 R35, P0, R46.reuse, 0x60, RZ ;  /* 0x000000602e237810 */ /* 0x040fe20007f1e0ff */
[--C-:B------:R-:W-:Y:S01]  /*f970*/  IMAD.X R75, RZ, RZ, R47.reuse, P5 ;  /* 0x000000ffff4b7224 */ /* 0x100fe200028e062f */
[----:B------:R-:W-:Y:S01]  /*f980*/  IADD3 R31, P1, R46, 0x40, RZ ;  /* 0x000000402e1f7810 */ /* 0x000fe20007f3e0ff */
[--C-:B------:R-:W-:Y:S01]  /*f990*/  IMAD.X R79, RZ, RZ, R47.reuse, P6 ;  /* 0x000000ffff4f7224 */ /* 0x100fe200030e062f */
[----:B------:R-:W-:Y:S01]  /*f9a0*/  LOP3.LUT R46, R21, R46, RZ, 0x3c, !PT ;  /* 0x0000002e152e7212 */ /* 0x000fe200078e3cff */
[--C-:B------:R-:W-:Y:S01]  /*f9b0*/  IMAD.X R83, RZ, RZ, R47.reuse, P0 ;  /* 0x000000ffff537224 */ /* 0x100fe200000e062f */
[----:B------:R-:W-:Y:S01]  /*f9c0*/  SHF.R.U64 R32, R32, 0x3, RZ ;  /* 0x0000000320207819 */ /* 0x000fe200000012ff */
[----:B------:R-:W-:Y:S01]  /*f9d0*/  IMAD.X R87, RZ, RZ, R47, P1 ;  /* 0x000000ffff577224 */ /* 0x000fe200008e062f */
[----:B------:R-:W-:-:S02]  /*f9e0*/  LOP3.LUT R21, R30, 0x380, RZ, 0xc0, !PT ;  /* 0x000003801e157812 */ /* 0x000fc400078ec0ff */
[----:B------:R-:W-:Y:S02]  /*f9f0*/  LOP3.LUT R54, R32, R43, RZ, 0x3c, !PT ;  /* 0x0000002b20367212 */ /* 0x000fe400078e3cff */
[----:B------:R-:W-:Y:S02]  /*fa00*/  LOP3.LUT R20, R41, 0x380, RZ, 0xc0, !PT ;  /* 0x0000038029147812 */ /* 0x000fe400078ec0ff */
[----:B------:R-:W-:Y:S02]  /*fa10*/  SHF.R.U64 R21, R21, 0x3, RZ ;  /* 0x0000000315157819 */ /* 0x000fe400000012ff */
[----:B------:R-:W-:Y:S02]  /*fa20*/  LOP3.LUT R32, R39, 0x380, RZ, 0xc0, !PT ;  /* 0x0000038027207812 */ /* 0x000fe400078ec0ff */
[----:B------:R-:W-:Y:S02]  /*fa30*/  SHF.R.U64 R20, R20, 0x3, RZ ;  /* 0x0000000314147819 */ /* 0x000fe400000012ff */
[----:B------:R-:W-:-:S02]  /*fa40*/  LOP3.LUT R58, R21, R30, RZ, 0x3c, !PT ;  /* 0x0000001e153a7212 */ /* 0x000fc400078e3cff */
[----:B------:R-:W-:Y:S02]  /*fa50*/  SHF.R.U64 R32, R32, 0x3, RZ ;  /* 0x0000000320207819 */ /* 0x000fe400000012ff */
[----:B------:R-:W-:Y:S02]  /*fa60*/  LOP3.LUT R21, R28, 0x380, RZ, 0xc0, !PT ;  /* 0x000003801c157812 */ /* 0x000fe400078ec0ff */
[----:B------:R-:W-:Y:S02]  /*fa70*/  LOP3.LUT R62, R20, R41, RZ, 0x3c, !PT ;  /* 0x00000029143e7212 */ /* 0x000fe400078e3cff */
[----:B------:R-:W-:Y:S02]  /*fa80*/  LOP3.LUT R70, R32, R39, RZ, 0x3c, !PT ;  /* 0x0000002720467212 */ /* 0x000fe400078e3cff */
[----:B------:R-:W-:Y:S02]  /*fa90*/  LOP3.LUT R20, R29, 0x380, RZ, 0xc0, !PT ;  /* 0x000003801d147812 */ /* 0x000fe400078ec0ff */
[----:B------:R-:W-:-:S02]  /*faa0*/  SHF.R.U64 R21, R21, 0x3, RZ ;  /* 0x0000000315157819 */ /* 0x000fc400000012ff */
[----:B------:R-:W-:Y:S02]  /*fab0*/  LOP3.LUT R32, R35, 0x380, RZ, 0xc0, !PT ;  /* 0x0000038023207812 */ /* 0x000fe400078ec0ff */
[----:B------:R-:W-:Y:S02]  /*fac0*/  LOP3.LUT R34, R45, 0x380, RZ, 0xc0, !PT ;  /* 0x000003802d227812 */ /* 0x000fe400078ec0ff */
[----:B------:R-:W-:Y:S02]  /*fad0*/  SHF.R.U64 R20, R20, 0x3, RZ ;  /* 0x0000000314147819 */ /* 0x000fe400000012ff */
[----:B------:R-:W-:Y:S02]  /*fae0*/  LOP3.LUT R78, R21, R28, RZ, 0x3c, !PT ;  /* 0x0000001c154e7212 */ /* 0x000fe400078e3cff */
[----:B------:R-:W-:Y:S02]  /*faf0*/  SHF.R.U64 R32, R32, 0x3, RZ ;  /* 0x0000000320207819 */ /* 0x000fe400000012ff */
[----:B------:R-:W-:-:S02]  /*fb00*/  IADD3 R21, P4, R48, 0x1000, RZ ;  /* 0x0000100030157810 */ /* 0x000fc40007f9e0ff */
[----:B------:R-:W-:Y:S02]  /*fb10*/  SHF.R.U64 R34, R34, 0x3, RZ ;  /* 0x0000000322227819 */ /* 0x000fe400000012ff */
[----:B------:R-:W-:Y:S02]  /*fb20*/  LOP3.LUT R66, R20, R29, RZ, 0x3c, !PT ;  /* 0x0000001d14427212 */ /* 0x000fe400078e3cff */
[----:B------:R-:W-:Y:S02]  /*fb30*/  LOP3.LUT R82, R32, R35, RZ, 0x3c, !PT ;  /* 0x0000002320527212 */ /* 0x000fe400078e3cff */
[----:B------:R-:W-:Y:S02]  /*fb40*/  LOP3.LUT R20, R21, 0x380, RZ, 0xc0, !PT ;  /* 0x0000038015147812 */ /* 0x000fe400078ec0ff */
[----:B------:R-:W-:Y:S02]  /*fb50*/  IADD3 R35, P0, R48, 0x5000, RZ ;  /* 0x0000500030237810 */ /* 0x000fe40007f1e0ff */
[----:B------:R-:W-:-:S02]  /*fb60*/  LOP3.LUT R50, R34, R45, RZ, 0x3c, !PT ;  /* 0x0000002d22327212 */ /* 0x000fc400078e3cff */
[----:B------:R-:W-:Y:S02]  /*fb70*/  SHF.R.U64 R20, R20, 0x3, RZ ;  /* 0x0000000314147819 */ /* 0x000fe400000012ff */
[----:B------:R-:W-:Y:S02]  /*fb80*/  LOP3.LUT R34, R35, 0x380, RZ, 0xc0, !PT ;  /* 0x0000038023227812 */ /* 0x000fe400078ec0ff */
[----:B------:R-:W-:Y:S02]  /*fb90*/  LOP3.LUT R20, R20, R21, RZ, 0x3c, !PT ;  /* 0x0000001514147212 */ /* 0x000fe400078e3cff */
[----:B------:R-:W-:Y:S02]  /*fba0*/  SHF.R.U64 R34, R34, 0x3, RZ ;  /* 0x0000000322227819 */ /* 0x000fe400000012ff */
[----:B------:R-:W-:Y:S02]  /*fbb0*/  IADD3 R21, P1, R48, 0x4000, RZ ;  /* 0x0000400030157810 */ /* 0x000fe40007f3e0ff */
[----:B------:R-:W-:Y:S01]  /*fbc0*/  LOP3.LUT R34, R34, R35, RZ, 0x3c, !PT ;  /* 0x0000002322227212 */ /* 0x000fe200078e3cff */
[--C-:B------:R-:W-:Y:S01]  /*fbd0*/  IMAD.X R35, RZ, RZ, R49.reuse, P0 ;  /* 0x000000ffff237224 */ /* 0x100fe200000e0631 */
[----:B------:R-:W-:Y:S01]  /*fbe0*/  MOV R151, R46 ;  /* 0x0000002e00977202 */ /* 0x000fe20000000f00 */
[----:B------:R-:W-:Y:S01]  /*fbf0*/  IMAD.X R33, RZ, RZ, R49, P1 ;  /* 0x000000ffff217224 */ /* 0x000fe200008e0631 */
[----:B------:R-:W-:Y:S01]  /*fc00*/  IADD3 R46, P0, R48, 0xb000, RZ ;  /* 0x0000b000302e7810 */ /* 0x000fe20007f1e0ff */
[----:B------:R-:W-:Y:S01]  /*fc10*/  BAR.SYNC.DEFER_BLOCKING 0x1, 0x100 ;  /* 0x0044000000007b1d */ /* 0x000fe20000010000 */
[----:B-1----:R-:W-:-:S02]  /*fc20*/  ISETP.NE.AND P1, PT, R52, 0x1, PT ;  /* 0x000000013400780c */ /* 0x002fc40003f25270 */
[----:B------:R-:W-:Y:S01]  /*fc30*/  LOP3.LUT R25, R46, 0x380, RZ, 0xc0, !PT ;  /* 0x000003802e197812 */ /* 0x000fe200078ec0ff */
[----:B------:R-:W-:Y:S01]  /*fc40*/  IMAD.X R47, RZ, RZ, R49, P0 ;  /* 0x000000ffff2f7224 */ /* 0x000fe200000e0631 */
[----:B------:R-:W-:Y:S01]  /*fc50*/  MOV R103, R26 ;  /* 0x0000001a00677202 */ /* 0x000fe20000000f00 */
[----:B------:R-:W-:Y:S01]  /*fc60*/  VIADD R26, R19, UR42 ;  /* 0x0000002a131a7c36 */ /* 0x000fe20008000000 */
[----:B------:R-:W-:Y:S02]  /*fc70*/  SHF.R.U64 R25, R25, 0x3, RZ ;  /* 0x0000000319197819 */ /* 0x000fe400000012ff */
[----:B------:R-:W-:Y:S02]  /*fc80*/  LOP3.LUT R30, R37, 0x380, RZ, 0xc0, !PT ;  /* 0x00000380251e7812 */ /* 0x000fe400078ec0ff */
[----:B------:R-:W-:Y:S02]  /*fc90*/  LOP3.LUT R46, R25, R46, RZ, 0x3c, !PT ;  /* 0x0000002e192e7212 */ /* 0x000fe400078e3cff */
[----:B------:R-:W-:Y:S01]  /*fca0*/  SHF.R.U64 R30, R30, 0x3, RZ ;  /* 0x000000031e1e7819 */ /* 0x000fe200000012ff */
[----:B------:R-:W0:Y:S01]  /*fcb0*/  @P1 LDC R25, c[0x0][0xbec] ;  /* 0x0002fb00ff191b82 */ /* 0x000e220000000800 */
[----:B------:R-:W-:Y:S01]  /*fcc0*/  MOV R150, R50 ;  /* 0x0000003200967202 */ /* 0x000fe20000000f00 */
[----:B------:R-:W-:Y:S01]  /*fcd0*/  IMAD.MOV.U32 R50, RZ, RZ, R26 ;  /* 0x000000ffff327224 */ /* 0x000fe200078e001a */
[----:B------:R-:W-:-:S02]  /*fce0*/  LOP3.LUT R74, R30, R37, RZ, 0x3c, !PT ;  /* 0x000000251e4a7212 */ /* 0x000fc400078e3cff */
[----:B------:R-:W-:Y:S02]  /*fcf0*/  LOP3.LUT R30, R31, 0x380, RZ, 0xc0, !PT ;  /* 0x000003801f1e7812 */ /* 0x000fe400078ec0ff */
[----:B------:R-:W-:Y:S01]  /*fd00*/  MOV R66, R66 ;  /* 0x0000004200427202 */ /* 0x000fe20000000f00 */
[----:B------:R-:W1:Y:S01]  /*fd10*/  @P1 LDC R27, c[0x0][0xbf0] ;  /* 0x0002fc00ff1b1b82 */ /* 0x000e620000000800 */
[----:B------:R-:W-:Y:S01]  /*fd20*/  SHF.R.U64 R30, R30, 0x3, RZ ;  /* 0x000000031e1e7819 */ /* 0x000fe200000012ff */
[----:B------:R0:W-:Y:S01]  /*fd30*/  STSM.16.M88.4 [R151], R4 ;  /* 0x0000000497007844 */ /* 0x0001e20000000200 */
[----:B------:R-:W-:Y:S02]  /*fd40*/  MOV R82, R82 ;  /* 0x0000005200527202 */ /* 0x000fe40000000f00 */
[----:B------:R-:W-:Y:S02]  /*fd50*/  LOP3.LUT R86, R30, R31, RZ, 0x3c, !PT ;  /* 0x0000001f1e567212 */ /* 0x000fe400078e3cff */
[----:B------:R-:W-:Y:S01]  /*fd60*/  IADD3 R39, P3, R48, 0x7000, RZ ;  /* 0x0000700030277810 */ /* 0x000fe20007f7e0ff */
[----:B------:R-:W2:Y:S01]  /*fd70*/  @P1 LDC R53, c[0x0][0xbf0] ;  /* 0x0002fc00ff351b82 */ /* 0x000ea20000000800 */
[----:B------:R-:W-:-:S02]  /*fd80*/  MOV R86, R86 ;  /* 0x0000005600567202 */ /* 0x000fc40000000f00 */
[----:B------:R-:W-:Y:S02]  /*fd90*/  IADD3 R37, P2, R48, 0x6000, RZ ;  /* 0x0000600030257810 */ /* 0x000fe40007f5e0ff */
[----:B------:R-:W-:Y:S02]  /*fda0*/  LOP3.LUT R38, R39, 0x380, RZ, 0xc0, !PT ;  /* 0x0000038027267812 */ /* 0x000fe400078ec0ff */
[----:B------:R-:W-:Y:S02]  /*fdb0*/  MOV R78, R78 ;  /* 0x0000004e004e7202 */ /* 0x000fe40000000f00 */
[----:B------:R-:W-:Y:S01]  /*fdc0*/  LOP3.LUT R36, R37, 0x380, RZ, 0xc0, !PT ;  /* 0x0000038025247812 */ /* 0x000fe200078ec0ff */
[----:B0-----:R-:W-:Y:S01]  /*fdd0*/  @P1 IMAD.HI.U32 R4, R26, R25, RZ ;  /* 0x000000191a041227 */ /* 0x001fe200078e00ff */
[----:B------:R-:W-:Y:S02]  /*fde0*/  F2FP.BF16.F32.PACK_AB R5, R149, R134 ;  /* 0x000000869505723e */ /* 0x000fe400000010ff */
[----:B------:R-:W-:-:S02]  /*fdf0*/  F2FP.BF16.F32.PACK_AB R6, R120, R3 ;  /* 0x000000037806723e */ /* 0x000fc400000010ff */
[----:B------:R-:W-:Y:S02]  /*fe00*/  F2FP.BF16.F32.PACK_AB R7, R148, R133 ;  /* 0x000000859407723e */ /* 0x000fe400000010ff */
[----:B-1----:R-:W-:Y:S02]  /*fe10*/  @P1 SHF.R.U32.HI R50, RZ, R27, R4 ;  /* 0x0000001bff321219 */ /* 0x002fe40000011604 */
[----:B------:R-:W-:Y:S02]  /*fe20*/  F2FP.BF16.F32.PACK_AB R4, R122, R9 ;  /* 0x000000097a04723e */ /* 0x000fe400000010ff */
[----:B------:R-:W-:Y:S01]  /*fe30*/  F2FP.BF16.F32.PACK_AB R9, R147, R132 ;  /* 0x000000849309723e */ /* 0x000fe200000010ff */
[----:B------:R-:W-:Y:S01]  /*fe40*/  IMAD.MOV R3, RZ, RZ, -R50 ;  /* 0x000000ffff037224 */ /* 0x000fe200078e0a32 */
[----:B------:R-:W-:Y:S01]  /*fe50*/  F2FP.BF16.F32.PACK_AB R25, R143, R128 ;  /* 0x000000808f19723e */ /* 0x000fe200000010ff */
[----:B------:R0:W-:Y:S01]  /*fe60*/  STSM.16.M88.4 [R66], R4 ;  /* 0x0000000442007844 */ /* 0x0001e20000000200 */
[----:B------:R-:W-:Y:S01]  /*fe70*/  F2FP.BF16.F32.PACK_AB R27, R142, R127 ;  /* 0x0000007f8e1b723e */ /* 0x000fe200000010ff */
[----:B------:R-:W-:Y:S01]  /*fe80*/  IMAD R3, R52, R3, R26 ;  /* 0x0000000334037224 */ /* 0x000fe200078e021a */
[----:B------:R-:W-:Y:S01]  /*fe90*/  F2FP.BF16.F32.PACK_AB R26, R61, R60 ;  /* 0x0000003c3d1a723e */ /* 0x000fe200000010ff */
[----:B------:R1:W-:Y:S01]  /*fea0*/  STSM.16.M88.4 [R86], R8 ;  /* 0x0000000856007844 */ /* 0x0003e20000000200 */
[----:B------:R-:W-:-:S02]  /*feb0*/  MOV R74, R74 ;  /* 0x0000004a004a7202 */ /* 0x000fc40000000f00 */
[----:B------:R-:W-:Y:S01]  /*fec0*/  SHF.R.U64 R38, R38, 0x3, RZ ;  /* 0x0000000326267819 */ /* 0x000fe200000012ff */
[----:B------:R3:W-:Y:S01]  /*fed0*/  STSM.16.M88.4 [R82], R12 ;  /* 0x0000000c52007844 */ /* 0x0007e20000000200 */
[----:B------:R-:W-:Y:S02]  /*fee0*/  SHF.R.U64 R36, R36, 0x3, RZ ;  /* 0x0000000324247819 */ /* 0x000fe400000012ff */
[----:B------:R-:W-:Y:S01]  /*fef0*/  LOP3.LUT R38, R38, R39, RZ, 0x3c, !PT ;  /* 0x0000002726267212 */ /* 0x000fe200078e3cff */
[----:B------:R-:W-:Y:S01]  /*ff00*/  STSM.16.M88.4 [R78], R24 ;  /* 0x000000184e007844 */ /* 0x000fe20000000200 */
[--C-:B------:R-:W-:Y:S01]  /*ff10*/  IMAD.X R39, RZ, RZ, R49.reuse, P3 ;  /* 0x000000ffff277224 */ /* 0x100fe200018e0631 */
[----:B------:R-:W-:Y:S01]  /*ff20*/  LOP3.LUT R36, R36, R37, RZ, 0x3c, !PT ;  /* 0x0000002524247212 */ /* 0x000fe200078e3cff */
[----:B------:R-:W-:Y:S01]  /*ff30*/  IMAD.X R37, RZ, RZ, R49, P2 ;  /* 0x000000ffff257224 */ /* 0x000fe200010e0631 */
[----:B0-----:R-:W-:Y:S02]  /*ff40*/  F2FP.BF16.F32.PACK_AB R4, R65, R64 ;  /* 0x000000404104723e */ /* 0x001fe400000010ff */
[----:B------:R-:W-:Y:S01]  /*ff50*/  F2FP.BF16.F32.PACK_AB R5, R141, R126 ;  /* 0x0000007e8d05723e */ /* 0x000fe200000010ff */
[----:B-1----:R-:W-:Y:S01]  /*ff60*/  IMAD.U32 R10, RZ, RZ, UR5 ;  /* 0x00000005ff0a7e24 */ /* 0x002fe2000f8e00ff */
[----:B------:R-:W-:Y:S01]  /*ff70*/  SHF.R.S32.HI R9, RZ, 0x1f, R50 ;  /* 0x0000001fff097819 */ /* 0x000fe20000011432 */
[----:B------:R-:W-:Y:S01]  /*ff80*/  ULDC UR5, c[0x0][0xa88] ;  /* 0x0002a20000057ab9 */ /* 0x000fe20000000800 */
[----:B------:R-:W-:Y:S01]  /*ff90*/  SHF.R.S32.HI R8, RZ, 0x1f, R3 ;  /* 0x0000001fff087819 */ /* 0x000fe20000011403 */
[----:B---3--:R-:W-:Y:S01]  /*ffa0*/  VIADD R14, R201, UR42 ;  /* 0x0000002ac90e7c36 */ /* 0x008fe20008000000 */
[----:B------:R-:W-:-:S02]  /*ffb0*/  IADD3 R12, P0, R50, UR6, RZ ;  /* 0x00000006320c7c10 */ /* 0x000fc4000ff1e0ff */
[----:B------:R-:W-:Y:S02]  /*ffc0*/  F2FP.BF16.F32.PACK_AB R6, R69, R68 ;  /* 0x000000444506723e */ /* 0x000fe400000010ff */
[----:B------:R-:W-:Y:S01]  /*ffd0*/  IADD3.X R13, R9, UR7, R10, P0, !PT ;  /* 0x00000007090d7c10 */ /* 0x000fe200087fe40a */
[----:B------:R-:W-:Y:S01]  /*ffe0*/  ULDC.64 UR6, c[0x0][0xb88] ;  /* 0x0002e20000067ab9 */ /* 0x000fe20000000a00 */
[----:B------:R-:W-:Y:S01]  /*fff0*/  F2FP.BF16.F32.PACK_AB R7, R140, R125 ;  /* 0x0000007d8c07723e */ /* 0x000fe200000010ff */
[----:B------:R-:W-:Y:S01]  /*10000*/  IMAD R8, R8, UR6, RZ ;  /* 0x0000000608087c24 */ /* 0x000fe2000f8e02ff */
[----:B------:R-:W-:Y:S01]  /*10010*/  LOP3.LUT P0, RZ, R198, 0x3, RZ, 0xc0, !PT ;  /* 0x00000003c6ff7812 */ /* 0x000fe2000780c0ff */
[----:B------:R-:W-:Y:S01]  /*10020*/  IMAD.WIDE.U32 R12, R3, UR6, R12 ;  /* 0x00000006030c7c25 */ /* 0x000fe2000f8e000c */
[----:B------:R-:W-:Y:S01]  /*10030*/  MOV R70, R70 ;  /* 0x0000004600467202 */ /* 0x000fe20000000f00 */
[----:B------:R0:W-:Y:S01]  /*10040*/  STSM.16.M88.4 [R74], R4 ;  /* 0x000000044a007844 */ /* 0x0001e20000000200 */
[----:B------:R-:W-:Y:S01]  /*10050*/  F2FP.BF16.F32.PACK_AB R9, R139, R124 ;  /* 0x0000007c8b09723e */ /* 0x000fe200000010ff */
[----:B------:R-:W-:Y:S01]  /*10060*/  IMAD R15, R3, UR7, R8 ;  /* 0x00000007030f7c24 */ /* 0x000fe2000f8e0208 */
[----:B------:R-:W-:Y:S01]  /*10070*/  ULDC.64 UR6, c[0x0][0xb50] ;  /* 0x0002d40000067ab9 */ /* 0x000fe20000000a00 */
[----:B------:R-:W-:Y:S01]  /*10080*/  IMAD R3, R52, UR5, RZ ;  /* 0x0000000534037c24 */ /* 0x000fe2000f8e02ff */
[----:B------:R-:W-:-:S02]  /*10090*/  F2FP.BF16.F32.PACK_AB R8, R73, R72 ;  /* 0x000000484908723e */ /* 0x000fc400000010ff */
[----:B------:R-:W-:Y:S02]  /*100a0*/  F2FP.BF16.F32.PACK_AB R10, R77, R76 ;  /* 0x0000004c4d0a723e */ /* 0x000fe400000010ff */
[----:B------:R-:W-:Y:S02]  /*100b0*/  ISETP.GE.OR P2, PT, R14, R3, P0 ;  /* 0x000000030e00720c */ /* 0x000fe40000746670 */
[----:B------:R-:W-:Y:S02]  /*100c0*/  F2FP.BF16.F32.PACK_AB R11, R138, R123 ;  /* 0x0000007b8a0b723e */ /* 0x000fe400000010ff */
[----:B------:R-:W-:Y:S02]  /*100d0*/  MOV R62, R62 ;  /* 0x0000003e003e7202 */ /* 0x000fe40000000f00 */
[----:B------:R-:W-:Y:S01]  /*100e0*/  MOV R58, R58 ;  /* 0x0000003a003a7202 */ /* 0x000fe20000000f00 */
[----:B0-----:R-:W-:Y:S01]  /*100f0*/  VIADD R4, R14, 0x8 ;  /* 0x000000080e047836 */ /* 0x001fe20000000000 */
[----:B------:R-:W-:Y:S01]  /*10100*/  F2FP.BF16.F32.PACK_AB R6, R85, R84 ;  /* 0x000000545506723e */ /* 0x000fe200000010ff */
[----:B------:R-:W-:Y:S01]  /*10110*/  IMAD.IADD R5, R13, 0x1, R15 ;  /* 0x000000010d057824 */ /* 0x000fe200078e020f */
[----:B------:R-:W-:Y:S01]  /*10120*/  LEA R13, P3, R12, UR6, 0x2 ;  /* 0x000000060c0d7c11 */ /* 0x000fe2000f8610ff */
[----:B------:R-:W-:Y:S01]  /*10130*/  STSM.16.M88.4 [R70], R8 ;  /* 0x0000000846007844 */ /* 0x000fe20000000200 */
[----:B------:R-:W-:-:S02]  /*10140*/  ISETP.GE.OR P0, PT, R4, R3, P0 ;  /* 0x000000030400720c */ /* 0x000fc40000706670 */
[----:B------:R-:W-:Y:S01]  /*10150*/  LEA.HI.X R12, R12, UR7, R5, 0x2, P3 ;  /* 0x000000070c0c7c11 */ /* 0x000fe200098f1405 */
[----:B------:R-:W-:Y:S01]  /*10160*/  SHFL.IDX PT, R64, R13, RZ, 0x1c1f ;  /* 0x001c1fff0d407589 */ /* 0x000fe200000e0000 */
[----:B------:R-:W-:Y:S02]  /*10170*/  F2FP.BF16.F32.PACK_AB R4, R81, R80 ;  /* 0x000000505104723e */ /* 0x000fe400000010ff */
[----:B------:R-:W-:Y:S01]  /*10180*/  F2FP.BF16.F32.PACK_AB R5, R136, R121 ;  /* 0x000000798805723e */ /* 0x000fe200000010ff */
[----:B------:R-:W0:Y:S01]  /*10190*/  SHFL.IDX PT, R65, R12, RZ, 0x1c1f ;  /* 0x001c1fff0c417589 */ /* 0x000e2200000e0000 */
[----:B------:R-:W-:Y:S02]  /*101a0*/  F2FP.BF16.F32.PACK_AB R7, R135, R56 ;  /* 0x000000388707723e */ /* 0x000fe400000010ff */
[----:B------:R-:W-:Y:S01]  /*101b0*/  F2FP.BF16.F32.PACK_AB R90, R93, R92 ;  /* 0x0000005c5d5a723e */ /* 0x000fe200000010ff */
[----:B------:R-:W-:Y:S01]  /*101c0*/  SHFL.IDX PT, R66, R13, 0x1, 0x1c1f ;  /* 0x003c1f000d427f89 */ /* 0x000fe200000e0000 */
[----:B------:R-:W-:-:S02]  /*101d0*/  F2FP.BF16.F32.PACK_AB R91, R94, R91 ;  /* 0x0000005b5e5b723e */ /* 0x000fc400000010ff */
[----:B------:R-:W-:Y:S01]  /*101e0*/  F2FP.BF16.F32.PACK_AB R97, R95, R98 ;  /* 0x000000625f61723e */ /* 0x000fe200000010ff */
[----:B------:R-:W-:Y:S01]  /*101f0*/  STSM.16.M88.4 [R62], R4 ;  /* 0x000000043e007844 */ /* 0x000fe20000000200 */
[----:B------:R-:W-:Y:S02]  /*10200*/  F2FP.BF16.F32.PACK_AB R104, R105, R104 ;  /* 0x000000686968723e */ /* 0x000fe400000010ff */
[----:B------:R-:W-:Y:S01]  /*10210*/  MOV R54, R54 ;  /* 0x0000003600367202 */ /* 0x000fe20000000f00 */
[----:B------:R-:W-:Y:S01]  /*10220*/  STSM.16.M88.4 [R58], R88 ;  /* 0x000000583a007844 */ /* 0x000fe20000000200 */
[----:B------:R-:W-:Y:S02]  /*10230*/  F2FP.BF16.F32.PACK_AB R98, R101, R100 ;  /* 0x000000646562723e */ /* 0x000fe400000010ff */
[----:B------:R-:W-:Y:S01]  /*10240*/  F2FP.BF16.F32.PACK_AB R99, R102, R99 ;  /* 0x000000636663723e */ /* 0x000fe200000010ff */
[----:B------:R-:W1:Y:S01]  /*10250*/  SHFL.IDX PT, R67, R12, 0x1, 0x1c1f ;  /* 0x003c1f000c437f89 */ /* 0x000e6200000e0000 */
[----:B------:R-:W-:-:S02]  /*10260*/  F2FP.BF16.F32.PACK_AB R105, R107, R106 ;  /* 0x0000006a6b69723e */ /* 0x000fc400000010ff */
[----:B------:R-:W-:Y:S01]  /*10270*/  F2FP.BF16.F32.PACK_AB R112, R113, R112 ;  /* 0x000000707170723e */ /* 0x000fe200000010ff */
[----:B------:R-:W-:Y:S01]  /*10280*/  STSM.16.M88.4 [R54], R96 ;  /* 0x0000006036007844 */ /* 0x000fe20000000200 */
[----:B------:R-:W-:Y:S02]  /*10290*/  F2FP.BF16.F32.PACK_AB R106, R109, R108 ;  /* 0x0000006c6d6a723e */ /* 0x000fe400000010ff */
[----:B------:R-:W-:Y:S02]  /*102a0*/  F2FP.BF16.F32.PACK_AB R107, R111, R110 ;  /* 0x0000006e6f6b723e */ /* 0x000fe400000010ff */
[----:B------:R-:W-:Y:S02]  /*102b0*/  F2FP.BF16.F32.PACK_AB R113, R115, R114 ;  /* 0x000000727371723e */ /* 0x000fe400000010ff */
[----:B------:R-:W-:Y:S01]  /*102c0*/  F2FP.BF16.F32.PACK_AB R114, R117, R116 ;  /* 0x000000747572723e */ /* 0x000fe200000010ff */
[----:B------:R-:W-:Y:S01]  /*102d0*/  STSM.16.M88.4 [R150], R104 ;  /* 0x0000006896007844 */ /* 0x000fe20000000200 */
[----:B------:R-:W-:-:S02]  /*102e0*/  F2FP.BF16.F32.PACK_AB R115, R119, R118 ;  /* 0x000000767773723e */ /* 0x000fc400000010ff */
[----:B------:R-:W-:Y:S02]  /*102f0*/  LOP3.LUT R32, R21, 0x380, RZ, 0xc0, !PT ;  /* 0x0000038015207812 */ /* 0x000fe400078ec0ff */
[----:B------:R-:W-:Y:S01]  /*10300*/  IADD3 R29, P5, R48, 0x2000, RZ ;  /* 0x00002000301d7810 */ /* 0x000fe20007fbe0ff */
[----:B------:R-:W-:Y:S01]  /*10310*/  STSM.16.M88.4 [R103], R112 ;  /* 0x0000007067007844 */ /* 0x000fe20000000200 */
[----:B------:R-:W-:Y:S02]  /*10320*/  SHF.R.U64 R32, R32, 0x3, RZ ;  /* 0x0000000320207819 */ /* 0x000fe400000012ff */
[----:B------:R-:W-:Y:S01]  /*10330*/  LOP3.LUT R28, R29, 0x380, RZ, 0xc0, !PT ;  /* 0x000003801d1c7812 */ /* 0x000fe200078ec0ff */
[----:B------:R-:W-:Y:S01]  /*10340*/  BAR.SYNC.DEFER_BLOCKING 0x1, 0x100 ;  /* 0x0044000000007b1d */ /* 0x000fe20000010000 */
[----:B------:R-:W-:Y:S01]  /*10350*/  LOP3.LUT R32, R32, R21, RZ, 0x3c, !PT ;  /* 0x0000001520207212 */ /* 0x000fe200078e3cff */
[----:B------:R-:W-:Y:S01]  /*10360*/  IMAD.X R21, RZ, RZ, R49, P4 ;  /* 0x000000ffff157224 */ /* 0x000fe200020e0631 */
[----:B------:R-:W-:-:S02]  /*10370*/  SHF.R.U64 R28, R28, 0x3, RZ ;  /* 0x000000031c1c7819 */ /* 0x000fc400000012ff */
[----:B------:R-:W-:Y:S02]  /*10380*/  IADD3 R31, P6, R48, 0x3000, RZ ;  /* 0x00003000301f7810 */ /* 0x000fe40007fde0ff */
[----:B------:R-:W-:Y:S01]  /*10390*/  LOP3.LUT R28, R28, R29, RZ, 0x3c, !PT ;  /* 0x0000001d1c1c7212 */ /* 0x000fe200078e3cff */
[----:B------:R-:W-:Y:S01]  /*103a0*/  IMAD.X R29, RZ, RZ, R49, P5 ;  /* 0x000000ffff1d7224 */ /* 0x000fe200028e0631 */
[----:B------:R-:W-:Y:S02]  /*103b0*/  LOP3.LUT R30, R31, 0x380, RZ, 0xc0, !PT ;  /* 0x000003801f1e7812 */ /* 0x000fe400078ec0ff */
[----:B------:R-:W-:Y:S02]  /*103c0*/  IADD3 R43, P5, R48, 0x9000, RZ ;  /* 0x00009000302b7810 */ /* 0x000fe40007fbe0ff */
[----:B------:R-:W-:Y:S01]  /*103d0*/  SHF.R.U64 R30, R30, 0x3, RZ ;  /* 0x000000031e1e7819 */ /* 0x000fe200000012ff */
[----:B------:R-:W-:Y:S01]  /*103e0*/  UIMAD UR5, UR10, UR8, URZ ;  /* 0x000000080a0572a4 */ /* 0x000fe2000f8e023f */
[----:B------:R-:W-:-:S02]  /*103f0*/  LOP3.LUT R42, R43, 0x380, RZ, 0xc0, !PT ;  /* 0x000003802b2a7812 */ /* 0x000fc400078ec0ff */
[----:B------:R-:W-:Y:S01]  /*10400*/  LOP3.LUT R30, R30, R31, RZ, 0x3c, !PT ;  /* 0x0000001f1e1e7212 */ /* 0x000fe200078e3cff */
[--C-:B------:R-:W-:Y:S01]  /*10410*/  IMAD.X R31, RZ, RZ, R49.reuse, P6 ;  /* 0x000000ffff1f7224 */ /* 0x100fe200030e0631 */
[----:B------:R-:W-:Y:S01]  /*10420*/  SHF.R.U64 R42, R42, 0x3, RZ ;  /* 0x000000032a2a7819 */ /* 0x000fe200000012ff */
[----:B0-----:R0:W-:Y:S01]  /*10430*/  @!P2 ST.E desc[UR36][R64.64], R0 ;  /* 0x000000004000a985 */ /* 0x0011e2000c101924 */
[C---:B------:R-:W-:Y:S01]  /*10440*/  IADD3 R41, P4, R48.reuse, 0x8000, RZ ;  /* 0x0000800030297810 */ /* 0x040fe20007f9e0ff */
[----:B------:R-:W-:Y:S01]  /*10450*/  UIMAD.WIDE.U32 UR6, UR11, UR8, URZ ;  /* 0x000000080b0672a5 */ /* 0x000fe2000f8e003f */
[----:B------:R-:W-:Y:S01]  /*10460*/  IADD3 R45, P6, R48, 0xa000, RZ ;  /* 0x0000a000302d7810 */ /* 0x000fe20007fde0ff */
[----:B-1----:R1:W-:Y:S01]  /*10470*/  @!P0 ST.E desc[UR36][R66.64], R2 ;  /* 0x0000000242008985 */ /* 0x0023e2000c101924 */
[----:B------:R-:W-:Y:S01]  /*10480*/  UIMAD UR5, UR11, UR9, UR5 ;  /* 0x000000090b0572a4 */ /* 0x000fe2000f8e0205 */
[----:B------:R-:W-:Y:S02]  /*10490*/  LOP3.LUT R42, R42, R43, RZ, 0x3c, !PT ;  /* 0x0000002b2a2a7212 */ /* 0x000fe400078e3cff */
[----:B------:R3:W5:Y:S01]  /*104a0*/  LD.E.128 R12, desc[UR36][R20.64] ;  /* 0x00000024140c7980 */ /* 0x000762000c101d00 */
[----:B------:R-:W-:Y:S01]  /*104b0*/  ULDC.64 UR10, c[0x0][0xaf0] ;  /* 0x0002bc00000a7ab9 */ /* 0x000fe20000000a00 */
[----:B------:R-:W-:Y:S01]  /*104c0*/  LOP3.LUT R40, R41, 0x380, RZ, 0xc0, !PT ;  /* 0x0000038029287812 */ /* 0x000fe200078ec0ff */
[----:B0-----:R-:W-:Y:S01]  /*104d0*/  IMAD R0, R193, 0x20, R196 ;  /* 0x00000020c1007824 */ /* 0x001fe200078e02c4 */
[----:B------:R-:W-:Y:S01]  /*104e0*/  LOP3.LUT R44, R45, 0x380, RZ, 0xc0, !PT ;  /* 0x000003802d2c7812 */ /* 0x000fe200078ec0ff */
[----:B------:R-:W-:Y:S01]  /*104f0*/  UIADD3 UR7, UR7, UR5, URZ ;  /* 0x0000000507077290 */ /* 0x000fe2000fffe03f */
[----:B------:R-:W-:Y:S01]  /*10500*/  LOP3.LUT R43, R48, 0x380, RZ, 0xc0, !PT ;  /* 0x00000380302b7812 */ /* 0x000fe200078ec0ff */
[----:B------:R0:W5:Y:S01]  /*10510*/  LD.E.128 R8, desc[UR36][R28.64] ;  /* 0x000000241c087980 */ /* 0x000162000c101d00 */
[----:B---3--:R-:W3:Y:S01]  /*10520*/  @P1 LDC R21, c[0x0][0xbec] ;  /* 0x0002fb00ff151b82 */ /* 0x008ee20000000800 */
[----:B-1----:R-:W-:Y:S01]  /*10530*/  VIADD R2, R0, UR42 ;  /* 0x0000002a00027c36 */ /* 0x002fe20008000000 */
[----:B------:R-:W-:Y:S01]  /*10540*/  UIMAD UR8, UR12, UR10, URZ ;  /* 0x0000000a0c0872a4 */ /* 0x000fe2000f8e023f */
[----:B------:R-:W-:Y:S01]  /*10550*/  SHF.R.U64 R40, R40, 0x3, RZ ;  /* 0x0000000328287819 */ /* 0x000fe200000012ff */
[----:B------:R-:W-:Y:S01]  /*10560*/  UIMAD.WIDE.U32 UR6, UR13, UR10, UR6 ;  /* 0x0000000a0d0672a5 */ /* 0x000fe2000f8e0006 */
[----:B------:R-:W-:Y:S01]  /*10570*/  SHF.R.U64 R44, R44, 0x3, RZ ;  /* 0x000000032c2c7819 */ /* 0x000fe200000012ff */
[----:B------:R-:W-:Y:S01]  /*10580*/  UIMAD UR5, UR13, UR11, UR8 ;  /* 0x0000000b0d0572a4 */ /* 0x000fe2000f8e0208 */
[----:B------:R-:W-:Y:S01]  /*10590*/  SHF.R.U64 R43, R43, 0x3, RZ ;  /* 0x000000032b2b7819 */ /* 0x000fe200000012ff */
[----:B0-----:R-:W-:Y:S01]  /*105a0*/  IMAD.MOV.U32 R29, RZ, RZ, R2 ;  /* 0x000000ffff1d7224 */ /* 0x001fe200078e0002 */
[----:B------:R0:W5:Y:S01]  /*105b0*/  LD.E.128 R4, desc[UR36][R30.64] ;  /* 0x000000241e047980 */ /* 0x000162000c101d00 */
[----:B------:R-:W-:Y:S01]  /*105c0*/  LOP3.LUT R40, R40, R41, RZ, 0x3c, !PT ;  /* 0x0000002928287212 */ /* 0x000fe200078e3cff */
[----:B------:R-:W-:Y:S01]  /*105d0*/  UIADD3 UR5, UR7, UR5, URZ ;  /* 0x0000000507057290 */ /* 0x000fe2000fffe03f */
[----:B------:R-:W-:Y:S01]  /*105e0*/  LOP3.LUT R44, R44, R45, RZ, 0x3c, !PT ;  /* 0x0000002d2c2c7212 */ /* 0x000fe200078e3cff */
[--C-:B------:R-:W-:Y:S01]  /*105f0*/  IMAD.X R41, RZ, RZ, R49.reuse, P4 ;  /* 0x000000ffff297224 */ /* 0x100fe200020e0631 */
[----:B------:R-:W-:Y:S01]  /*10600*/  LOP3.LUT R48, R43, R48, RZ, 0x3c, !PT ;  /* 0x000000302b307212 */ /* 0x000fe200078e3cff */
[--C-:B------:R-:W-:Y:S01]  /*10610*/  IMAD.X R43, RZ, RZ, R49.reuse, P5 ;  /* 0x000000ffff2b7224 */ /* 0x100fe200028e0631 */
[----:B------:R-:W-:Y:S01]  /*10620*/  ULDC.64 UR8, c[0x0][0xae0] ;  /* 0x0002b80000087ab9 */ /* 0x000fe20000000a00 */
[----:B------:R-:W-:Y:S01]  /*10630*/  IMAD.X R45, RZ, RZ, R49, P6 ;  /* 0x000000ffff2d7224 */ /* 0x000fe200030e0631 */
[----:B------:R1:W5:Y:S04]  /*10640*/  LD.E.128 R68, desc[UR36][R32.64] ;  /* 0x0000002420447980 */ /* 0x000368000c101d00 */
[----:B------:R4:W5:Y:S01]  /*10650*/  LD.E.128 R60, desc[UR36][R34.64] ;  /* 0x00000024223c7980 */ /* 0x000962000c101d00 */
[----:B---3--:R-:W-:-:S03]  /*10660*/  @P1 IMAD.HI.U32 R0, R2, R21, RZ ;  /* 0x0000001502001227 */ /* 0x008fc600078e00ff */
[----:B------:R-:W5:Y:S02]  /*10670*/  LD.E.128 R48, desc[UR36][R48.64] ;  /* 0x0000002430307980 */ /* 0x000f64000c101d00 */
[----:B--2---:R-:W-:Y:S02]  /*10680*/  @P1 SHF.R.U32.HI R29, RZ, R53, R0 ;  /* 0x00000035ff1d1219 */ /* 0x004fe40000011600 */
[----:B------:R2:W5:Y:S02]  /*10690*/  LD.E.128 R56, desc[UR36][R36.64] ;  /* 0x0000002424387980 */ /* 0x000564000c101d00 */
[--C-:B------:R-:W-:Y:S01]  /*106a0*/  SHF.R.S32.HI R0, RZ, 0x1f, R29.reuse ;  /* 0x0000001fff007819 */ /* 0x100fe2000001141d */
[----:B0-----:R-:W-:Y:S01]  /*106b0*/  IMAD.MOV R31, RZ, RZ, -R29 ;  /* 0x000000ffff1f7224 */ /* 0x001fe200078e0a1d */
[----:B------:R2:W5:Y:S01]  /*106c0*/  LD.E.128 R24, desc[UR36][R38.64] ;  /* 0x0000002426187980 */ /* 0x000562000c101d00 */
[----:B------:R-:W-:Y:S02]  /*106d0*/  IMAD.U32 R21, RZ, RZ, UR7 ;  /* 0x00000007ff157e24 */ /* 0x000fe4000f8e00ff */
[----:B------:R-:W-:Y:S01]  /*106e0*/  IMAD R0, R0, UR8, RZ ;  /* 0x0000000800007c24 */ /* 0x000fe2000f8e02ff */
[----:B------:R2:W5:Y:S01]  /*106f0*/  LD.E.128 R80, desc[UR36][R40.64] ;  /* 0x0000002428507980 */ /* 0x000562000c101d00 */
[----:B------:R-:W-:-:S02]  /*10700*/  IMAD R31, R52, R31, R2 ;  /* 0x0000001f341f7224 */ /* 0x000fc400078e0202 */
[----:B------:R-:W-:Y:S01]  /*10710*/  IMAD.U32 R20, RZ, RZ, UR6 ;  /* 0x00000006ff147e24 */ /* 0x000fe2000f8e00ff */
[----:B------:R2:W5:Y:S01]  /*10720*/  LD.E.128 R76, desc[UR36][R42.64] ;  /* 0x000000242a4c7980 */ /* 0x000562000c101d00 */
[----:B------:R-:W-:Y:S01]  /*10730*/  IMAD.U32 R21, RZ, RZ, UR5 ;  /* 0x00000005ff157e24 */ /* 0x000fe2000f8e00ff */
[----:B------:R-:W-:Y:S02]  /*10740*/  ULDC.64 UR6, c[0x0][0xad8] ;  /* 0x0002b60000067ab9 */ /* 0x000fe40000000a00 */
[----:B------:R2:W5:Y:S01]  /*10750*/  LD.E.128 R72, desc[UR36][R44.64] ;  /* 0x000000242c487980 */ /* 0x000562000c101d00 */
[----:B-1----:R-:W-:-:S03]  /*10760*/  IMAD R33, R29, UR9, R0 ;  /* 0x000000091d217c24 */ /* 0x002fc6000f8e0200 */
[----:B------:R2:W5:Y:S01]  /*10770*/  LD.E.128 R64, desc[UR36][R46.64] ;  /* 0x000000242e407980 */ /* 0x000562000c101d00 */
[----:B------:R-:W-:Y:S01]  /*10780*/  SHF.R.S32.HI R0, RZ, 0x1f, R31 ;  /* 0x0000001fff007819 */ /* 0x000fe2000001141f */
[----:B------:R-:W-:Y:S01]  /*10790*/  @!PT LDS RZ, [RZ] ;  /* 0x00000000fffff984 */ /* 0x000fe20000000800 */
[----:B------:R-:W-:Y:S01]  /*107a0*/  @!PT LDS RZ, [RZ] ;  /* 0x00000000fffff984 */ /* 0x000fe20000000800 */
[----:B------:R-:W-:Y:S01]  /*107b0*/  @!PT LDS RZ, [RZ] ;  /* 0x00000000fffff984 */ /* 0x000fe20000000800 */
[----:B------:R-:W-:Y:S01]  /*107c0*/  @!PT LDS RZ, [RZ] ;  /* 0x00000000fffff984 */ /* 0x000fe20000000800 */
[----:B------:R0:W-:Y:S06]  /*107d0*/  MEMBAR.ALL.CTA ;  /* 0x0000000000007992 */ /* 0x0001ec0000008000 */
[----:B0-----:R-:W0:Y:S01]  /*107e0*/  FENCE.VIEW.ASYNC.S ;  /* 0x00000000000073c6 */ /* 0x001e220000000000 */
[----:B------:R-:W-:-:S04]  /*107f0*/  IMAD.WIDE.U32 R20, R29, UR8, R20 ;  /* 0x000000081d147c25 */ /* 0x000fc8000f8e0014 */
[----:B------:R-:W-:Y:S02]  /*10800*/  IMAD.IADD R21, R21, 0x1, R33 ;  /* 0x0000000115157824 */ /* 0x000fe400078e0221 */
[----:B------:R-:W-:Y:S02]  /*10810*/  IMAD R2, R0, UR6, RZ ;  /* 0x0000000600027c24 */ /* 0x000fe4000f8e02ff */
[----:B----4-:R-:W-:Y:S02]  /*10820*/  VIADD R34, R196, UR42 ;  /* 0x0000002ac4227c36 */ /* 0x010fe40008000000 */
[C---:B------:R-:W-:Y:S02]  /*10830*/  IMAD R29, R31.reuse, UR7, R2 ;  /* 0x000000071f1d7c24 */ /* 0x040fe4000f8e0202 */
[----:B------:R-:W-:Y:S01]  /*10840*/  IMAD.WIDE.U32 R20, R31, UR6, R20 ;  /* 0x000000061f147c25 */ /* 0x000fe2000f8e0014 */
[----:B------:R-:W-:Y:S01]  /*10850*/  ISETP.GE.AND P2, PT, R34, R3, PT ;  /* 0x000000032200720c */ /* 0x000fe20003f46270 */
[----:B------:R-:W-:-:S02]  /*10860*/  ULDC.64 UR6, c[0x0][0xa80] ;  /* 0x0002a00000067ab9 */ /* 0x000fc40000000a00 */
[----:B------:R-:W-:Y:S01]  /*10870*/  VIADD R17, R17, 0x30820 ;  /* 0x0003082011117836 */ /* 0x000fe20000000000 */
[----:B------:R-:W-:Y:S01]  /*10880*/  LEA R2, P3, R20, UR6, 0x1 ;  /* 0x0000000614027c11 */ /* 0x000fe2000f8608ff */
[----:B------:R-:W-:Y:S02]  /*10890*/  IMAD.IADD R21, R21, 0x1, R29 ;  /* 0x0000000115157824 */ /* 0x000fe400078e021d */
[----:B------:R-:W-:Y:S01]  /*108a0*/  VIADD R0, R34, 0x20 ;  /* 0x0000002022007836 */ /* 0x000fe20000000000 */
[----:B------:R-:W-:Y:S02]  /*108b0*/  PRMT R17, RZ, 0x654, R17 ;  /* 0x00000654ff117816 */ /* 0x000fe40000000011 */
[----:B------:R-:W-:Y:S02]  /*108c0*/  LEA.HI.X R32, R20, UR7, R21, 0x1, P3 ;  /* 0x0000000714207c11 */ /* 0x000fe400098f0c15 */
[-C--:B------:R-:W-:Y:S01]  /*108d0*/  ISETP.GE.AND P1, PT, R0, R3.reuse, PT ;  /* 0x000000030000720c */ /* 0x080fe20003f26270 */
[----:B------:R-:W-:Y:S01]  /*108e0*/  VIADD R0, R34, 0x40 ;  /* 0x0000004022007836 */ /* 0x000fe20000000000 */
[----:B0-----:R0:W-:Y:S01]  /*108f0*/  SYNCS.ARRIVE.TRANS64.RED.A1T0 RZ, [R17+URZ], RZ ;  /* 0x000000ff11ff79a7 */ /* 0x0011e2000810043f */
[----:B------:R2:W1:Y:S01]  /*10900*/  SHFL.IDX PT, R31, R2, RZ, 0x181f ;  /* 0x00181fff021f7589 */ /* 0x00046200000e0000 */
[----:B------:R-:W-:Y:S02]  /*10910*/  BSSY B1, `(.L_x_1052) ;  /* 0x0000011000017945 */ /* 0x000fe40003800000 */
[----:B------:R-:W-:Y:S01]  /*10920*/  ISETP.GE.AND P0, PT, R0, R3, PT ;  /* 0x000000030000720c */ /* 0x000fe20003f06270 */
[----:B0-----:R2:W0:Y:S01]  /*10930*/  SHFL.IDX PT, R17, R32, RZ, 0x181f ;  /* 0x00181fff20117589 */ /* 0x00142200000e0000 */
[----:B------:R-:W-:Y:S11]  /*10940*/  @P2 BRA `(.L_x_1053) ;  /* 0x0000000000342947 */ /* 0x000ff60003800000 */
[----:B------:R-:W-:Y:S02]  /*10950*/  ULDC UR5, c[0x0][0xac8] ;  /* 0x0002b20000057ab9 */ /* 0x000fe40000000800 */
[----:B------:R-:W-:Y:S02]  /*10960*/  ISETP.GE.AND P4, PT, R22, UR5, PT ;  /* 0x0000000516007c0c */ /* 0x000fe4000bf86270 */
[----:B------:R-:W-:Y:S02]  /*10970*/  ISETP.GE.AND P3, PT, R23, UR5, PT ;  /* 0x0000000517007c0c */ /* 0x000fe4000bf66270 */
[----:B------:R-:W-:-:S09]  /*10980*/  ISETP.GE.AND P2, PT, R192, UR5, PT ;  /* 0x00000005c0007c0c */ /* 0x000fd2000bf46270 */
[CC--:B-1----:R-:W-:Y:S02]  /*10990*/  @!P4 LEA R20, P6, R22.reuse, R31.reuse, 0x1 ;  /* 0x0000001f1614c211 */ /* 0x0c2fe400078c08ff */
[C---:B------:R-:W-:Y:S02]  /*109a0*/  @!P3 LEA R28, P5, R23.reuse, R31, 0x1 ;  /* 0x0000001f171cb211 */ /* 0x040fe400078a08ff */
[----:B0-----:R-:W-:Y:S02]  /*109b0*/  @!P4 LEA.HI.X R21, R22, R17, R206, 0x1, P6 ;  /* 0x000000111615c211 */ /* 0x001fe400030f0cce */
[C---:B------:R-:W-:Y:S02]  /*109c0*/  @!P2 LEA R30, P6, R192.reuse, R31, 0x1 ;  /* 0x0000001fc01ea211 */ /* 0x040fe400078c08ff */
[-C--:B------:R-:W-:Y:S01]  /*109d0*/  @!P3 LEA.HI.X R29, R23, R17.reuse, R205, 0x1, P5 ;  /* 0x00000011171db211 */ /* 0x080fe200028f0ccd */
[----:B-----5:R3:W-:Y:S01]  /*109e0*/  @!P4 ST.E.128 desc[UR36][R20.64], R48 ;  /* 0x000000301400c985 */ /* 0x0207e2000c101d24 */
[----:B------:R-:W-:-:S03]  /*109f0*/  @!P2 LEA.HI.X R31, R192, R17, R204, 0x1, P6 ;  /* 0x00000011c01fa211 */ /* 0x000fc600030f0ccc */
[----:B------:R3:W-:Y:S04]  /*10a00*/  @!P3 ST.E.128 desc[UR36][R28.64], R68 ;  /* 0x000000441c00b985 */ /* 0x0007e8000c101d24 */
[----:B------:R3:W-:Y:S02]  /*10a10*/  @!P2 ST.E.128 desc[UR36][R30.64], R80 ;  /* 0x000000501e00a985 */ /* 0x0007e4000c101d24 */
.L_x_1053:
[----:B------:R-:W-:Y:S05]  /*10a20*/  BSYNC B1 ;  /* 0x0000000000017941 */ /* 0x000fea0003800000 */
.L_x_1052:
[----:B0-----:R0:W4:Y:S01]  /*10a30*/  SHFL.IDX PT, R17, R32, 0x1, 0x181f ;  /* 0x00381f0020117f89 */ /* 0x00112200000e0000 */
        /* <DEDUP_REMOVED lines=13> */
[----:B-----5:R3:W-:Y:S04]  /*10b10*/  @!P4 ST.E.128 desc[UR36][R20.64], R12 ;  /* 0x0000000c1400c985 */ /* 0x0207e8000c101d24 */
[----:B------:R3:W-:Y:S04]  /*10b20*/  @!P5 ST.E.128 desc[UR36][R28.64], R60 ;  /* 0x0000003c1c00d985 */ /* 0x0007e8000c101d24 */
[----:B------:R3:W-:Y:S02]  /*10b30*/  @!P6 ST.E.128 desc[UR36][R30.64], R76 ;  /* 0x0000004c1e00e985 */ /* 0x0007e4000c101d24 */
.L_x_1055:
[----:B------:R-:W-:Y:S05]  /*10b40*/  BSYNC B1 ;  /* 0x0000000000017941 */ /* 0x000fea0003800000 */
.L_x_1054:
        /* <DEDUP_REMOVED lines=17> */
.L_x_1057:
[----:B------:R-:W-:Y:S05]  /*10c60*/  BSYNC B1 ;  /* 0x0000000000017941 */ /* 0x000fea0003800000 */
.L_x_1056:
[----:B------:R-:W-:Y:S01]  /*10c70*/  VIADD R0, R34, 0x60 ;  /* 0x0000006022007836 */ /* 0x000fe20000000000 */
[----:B0----5:R0:W0:Y:S04]  /*10c80*/  SHFL.IDX PT, R11, R32, 0x3, 0x181f ;  /* 0x00781f00200b7f89 */ /* 0x02102800000e0000 */
[----:B------:R-:W-:Y:S01]  /*10c90*/  ISETP.GE.AND P0, PT, R0, R3, PT ;  /* 0x000000030000720c */ /* 0x000fe20003f06270 */
[----:B------:R0:W0:-:S12]  /*10ca0*/  SHFL.IDX PT, R13, R2, 0x3, 0x181f ;  /* 0x00781f00020d7f89 */ /* 0x00001800000e0000 */
[----:B------:R-:W-:Y:S05]  /*10cb0*/  @P0 BRA `(.L_x_1058) ;  /* 0x0000000800e80947 */ /* 0x000fea0003800000 */
[----:B------:R-:W-:Y:S02]  /*10cc0*/  ULDC UR5, c[0x0][0xac8] ;  /* 0x0002b20000057ab9 */ /* 0x000fe40000000800 */
[----:B------:R-:W-:Y:S02]  /*10cd0*/  ISETP.GE.AND P2, PT, R22, UR5, PT ;  /* 0x0000000516007c0c */ /* 0x000fe4000bf46270 */
[----:B------:R-:W-:-:S11]  /*10ce0*/  ISETP.GE.AND P3, PT, R23, UR5, PT ;  /* 0x0000000517007c0c */ /* 0x000fd6000bf66270 */
[CC--:B0-2-4-:R-:W-:Y:S02]  /*10cf0*/  @!P2 LEA R2, P0, R22.reuse, R13.reuse, 0x1 ;  /* 0x0000000d1602a211 */ /* 0x0d5fe400078008ff */
[C---:B------:R-:W-:Y:S02]  /*10d00*/  @!P3 LEA R8, P1, R23.reuse, R13, 0x1 ;  /* 0x0000000d1708b211 */ /* 0x040fe400078208ff */
[-C--:B------:R-:W-:Y:S02]  /*10d10*/  @!P2 LEA.HI.X R3, R22, R11.reuse, R206, 0x1, P0 ;  /* 0x0000000b1603a211 */ /* 0x080fe400000f0cce */
        /* <DEDUP_REMOVED lines=9> */
.L_x_1051:
[----:B------:R-:W0:Y:S01]  /*10db0*/  LDC R8, c[0x0][0xbe8] ;  /* 0x0002fa00ff087b82 */ /* 0x000e220000000800 */
[----:B------:R-:W-:Y:S01]  /*10dc0*/  R2UR UR6, R194 ;  /* 0x00000000c20672ca */ /* 0x000fe200000e0000 */
[----:B------:R-:W-:Y:S01]  /*10dd0*/  BSSY B1, `(.L_x_1059) ;  /* 0x0000034000017945 */ /* 0x000fe20003800000 */
[----:B------:R-:W-:Y:S01]  /*10de0*/  R2UR UR5, R195 ;  /* 0x00000000c30572ca */ /* 0x000fe200000e0000 */
[----:B------:R-:W-:Y:S01]  /*10df0*/  IMAD R6, R193, 0x20, R196 ;  /* 0x00000020c1067824 */ /* 0x000fe200078e02c4 */
[----:B------:R-:W-:-:S09]  /*10e00*/  ISETP.GE.AND P0, PT, R207, 0x80, PT ;  /* 0x00000080cf00780c */ /* 0x000fd20003f06270 */
[----:B------:R-:W-:Y:S02]  /*10e10*/  USHF.R.S32.HI UR8, URZ, 0x1f, UR6 ;  /* 0x0000001f3f087899 */ /* 0x000fe40008011406 */
[----:B------:R-:W-:Y:S01]  /*10e20*/  USHF.R.S32.HI UR9, URZ, 0x1f, UR5 ;  /* 0x0000001f3f097899 */ /* 0x000fe20008011405 */
[----:B0-----:R-:W-:-:S13]  /*10e30*/  ISETP.NE.AND P1, PT, R8, 0x1, PT ;  /* 0x000000010800780c */ /* 0x001fda0003f25270 */
[----:B------:R-:W0:Y:S08]  /*10e40*/  @P1 LDC R9, c[0x0][0xbec] ;  /* 0x0002fb00ff091b82 */ /* 0x000e300000000800 */
[----:B------:R-:W1:Y:S01]  /*10e50*/  @P1 LDC R11, c[0x0][0xbf0] ;  /* 0x0002fc00ff0b1b82 */ /* 0x000e620000000800 */
[----:B------:R-:W-:Y:S05]  /*10e60*/  @P0 BRA `(.L_x_1060) ;  /* 0x0000000000a80947 */ /* 0x000fea0003800000 */
[----:B------:R-:W2:Y:S01]  /*10e70*/  S2R R4, SR_TID.X ;  /* 0x0000000000047919 */ /* 0x000ea20000002100 */
[----:B------:R-:W3:Y:S01]  /*10e80*/  LDC R3, c[0x0][0xbe8] ;  /* 0x0002fa00ff037b82 */ /* 0x000ee20000000800 */
[----:B------:R-:W-:Y:S01]  /*10e90*/  IMAD.U32 R7, RZ, RZ, UR42 ;  /* 0x0000002aff077e24 */ /* 0x000fe2000f8e00ff */
[----:B------:R-:W-:Y:S02]  /*10ea0*/  ULDC UR5, c[0x0][0xa88] ;  /* 0x0002a20000057ab9 */ /* 0x000fe40000000800 */
[----:B---3--:R-:W-:Y:S02]  /*10eb0*/  IMAD R5, R3, UR5, RZ ;  /* 0x0000000503057c24 */ /* 0x008fe4000f8e02ff */
[----:B--2---:R-:W-:-:S04]  /*10ec0*/  IADD3 R4, R7, -0x80, R4 ;  /* 0xffffff8007047810 */ /* 0x004fc80007ffe004 */
[----:B------:R-:W-:-:S13]  /*10ed0*/  ISETP.GE.AND P0, PT, R4, R5, PT ;  /* 0x000000050400720c */ /* 0x000fda0003f06270 */
[----:B------:R-:W-:Y:S05]  /*10ee0*/  @P0 BRA `(.L_x_1060) ;  /* 0x0000000000880947 */ /* 0x000fea0003800000 */
[----:B------:R-:W-:Y:S01]  /*10ef0*/  ISETP.NE.AND P0, PT, R3, 0x1, PT ;  /* 0x000000010300780c */ /* 0x000fe20003f05270 */
[----:B------:R-:W-:Y:S01]  /*10f00*/  ULDC.64 UR10, c[0x0][0xb90] ;  /* 0x0002e400000a7ab9 */ /* 0x000fe20000000a00 */
[----:B------:R-:W-:Y:S01]  /*10f10*/  R2UR UR13, R194 ;  /* 0x00000000c20d72ca */ /* 0x000fe200000e0000 */
[----:B------:R-:W-:Y:S01]  /*10f20*/  UIMAD UR5, UR8, UR10, URZ ;  /* 0x0000000a080572a4 */ /* 0x000fe2000f8e023f */
[----:B------:R-:W-:Y:S01]  /*10f30*/  R2UR UR12, R195 ;  /* 0x00000000c30c72ca */ /* 0x000fe200000e0000 */
[----:B------:R-:W-:-:S08]  /*10f40*/  IMAD.MOV.U32 R2, RZ, RZ, R4 ;  /* 0x000000ffff027224 */ /* 0x000fd000078e0004 */
[----:B------:R-:W2:Y:S02]  /*10f50*/  @P0 LDC R5, c[0x0][0xbec] ;  /* 0x0002fb00ff050b82 */ /* 0x000ea40000000800 */
[----:B------:R-:W-:Y:S02]  /*10f60*/  UIMAD.WIDE.U32 UR6, UR13, UR10, URZ ;  /* 0x0000000a0d0672a5 */ /* 0x000fe4000f8e003f */
[----:B------:R-:W-:-:S03]  /*10f70*/  UIMAD UR5, UR13, UR11, UR5 ;  /* 0x0000000b0d0572a4 */ /* 0x000fc6000f8e0205 */
[----:B------:R-:W-:Y:S01]  /*10f80*/  ULDC.64 UR10, c[0x0][0xb98] ;  /* 0x0002e600000a7ab9 */ /* 0x000fe20000000a00 */
[----:B------:R-:W3:Y:S01]  /*10f90*/  @P0 LDC R7, c[0x0][0xbf0] ;  /* 0x0002fc00ff070b82 */ /* 0x000ee20000000800 */
[----:B------:R-:W-:Y:S02]  /*10fa0*/  UIADD3 UR7, UR7, UR5, URZ ;  /* 0x0000000507077290 */ /* 0x000fe4000fffe03f */
[----:B------:R-:W-:Y:S02]  /*10fb0*/  UIMAD UR5, UR9, UR10, URZ ;  /* 0x0000000a090572a4 */ /* 0x000fe4000f8e023f */
[----:B------:R-:W-:Y:S02]  /*10fc0*/  UIMAD.WIDE.U32 UR6, UR12, UR10, UR6 ;  /* 0x0000000a0c0672a5 */ /* 0x000fe4000f8e0006 */
[----:B------:R-:W-:-:S03]  /*10fd0*/  UIMAD UR5, UR12, UR11, UR5 ;  /* 0x0000000b0c0572a4 */ /* 0x000fc6000f8e0205 */
[----:B------:R-:W-:Y:S01]  /*10fe0*/  ULDC.64 UR10, c[0x0][0xb88] ;  /* 0x0002e200000a7ab9 */ /* 0x000fe20000000a00 */
[----:B--2---:R-:W-:-:S05]  /*10ff0*/  @P0 IMAD.HI.U32 R0, R4, R5, RZ ;  /* 0x0000000504000227 */ /* 0x004fca00078e00ff */
[----:B---3--:R-:W-:-:S05]  /*11000*/  @P0 SHF.R.U32.HI R2, RZ, R7, R0 ;  /* 0x00000007ff020219 */ /* 0x008fca0000011600 */
[----:B------:R-:W-:-:S04]  /*11010*/  IMAD.MOV R5, RZ, RZ, -R2 ;  /* 0x000000ffff057224 */ /* 0x000fc800078e0a02 */
[----:B------:R-:W-:Y:S01]  /*11020*/  IMAD R5, R3, R5, R4 ;  /* 0x0000000503057224 */ /* 0x000fe200078e0204 */
[----:B------:R-:W-:Y:S01]  /*11030*/  SHF.R.S32.HI R3, RZ, 0x1f, R2 ;  /* 0x0000001fff037819 */ /* 0x000fe20000011402 */
[----:B------:R-:W-:Y:S01]  /*11040*/  IMAD.U32 R4, RZ, RZ, UR5 ;  /* 0x00000005ff047e24 */ /* 0x000fe2000f8e00ff */
[----:B------:R-:W-:Y:S02]  /*11050*/  IADD3 R2, P0, R2, UR6, RZ ;  /* 0x0000000602027c10 */ /* 0x000fe4000ff1e0ff */
[----:B------:R-:W-:Y:S02]  /*11060*/  SHF.R.S32.HI R0, RZ, 0x1f, R5 ;  /* 0x0000001fff007819 */ /* 0x000fe40000011405 */
[----:B------:R-:W-:Y:S01]  /*11070*/  IADD3.X R3, R3, UR7, R4, P0, !PT ;  /* 0x0000000703037c10 */ /* 0x000fe200087fe404 */
[----:B------:R-:W-:Y:S02]  /*11080*/  ULDC.64 UR6, c[0x0][0xb50] ;  /* 0x0002d40000067ab9 */ /* 0x000fe40000000a00 */
[----:B------:R-:W-:-:S02]  /*11090*/  IMAD R0, R0, UR10, RZ ;  /* 0x0000000a00007c24 */ /* 0x000fc4000f8e02ff */
[----:B------:R-:W-:-:S04]  /*110a0*/  IMAD.WIDE.U32 R2, R5, UR10, R2 ;  /* 0x0000000a05027c25 */ /* 0x000fc8000f8e0002 */
[----:B------:R-:W-:Y:S01]  /*110b0*/  IMAD R7, R5, UR11, R0 ;  /* 0x0000000b05077c24 */ /* 0x000fe2000f8e0200 */
[----:B------:R-:W-:-:S03]  /*110c0*/  LEA R4, P0, R2, UR6, 0x2 ;  /* 0x0000000602047c11 */ /* 0x000fc6000f8010ff */
[----:B------:R-:W-:-:S05]  /*110d0*/  IMAD.IADD R3, R3, 0x1, R7 ;  /* 0x0000000103037824 */ /* 0x000fca00078e0207 */
[----:B------:R-:W-:Y:S01]  /*110e0*/  LEA.HI.X R5, R2, UR7, R3, 0x2, P0 ;  /* 0x0000000702057c11 */ /* 0x000fe200080f1403 */
[----:B------:R-:W-:-:S05]  /*110f0*/  IMAD.MOV.U32 R3, RZ, RZ, -0x800000 ;  /* 0xff800000ff037424 */ /* 0x000fca00078e00ff */
[----:B------:R2:W-:Y:S02]  /*11100*/  STG.E desc[UR36][R4.64], R3 ;  /* 0x0000000304007986 */ /* 0x0005e4000c101924 */
.L_x_1060:
[----:B------:R-:W-:Y:S05]  /*11110*/  BSYNC B1 ;  /* 0x0000000000017941 */ /* 0x000fea0003800000 */
.L_x_1059:
[----:B------:R-:W-:Y:S01]  /*11120*/  R2UR UR13, R194 ;  /* 0x00000000c20d72ca */ /* 0x000fe200000e0000 */
[----:B------:R-:W-:Y:S01]  /*11130*/  ULDC.64 UR10, c[0x0][0xae8] ;  /* 0x0002ba00000a7ab9 */ /* 0x000fe20000000a00 */
[----:B------:R-:W-:Y:S01]  /*11140*/  R2UR UR12, R195 ;  /* 0x00000000c30c72ca */ /* 0x000fe200000e0000 */
[----:B------:R-:W-:Y:S01]  /*11150*/  UIMAD UR5, UR8, UR10, URZ ;  /* 0x0000000a080572a4 */ /* 0x000fe2000f8e023f */
[----:B------:R-:W-:Y:S01]  /*11160*/  VIADD R6, R6, UR42 ;  /* 0x0000002a06067c36 */ /* 0x000fe20008000000 */
[----:B------:R-:W-:Y:S03]  /*11170*/  BSSY B1, `(.L_x_1061) ;  /* 0x0000038000017945 */ /* 0x000fe60003800000 */
[----:B0-----:R-:W-:-:S04]  /*11180*/  @P1 IMAD.HI.U32 R0, R6, R9, RZ ;  /* 0x0000000906001227 */ /* 0x001fc800078e00ff */
[----:B--2---:R-:W-:Y:S01]  /*11190*/  IMAD.MOV.U32 R5, RZ, RZ, R6 ;  /* 0x000000ffff057224 */ /* 0x004fe200078e0006 */
[----:B------:R-:W-:Y:S01]  /*111a0*/  UIMAD.WIDE.U32 UR6, UR13, UR10, URZ ;  /* 0x0000000a0d0672a5 */ /* 0x000fe2000f8e003f */
[----:B-1----:R-:W-:Y:S01]  /*111b0*/  @P1 SHF.R.U32.HI R5, RZ, R11, R0 ;  /* 0x0000000bff051219 */ /* 0x002fe20000011600 */
[----:B------:R-:W-:-:S03]  /*111c0*/  UIMAD UR5, UR13, UR11, UR5 ;  /* 0x0000000b0d0572a4 */ /* 0x000fc6000f8e0205 */
[----:B------:R-:W-:Y:S01]  /*111d0*/  ULDC.64 UR10, c[0x0][0xaf0] ;  /* 0x0002bc00000a7ab9 */ /* 0x000fe20000000a00 */
[----:B------:R-:W-:Y:S01]  /*111e0*/  UIADD3 UR7, UR7, UR5, URZ ;  /* 0x0000000507077290 */ /* 0x000fe2000fffe03f */
[--C-:B------:R-:W-:Y:S01]  /*111f0*/  SHF.R.S32.HI R0, RZ, 0x1f, R5.reuse ;  /* 0x0000001fff007819 */ /* 0x100fe20000011405 */
[----:B------:R-:W-:Y:S01]  /*11200*/  UIMAD UR5, UR9, UR10, URZ ;  /* 0x0000000a090572a4 */ /* 0x000fe2000f8e023f */
[----:B------:R-:W-:Y:S01]  /*11210*/  IMAD.MOV R7, RZ, RZ, -R5 ;  /* 0x000000ffff077224 */ /* 0x000fe200078e0a05 */
[----:B------:R-:W-:Y:S02]  /*11220*/  UIMAD.WIDE.U32 UR6, UR12, UR10, UR6 ;  /* 0x0000000a0c0672a5 */ /* 0x000fe4000f8e0006 */
[----:B------:R-:W-:Y:S01]  /*11230*/  UIMAD UR5, UR12, UR11, UR5 ;  /* 0x0000000b0c0572a4 */ /* 0x000fe2000f8e0205 */
[----:B------:R-:W-:Y:S01]  /*11240*/  IMAD R7, R8, R7, R6 ;  /* 0x0000000708077224 */ /* 0x000fe200078e0206 */
[----:B------:R-:W-:Y:S01]  /*11250*/  ULDC.64 UR8, c[0x0][0xae0] ;  /* 0x0002b80000087ab9 */ /* 0x000fe20000000a00 */
[----:B------:R-:W-:Y:S01]  /*11260*/  VIADD R6, R196, UR42 ;  /* 0x0000002ac4067c36 */ /* 0x000fe20008000000 */
[----:B------:R-:W-:Y:S01]  /*11270*/  UIADD3 UR5, UR7, UR5, URZ ;  /* 0x0000000507057290 */ /* 0x000fe2000fffe03f */
[----:B------:R-:W-:-:S02]  /*11280*/  IMAD R0, R0, UR8, RZ ;  /* 0x0000000800007c24 */ /* 0x000fc4000f8e02ff */
[----:B------:R-:W-:Y:S02]  /*11290*/  IMAD.U32 R3, RZ, RZ, UR7 ;  /* 0x00000007ff037e24 */ /* 0x000fe4000f8e00ff */
[----:B------:R-:W-:Y:S01]  /*112a0*/  IMAD.U32 R2, RZ, RZ, UR6 ;  /* 0x00000006ff027e24 */ /* 0x000fe2000f8e00ff */
[----:B------:R-:W-:Y:S01]  /*112b0*/  ULDC.64 UR6, c[0x0][0xad8] ;  /* 0x0002b60000067ab9 */ /* 0x000fe20000000a00 */
[----:B------:R-:W-:Y:S01]  /*112c0*/  IMAD.U32 R3, RZ, RZ, UR5 ;  /* 0x00000005ff037e24 */ /* 0x000fe2000f8e00ff */
[----:B------:R-:W-:Y:S01]  /*112d0*/  ULDC UR5, c[0x0][0xa88] ;  /* 0x0002a20000057ab9 */ /* 0x000fe20000000800 */
[C---:B------:R-:W-:Y:S01]  /*112e0*/  IMAD R9, R5.reuse, UR9, R0 ;  /* 0x0000000905097c24 */ /* 0x040fe2000f8e0200 */
[----:B------:R-:W-:Y:S01]  /*112f0*/  SHF.R.S32.HI R0, RZ, 0x1f, R7 ;  /* 0x0000001fff007819 */ /* 0x000fe20000011407 */
[----:B------:R-:W-:-:S04]  /*11300*/  IMAD.WIDE.U32 R2, R5, UR8, R2 ;  /* 0x0000000805027c25 */ /* 0x000fc8000f8e0002 */
[----:B------:R-:W-:Y:S02]  /*11310*/  IMAD.IADD R3, R3, 0x1, R9 ;  /* 0x0000000103037824 */ /* 0x000fe400078e0209 */
[----:B------:R-:W-:Y:S02]  /*11320*/  IMAD R4, R0, UR6, RZ ;  /* 0x0000000600047c24 */ /* 0x000fe4000f8e02ff */
[----:B------:R-:W-:Y:S02]  /*11330*/  IMAD R9, R8, UR5, RZ ;  /* 0x0000000508097c24 */ /* 0x000fe4000f8e02ff */
[C---:B------:R-:W-:Y:S02]  /*11340*/  IMAD R5, R7.reuse, UR7, R4 ;  /* 0x0000000707057c24 */ /* 0x040fe4000f8e0204 */
[----:B------:R-:W-:Y:S01]  /*11350*/  IMAD.WIDE.U32 R2, R7, UR6, R2 ;  /* 0x0000000607027c25 */ /* 0x000fe2000f8e0002 */
[----:B------:R-:W-:Y:S01]  /*11360*/  ISETP.GE.AND P2, PT, R6, R9, PT ;  /* 0x000000090600720c */ /* 0x000fe20003f46270 */
[----:B------:R-:W-:-:S02]  /*11370*/  ULDC.64 UR6, c[0x0][0xa80] ;  /* 0x0002a00000067ab9 */ /* 0x000fc40000000a00 */
[----:B------:R-:W-:Y:S01]  /*11380*/  IMAD.IADD R3, R3, 0x1, R5 ;  /* 0x0000000103037824 */ /* 0x000fe200078e0205 */
[----:B------:R-:W-:Y:S01]  /*11390*/  LEA R4, P3, R2, UR6, 0x1 ;  /* 0x0000000602047c11 */ /* 0x000fe2000f8608ff */
[----:B------:R-:W-:-:S03]  /*113a0*/  VIADD R0, R6, 0x20 ;  /* 0x0000002006007836 */ /* 0x000fc60000000000 */
[----:B------:R-:W-:Y:S01]  /*113b0*/  LEA.HI.X R5, R2, UR7, R3, 0x1, P3 ;  /* 0x0000000702057c11 */ /* 0x000fe200098f0c03 */
[----:B------:R0:W1:Y:S01]  /*113c0*/  SHFL.IDX PT, R7, R4, RZ, 0x181f ;  /* 0x00181fff04077589 */ /* 0x00006200000e0000 */
[-C--:B------:R-:W-:Y:S01]  /*113d0*/  ISETP.GE.AND P1, PT, R0, R9.reuse, PT ;  /* 0x000000090000720c */ /* 0x080fe20003f26270 */
[----:B------:R-:W-:Y:S02]  /*113e0*/  VIADD R0, R6, 0x40 ;  /* 0x0000004006007836 */ /* 0x000fe40000000000 */
[----:B------:R0:W2:Y:S03]  /*113f0*/  SHFL.IDX PT, R3, R5, RZ, 0x181f ;  /* 0x00181fff05037589 */ /* 0x0000a600000e0000 */
[----:B------:R-:W-:Y:S01]  /*11400*/  ISETP.GE.AND P0, PT, R0, R9, PT ;  /* 0x000000090000720c */ /* 0x000fe20003f06270 */
[----:B------:R-:W-:-:S12]  /*11410*/  @P2 BRA `(.L_x_1062) ;  /* 0x0000000000342947 */ /* 0x000fd80003800000 */
[----:B------:R-:W-:Y:S02]  /*11420*/  ULDC UR5, c[0x0][0xac8] ;  /* 0x0002b20000057ab9 */ /* 0x000fe40000000800 */
[----:B------:R-:W-:Y:S02]  /*11430*/  ISETP.GE.AND P4, PT, R22, UR5, PT ;  /* 0x0000000516007c0c */ /* 0x000fe4000bf86270 */
[----:B------:R-:W-:Y:S02]  /*11440*/  ISETP.GE.AND P3, PT, R23, UR5, PT ;  /* 0x0000000517007c0c */ /* 0x000fe4000bf66270 */
[----:B------:R-:W-:-:S09]  /*11450*/  ISETP.GE.AND P2, PT, R192, UR5, PT ;  /* 0x00000005c0007c0c */ /* 0x000fd2000bf46270 */
[CC--:B-1----:R-:W-:Y:S02]  /*11460*/  @!P4 LEA R10, P6, R22.reuse, R7.reuse, 0x1 ;  /* 0x00000007160ac211 */ /* 0x0c2fe400078c08ff */
[C---:B------:R-:W-:Y:S02]  /*11470*/  @!P3 LEA R12, P5, R23.reuse, R7, 0x1 ;  /* 0x00000007170cb211 */ /* 0x040fe400078a08ff */
[----:B--2---:R-:W-:Y:S02]  /*11480*/  @!P4 LEA.HI.X R11, R22, R3, R206, 0x1, P6 ;  /* 0x00000003160bc211 */ /* 0x004fe400030f0cce */
[C---:B------:R-:W-:Y:S02]  /*11490*/  @!P2 LEA R2, P6, R192.reuse, R7, 0x1 ;  /* 0x00000007c002a211 */ /* 0x040fe400078c08ff */
[-C--:B------:R-:W-:Y:S01]  /*114a0*/  @!P3 LEA.HI.X R13, R23, R3.reuse, R205, 0x1, P5 ;  /* 0x00000003170db211 */ /* 0x080fe200028f0ccd */
[----:B------:R3:W-:Y:S01]  /*114b0*/  @!P4 ST.E.128 desc[UR36][R10.64], RZ ;  /* 0x000000ff0a00c985 */ /* 0x0007e2000c101d24 */
[----:B------:R-:W-:-:S03]  /*114c0*/  @!P2 LEA.HI.X R3, R192, R3, R204, 0x1, P6 ;  /* 0x00000003c003a211 */ /* 0x000fc600030f0ccc */
[----:B------:R3:W-:Y:S04]  /*114d0*/  @!P3 ST.E.128 desc[UR36][R12.64], RZ ;  /* 0x000000ff0c00b985 */ /* 0x0007e8000c101d24 */
[----:B------:R3:W-:Y:S02]  /*114e0*/  @!P2 ST.E.128 desc[UR36][R2.64], RZ ;  /* 0x000000ff0200a985 */ /* 0x0007e4000c101d24 */
.L_x_1062:
[----:B------:R-:W-:Y:S05]  /*114f0*/  BSYNC B1 ;  /* 0x0000000000017941 */ /* 0x000fea0003800000 */
.L_x_1061:
[----:B--23--:R2:W3:Y:S01]  /*11500*/  SHFL.IDX PT, R3, R5, 0x1, 0x181f ;  /* 0x00381f0005037f89 */ /* 0x00c4e200000e0000 */
[----:B------:R-:W-:Y:S03]  /*11510*/  BSSY B1, `(.L_x_1063) ;  /* 0x0000010000017945 */ /* 0x000fe60003800000 */
[----:B-1----:R2:W1:Y:S01]  /*11520*/  SHFL.IDX PT, R7, R4, 0x1, 0x181f ;  /* 0x00381f0004077f89 */ /* 0x00246200000e0000 */
        /* <DEDUP_REMOVED lines=8> */
[-C--:B---3--:R-:W-:Y:S02]  /*115b0*/  @!P4 LEA.HI.X R11, R22, R3.reuse, R206, 0x1, P1 ;  /* 0x00000003160bc211 */ /* 0x088fe400008f0cce */
[-C--:B------:R-:W-:Y:S02]  /*115c0*/  @!P5 LEA.HI.X R13, R23, R3.reuse, R205, 0x1, P2 ;  /* 0x00000003170dd211 */ /* 0x080fe400010f0ccd */
[----:B------:R-:W-:Y:S01]  /*115d0*/  @!P6 LEA.HI.X R3, R192, R3, R204, 0x1, P3 ;  /* 0x00000003c003e211 */ /* 0x000fe200018f0ccc */
[----:B------:R4:W-:Y:S04]  /*115e0*/  @!P4 ST.E.128 desc[UR36][R10.64], RZ ;  /* 0x000000ff0a00c985 */ /* 0x0009e8000c101d24 */
[----:B------:R4:W-:Y:S04]  /*115f0*/  @!P5 ST.E.128 desc[UR36][R12.64], RZ ;  /* 0x000000ff0c00d985 */ /* 0x0009e8000c101d24 */
[----:B------:R4:W-:Y:S02]  /*11600*/  @!P6 ST.E.128 desc[UR36][R2.64], RZ ;  /* 0x000000ff0200e985 */ /* 0x0009e4000c101d24 */
.L_x_1064:
[----:B------:R-:W-:Y:S05]  /*11610*/  BSYNC B1 ;  /* 0x0000000000017941 */ /* 0x000fea0003800000 */
.L_x_1063:
[----:B---34-:R3:W4:Y:S01]  /*11620*/  SHFL.IDX PT, R3, R5, 0x2, 0x181f ;  /* 0x00581f0005037f89 */ /* 0x01872200000e0000 */
        /* <DEDUP_REMOVED lines=16> */
.L_x_1066:
[----:B------:R-:W-:Y:S05]  /*11730*/  BSYNC B1 ;  /* 0x0000000000017941 */ /* 0x000fea0003800000 */
.L_x_1065:
[----:B------:R-:W-:Y:S01]  /*11740*/  VIADD R0, R6, 0x60 ;  /* 0x0000006006007836 */ /* 0x000fe20000000000 */
[----:B0-23--:R-:W0:Y:S04]  /*11750*/  SHFL.IDX PT, R5, R5, 0x3, 0x181f ;  /* 0x00781f0005057f89 */ /* 0x00de2800000e0000 */
[----:B------:R-:W-:Y:S01]  /*11760*/  ISETP.GE.AND P0, PT, R0, R9, PT ;  /* 0x000000090000720c */ /* 0x000fe20003f06270 */
[----:B-1--4-:R1:W2:-:S12]  /*11770*/  SHFL.IDX PT, R3, R4, 0x3, 0x181f ;  /* 0x00781f0004037f89 */ /* 0x01229800000e0000 */
        /* <DEDUP_REMOVED lines=14> */
.L_x_1058:
[----:B------:R-:W-:Y:S05]  /*11860*/  BSYNC B0 ;  /* 0x0000000000007941 */ /* 0x000fea0003800000 */
.L_x_1050:
[----:B------:R-:W-:Y:S02]  /*11870*/  ULDC UR5, c[0x0][0xc38] ;  /* 0x00030e0000057ab9 */ /* 0x000fe40000000800 */
[----:B------:R-:W-:-:S06]  /*11880*/  UISETP.GE.AND UP0, UPT, UR4, UR5, UPT ;  /* 0x000000050400728c */ /* 0x000fcc000bf06270 */
[----:B------:R-:W-:-:S13]  /*11890*/  PLOP3.LUT P0, PT, PT, PT, UP0, 0x80, 0x0 ;  /* 0x000000000000781c */ /* 0x000fda0003f0f008 */
[----:B------:R-:W-:Y:S05]  /*118a0*/  @!P0 BRA `(.L_x_1067) ;  /* 0xfffffef400188947 */ /* 0x000fea000383ffff */
[----:B------:R-:W-:Y:S05]  /*118b0*/  EXIT ;  /* 0x000000000000794d */ /* 0x000fea0003800000 */
.L_x_961:
[----:B------:R-:W-:-:S08]  /*118c0*/  NOP ;  /* 0x0000000000007918 */ /* 0x000fd00000000000 */
[----:B0-----:R-:W0:-:S00]  /*118d0*/  USETMAXREG.DEALLOC.CTAPOOL 0x28 ;  /* 0x00000028000079c8 */ /* 0x001e0000080e0500 */
[----:B0-----:R-:W-:-:S06]  /*118e0*/  LOP3.LUT R0, R0, 0x3, RZ, 0xc0, !PT ;  /* 0x0000000300007812 */ /* 0x001fcc00078ec0ff */
[----:B------:R-:W0:Y:S01]  /*118f0*/  S2UR UR10, SR_CTAID.X ;  /* 0x00000000000a79c3 */ /* 0x000e220000002500 */
[----:B------:R-:W-:Y:S01]  /*11900*/  LOP3.LUT R16, R16, 0xffffefff, RZ, 0xc0, !PT ;  /* 0xffffefff10107812 */ /* 0x000fe200078ec0ff */
[----:B------:R-:W-:Y:S01]  /*11910*/  STL [R1], RZ ;  /* 0x000000ff01007387 */ /* 0x000fe20000100800 */
[----:B------:R-:W-:Y:S02]  /*11920*/  IMAD.MOV.U32 R23, RZ, RZ, RZ ;  /* 0x000000ffff177224 */ /* 0x000fe400078e00ff */
[----:B------:R-:W-:Y:S01]  /*11930*/  IMAD.MOV.U32 R26, RZ, RZ, 0x1 ;  /* 0x00000001ff1a7424 */ /* 0x000fe200078e00ff */
[----:B------:R1:W2:Y:S02]  /*11940*/  SHFL.IDX PT, R2, R0, RZ, 0x1f ;  /* 0x00001fff00027589 */ /* 0x0002a400000e0000 */
[----:B-1----:R-:W0:Y:S01]  /*11950*/  LDC R0, c[0x0][0xc38] ;  /* 0x00030e00ff007b82 */ /* 0x002e220000000800 */
[----:B--2---:R-:W-:-:S13]  /*11960*/  ISETP.NE.AND P0, PT, R2, RZ, PT ;  /* 0x000000ff0200720c */ /* 0x004fda0003f05270 */
[----:B------:R-:W-:Y:S01]  /*11970*/  @P0 LOP3.LUT R16, R16, 0x1000, RZ, 0xfc, !PT ;  /* 0x0000100010100812 */ /* 0x000fe200078efcff */
[----:B------:R-:W-:Y:S06]  /*11980*/  @P0 BAR.ARV 0x4, 0x180 ;  /* 0x0106000000000b1d */ /* 0x000fec0000002000 */
[----:B0-----:R-:W-:-:S13]  /*11990*/  ISETP.LE.AND P0, PT, R0, UR10, PT ;  /* 0x0000000a00007c0c */ /* 0x001fda000bf03270 */
[----:B------:R-:W-:Y:S05]  /*119a0*/  @P0 BRA `(.L_x_1068) ;  /* 0x00000040005c0947 */ /* 0x000fea0003800000 */
[----:B------:R-:W2:Y:S01]  /*119b0*/  LDL R4, [R1+0x4] ;  /* 0x0000040001047983 */ /* 0x000ea20000100800 */
[----:B------:R-:W-:Y:S01]  /*119c0*/  IMAD.SHL.U32 R37, R3, 0x8, RZ ;  /* 0x0000000803257824 */ /* 0x000fe200078e00ff */
[----:B------:R-:W-:Y:S01]  /*119d0*/  ULDC UR9, c[0x0][0x2b8] ;  /* 0x0000ae0000097ab9 */ /* 0x000fe20000000800 */
[----:B------:R-:W-:Y:S01]  /*119e0*/  LOP3.LUT R16, R16, 0xfffffffd, RZ, 0xc0, !PT ;  /* 0xfffffffd10107812 */ /* 0x000fe200078ec0ff */
[----:B------:R-:W0:Y:S01]  /*119f0*/  S2UR UR8, SR_CgaCtaId ;  /* 0x00000000000879c3 */ /* 0x000e220000008800 */
[----:B------:R-:W-:Y:S01]  /*11a00*/  ULDC.64 UR4, c[0x0][0x418] ;  /* 0x0001060000047ab9 */ /* 0x000fe20000000a00 */
[C---:B------:R-:W-:Y:S01]  /*11a10*/  LOP3.LUT R0, R37.reuse, 0x1f8, RZ, 0xc0, !PT ;  /* 0x000001f825007812 */ /* 0x040fe200078ec0ff */
[----:B------:R-:W-:Y:S01]  /*11a20*/  UISETP.NE.U32.AND UP0, UPT, UR4, URZ, UPT ;  /* 0x0000003f0400728c */ /* 0x000fe2000bf05070 */
[----:B------:R1:W-:Y:S01]  /*11a30*/  STL [R1], RZ ;  /* 0x000000ff01007387 */ /* 0x0003e20000100800 */
[----:B------:R-:W-:Y:S01]  /*11a40*/  ULDC UR40, c[0x0][0x288] ;  /* 0x0000a20000287ab9 */ /* 0x000fe20000000800 */
[----:B------:R-:W-:Y:S01]  /*11a50*/  LOP3.LUT R0, R0, 0x38, R3, 0x78, !PT ;  /* 0x0000003800007812 */ /* 0x000fe200078e7803 */
[----:B------:R-:W-:Y:S01]  /*11a60*/  UISETP.NE.AND.EX UP0, UPT, UR5, URZ, UPT, UP0 ;  /* 0x0000003f0500728c */ /* 0x000fe2000bf05300 */
[----:B------:R-:W-:Y:S01]  /*11a70*/  IMAD.U32 R34, RZ, RZ, UR10 ;  /* 0x0000000aff227e24 */ /* 0x000fe2000f8e00ff */
[----:B------:R-:W-:Y:S01]  /*11a80*/  ULDC UR4, c[0x0][0x424] ;  /* 0x0001090000047ab9 */ /* 0x000fe20000000800 */
[----:B------:R-:W-:Y:S01]  /*11a90*/  LOP3.LUT R30, R0, 0x200, R37, 0xf8, !PT ;  /* 0x00000200001e7812 */ /* 0x000fe200078ef825 */
[----:B------:R-:W-:Y:S01]  /*11aa0*/  USEL UR4, UR4, 0x1, UP0 ;  /* 0x0000000104047887 */ /* 0x000fe20008000000 */
[----:B------:R-:W-:Y:S01]  /*11ab0*/  LOP3.LUT R37, R37, 0x38, RZ, 0xc0, !PT ;  /* 0x0000003825257812 */ /* 0x000fe200078ec0ff */
[----:B------:R-:W-:Y:S01]  /*11ac0*/  UMOV UR5, 0x400 ;  /* 0x0000040000057882 */ /* 0x000fe20000000000 */
[----:B------:R-:W-:Y:S01]  /*11ad0*/  ULDC UR39, c[0x0][0x448] ;  /* 0x0001120000277ab9 */ /* 0x000fe20000000800 */
[----:B------:R-:W-:Y:S01]  /*11ae0*/  IMAD.MOV.U32 R26, RZ, RZ, 0x1 ;  /* 0x00000001ff1a7424 */ /* 0x000fe200078e00ff */
[C---:B------:R-:W-:Y:S01]  /*11af0*/  LOP3.LUT R0, R37.reuse, 0x40, RZ, 0xfc, !PT ;  /* 0x0000004025007812 */ /* 0x040fe200078efcff */
[----:B------:R-:W-:Y:S01]  /*11b00*/  IMAD.MOV.U32 R23, RZ, RZ, RZ ;  /* 0x000000ffff177224 */ /* 0x000fe200078e00ff */
[----:B------:R-:W-:Y:S01]  /*11b10*/  LOP3.LUT R2, R37, 0x80, RZ, 0xfc, !PT ;  /* 0x0000008025027812 */ /* 0x000fe200078efcff */
[----:B------:R-:W-:Y:S01]  /*11b20*/  UIMAD UR39, UR39, UR40, URZ ;  /* 0x00000028272772a4 */ /* 0x000fe2000f8e023f */
[----:B------:R-:W-:Y:S01]  /*11b30*/  ISETP.GE.AND P1, PT, R0, UR9, PT ;  /* 0x0000000900007c0c */ /* 0x000fe2000bf26270 */
[----:B------:R-:W-:Y:S01]  /*11b40*/  ULDC UR47, c[0x0][0xc] ;  /* 0x00000300002f7ab9 */ /* 0x000fe20000000800 */
[----:B0-----:R-:W-:-:S06]  /*11b50*/  ULEA UR8, UR8, UR5, 0x18 ;  /* 0x0000000508087291 */ /* 0x001fcc000f8ec03f */
[----:B------:R-:W-:-:S04]  /*11b60*/  IMAD.U32 R17, RZ, RZ, UR8 ;  /* 0x00000008ff117e24 */ /* 0x000fc8000f8e00ff */
[----:B------:R-:W-:Y:S01]  /*11b70*/  IMAD R31, R30, 0x2, R17 ;  /* 0x000000021e1f7824 */ /* 0x000fe200078e0211 */
[----:B--2---:R-:W-:Y:S02]  /*11b80*/  R2UR UR6, R4 ;  /* 0x00000000040672ca */ /* 0x004fe400000e0000 */
[C---:B------:R-:W-:Y:S01]  /*11b90*/  LOP3.LUT R4, R3.reuse, 0x7f, RZ, 0xc0, !PT ;  /* 0x0000007f03047812 */ /* 0x040fe200078ec0ff */
[----:B------:R-:W-:-:S03]  /*11ba0*/  IMAD.SHL.U32 R3, R3, 0x10, RZ ;  /* 0x0000001003037824 */ /* 0x000fc600078e00ff */
[----:B------:R-:W-:-:S07]  /*11bb0*/  SHF.R.U32.HI R36, RZ, 0x3, R4 ;  /* 0x00000003ff247819 */ /* 0x000fce0000011604 */
[----:B------:R-:W-:-:S03]  /*11bc0*/  ULOP3.LUT UR48, UR6, 0x2, URZ, 0xfc, !UPT ;  /* 0x0000000206307892 */ /* 0x000fc6000f8efc3f */
[----:B------:R-:W-:Y:S02]  /*11bd0*/  ULDC.64 UR6, c[0x0][0x2f0] ;  /* 0x0000bc0000067ab9 */ /* 0x000fe40000000a00 */
[----:B------:R-:W-:Y:S01]  /*11be0*/  ISETP.GE.AND P0, PT, R0, UR7, PT ;  /* 0x0000000700007c0c */ /* 0x000fe2000bf06270 */
[----:B------:R-:W-:Y:S01]  /*11bf0*/  UIMAD UR38, UR4, UR6, URZ ;  /* 0x00000006042672a4 */ /* 0x000fe2000f8e023f */
[----:B------:R-:W-:-:S03]  /*11c00*/  ISETP.GE.AND P2, PT, R2, UR7, PT ;  /* 0x0000000702007c0c */ /* 0x000fc6000bf46270 */
[----:B------:R-:W-:Y:S02]  /*11c10*/  UIADD3 UR4, UR38, 0x5f, URZ ;  /* 0x0000005f26047890 */ /* 0x000fe4000fffe03f */
[----:B------:R-:W-:Y:S02]  /*11c20*/  UIADD3 UR49, UR38, 0x1, -UR40 ;  /* 0x0000000126317890 */ /* 0x000fe4000fffe828 */
[----:B------:R-:W-:Y:S02]  /*11c30*/  UIMAD.WIDE UR4, UR4, 0x2aaaaaab, URZ ;  /* 0x2aaaaaab040478a5 */ /* 0x000fe4000f8e023f */
[----:B------:R-:W-:Y:S02]  /*11c40*/  UIADD3 UR40, UR38, -UR40, URZ ;  /* 0x8000002826287290 */ /* 0x000fe4000fffe03f */
[----:B------:R-:W-:Y:S01]  /*11c50*/  @P0 LOP3.LUT R16, R16, 0x2, RZ, 0xfc, !PT ;  /* 0x0000000210100812 */ /* 0x000fe200078efcff */
[----:B------:R-:W-:Y:S01]  /*11c60*/  USHF.R.U32.HI UR41, URZ, 0x1f, UR5 ;  /* 0x0000001f3f297899 */ /* 0x000fe20008011605 */
[----:B------:R-:W-:-:S02]  /*11c70*/  ISETP.GE.AND P0, PT, R0, UR7, PT ;  /* 0x0000000700007c0c */ /* 0x000fc4000bf06270 */
[----:B------:R-:W-:Y:S01]  /*11c80*/  LOP3.LUT R16, R16, 0xfffffbff, RZ, 0xc0, !PT ;  /* 0xfffffbff10107812 */ /* 0x000fe200078ec0ff */
[----:B------:R-:W-:Y:S01]  /*11c90*/  ULEA.HI.SX32 UR41, UR5, UR41, 0x1c ;  /* 0x0000002905297291 */ /* 0x000fe2000f8fe23f */
[----:B------:R-:W-:Y:S02]  /*11ca0*/  LOP3.LUT R0, R36, 0x70, R3, 0xf8, !PT ;  /* 0x0000007024007812 */ /* 0x000fe400078ef803 */
[----:B------:R-:W-:Y:S02]  /*11cb0*/  @P1 LOP3.LUT R16, R16, 0x400, RZ, 0xfc, !PT ;  /* 0x0000040010101812 */ /* 0x000fe400078efcff */
[----:B------:R-:W-:Y:S02]  /*11cc0*/  ISETP.GE.AND P1, PT, R2, UR9, PT ;  /* 0x0000000902007c0c */ /* 0x000fe4000bf26270 */
[----:B------:R-:W-:-:S04]  /*11cd0*/  LOP3.LUT R16, R16, 0xffffffef, RZ, 0xc0, !PT ;  /* 0xffffffef10107812 */ /* 0x000fc800078ec0ff */
        /* <DEDUP_REMOVED lines=12> */
[----:B------:R-:W-:-:S04]  /*11da0*/  @P2 LOP3.LUT R16, R16, 0x4, RZ, 0xfc, !PT ;  /* 0x0000000410102812 */ /* 0x000fc800078efcff */
[----:B------:R-:W-:-:S04]  /*11db0*/  LOP3.LUT R16, R16, 0xfffff7ff, RZ, 0xc0, !PT ;  /* 0xfffff7ff10107812 */ /* 0x000fc800078ec0ff */
[----:B------:R-:W-:-:S04]  /*11dc0*/  LOP3.LUT R16, R16, 0xffffffdf, RZ, 0xc0, !PT ;  /* 0xffffffdf10107812 */ /* 0x000fc800078ec0ff */
[----:B------:R-:W-:-:S04]  /*11dd0*/  @P1 LOP3.LUT R16, R16, 0x20, RZ, 0xfc, !PT ;  /* 0x0000002010101812 */ /* 0x000fc800078efcff */
[----:B-1----:R-:W-:-:S07]  /*11de0*/  @P0 LOP3.LUT R16, R16, 0x800, RZ, 0xfc, !PT ;  /* 0x0000080010100812 */ /* 0x002fce00078efcff */
.L_x_1123:
[----:B------:R-:W-:Y:S01]  /*11df0*/  ULDC UR7, c[0x0][0xc60] ;  /* 0x0003180000077ab9 */ /* 0x000fe20000000800 */
[C---:B------:R-:W-:Y:S01]  /*11e00*/  R2UR UR42, R34.reuse ;  /* 0x00000000222a72ca */ /* 0x040fe200000e0000 */
[----:B------:R-:W-:Y:S01]  /*11e10*/  UISETP.NE.AND UP0, UPT, UR7, 0x1, UPT ;  /* 0x000000010700788c */ /* 0x000fe2000bf05270 */
[----:B------:R-:W-:-:S10]  /*11e20*/  R2UR UR6, R34 ;  /* 0x00000000220672ca */ /* 0x000fd400000e0000 */
        /* <DEDUP_REMOVED lines=9> */
[----:B0----5:R-:W-:Y:S05]  /*11ec0*/  @P0 BRA `(.L_x_1069) ;  /* 0x0000000000200947 */ /* 0x021fea0003800000 */
        /* <DEDUP_REMOVED lines=8> */
.L_x_1069:
[----:B------:R-:W-:Y:S01]  /*11f50*/  ULDC UR8, c[0x0][0xc54] ;  /* 0x0003150000087ab9 */ /* 0x000fe20000000800 */
[----:B------:R-:W-:Y:S01]  /*11f60*/  UMOV UR6, UR7 ;  /* 0x0000000700067c82 */ /* 0x000fe20008000000 */
[----:B------:R-:W-:-:S11]  /*11f70*/  UISETP.NE.AND UP0, UPT, UR8, 0x1, UPT ;  /* 0x000000010800788c */ /* 0x000fd6000bf05270 */
[----:B------:R-:W-:Y:S02]  /*11f80*/  @UP0 ULDC.64 UR10, c[0x0][0xc58] ;  /* 0x00031600000a0ab9 */ /* 0x000fe40000000a00 */
[----:B------:R-:W-:-:S04]  /*11f90*/  UIMAD.WIDE.U32 UR4, UR7, UR10, URZ ;  /* 0x0000000a070472a5 */ /* 0x000fc8000f8e003f */
[----:B------:R-:W-:-:S04]  /*11fa0*/  @UP0 USHF.R.U32.HI UR6, URZ, UR11, UR5 ;  /* 0x0000000b3f060299 */ /* 0x000fc80008011605 */
[----:B------:R-:W-:-:S12]  /*11fb0*/  UIMAD UR4, UR6, UR8, URZ ;  /* 0x00000008060472a4 */ /* 0x000fd8000f8e023f */
.L_x_1070:
[----:B------:R-:W-:Y:S01]  /*11fc0*/  ULDC UR5, c[0x0][0xc48] ;  /* 0x0003120000057ab9 */ /* 0x000fe20000000800 */
[----:B------:R-:W-:Y:S01]  /*11fd0*/  ULDC.64 UR8, c[0x0][0xa28] ;  /* 0x00028a0000087ab9 */ /* 0x000fe20000000a00 */
[----:B------:R-:W-:Y:S01]  /*11fe0*/  UISETP.NE.AND UP1, UPT, UR5, 0x1, UPT ;  /* 0x000000010500788c */ /* 0x000fe2000bf25270 */
[----:B------:R-:W-:Y:S01]  /*11ff0*/  IMAD.MOV.U32 R32, RZ, RZ, RZ ;  /* 0x000000ffff207224 */ /* 0x000fe200078e00ff */
[----:B------:R-:W-:Y:S02]  /*12000*/  UIADD3 UR4, UR7, -UR4, URZ ;  /* 0x8000000407047290 */ /* 0x000fe4000fffe03f */
[----:B------:R-:W-:Y:S01]  /*12010*/  UISETP.NE.U32.AND UP0, UPT, UR8, URZ, UPT ;  /* 0x0000003f0800728c */ /* 0x000fe2000bf05070 */
[----:B------:R-:W-:Y:S02]  /*12020*/  ULDC UR5, c[0x0][0xc54] ;  /* 0x0003150000057ab9 */ /* 0x000fe40000000800 */
[----:B------:R-:W-:Y:S02]  /*12030*/  UIMAD UR42, UR42, UR5, UR4 ;  /* 0x000000052a2a72a4 */ /* 0x000fe4000f8e0204 */
[----:B------:R-:W-:-:S02]  /*12040*/  UISETP.NE.AND.EX UP0, UPT, UR9, URZ, UPT, UP0 ;  /* 0x0000003f0900728c */ /* 0x000fc4000bf05300 */
[----:B------:R-:W-:Y:S01]  /*12050*/  @UP1 ULDC UR4, c[0x0][0xc4c] ;  /* 0x0003130000041ab9 */ /* 0x000fe20000000800 */
[----:B------:R-:W-:Y:S01]  /*12060*/  @UP1 ULDC UR7, c[0x0][0xc50] ;  /* 0x0003140000071ab9 */ /* 0x000fe20000000800 */
[----:B------:R-:W-:Y:S02]  /*12070*/  UIMAD.WIDE.U32 UR4, UR42, UR4, URZ ;  /* 0x000000042a0472a5 */ /* 0x000fe4000f8e003f */
[----:B------:R-:W-:Y:S01]  /*12080*/  UMOV UR43, UR42 ;  /* 0x0000002a002b7c82 */ /* 0x000fe20008000000 */
[----:B------:R-:W-:Y:S01]  /*12090*/  ULOP3.LUT UR6, UR6, 0x1ffffff, URZ, 0x3c, !UPT ;  /* 0x01ffffff06067892 */ /* 0x000fe2000f8e3c3f */
[----:B------:R-:W-:Y:S01]  /*120a0*/  PLOP3.LUT P0, PT, PT, PT, UP0, 0x80, 0x0 ;  /* 0x000000000000781c */ /* 0x000fe20003f0f008 */
[----:B------:R-:W-:-:S03]  /*120b0*/  @UP1 USHF.R.U32.HI UR43, URZ, UR7, UR5 ;  /* 0x000000073f2b1299 */ /* 0x000fc60008011605 */
[----:B------:R-:W-:Y:S02]  /*120c0*/  @UP0 ULDC.64 UR4, c[0x0][0xa28] ;  /* 0x00028a0000040ab9 */ /* 0x000fe40000000a00 */
[----:B------:R-:W-:-:S06]  /*120d0*/  @UP0 UIMAD.WIDE UR4, UR43, 0x4, UR4 ;  /* 0x000000042b0408a5 */ /* 0x000fcc000f8e0204 */
[----:B------:R-:W-:Y:S01]  /*120e0*/  IMAD.U32 R3, RZ, RZ, UR5 ;  /* 0x00000005ff037e24 */ /* 0x000fe2000f8e00ff */
[----:B------:R-:W-:Y:S01]  /*120f0*/  ULDC UR5, c[0x0][0x448] ;  /* 0x0001120000057ab9 */ /* 0x000fe20000000800 */
[----:B------:R-:W-:Y:S01]  /*12100*/  IMAD.U32 R2, RZ, RZ, UR4 ;  /* 0x00000004ff027e24 */ /* 0x000fe2000f8e00ff */
[----:B------:R-:W-:Y:S01]  /*12110*/  ULDC UR4, c[0x0][0xc3c] ;  /* 0x00030f0000047ab9 */ /* 0x000fe20000000800 */
[----:B------:R-:W-:Y:S02]  /*12120*/  UISETP.NE.AND UP2, UPT, UR5, 0x1, UPT ;  /* 0x000000010500788c */ /* 0x000fe4000bf45270 */
[----:B------:R-:W-:Y:S01]  /*12130*/  UIADD3 UR6, UR6, UR4, URZ ;  /* 0x0000000406067290 */ /* 0x000fe2000fffe03f */
[----:B------:R0:W5:Y:S01]  /*12140*/  @P0 LDG.E R32, desc[UR36][R2.64] ;  /* 0x0000002402200981 */ /* 0x000162000c1e1900 */
[----:B------:R-:W-:Y:S02]  /*12150*/  UP2UR UR50, UPR, URZ, 0x4 ;  /* 0x000000043f327883 */ /* 0x000fe40008000000 */
[----:B------:R-:W-:-:S04]  /*12160*/  USHF.L.U32 UR44, UR6, 0x7, URZ ;  /* 0x00000007062c7899 */ /* 0x000fc8000800063f */
[----:B------:R-:W-:Y:S01]  /*12170*/  UIADD3 UR6, UR44, 0x7f, URZ ;  /* 0x0000007f2c067890 */ /* 0x000fe2000fffe03f */
[----:B------:R-:W-:Y:S01]  /*12180*/  @UP2 ULDC UR4, c[0x0][0x44c] ;  /* 0x0001130000042ab9 */ /* 0x000fe20000000800 */
[----:B------:R-:W-:Y:S02]  /*12190*/  @UP2 ULDC UR7, c[0x0][0x450] ;  /* 0x0001140000072ab9 */ /* 0x000fe40000000800 */
[----:B------:R-:W-:-:S04]  /*121a0*/  UIMAD.WIDE.U32 UR4, UR6, UR4, URZ ;  /* 0x00000004060472a5 */ /* 0x000fc8000f8e003f */
[----:B------:R-:W-:-:S03]  /*121b0*/  @UP2 USHF.R.U32.HI UR6, URZ, UR7, UR5 ;  /* 0x000000073f062299 */ /* 0x000fc60008011605 */
[----:B------:R-:W-:Y:S01]  /*121c0*/  ULDC.64 UR4, c[0x0][0x9e0] ;  /* 0x0002780000047ab9 */ /* 0x000fe20000000a00 */
[----:B------:R-:W-:Y:S02]  /*121d0*/  UIADD3 UR6, UR49, UR6, URZ ;  /* 0x0000000631067290 */ /* 0x000fe4000fffe03f */
[----:B------:R-:W-:Y:S02]  /*121e0*/  UISETP.GE.AND UP0, UPT, UR5, 0x1, UPT ;  /* 0x000000010500788c */ /* 0x000fe4000bf06270 */
[----:B------:R-:W-:-:S04]  /*121f0*/  UIADD3 UR4, UR6, UR4, URZ ;  /* 0x0000000406047290 */ /* 0x000fc8000fffe03f */
[----:B------:R-:W-:-:S13]  /*12200*/  PLOP3.LUT P0, PT, PT, PT, UP0, 0x40, 0x0 ;  /* 0x000000000000781c */ /* 0x000fda0003f0e808 */
[----:B0-----:R-:W-:Y:S05]  /*12210*/  @P0 BRA `(.L_x_1071) ;  /* 0x0000000000440947 */ /* 0x001fea0003800000 */
[----:B------:R-:W-:Y:S01]  /*12220*/  ISETP.LT.AND P0, PT, RZ, UR6, PT ;  /* 0x00000006ff007c0c */ /* 0x000fe2000bf01270 */
[----:B------:R-:W-:-:S12]  /*12230*/  UIADD3 UR8, UR6, -0x1, URZ ;  /* 0xffffffff06087890 */ /* 0x000fd8000fffe03f */
[----:B------:R-:W-:Y:S05]  /*12240*/  @P0 BRA `(.L_x_1072) ;  /* 0x00000000001c0947 */ /* 0x000fea0003800000 */
[----:B------:R-:W-:Y:S02]  /*12250*/  UISETP.NE.AND UP1, UPT, UR5, 0x1, UPT ;  /* 0x000000010500788c */ /* 0x000fe4000bf25270 */
[----:B------:R-:W-:-:S09]  /*12260*/  UIADD3 UR8, -UR6, URZ, URZ ;  /* 0x0000003f06087290 */ /* 0x000fd2000fffe13f */
[----:B------:R-:W-:Y:S02]  /*12270*/  @UP1 ULDC.64 UR10, c[0x0][0x9e8] ;  /* 0x00027a00000a1ab9 */ /* 0x000fe40000000a00 */
[----:B------:R-:W-:-:S04]  /*12280*/  UIMAD.WIDE.U32 UR6, UR8, UR10, URZ ;  /* 0x0000000a080672a5 */ /* 0x000fc8000f8e003f */
[----:B------:R-:W-:-:S04]  /*12290*/  @UP1 USHF.R.U32.HI UR8, URZ, UR11, UR7 ;  /* 0x0000000b3f081299 */ /* 0x000fc80008011607 */
[----:B------:R-:W-:Y:S01]  /*122a0*/  ULOP3.LUT UR8, URZ, UR8, URZ, 0x33, !UPT ;  /* 0x000000083f087292 */ /* 0x000fe2000f8e333f */
[----:B------:R-:W-:Y:S11]  /*122b0*/  BRA `(.L_x_1073) ;  /* 0x0000000000107947 */ /* 0x000ff60003800000 */
.L_x_1072:
[----:B------:R-:W-:-:S11]  /*122c0*/  UISETP.NE.AND UP1, UPT, UR5, 0x1, UPT ;  /* 0x000000010500788c */ /* 0x000fd6000bf25270 */
[----:B------:R-:W-:Y:S02]  /*122d0*/  @UP1 ULDC.64 UR10, c[0x0][0x9e8] ;  /* 0x00027a00000a1ab9 */ /* 0x000fe40000000a00 */
[----:B------:R-:W-:-:S04]  /*122e0*/  UIMAD.WIDE.U32 UR6, UR8, UR10, URZ ;  /* 0x0000000a080672a5 */ /* 0x000fc8000f8e003f */
[----:B------:R-:W-:-:S12]  /*122f0*/  @UP1 USHF.R.U32.HI UR8, URZ, UR11, UR7 ;  /* 0x0000000b3f081299 */ /* 0x000fd80008011607 */
.L_x_1073:
[----:B------:R-:W-:-:S04]  /*12300*/  UIMAD UR8, UR8, UR5, UR5 ;  /* 0x00000005080872a4 */ /* 0x000fc8000f8e0205 */
[----:B------:R-:W-:-:S04]  /*12310*/  UISETP.LT.AND UP1, UPT, UR4, UR8, UPT ;  /* 0x000000080400728c */ /* 0x000fc8000bf21270 */
[----:B------:R-:W-:-:S12]  /*12320*/  USEL UR4, UR4, UR8, UP1 ;  /* 0x0000000804047287 */ /* 0x000fd80008800000 */
.L_x_1071:
[----:B------:R-:W-:Y:S01]  /*12330*/  UISETP.NE.AND UP1, UPT, UR50, URZ, UPT ;  /* 0x0000003f3200728c */ /* 0x000fe2000bf25270 */
[----:B------:R-:W-:Y:S01]  /*12340*/  PLOP3.LUT P0, PT, PT, PT, UP0, 0x40, 0x0 ;  /* 0x000000000000781c */ /* 0x000fe20003f0e808 */
[----:B------:R-:W-:Y:S01]  /*12350*/  UIADD3 UR6, UR4, 0x5f, URZ ;  /* 0x0000005f04067890 */ /* 0x000fe2000fffe03f */
[----:B------:R-:W-:-:S03]  /*12360*/  UMOV UR10, UR44 ;  /* 0x0000002c000a7c82 */ /* 0x000fc60008000000 */
[----:B------:R-:W-:-:S04]  /*12370*/  UIMAD.WIDE UR6, UR6, 0x2aaaaaab, URZ ;  /* 0x2aaaaaab060678a5 */ /* 0x000fc8000f8e023f */
[----:B------:R-:W-:Y:S01]  /*12380*/  USHF.R.U32.HI UR4, URZ, 0x1f, UR7 ;  /* 0x0000001f3f047899 */ /* 0x000fe20008011607 */
[----:B------:R-:W-:Y:S02]  /*12390*/  @UP1 ULDC UR8, c[0x0][0x44c] ;  /* 0x0001130000081ab9 */ /* 0x000fe40000000800 */
[----:B------:R-:W-:Y:S01]  /*123a0*/  @UP1 ULDC UR6, c[0x0][0x450] ;  /* 0x0001140000061ab9 */ /* 0x000fe20000000800 */
[----:B------:R-:W-:Y:S02]  /*123b0*/  UIMAD.WIDE.U32 UR8, UR44, UR8, URZ ;  /* 0x000000082c0872a5 */ /* 0x000fe4000f8e003f */
[----:B------:R-:W-:Y:S02]  /*123c0*/  ULEA.HI.SX32 UR4, UR7, UR4, 0x1c ;  /* 0x0000000407047291 */ /* 0x000fe4000f8fe23f */
[----:B------:R-:W-:Y:S02]  /*123d0*/  @UP1 USHF.R.U32.HI UR10, URZ, UR6, UR9 ;  /* 0x000000063f0a1299 */ /* 0x000fe40008011609 */
[----:B------:R-:W-:-:S02]  /*123e0*/  UISETP.LT.AND UP1, UPT, UR41, UR4, UPT ;  /* 0x000000042900728c */ /* 0x000fc4000bf21270 */
[----:B------:R-:W-:Y:S01]  /*123f0*/  UIADD3 UR6, UR40, UR10, URZ ;  /* 0x0000000a28067290 */ /* 0x000fe2000fffe03f */
[----:B------:R-:W-:Y:S01]  /*12400*/  ULDC UR8, c[0x0][0x9dc] ;  /* 0x0002770000087ab9 */ /* 0x000fe20000000800 */
[----:B------:R-:W-:Y:S02]  /*12410*/  USEL UR45, UR41, UR4, UP1 ;  /* 0x00000004292d7287 */ /* 0x000fe40008800000 */
[----:B------:R-:W-:Y:S01]  /*12420*/  UIADD3 UR8, UR6, -UR8, URZ ;  /* 0x8000000806087290 */ /* 0x000fe2000fffe03f */
[----:B------:R-:W-:Y:S11]  /*12430*/  @P0 BRA `(.L_x_1074) ;  /* 0x0000000000480947 */ /* 0x000ff60003800000 */
[----:B------:R-:W-:Y:S02]  /*12440*/  UMOV UR4, UR6 ;  /* 0x0000000600047c82 */ /* 0x000fe40008000000 */
[----:B------:R-:W-:-:S06]  /*12450*/  UISETP.GT.AND UP0, UPT, UR4, -0x1, UPT ;  /* 0xffffffff0400788c */ /* 0x000fcc000bf04270 */
[----:B------:R-:W-:-:S13]  /*12460*/  PLOP3.LUT P0, PT, PT, PT, UP0, 0x80, 0x0 ;  /* 0x000000000000781c */ /* 0x000fda0003f0f008 */
[----:B------:R-:W-:Y:S05]  /*12470*/  @P0 BRA `(.L_x_1075) ;  /* 0x00000000001c0947 */ /* 0x000fea0003800000 */
[----:B------:R-:W-:Y:S02]  /*12480*/  UISETP.NE.AND UP0, UPT, UR5, 0x1, UPT ;  /* 0x000000010500788c */ /* 0x000fe4000bf05270 */
[----:B------:R-:W-:-:S09]  /*12490*/  ULOP3.LUT UR4, URZ, UR4, URZ, 0x33, !UPT ;  /* 0x000000043f047292 */ /* 0x000fd2000f8e333f */
[----:B------:R-:W-:Y:S02]  /*124a0*/  @UP0 ULDC.64 UR10, c[0x0][0x9e8] ;  /* 0x00027a00000a0ab9 */ /* 0x000fe40000000a00 */
[----:B------:R-:W-:-:S04]  /*124b0*/  UIMAD.WIDE.U32 UR6, UR4, UR10, URZ ;  /* 0x0000000a040672a5 */ /* 0x000fc8000f8e003f */
[----:B------:R-:W-:-:S04]  /*124c0*/  @UP0 USHF.R.U32.HI UR4, URZ, UR11, UR7 ;  /* 0x0000000b3f040299 */ /* 0x000fc80008011607 */
[----:B------:R-:W-:Y:S01]  /*124d0*/  ULOP3.LUT UR4, URZ, UR4, URZ, 0x33, !UPT ;  /* 0x000000043f047292 */ /* 0x000fe2000f8e333f */
[----:B------:R-:W-:Y:S11]  /*124e0*/  BRA `(.L_x_1076) ;  /* 0x0000000000107947 */ /* 0x000ff60003800000 */
.L_x_1075:
[----:B------:R-:W-:-:S11]  /*124f0*/  UISETP.NE.AND UP0, UPT, UR5, 0x1, UPT ;  /* 0x000000010500788c */ /* 0x000fd6000bf05270 */
[----:B------:R-:W-:Y:S02]  /*12500*/  @UP0 ULDC.64 UR10, c[0x0][0x9e8] ;  /* 0x00027a00000a0ab9 */ /* 0x000fe40000000a00 */
[----:B------:R-:W-:-:S04]  /*12510*/  UIMAD.WIDE.U32 UR6, UR4, UR10, URZ ;  /* 0x0000000a040672a5 */ /* 0x000fc8000f8e003f */
[----:B------:R-:W-:-:S12]  /*12520*/  @UP0 USHF.R.U32.HI UR4, URZ, UR11, UR7 ;  /* 0x0000000b3f040299 */ /* 0x000fd80008011607 */
.L_x_1076:
[----:B------:R-:W-:-:S04]  /*12530*/  UIMAD UR4, UR4, UR5, URZ ;  /* 0x00000005040472a4 */ /* 0x000fc8000f8e023f */
[----:B------:R-:W-:-:S04]  /*12540*/  UISETP.LT.AND UP0, UPT, UR8, UR4, UPT ;  /* 0x000000040800728c */ /* 0x000fc8000bf01270 */
[----:B------:R-:W-:-:S12]  /*12550*/  USEL UR8, UR8, UR4, !UP0 ;  /* 0x0000000408087287 */ /* 0x000fd8000c000000 */
.L_x_1074:
[----:B------:R-:W-:Y:S01]  /*12560*/  UIMAD.WIDE UR4, UR8, 0x2aaaaaab, URZ ;  /* 0x2aaaaaab080478a5 */ /* 0x000fe2000f8e023f */
[----:B------:R-:W-:Y:S03]  /*12570*/  BSSY B7, `(.L_x_1077) ;  /* 0x0000341000077945 */ /* 0x000fe60003800000 */
[----:B------:R-:W-:-:S04]  /*12580*/  USHF.R.U32.HI UR4, URZ, 0x1f, UR5 ;  /* 0x0000001f3f047899 */ /* 0x000fc80008011605 */
[----:B------:R-:W-:-:S04]  /*12590*/  ULEA.HI.SX32 UR4, UR5, UR4, 0x1c ;  /* 0x0000000405047291 */ /* 0x000fc8000f8fe23f */
[----:B------:R-:W-:-:S04]  /*125a0*/  UISETP.LT.AND UP0, UPT, URZ, UR4, UPT ;  /* 0x000000043f00728c */ /* 0x000fc8000bf01270 */
[----:B------:R-:W-:-:S04]  /*125b0*/  USEL UR46, URZ, UR4, !UP0 ;  /* 0x000000043f2e7287 */ /* 0x000fc8000c000000 */
[----:B------:R-:W-:-:S06]  /*125c0*/  UISETP.GT.AND UP0, UPT, UR45, UR46, UPT ;  /* 0x0000002e2d00728c */ /* 0x000fcc000bf04270 */
[----:B------:R-:W-:-:S13]  /*125d0*/  PLOP3.LUT P0, PT, PT, PT, UP0, 0x80, 0x0 ;  /* 0x000000000000781c */ /* 0x000fda0003f0f008 */
[----:B------:R-:W-:Y:S05]  /*125e0*/  @P0 BRA `(.L_x_1078) ;  /* 0x0000000000440947 */ /* 0x000fea0003800000 */
[----:B------:R-:W0:Y:S02]  /*125f0*/  S2R R0, SR_TID.X ;  /* 0x0000000000007919 */ /* 0x000e240000002100 */
[----:B0-----:R-:W-:-:S04]  /*12600*/  LOP3.LUT R0, R0, 0x7f, RZ, 0xc0, !PT ;  /* 0x0000007f00007812 */ /* 0x001fc800078ec0ff */
[----:B------:R-:W-:-:S13]  /*12610*/  ISETP.NE.AND P2, PT, R0, RZ, PT ;  /* 0x000000ff0000720c */ /* 0x000fda0003f45270 */
[----:B------:R-:W-:Y:S05]  /*12620*/  @P2 BRA `(.L_x_1079) ;  /* 0x0000003000d42947 */ /* 0x000fea0003800000 */
[----:B------:R-:W0:Y:S01]  /*12630*/  S2R R7, SR_LANEID ;  /* 0x0000000000077919 */ /* 0x000e220000000000 */
[----:B------:R-:W-:Y:S01]  /*12640*/  VOTEU.ANY UR4, UPT, PT ;  /* 0x0000000000047886 */ /* 0x000fe200038e0100 */
[----:B------:R-:W1:Y:S01]  /*12650*/  LDC.64 R2, c[0x0][0xc80] ;  /* 0x00032000ff027b82 */ /* 0x000e620000000a00 */
[----:B------:R-:W0:Y:S08]  /*12660*/  FLO.U32 R0, UR4 ;  /* 0x0000000400007d00 */ /* 0x000e3000080e0000 */
[----:B------:R-:W1:Y:S01]  /*12670*/  POPC R5, UR4 ;  /* 0x0000000400057d09 */ /* 0x000e620008000000 */
[----:B0-----:R-:W-:-:S13]  /*12680*/  ISETP.EQ.U32.AND P0, PT, R0, R7, PT ;  /* 0x000000070000720c */ /* 0x001fda0003f02070 */
[----:B-1----:R-:W2:Y:S01]  /*12690*/  @P0 ATOMG.E.ADD.STRONG.GPU PT, R3, desc[UR36][R2.64], R5 ;  /* 0x00000005020309a8 */ /* 0x002ea200081ee1e4 */
[----:B------:R-:W0:Y:S02]  /*126a0*/  S2R R4, SR_LTMASK ;  /* 0x0000000000047919 */ /* 0x000e240000003900 */
[----:B0-----:R-:W-:-:S04]  /*126b0*/  LOP3.LUT R4, R4, UR4, RZ, 0xc0, !PT ;  /* 0x0000000404047c12 */ /* 0x001fc8000f8ec0ff */
[----:B------:R-:W0:Y:S01]  /*126c0*/  POPC R7, R4 ;  /* 0x0000000400077309 */ /* 0x000e220000000000 */
[----:B--2---:R-:W0:Y:S02]  /*126d0*/  SHFL.IDX PT, R0, R3, R0, 0x1f ;  /* 0x00001f0003007589 */ /* 0x004e2400000e0000 */
[----:B0-----:R-:W-:Y:S01]  /*126e0*/  IADD3 R34, R0, UR47, R7 ;  /* 0x0000002f00227c10 */ /* 0x001fe2000fffe007 */
[----:B------:R-:W-:Y:S06]  /*126f0*/  BRA `(.L_x_1079) ;  /* 0x0000003000a07947 */ /* 0x000fec0003800000 */
.L_x_1078:
[----:B------:R-:W-:Y:S01]  /*12700*/  VIADD R0, R17, 0x1e400 ;  /* 0x0001e40011007836 */ /* 0x000fe20000000000 */
[----:B------:R-:W-:Y:S04]  /*12710*/  BSSY B6, `(.L_x_1080) ;  /* 0x0000013000067945 */ /* 0x000fe80003800000 */
[----:B------:R-:W-:-:S13]  /*12720*/  LOP3.LUT P0, RZ, R0, 0x3ff, RZ, 0xc0, !PT ;  /* 0x000003ff00ff7812 */ /* 0x000fda000780c0ff */
[----:B------:R-:W-:Y:S05]  /*12730*/  @!P0 BRA `(.L_x_1081) ;  /* 0x0000000000408947 */ /* 0x000fea0003800000 */
[----:B------:R-:W-:Y:S01]  /*12740*/  MOV R2, 0x0 ;  /* 0x0000000000027802 */ /* 0x000fe20000000f00 */
[----:B------:R-:W-:Y:S01]  /*12750*/  ULDC.64 UR4, c[0x4][0x88] ;  /* 0x0100220000047ab9 */ /* 0x000fe20000000a00 */
[----:B------:R-:W-:Y:S01]  /*12760*/  ULDC.64 UR6, c[0x4][0x90] ;  /* 0x0100240000067ab9 */ /* 0x000fe20000000a00 */
[----:B------:R-:W-:Y:S02]  /*12770*/  IMAD.U32 R4, RZ, RZ, UR4 ;  /* 0x00000004ff047e24 */ /* 0x000fe4000f8e00ff */
[----:B------:R-:W-:Y:S01]  /*12780*/  IMAD.U32 R5, RZ, RZ, UR5 ;  /* 0x00000005ff057e24 */ /* 0x000fe2000f8e00ff */
[----:B------:R-:W0:Y:S01]  /*12790*/  LDC.64 R2, c[0x4][R2] ;  /* 0x0100000002027b82 */ /* 0x000e220000000a00 */
[----:B------:R-:W-:Y:S01]  /*127a0*/  ULDC.64 UR4, c[0x4][0x8] ;  /* 0x0100020000047ab9 */ /* 0x000fe20000000a00 */
[----:B------:R-:W-:Y:S02]  /*127b0*/  IMAD.U32 R6, RZ, RZ, UR6 ;  /* 0x00000006ff067e24 */ /* 0x000fe4000f8e00ff */
[----:B------:R-:W-:-:S02]  /*127c0*/  IMAD.U32 R7, RZ, RZ, UR7 ;  /* 0x00000007ff077e24 */ /* 0x000fc4000f8e00ff */
[----:B------:R-:W-:Y:S02]  /*127d0*/  IMAD.U32 R10, RZ, RZ, UR4 ;  /* 0x00000004ff0a7e24 */ /* 0x000fe4000f8e00ff */
[----:B------:R-:W-:Y:S02]  /*127e0*/  IMAD.U32 R11, RZ, RZ, UR5 ;  /* 0x00000005ff0b7e24 */ /* 0x000fe4000f8e00ff */
[----:B------:R-:W-:Y:S02]  /*127f0*/  IMAD.MOV.U32 R8, RZ, RZ, 0x70 ;  /* 0x00000070ff087424 */ /* 0x000fe400078e00ff */
[----:B------:R-:W-:Y:S02]  /*12800*/  IMAD.MOV.U32 R12, RZ, RZ, 0x1 ;  /* 0x00000001ff0c7424 */ /* 0x000fe400078e00ff */
[----:B------:R-:W-:-:S07]  /*12810*/  IMAD.MOV.U32 R13, RZ, RZ, RZ ;  /* 0x000000ffff0d7224 */ /* 0x000fce00078e00ff */
[----:B------:R-:W-:-:S07]  /*12820*/  LEPC R20, `(.L_x_1081) ;  /* 0x000000001014794e */ /* 0x000fce0000000000 */
[----:B0----5:R-:W-:Y:S05]  /*12830*/  CALL.ABS.NOINC R2 ;  /* 0x0000000002007343 */ /* 0x021fea0003c00000 */
.L_x_1081:
[----:B------:R-:W-:Y:S05]  /*12840*/  BSYNC B6 ;  /* 0x0000000000067941 */ /* 0x000fea0003800000 */
.L_x_1080:
        /* <DEDUP_REMOVED lines=19> */
[----:B-1---5:R-:W-:Y:S05]  /*12980*/  CALL.ABS.NOINC R2 ;  /* 0x0000000002007343 */ /* 0x022fea0003c00000 */
.L_x_1084:
[----:B------:R0:W1:Y:S01]  /*12990*/  LDC.64 R2, c[0x4][R18] ;  /* 0x0100000012027b82 */ /* 0x0000620000000a00 */
[----:B------:R-:W-:Y:S01]  /*129a0*/  ULDC.64 UR4, c[0x4][0x88] ;  /* 0x0100220000047ab9 */ /* 0x000fe20000000a00 */
[----:B------:R-:W-:Y:S01]  /*129b0*/  ULDC.64 UR6, c[0x4][0x90] ;  /* 0x0100240000067ab9 */ /* 0x000fe20000000a00 */
[----:B------:R-:W-:Y:S02]  /*129c0*/  IMAD.U32 R4, RZ, RZ, UR4 ;  /* 0x00000004ff047e24 */ /* 0x000fe4000f8e00ff */
        /* <DEDUP_REMOVED lines=11> */
.L_x_1083:
[----:B------:R-:W-:Y:S05]  /*12a80*/  BSYNC B6 ;  /* 0x0000000000067941 */ /* 0x000fea0003800000 */
.L_x_1082:
[----:B------:R-:W-:Y:S01]  /*12a90*/  ULDC.64 UR4, c[0x0][0x9f8] ;  /* 0x00027e0000047ab9 */ /* 0x000fe20000000a00 */
[----:B------:R-:W-:Y:S01]  /*12aa0*/  IMAD.U32 R29, RZ, RZ, UR43 ;  /* 0x0000002bff1d7e24 */ /* 0x000fe2000f8e00ff */
[----:B------:R-:W-:Y:S01]  /*12ab0*/  UISETP.NE.U32.AND UP0, UPT, UR4, URZ, UPT ;  /* 0x0000003f0400728c */ /* 0x000fe2000bf05070 */
[----:B------:R-:W0:Y:S03]  /*12ac0*/  LDC R10, c[0x0][0x430] ;  /* 0x00010c00ff0a7b82 */ /* 0x000e260000000800 */
[----:B------:R-:W-:-:S06]  /*12ad0*/  UISETP.NE.AND.EX UP0, UPT, UR5, URZ, UPT, UP0 ;  /* 0x0000003f0500728c */ /* 0x000fcc000bf05300 */
[----:B------:R-:W-:-:S05]  /*12ae0*/  PLOP3.LUT P0, PT, PT, PT, UP0, 0x80, 0x0 ;  /* 0x000000000000781c */ /* 0x000fca0003f0f008 */
[----:B------:R-:W-:Y:S02]  /*12af0*/  @UP0 ULDC.64 UR4, c[0x0][0x9f8] ;  /* 0x00027e0000040ab9 */ /* 0x000fe40000000a00 */
[----:B------:R-:W-:-:S06]  /*12b00*/  @UP0 UIMAD.WIDE UR4, UR43, 0x4, UR4 ;  /* 0x000000042b0408a5 */ /* 0x000fcc000f8e0204 */
[----:B------:R-:W-:Y:S01]  /*12b10*/  IMAD.U32 R2, RZ, RZ, UR4 ;  /* 0x00000004ff027e24 */ /* 0x000fe2000f8e00ff */
[----:B------:R-:W-:Y:S01]  /*12b20*/  ULDC UR4, c[0x0][0xc48] ;  /* 0x0003120000047ab9 */ /* 0x000fe20000000800 */
[----:B------:R-:W-:-:S05]  /*12b30*/  IMAD.U32 R3, RZ, RZ, UR5 ;  /* 0x00000005ff037e24 */ /* 0x000fca000f8e00ff */
[----:B------:R1:W5:Y:S01]  /*12b40*/  @P0 LDG.E R29, desc[UR36][R2.64] ;  /* 0x00000024021d0981 */ /* 0x000362000c1e1900 */
[----:B------:R-:W-:Y:S01]  /*12b50*/  UMOV UR5, 0xffffffff ;  /* 0xffffffff00057882 */ /* 0x000fe20000000000 */
[----:B------:R-:W-:Y:S02]  /*12b60*/  IMAD.U32 R22, RZ, RZ, UR4 ;  /* 0x00000004ff167e24 */ /* 0x000fe4000f8e00ff */
[----:B------:R-:W-:Y:S05]  /*12b70*/  BRA.DIV UR5, `(.L_x_1085) ;  /* 0x0000003605ac7947 */ /* 0x000fea000b800000 */
.L_x_1139:
[----:B------:R-:W2:Y:S01]  /*12b80*/  S2R R8, SR_TID.X ;  /* 0x0000000000087919 */ /* 0x000ea20000002100 */
[----:B------:R-:W-:Y:S01]  /*12b90*/  UIADD3 UR4, UR45, -0x1, URZ ;  /* 0xffffffff2d047890 */ /* 0x000fe2000fffe03f */
[----:B0-----:R-:W-:Y:S02]  /*12ba0*/  ISETP.NE.AND P1, PT, R10, 0x1, PT ;  /* 0x000000010a00780c */ /* 0x001fe40003f25270 */
[----:B-----5:R-:W-:Y:S02]  /*12bb0*/  SHF.R.S32.HI R33, RZ, 0x1f, R29 ;  /* 0x0000001fff217819 */ /* 0x020fe4000001141d */
[----:B------:R-:W-:Y:S01]  /*12bc0*/  LOP3.LUT R16, R16, 0xfffffeff, RZ, 0xc0, !PT ;  /* 0xfffffeff10107812 */ /* 0x000fe200078ec0ff */
[----:B------:R-:W-:-:S08]  /*12bd0*/  IMAD.U32 R7, RZ, RZ, UR4 ;  /* 0x00000004ff077e24 */ /* 0x000fd0000f8e00ff */
[----:B-1----:R-:W0:Y:S01]  /*12be0*/  @P1 LDC R3, c[0x0][0x434] ;  /* 0x00010d00ff031b82 */ /* 0x002e220000000800 */
[----:B------:R-:W-:-:S07]  /*12bf0*/  @P1 LOP3.LUT R16, R16, 0x100, RZ, 0xfc, !PT ;  /* 0x0000010010101812 */ /* 0x000fce00078efcff */
[----:B------:R-:W1:Y:S01]  /*12c00*/  @P1 LDC R5, c[0x0][0x438] ;  /* 0x00010e00ff051b82 */ /* 0x000e620000000800 */
[----:B--2---:R-:W-:-:S05]  /*12c10*/  IMAD.SHL.U32 R8, R8, 0x10, RZ ;  /* 0x0000001008087824 */ /* 0x004fca00078e00ff */
[----:B------:R-:W-:-:S05]  /*12c20*/  LOP3.LUT R8, R36, 0x70, R8, 0xf8, !PT ;  /* 0x0000007024087812 */ /* 0x000fca00078ef808 */
[----:B------:R-:W-:-:S04]  /*12c30*/  IMAD R7, R7, 0x60, R8 ;  /* 0x0000006007077824 */ /* 0x000fc800078e0208 */
[C---:B------:R-:W-:Y:S01]  /*12c40*/  IMAD.IADD R0, R7.reuse, 0x1, R32 ;  /* 0x0000000107007824 */ /* 0x040fe200078e0220 */
[----:B------:R-:W-:-:S03]  /*12c50*/  ISETP.GE.AND P0, PT, R7, UR38, PT ;  /* 0x0000002607007c0c */ /* 0x000fc6000bf06270 */
[----:B0-----:R-:W-:Y:S01]  /*12c60*/  @P1 IMAD.HI.U32 R2, R0, R3, RZ ;  /* 0x0000000300021227 */ /* 0x001fe200078e00ff */
[----:B------:R-:W-:-:S03]  /*12c70*/  ISETP.GT.U32.OR P0, PT, R8, 0x5f, P0 ;  /* 0x0000005f0800780c */ /* 0x000fc60000704470 */
[----:B------:R-:W-:Y:S01]  /*12c80*/  IMAD.MOV.U32 R9, RZ, RZ, R0 ;  /* 0x000000ffff097224 */ /* 0x000fe200078e0000 */
[----:B-1----:R-:W-:-:S09]  /*12c90*/  @P1 SHF.R.U32.HI R9, RZ, R5, R2 ;  /* 0x00000005ff091219 */ /* 0x002fd20000011602 */
[----:B------:R-:W0:Y:S01]  /*12ca0*/  @!P0 LDC.64 R6, c[0x0][0x428] ;  /* 0x00010a00ff068b82 */ /* 0x000e220000000a00 */
[----:B------:R-:W-:-:S07]  /*12cb0*/  @!P0 SHF.R.S32.HI R3, RZ, 0x1f, R9 ;  /* 0x0000001fff038819 */ /* 0x000fce0000011409 */
[----:B------:R-:W1:Y:S01]  /*12cc0*/  @!P0 LDC.64 R4, c[0x0][0x418] ;  /* 0x00010600ff048b82 */ /* 0x000e620000000a00 */
[----:B0-----:R-:W-:-:S04]  /*12cd0*/  @!P0 IMAD R2, R33, R6, RZ ;  /* 0x0000000621028224 */ /* 0x001fc800078e02ff */
[----:B------:R-:W-:Y:S02]  /*12ce0*/  @!P0 IMAD R7, R29, R7, R2 ;  /* 0x000000071d078224 */ /* 0x000fe400078e0202 */
[----:B------:R-:W-:-:S04]  /*12cf0*/  @!P0 IMAD.MOV.U32 R2, RZ, RZ, R9 ;  /* 0x000000ffff028224 */ /* 0x000fc800078e0009 */
[----:B------:R-:W-:-:S04]  /*12d00*/  @!P0 IMAD.WIDE.U32 R2, R29, R6, R2 ;  /* 0x000000061d028225 */ /* 0x000fc800078e0002 */
[----:B------:R-:W-:Y:S01]  /*12d10*/  @!P0 IMAD.IADD R3, R3, 0x1, R7 ;  /* 0x0000000103038824 */ /* 0x000fe200078e0207 */
[----:B-1----:R-:W-:Y:S01]  /*12d20*/  @!P0 LEA R4, P1, R2, R4, 0x2 ;  /* 0x0000000402048211 */ /* 0x002fe200078210ff */
[----:B------:R-:W-:-:S03]  /*12d30*/  IMAD.MOV.U32 R6, RZ, RZ, RZ ;  /* 0x000000ffff067224 */ /* 0x000fc600078e00ff */
[----:B------:R-:W-:Y:S01]  /*12d40*/  @!P0 LEA.HI.X R5, R2, R5, R3, 0x2, P1 ;  /* 0x0000000502058211 */ /* 0x000fe200008f1403 */
[----:B------:R-:W-:-:S04]  /*12d50*/  IMAD.MOV R7, RZ, RZ, -R9 ;  /* 0x000000ffff077224 */ /* 0x000fc800078e0a09 */
[----:B------:R0:W5:Y:S01]  /*12d60*/  @!P0 LDG.E R6, desc[UR36][R4.64] ;  /* 0x0000002404068981 */ /* 0x000162000c1e1900 */
[----:B------:R-:W-:Y:S01]  /*12d70*/  ISETP.GT.U32.AND P0, PT, R8, 0x5f, PT ;  /* 0x0000005f0800780c */ /* 0x000fe20003f04070 */
[----:B------:R-:W-:Y:S01]  /*12d80*/  IMAD R3, RZ, RZ, -UR43 ;  /* 0x8000002bff037e24 */ /* 0x000fe2000f8e02ff */
[----:B------:R-:W-:Y:S01]  /*12d90*/  LOP3.LUT R16, R16, 0xffffff7f, RZ, 0xc0, !PT ;  /* 0xffffff7f10107812 */ /* 0x000fe200078ec0ff */
[----:B------:R-:W-:Y:S02]  /*12da0*/  IMAD.U32 R24, RZ, RZ, UR4 ;  /* 0x00000004ff187e24 */ /* 0x000fe4000f8e00ff */
[----:B------:R-:W-:Y:S02]  /*12db0*/  IMAD R22, R22, R3, UR42 ;  /* 0x0000002a16167e24 */ /* 0x000fe4000f8e0203 */
[----:B0-----:R-:W-:-:S03]  /*12dc0*/  IMAD R5, R10, R7, R0 ;  /* 0x000000070a057224 */ /* 0x001fc600078e0200 */
[----:B------:R-:W-:Y:S01]  /*12dd0*/  SHF.R.S32.HI R28, RZ, 0x1f, R22 ;  /* 0x0000001fff1c7819 */ /* 0x000fe20000011416 */
[----:B------:R-:W-:-:S05]  /*12de0*/  IMAD.U32 R0, RZ, RZ, UR48 ;  /* 0x00000030ff007e24 */ /* 0x000fca000f8e00ff */
[----:B------:R-:W-:-:S13]  /*12df0*/  ISETP.NE.AND P2, PT, R0, 0x3, PT ;  /* 0x000000030000780c */ /* 0x000fda0003f45270 */
[----:B------:R-:W-:-:S04]  /*12e00*/  @P2 LOP3.LUT R16, R16, 0x80, RZ, 0xfc, !PT ;  /* 0x0000008010102812 */ /* 0x000fc800078efcff */
[----:B------:R-:W-:-:S04]  /*12e10*/  LOP3.LUT R16, R16, 0xffffffbf, RZ, 0xc0, !PT ;  /* 0xffffffbf10107812 */ /* 0x000fc800078ec0ff */
[----:B------:R-:W-:Y:S01]  /*12e20*/  @P0 LOP3.LUT R16, R16, 0x40, RZ, 0xfc, !PT ;  /* 0x0000004010100812 */ /* 0x000fe200078efcff */
[----:B------:R-:W-:Y:S06]  /*12e30*/  @!P2 BRA `(.L_x_1086) ;  /* 0x000000000004a947 */ /* 0x000fec0003800000 */
[----:B------:R-:W-:Y:S01]  /*12e40*/  BPT.TRAP 0x1 ;  /* 0x000000040000795c */ /* 0x000fe20000300000 */
.L_x_1086:
[----:B------:R-:W-:Y:S01]  /*12e50*/  SHF.R.S32.HI R7, RZ, 0x1f, R5 ;  /* 0x0000001fff077819 */ /* 0x000fe20000011405 */
[----:B------:R-:W-:Y:S01]  /*12e60*/  ULDC.64 UR4, c[0x0][0x328] ;  /* 0x0000ca0000047ab9 */ /* 0x000fe20000000a00 */
[----:B-----5:R-:W-:Y:S01]  /*12e70*/  SHF.R.S32.HI R4, RZ, 0x1f, R6 ;  /* 0x0000001fff047819 */ /* 0x020fe20000011406 */
[----:B------:R-:W-:Y:S01]  /*12e80*/  IMAD.WIDE.U32 R2, R5, UR4, RZ ;  /* 0x0000000405027c25 */ /* 0x000fe2000f8e00ff */
[----:B------:R-:W-:Y:S03]  /*12e90*/  BSSY B0, `(.L_x_1087) ;  /* 0x0000015000007945 */ /* 0x000fe60003800000 */
[----:B------:R-:W-:-:S04]  /*12ea0*/  IMAD R0, R7, UR4, RZ ;  /* 0x0000000407007c24 */ /* 0x000fc8000f8e02ff */
[----:B------:R-:W-:Y:S01]  /*12eb0*/  IMAD R9, R5, UR5, R0 ;  /* 0x0000000505097c24 */ /* 0x000fe2000f8e0200 */
[----:B------:R-:W-:Y:S01]  /*12ec0*/  ULDC.64 UR4, c[0x0][0x338] ;  /* 0x0000ce0000047ab9 */ /* 0x000fe20000000a00 */
[----:B------:R-:W-:Y:S02]  /*12ed0*/  IMAD R0, R23, 0x8, R17 ;  /* 0x0000000817007824 */ /* 0x000fe400078e0211 */
        /* <DEDUP_REMOVED lines=12> */
[----:B------:R-:W-:-:S04]  /*12fa0*/  SHF.L.U32 R3, R26, 0x1f, RZ ;  /* 0x0000001f1a037819 */ /* 0x000fc800000006ff */
[----:B------:R-:W-:-:S06]  /*12fb0*/  LEA.HI.X R19, R2, UR5, R19, 0x1, P0 ;  /* 0x0000000502137c11 */ /* 0x000fcc00080f0c13 */
[----:B------:R-:W0:Y:S02]  /*12fc0*/  SYNCS.PHASECHK.TRANS64.TRYWAIT P0, [R0+URZ+0x30840], R3 ;  /* 0x03084003000075a7 */ /* 0x000e24000800017f */
[----:B0-----:R-:W-:Y:S05]  /*12fd0*/  @!P0 BRA `(.L_x_1088) ;  /* 0x0000003000c08947 */ /* 0x001fea0003800000 */
.L_x_1140:
[----:B------:R-:W-:Y:S05]  /*12fe0*/  BSYNC B0 ;  /* 0x0000000000007941 */ /* 0x000fea0003800000 */
.L_x_1087:
        /* <DEDUP_REMOVED lines=12> */
[----:B------:R-:W-:Y:S01]  /*130b0*/  ULDC.64 UR4, c[0x0][0x308] ;  /* 0x0000c20000047ab9 */ /* 0x000fe20000000a00 */
[----:B------:R-:W-:Y:S02]  /*130c0*/  IMAD.MOV.U32 R7, RZ, RZ, -0x60 ;  /* 0xffffffa0ff077424 */ /* 0x000fe400078e00ff */
[----:B------:R-:W-:Y:S02]  /*130d0*/  IMAD.IADD R3, R3, 0x1, R5 ;  /* 0x0000000103037824 */ /* 0x000fe400078e0205 */
[----:B------:R-:W-:Y:S02]  /*130e0*/  IMAD R5, R28, UR4, RZ ;  /* 0x000000041c057c24 */ /* 0x000fe4000f8e02ff */
[----:B------:R-:W-:-:S04]  /*130f0*/  IMAD.WIDE.U32 R2, R22, UR4, R2 ;  /* 0x0000000416027c25 */ /* 0x000fc8000f8e0002 */
[----:B------:R-:W-:Y:S01]  /*13100*/  IMAD R5, R22, UR5, R5 ;  /* 0x0000000516057c24 */ /* 0x000fe2000f8e0205 */
[----:B------:R-:W-:Y:S01]  /*13110*/  ULDC.64 UR4, c[0x0][0x2e8] ;  /* 0x0000ba0000047ab9 */ /* 0x000fe20000000a00 */
[----:B------:R-:W-:Y:S01]  /*13120*/  IMAD R7, R24, R7, UR38 ;  /* 0x0000002618077e24 */ /* 0x000fe2000f8e0207 */
[C---:B------:R-:W-:Y:S01]  /*13130*/  LEA R4, P0, R2.reuse, UR4, 0x1 ;  /* 0x0000000402047c11 */ /* 0x040fe2000f8008ff */
[----:B------:R-:W-:Y:S01]  /*13140*/  IMAD.IADD R3, R3, 0x1, R5 ;  /* 0x0000000103037824 */ /* 0x000fe200078e0205 */
[----:B------:R-:W-:Y:S01]  /*13150*/  UMOV UR4, 0xffffffff ;  /* 0xffffffff00047882 */ /* 0x000fe20000000000 */
[----:B------:R-:W-:Y:S02]  /*13160*/  IMAD.IADD R7, R7, 0x1, -R36 ;  /* 0x0000000107077824 */ /* 0x000fe400078e0a24 */
[----:B------:R-:W-:Y:S01]  /*13170*/  IMAD R5, R23, 0x4800, R30 ;  /* 0x0000480017057824 */ /* 0x000fe200078e021e */
[----:B------:R-:W-:Y:S02]  /*13180*/  LEA.HI.X R6, R2, UR5, R3, 0x1, P0 ;  /* 0x0000000502067c11 */ /* 0x000fe400080f0c03 */
[----:B------:R-:W-:Y:S01]  /*13190*/  ISETP.GE.AND P0, PT, R7, 0x1, PT ;  /* 0x000000010700780c */ /* 0x000fe20003f06270 */
[----:B------:R-:W-:-:S12]  /*131a0*/  BRA.DIV UR4, `(.L_x_1089) ;  /* 0x0000003204607947 */ /* 0x000fd8000b800000 */
[----:B------:R-:W0:Y:S01]  /*131b0*/  SHFL.IDX PT, R14, R4, RZ, 0x181f ;  /* 0x00181fff040e7589 */ /* 0x000e2200000e0000 */
[----:B------:R-:W-:-:S03]  /*131c0*/  @P0 IMAD R9, R5, 0x2, R17 ;  /* 0x0000000205090824 */ /* 0x000fc600078e0211 */
[----:B------:R-:W1:Y:S04]  /*131d0*/  SHFL.IDX PT, R2, R6, RZ, 0x181f ;  /* 0x00181fff06027589 */ /* 0x000e6800000e0000 */
[----:B------:R-:W-:Y:S01]  /*131e0*/  SHFL.IDX PT, R8, R6, 0x1, 0x181f ;  /* 0x00381f0006087f89 */ /* 0x000fe200000e0000 */
[----:B0-----:R-:W-:-:S05]  /*131f0*/  @P0 LEA R14, P1, R37, R14, 0x1 ;  /* 0x0000000e250e0211 */ /* 0x001fca00078208ff */
[----:B-1----:R-:W-:Y:S02]  /*13200*/  @P0 IMAD.X R3, RZ, RZ, R2, P1 ;  /* 0x000000ffff030224 */ /* 0x002fe400008e0602 */
[----:B------:R-:W-:Y:S02]  /*13210*/  @P0 IMAD.MOV.U32 R2, RZ, RZ, R14 ;  /* 0x000000ffff020224 */ /* 0x000fe400078e000e */
[----:B------:R-:W0:Y:S04]  /*13220*/  SHFL.IDX PT, R14, R4, 0x1, 0x181f ;  /* 0x00381f00040e7f89 */ /* 0x000e2800000e0000 */
[----:B------:R-:W-:Y:S04]  /*13230*/  @P0 LDGSTS.E.BYPASS.LTC128B.128 [R9+0x1e400], desc[UR36][R2.64], !P4 ;  /* 0x1e40000002090fae */ /* 0x000fe8000e101d64 */
[----:B------:R-:W-:Y:S04]  /*13240*/  @P0 LDGSTS.E.BYPASS.LTC128B.128 [R9+0x21400], desc[UR36][R2.64+0x80], !P3 ;  /* 0x2140008002090fae */ /* 0x000fe8000d901d64 */
[----:B------:R1:W-:Y:S01]  /*13250*/  @P0 LDGSTS.E.BYPASS.LTC128B.128 [R9+0x24400], desc[UR36][R2.64+0x100], !P2 ;  /* 0x2440010002090fae */ /* 0x0003e2000d101d64 */
[----:B------:R-:W-:-:S13]  /*13260*/  ISETP.GE.AND P0, PT, R7, 0x11, PT ;  /* 0x000000110700780c */ /* 0x000fda0003f06270 */
[----:B0-----:R-:W-:Y:S01]  /*13270*/  @P0 LEA R14, P1, R37, R14, 0x1 ;  /* 0x0000000e250e0211 */ /* 0x001fe200078208ff */
[----:B------:R-:W-:-:S04]  /*13280*/  @P0 IMAD R25, R5, 0x2, R17 ;  /* 0x0000000205190824 */ /* 0x000fc800078e0211 */
[----:B------:R-:W-:Y:S02]  /*13290*/  @P0 IMAD.X R21, RZ, RZ, R8, P1 ;  /* 0x000000ffff150224 */ /* 0x000fe400008e0608 */
[----:B-1----:R-:W-:Y:S01]  /*132a0*/  @P0 IMAD.MOV.U32 R2, RZ, RZ, R14 ;  /* 0x000000ffff020224 */ /* 0x002fe200078e000e */
[----:B------:R-:W-:Y:S01]  /*132b0*/  SHFL.IDX PT, R8, R6, 0x2, 0x181f ;  /* 0x00581f0006087f89 */ /* 0x000fe200000e0000 */
[----:B------:R-:W-:-:S03]  /*132c0*/  @P0 IMAD.MOV.U32 R3, RZ, RZ, R21 ;  /* 0x000000ffff030224 */ /* 0x000fc600078e0015 */
        /* <DEDUP_REMOVED lines=31> */
[----:B------:R0:W1:Y:S01]  /*134c0*/  SHFL.IDX PT, R8, R6, 0x5, 0x181f ;  /* 0x00b81f0006087f89 */ /* 0x00006200000e0000 */
[----:B------:R-:W-:-:S03]  /*134d0*/  @P0 IMAD.MOV.U32 R3, RZ, RZ, R9 ;  /* 0x000000ffff030224 */ /* 0x000fc600078e0009 */
[----:B------:R0:W2:Y:S04]  /*134e0*/  SHFL.IDX PT, R14, R4, 0x5, 0x181f ;  /* 0x00b81f00040e7f89 */ /* 0x0000a800000e0000 */
[----:B------:R0:W-:Y:S04]  /*134f0*/  @P0 LDGSTS.E.BYPASS.LTC128B.128 [R21+0x20400], desc[UR36][R2.64], !P4 ;  /* 0x2040000002150fae */ /* 0x0001e8000e101d64 */
[----:B------:R0:W-:Y:S04]  /*13500*/  @P0 LDGSTS.E.BYPASS.LTC128B.128 [R21+0x23400], desc[UR36][R2.64+0x80], !P3 ;  /* 0x2340008002150fae */ /* 0x0001e8000d901d64 */
[----:B------:R0:W-:Y:S02]  /*13510*/  @P0 LDGSTS.E.BYPASS.LTC128B.128 [R21+0x26400], desc[UR36][R2.64+0x100], !P2 ;  /* 0x2640010002150fae */ /* 0x0001e4000d101d64 */
.L_x_1154:
[----:B------:R-:W-:-:S13]  /*13520*/  ISETP.GE.AND P0, PT, R7, 0x51, PT ;  /* 0x000000510700780c */ /* 0x000fda0003f06270 */
[----:B0-2---:R-:W-:Y:S01]  /*13530*/  @P0 LEA R2, P1, R37, R14, 0x1 ;  /* 0x0000000e25020211 */ /* 0x005fe200078208ff */
[----:B------:R-:W-:-:S04]  /*13540*/  @P0 IMAD R5, R5, 0x2, R17 ;  /* 0x0000000205050824 */ /* 0x000fc800078e0211 */
[----:B-1----:R-:W-:-:S05]  /*13550*/  @P0 IMAD.X R3, RZ, RZ, R8, P1 ;  /* 0x000000ffff030224 */ /* 0x002fca00008e0608 */
        /* <DEDUP_REMOVED lines=8> */
.L_x_1090:
        /* <DEDUP_REMOVED lines=10> */
.L_x_1091:
[----:B------:R1:W-:Y:S02]  /*13680*/  SYNCS.ARRIVE.TRANS64.A1T0 RZ, [R0+URZ+0x30830], RZ ;  /* 0x030830ff00ff79a7 */ /* 0x0003e4000810003f */
[----:B------:R-:W-:Y:S05]  /*13690*/  WARPSYNC.ALL ;  /* 0x0000000000007948 */ /* 0x000fea0003800000 */
[----:B------:R-:W-:Y:S01]  /*136a0*/  BSSY B6, `(.L_x_1092) ;  /* 0x0000015000067945 */ /* 0x000fe20003800000 */
[----:B-1----:R-:W-:Y:S01]  /*136b0*/  VIADD R0, R17, 0x12400 ;  /* 0x0001240011007836 */ /* 0x002fe20000000000 */
[----:B------:R-:W-:Y:S04]  /*136c0*/  BAR.SYNC.DEFER_BLOCKING 0x8, 0x180 ;  /* 0x0206000000007b1d */ /* 0x000fe80000010000 */
[----:B------:R-:W-:-:S13]  /*136d0*/  LOP3.LUT P0, RZ, R0, 0x3ff, RZ, 0xc0, !PT ;  /* 0x000003ff00ff7812 */ /* 0x000fda000780c0ff */
[----:B------:R-:W-:Y:S05]  /*136e0*/  @!P0 BRA `(.L_x_1093) ;  /* 0x0000000000408947 */ /* 0x000fea0003800000 */
[----:B0-----:R-:W-:Y:S01]  /*136f0*/  MOV R2, 0x0 ;  /* 0x0000000000027802 */ /* 0x001fe20000000f00 */
[----:B------:R-:W-:Y:S01]  /*13700*/  ULDC.64 UR6, c[0x4][0x88] ;  /* 0x0100220000067ab9 */ /* 0x000fe20000000a00 */
[----:B------:R-:W-:Y:S01]  /*13710*/  ULDC.64 UR8, c[0x4][0x90] ;  /* 0x0100240000087ab9 */ /* 0x000fe20000000a00 */
[----:B------:R-:W-:Y:S01]  /*13720*/  ULDC.64 UR4, c[0x4][0x20] ;  /* 0x0100080000047ab9 */ /* 0x000fe20000000a00 */
[----:B------:R-:W-:Y:S02]  /*13730*/  IMAD.U32 R4, RZ, RZ, UR6 ;  /* 0x00000006ff047e24 */ /* 0x000fe4000f8e00ff */
[----:B------:R-:W0:Y:S01]  /*13740*/  LDC.64 R2, c[0x4][R2] ;  /* 0x0100000002027b82 */ /* 0x000e220000000a00 */
[----:B------:R-:W-:Y:S02]  /*13750*/  IMAD.U32 R5, RZ, RZ, UR7 ;  /* 0x00000007ff057e24 */ /* 0x000fe4000f8e00ff */
        /* <DEDUP_REMOVED lines=8> */
[----:B0-----:R-:W-:Y:S05]  /*137e0*/  CALL.ABS.NOINC R2 ;  /* 0x0000000002007343 */ /* 0x001fea0003c00000 */
.L_x_1093:
[----:B------:R-:W-:Y:S05]  /*137f0*/  BSYNC B6 ;  /* 0x0000000000067941 */ /* 0x000fea0003800000 */
.L_x_1092:
[----:B0-----:R-:W0:Y:S01]  /*13800*/  S2R R2, SR_TID.X ;  /* 0x0000000000027919 */ /* 0x001e220000002100 */
[----:B------:R-:W-:Y:S01]  /*13810*/  UISETP.NE.AND UP0, UPT, UR50, URZ, UPT ;  /* 0x0000003f3200728c */ /* 0x000fe2000bf05270 */
[----:B------:R-:W-:Y:S01]  /*13820*/  R2UR UR6, R28 ;  /* 0x000000001c0672ca */ /* 0x000fe200000e0000 */
[----:B------:R-:W-:Y:S01]  /*13830*/  ULDC.64 UR8, c[0x0][0x2d8] ;  /* 0x0000b60000087ab9 */ /* 0x000fe20000000a00 */
[----:B------:R-:W-:Y:S02]  /*13840*/  R2UR UR7, R22 ;  /* 0x00000000160772ca */ /* 0x000fe400000e0000 */
[C---:B------:R-:W-:Y:S02]  /*13850*/  LOP3.LUT P3, RZ, R16.reuse, 0x800, RZ, 0xc0, !PT ;  /* 0x0000080010ff7812 */ /* 0x040fe4000786c0ff */
[----:B------:R-:W-:Y:S02]  /*13860*/  PLOP3.LUT P0, PT, PT, PT, UP0, 0x80, 0x0 ;  /* 0x000000000000781c */ /* 0x000fe40003f0f008 */
[----:B------:R-:W-:-:S02]  /*13870*/  LOP3.LUT P4, RZ, R16, 0x400, RZ, 0xc0, !PT ;  /* 0x0000040010ff7812 */ /* 0x000fc4000788c0ff */
[----:B------:R-:W-:Y:S01]  /*13880*/  @UP0 ULDC UR4, c[0x0][0x44c] ;  /* 0x0001130000040ab9 */ /* 0x000fe20000000800 */
[----:B------:R-:W-:Y:S02]  /*13890*/  LOP3.LUT P5, RZ, R16, 0x200, RZ, 0xc0, !PT ;  /* 0x0000020010ff7812 */ /* 0x000fe400078ac0ff */
[----:B------:R-:W-:-:S04]  /*138a0*/  UIMAD UR6, UR6, UR8, URZ ;  /* 0x00000008060672a4 */ /* 0x000fc8000f8e023f */
[----:B------:R-:W-:Y:S02]  /*138b0*/  UIMAD UR7, UR7, UR9, UR6 ;  /* 0x00000009070772a4 */ /* 0x000fe4000f8e0206 */
[----:B------:R-:W-:Y:S01]  /*138c0*/  USHF.R.S32.HI UR6, URZ, 0x1f, UR43 ;  /* 0x0000001f3f067899 */ /* 0x000fe2000801142b */
[----:B0-----:R-:W-:-:S05]  /*138d0*/  IMAD.SHL.U32 R2, R2, 0x10, RZ ;  /* 0x0000001002027824 */ /* 0x001fca00078e00ff */
[----:B------:R-:W-:-:S05]  /*138e0*/  LOP3.LUT R2, R36, 0x70, R2, 0xf8, !PT ;  /* 0x0000007024027812 */ /* 0x000fca00078ef802 */
[----:B------:R-:W-:-:S04]  /*138f0*/  VIADD R0, R2, UR44 ;  /* 0x0000002c02007c36 */ /* 0x000fc80008000000 */
[----:B------:R-:W-:Y:S01]  /*13900*/  @P0 IMAD.HI.U32 R3, R0, UR4, RZ ;  /* 0x0000000400030c27 */ /* 0x000fe2000f8e00ff */
[----:B------:R-:W-:Y:S01]  /*13910*/  PLOP3.LUT P0, PT, PT, PT, UP0, 0x80, 0x0 ;  /* 0x000000000000781c */ /* 0x000fe20003f0f008 */
[----:B------:R-:W-:Y:S02]  /*13920*/  @UP0 ULDC UR4, c[0x0][0x450] ;  /* 0x0001140000040ab9 */ /* 0x000fe40000000800 */
[----:B------:R-:W-:-:S10]  /*13930*/  IMAD.MOV.U32 R2, RZ, RZ, R0 ;  /* 0x000000ffff027224 */ /* 0x000fd400078e0000 */
[----:B------:R-:W-:Y:S02]  /*13940*/  @P0 SHF.R.U32.HI R2, RZ, UR4, R3 ;  /* 0x00000004ff020c19 */ /* 0x000fe40008011603 */
[----:B------:R-:W-:-:S03]  /*13950*/  R2UR UR4, R22 ;  /* 0x00000000160472ca */ /* 0x000fc600000e0000 */
[----:B------:R-:W-:-:S10]  /*13960*/  IMAD.MOV R5, RZ, RZ, -R2 ;  /* 0x000000ffff057224 */ /* 0x000fd400078e0a02 */
[----:B------:R-:W-:-:S03]  /*13970*/  UIMAD.WIDE.U32 UR4, UR4, UR8, URZ ;  /* 0x00000008040472a5 */ /* 0x000fc6000f8e003f */
[----:B------:R-:W-:Y:S01]  /*13980*/  ULDC.64 UR8, c[0x0][0x2e0] ;  /* 0x0000b80000087ab9 */ /* 0x000fe20000000a00 */
[----:B------:R-:W-:Y:S02]  /*13990*/  UIADD3 UR5, UR5, UR7, URZ ;  /* 0x0000000705057290 */ /* 0x000fe4000fffe03f */
[----:B------:R-:W-:Y:S01]  /*139a0*/  UIMAD UR6, UR6, UR8, URZ ;  /* 0x00000008060672a4 */ /* 0x000fe2000f8e023f */
[----:B------:R-:W-:Y:S01]  /*139b0*/  ULDC UR7, c[0x0][0x448] ;  /* 0x0001120000077ab9 */ /* 0x000fe20000000800 */
[----:B------:R-:W-:Y:S01]  /*139c0*/  UIMAD.WIDE.U32 UR4, UR43, UR8, UR4 ;  /* 0x000000082b0472a5 */ /* 0x000fe2000f8e0004 */
[----:B------:R-:W-:Y:S01]  /*139d0*/  IMAD R5, R5, UR7, R0 ;  /* 0x0000000705057c24 */ /* 0x000fe2000f8e0200 */
[----:B------:R-:W-:Y:S01]  /*139e0*/  UIMAD UR6, UR43, UR9, UR6 ;  /* 0x000000092b0672a4 */ /* 0x000fe2000f8e0206 */
[----:B------:R-:W-:Y:S02]  /*139f0*/  SHF.R.S32.HI R0, RZ, 0x1f, R2 ;  /* 0x0000001fff007819 */ /* 0x000fe40000011402 */
[----:B------:R-:W-:Y:S01]  /*13a00*/  ULDC.64 UR8, c[0x0][0x2d0] ;  /* 0x0000b40000087ab9 */ /* 0x000fe20000000a00 */
[----:B------:R-:W-:Y:S01]  /*13a10*/  UIADD3 UR5, UR5, UR6, URZ ;  /* 0x0000000605057290 */ /* 0x000fe2000fffe03f */
[----:B------:R-:W-:-:S02]  /*13a20*/  IMAD.U32 R9, RZ, RZ, UR8 ;  /* 0x00000008ff097e24 */ /* 0x000fc4000f8e00ff */
[----:B------:R-:W-:Y:S01]  /*13a30*/  IMAD R3, R0, UR8, RZ ;  /* 0x0000000800037c24 */ /* 0x000fe2000f8e02ff */
[----:B------:R-:W-:-:S03]  /*13a40*/  SHF.R.S32.HI R0, RZ, 0x1f, R5 ;  /* 0x0000001fff007819 */ /* 0x000fc60000011405 */
[C---:B------:R-:W-:Y:S02]  /*13a50*/  IMAD R7, R2.reuse, UR9, R3 ;  /* 0x0000000902077c24 */ /* 0x040fe4000f8e0203 */
[----:B------:R-:W-:Y:S01]  /*13a60*/  IMAD.WIDE.U32 R2, R2, R9, UR4 ;  /* 0x0000000402027e25 */ /* 0x000fe2000f8e0009 */
        /* <DEDUP_REMOVED lines=12> */
[----:B------:R-:W-:-:S03]  /*13b30*/  VIADD R4, R36, UR44 ;  /* 0x0000002c24047c36 */ /* 0x000fc60008000000 */
[----:B------:R-:W1:Y:S01]  /*13b40*/  SHFL.IDX PT, R2, R5, RZ, 0x181f ;  /* 0x00181fff05027589 */ /* 0x000e6200000e0000 */
[C---:B------:R-:W-:Y:S01]  /*13b50*/  VIADD R7, R4.reuse, 0x10 ;  /* 0x0000001004077836 */ /* 0x040fe20000000000 */
[----:B------:R-:W-:Y:S02]  /*13b60*/  ISETP.GE.AND P0, PT, R4, UR39, PT ;  /* 0x0000002704007c0c */ /* 0x000fe4000bf06270 */
[----:B------:R-:W-:Y:S11]  /*13b70*/  SHFL.IDX PT, R6, R5, 0x1, 0x181f ;  /* 0x00381f0005067f89 */ /* 0x000ff600000e0000 */
        /* <DEDUP_REMOVED lines=11> */
[----:B------:R-:W-:Y:S01]  /*13c30*/  SHFL.IDX PT, R6, R5, 0x2, 0x181f ;  /* 0x00581f0005067f89 */ /* 0x000fe200000e0000 */
[----:B------:R-:W-:Y:S02]  /*13c40*/  @!P0 IMAD.MOV.U32 R3, RZ, RZ, R7 ;  /* 0x000000ffff038224 */ /* 0x000fe400078e0007 */
[----:B------:R-:W-:Y:S01]  /*13c50*/  VIADD R7, R4, 0x20 ;  /* 0x0000002004077836 */ /* 0x000fe20000000000 */
        /* <DEDUP_REMOVED lines=52> */
[----:B------:R0:W1:Y:S01]  /*13fa0*/  SHFL.IDX PT, R6, R5, 0x7, 0x181f ;  /* 0x00f81f0005067f89 */ /* 0x00006200000e0000 */
[----:B------:R-:W-:-:S03]  /*13fb0*/  @!P0 IMAD.MOV.U32 R3, RZ, RZ, R7 ;  /* 0x000000ffff038224 */ /* 0x000fc600078e0007 */
[----:B------:R0:W2:Y:S04]  /*13fc0*/  SHFL.IDX PT, R14, R0, 0x7, 0x181f ;  /* 0x00f81f00000e7f89 */ /* 0x0000a800000e0000 */
[----:B------:R0:W-:Y:S04]  /*13fd0*/  @!P0 LDGSTS.E.BYPASS.LTC128B.128 [R31+0x15400], desc[UR36][R2.64], !P3 ;  /* 0x15400000021f8fae */ /* 0x0001e8000d901d64 */
[----:B------:R0:W-:Y:S04]  /*13fe0*/  @!P0 LDGSTS.E.BYPASS.LTC128B.128 [R31+0x19400], desc[UR36][R2.64+0x80], !P4 ;  /* 0x19400080021f8fae */ /* 0x0001e8000e101d64 */
[----:B------:R0:W-:Y:S02]  /*13ff0*/  @!P0 LDGSTS.E.BYPASS.LTC128B.128 [R31+0x1d400], desc[UR36][R2.64+0x100], !P5 ;  /* 0x1d400100021f8fae */ /* 0x0001e4000e901d64 */
.L_x_1171:
[----:B------:R-:W-:-:S05]  /*14000*/  VIADD R4, R4, 0x70 ;  /* 0x0000007004047836 */ /* 0x000fca0000000000 */
[----:B------:R-:W-:-:S13]  /*14010*/  ISETP.GE.AND P0, PT, R4, UR39, PT ;  /* 0x0000002704007c0c */ /* 0x000fda000bf06270 */
[----:B0-2---:R-:W-:-:S05]  /*14020*/  @!P0 LEA R2, P1, R37, R14, 0x1 ;  /* 0x0000000e25028211 */ /* 0x005fca00078208ff */
[----:B-1----:R-:W-:-:S05]  /*14030*/  @!P0 IMAD.X R3, RZ, RZ, R6, P1 ;  /* 0x000000ffff038224 */ /* 0x002fca00008e0606 */
[----:B------:R-:W-:Y:S01]  /*14040*/  @!PT LDS RZ, [RZ] ;  /* 0x00000000fffff984 */ /* 0x000fe20000000800 */
[----:B------:R-:W-:Y:S01]  /*14050*/  @!PT LDS RZ, [RZ] ;  /* 0x00000000fffff984 */ /* 0x000fe20000000800 */
[----:B------:R-:W-:Y:S01]  /*14060*/  @!PT LDS RZ, [RZ] ;  /* 0x00000000fffff984 */ /* 0x000fe20000000800 */
[----:B------:R0:W-:Y:S04]  /*14070*/  @!P0 LDGSTS.E.BYPASS.LTC128B.128 [R31+0x15c00], desc[UR36][R2.64], !P3 ;  /* 0x15c00000021f8fae */ /* 0x0001e8000d901d64 */
[----:B------:R0:W-:Y:S04]  /*14080*/  @!P0 LDGSTS.E.BYPASS.LTC128B.128 [R31+0x19c00], desc[UR36][R2.64+0x80], !P4 ;  /* 0x19c00080021f8fae */ /* 0x0001e8000e101d64 */
[----:B------:R0:W-:Y:S01]  /*14090*/  @!P0 LDGSTS.E.BYPASS.LTC128B.128 [R31+0x1dc00], desc[UR36][R2.64+0x100], !P5 ;  /* 0x1dc00100021f8fae */ /* 0x0001e2000e901d64 */
[----:B------:R-:W-:Y:S01]  /*140a0*/  PLOP3.LUT P0, PT, PT, PT, PT, 0x80, 0x0 ;  /* 0x000000000000781c */ /* 0x000fe20003f0f070 */
[----:B------:R-:W-:-:S12]  /*140b0*/  NOP ;  /* 0x0000000000007918 */ /* 0x000fd80000000000 */
.L_x_1095:
[----:B------:R-:W-:Y:S02]  /*140c0*/  PLOP3.LUT P1, PT, P1, P0, PT, 0xa2, 0x0 ;  /* 0x000000000000781c */ /* 0x000fe40000f21472 */
[----:B------:R-:W-:-:S08]  /*140d0*/  @P0 R2UR P1, UR4, R17 ;  /* 0x00000000110402ca */ /* 0x000fd00000020000 */
[----:B------:R-:W-:-:S05]  /*140e0*/  @P0 PLOP3.LUT P0, PT, P1, PT, PT, 0x80, 0x0 ;  /* 0x000000000000081c */ /* 0x000fca0000f0f070 */
[----:B------:R-:W-:Y:S01]  /*140f0*/  @!P1 SYNCS.ARRIVE.TRANS64.RED.A0T1 RZ, [UR4+0x30800], RZ ;  /* 0x030800ffffff99a7 */ /* 0x000fe20008200404 */
[----:B------:R-:W-:Y:S07]  /*14100*/  @!P1 ARRIVES.LDGSTSBAR.64.TRANSCNT [UR4+0x30800] ;  /* 0x03080000ff0099b0 */ /* 0x000fee0008000a84 */
[----:B------:R-:W-:Y:S05]  /*14110*/  @P0 BRA.U.ANY `(.L_x_1095) ;  /* 0xfffffffd00e80947 */ /* 0x000fea000393ffff */
[----:B0-----:R-:W2:Y:S02]  /*14120*/  LDL.LU R2, [R1] ;  /* 0x0000000001027983 */ /* 0x001ea40000300800 */
[----:B--2---:R-:W-:-:S05]  /*14130*/  VIADD R2, R2, 0x1 ;  /* 0x0000000102027836 */ /* 0x004fca0000000000 */
[----:B------:R0:W-:Y:S01]  /*14140*/  STL [R1], R2 ;  /* 0x0000000201007387 */ /* 0x0001e20000100800 */
        /* <DEDUP_REMOVED lines=9> */
.L_x_1172:
[----:B------:R-:W-:Y:S05]  /*141e0*/  BSYNC B0 ;  /* 0x0000000000007941 */ /* 0x000fea0003800000 */
.L_x_1096:
[----:B------:R-:W-:-:S04]  /*141f0*/  UIADD3 UR4, UR45, -0x2, URZ ;  /* 0xfffffffe2d047890 */ /* 0x000fc8000fffe03f */
[----:B------:R-:W-:-:S06]  /*14200*/  UISETP.GE.AND UP0, UPT, UR4, UR46, UPT ;  /* 0x0000002e0400728c */ /* 0x000fcc000bf06270 */
[----:B------:R-:W-:-:S13]  /*14210*/  PLOP3.LUT P0, PT, PT, PT, UP0, 0x40, 0x0 ;  /* 0x000000000000781c */ /* 0x000fda0003f0e808 */
[----:B------:R-:W-:Y:S05]  /*14220*/  @P0 BRA `(.L_x_1098) ;  /* 0x0000000c00f80947 */ /* 0x000fea0003800000 */
[----:B------:R-:W-:Y:S01]  /*14230*/  BSSY B0, `(.L_x_1098) ;  /* 0x00000fd000007945 */ /* 0x000fe20003800000 */
[----:B------:R-:W-:Y:S02]  /*14240*/  IMAD.MOV.U32 R9, RZ, RZ, R23 ;  /* 0x000000ffff097224 */ /* 0x000fe400078e0017 */
[----:B------:R-:W-:Y:S02]  /*14250*/  IMAD.MOV.U32 R20, RZ, RZ, R26 ;  /* 0x000000ffff147224 */ /* 0x000fe400078e001a */
[----:B------:R-:W-:Y:S02]  /*14260*/  IMAD.MOV.U32 R27, RZ, RZ, R24 ;  /* 0x000000ffff1b7224 */ /* 0x000fe400078e0018 */
[----:B------:R-:W-:-:S07]  /*14270*/  IMAD.U32 R8, RZ, RZ, UR4 ;  /* 0x00000004ff087e24 */ /* 0x000fce000f8e00ff */
.L_x_1111:
[----:B------:R-:W1:Y:S01]  /*14280*/  LDC R3, c[0x0][0x430] ;  /* 0x00010c00ff037b82 */ /* 0x000e620000000800 */
[----:B0-----:R-:W0:Y:S01]  /*14290*/  S2R R0, SR_TID.X ;  /* 0x0000000000007919 */ /* 0x001e220000002100 */
[----:B------:R-:W-:Y:S01]  /*142a0*/  IMAD R10, R8, 0x60, R32 ;  /* 0x00000060080a7824 */ /* 0x000fe200078e0220 */
[----:B------:R-:W-:Y:S01]  /*142b0*/  LOP3.LUT P1, RZ, R16, 0x80, RZ, 0xc0, !PT ;  /* 0x0000008010ff7812 */ /* 0x000fe2000782c0ff */
[----:B------:R-:W-:Y:S01]  /*142c0*/  VIADD R23, R9, 0x1 ;  /* 0x0000000109177836 */ /* 0x000fe20000000000 */
[----:B-1----:R-:W-:Y:S01]  /*142d0*/  ISETP.NE.AND P0, PT, R3, 0x1, PT ;  /* 0x000000010300780c */ /* 0x002fe20003f05270 */
[----:B0-----:R-:W-:-:S12]  /*142e0*/  IMAD.SHL.U32 R0, R0, 0x10, RZ ;  /* 0x0000001000007824 */ /* 0x001fd800078e00ff */
[----:B------:R-:W0:Y:S01]  /*142f0*/  @P0 LDC R3, c[0x0][0x434] ;  /* 0x00010d00ff030b82 */ /* 0x000e220000000800 */
[----:B------:R-:W-:-:S04]  /*14300*/  LOP3.LUT R0, R36, 0x70, R0, 0xf8, !PT ;  /* 0x0000007024007812 */ /* 0x000fc800078ef800 */
[C---:B------:R-:W-:Y:S01]  /*14310*/  ISETP.GT.U32.AND P2, PT, R0.reuse, 0x5f, PT ;  /* 0x0000005f0000780c */ /* 0x040fe20003f44070 */
[----:B------:R-:W-:Y:S02]  /*14320*/  IMAD.IADD R10, R0, 0x1, R10 ;  /* 0x00000001000a7824 */ /* 0x000fe400078e020a */
[----:B------:R-:W1:Y:S02]  /*14330*/  @P0 LDC R5, c[0x0][0x438] ;  /* 0x00010e00ff050b82 */ /* 0x000e640000000800 */
[----:B------:R-:W-:-:S08]  /*14340*/  IMAD.MOV.U32 R11, RZ, RZ, R10 ;  /* 0x000000ffff0b7224 */ /* 0x000fd000078e000a */
[----:B------:R-:W2:Y:S01]  /*14350*/  @!P2 LDC.64 R6, c[0x0][0x428] ;  /* 0x00010a00ff06ab82 */ /* 0x000ea20000000a00 */
[----:B0-----:R-:W-:-:S05]  /*14360*/  @P0 IMAD.HI.U32 R0, R10, R3, RZ ;  /* 0x000000030a000227 */ /* 0x001fca00078e00ff */
[----:B-1----:R-:W-:Y:S02]  /*14370*/  @P0 SHF.R.U32.HI R11, RZ, R5, R0 ;  /* 0x00000005ff0b0219 */ /* 0x002fe40000011600 */
[----:B------:R-:W0:Y:S02]  /*14380*/  @!P2 LDC.64 R4, c[0x0][0x418] ;  /* 0x00010600ff04ab82 */ /* 0x000e240000000a00 */
[--C-:B------:R-:W-:Y:S01]  /*14390*/  @!P2 SHF.R.S32.HI R3, RZ, 0x1f, R11.reuse ;  /* 0x0000001fff03a819 */ /* 0x100fe2000001140b */
[----:B------:R-:W-:Y:S02]  /*143a0*/  @!P2 IMAD.MOV.U32 R2, RZ, RZ, R11 ;  /* 0x000000ffff02a224 */ /* 0x000fe400078e000b */
[-C--:B--2---:R-:W-:Y:S02]  /*143b0*/  @!P2 IMAD R0, R33, R6.reuse, RZ ;  /* 0x000000062100a224 */ /* 0x084fe400078e02ff */
[----:B------:R-:W-:-:S04]  /*143c0*/  @!P2 IMAD.WIDE.U32 R2, R29, R6, R2 ;  /* 0x000000061d02a225 */ /* 0x000fc800078e0002 */
[----:B------:R-:W-:-:S04]  /*143d0*/  @!P2 IMAD R7, R29, R7, R0 ;  /* 0x000000071d07a224 */ /* 0x000fc800078e0200 */
[----:B------:R-:W-:Y:S01]  /*143e0*/  @!P2 IMAD.IADD R0, R7, 0x1, R3 ;  /* 0x000000010700a824 */ /* 0x000fe200078e0203 */
[----:B0-----:R-:W-:-:S04]  /*143f0*/  @!P2 LEA R4, P0, R2, R4, 0x2 ;  /* 0x000000040204a211 */ /* 0x001fc800078010ff */
[----:B------:R-:W-:Y:S01]  /*14400*/  @!P2 LEA.HI.X R5, R2, R5, R0, 0x2, P0 ;  /* 0x000000050205a211 */ /* 0x000fe200000f1400 */
[----:B------:R-:W-:Y:S01]  /*14410*/  IMAD.MOV.U32 R0, RZ, RZ, RZ ;  /* 0x000000ffff007224 */ /* 0x000fe200078e00ff */
[C---:B------:R-:W-:Y:S01]  /*14420*/  ISETP.NE.AND P0, PT, R23.reuse, 0x2, PT ;  /* 0x000000021700780c */ /* 0x040fe20003f05270 */
[----:B------:R-:W-:Y:S01]  /*14430*/  IMAD.MOV R7, RZ, RZ, -R11 ;  /* 0x000000ffff077224 */ /* 0x000fe200078e0a0b */
[----:B------:R-:W-:Y:S05]  /*14440*/  YIELD ;  /* 0x0000000000007946 */ /* 0x000fea0003800000 */
[----:B------:R-:W-:Y:S01]  /*14450*/  ULDC UR4, c[0x0][0x430] ;  /* 0x00010c0000047ab9 */ /* 0x000fe20000000800 */
[----:B------:R-:W-:Y:S01]  /*14460*/  SEL R3, RZ, 0x1, P0 ;  /* 0x00000001ff037807 */ /* 0x000fe20000000000 */
[----:B------:R0:W5:Y:S01]  /*14470*/  @!P2 LDG.E R0, desc[UR36][R4.64] ;  /* 0x000000240400a981 */ /* 0x000162000c1e1900 */
[----:B------:R-:W-:Y:S01]  /*14480*/  SEL R23, R23, RZ, P0 ;  /* 0x000000ff17177207 */ /* 0x000fe20000000000 */
[----:B------:R-:W-:Y:S01]  /*14490*/  IMAD.MOV.U32 R24, RZ, RZ, R8 ;  /* 0x000000ffff187224 */ /* 0x000fe200078e0008 */
[----:B------:R-:W-:Y:S01]  /*144a0*/  LOP3.LUT R26, R20, R3, RZ, 0x3c, !PT ;  /* 0x00000003141a7212 */ /* 0x000fe200078e3cff */
[----:B0-----:R-:W-:Y:S01]  /*144b0*/  IMAD R5, R7, UR4, R10 ;  /* 0x0000000407057c24 */ /* 0x001fe2000f8e020a */
[----:B------:R-:W-:Y:S06]  /*144c0*/  @!P1 BRA `(.L_x_1099) ;  /* 0x0000000000049947 */ /* 0x000fec0003800000 */
[----:B------:R-:W-:Y:S01]  /*144d0*/  BPT.TRAP 0x1 ;  /* 0x000000040000795c */ /* 0x000fe20000300000 */
.L_x_1099:
[----:B------:R-:W-:Y:S01]  /*144e0*/  IMAD R6, R23, 0x8, R17 ;  /* 0x0000000817067824 */ /* 0x000fe200078e0211 */
[----:B------:R-:W-:Y:S01]  /*144f0*/  SHF.L.U32 R3, R26, 0x1f, RZ ;  /* 0x0000001f1a037819 */ /* 0x000fe200000006ff */
[----:B------:R-:W-:Y:S03]  /*14500*/  BSSY B1, `(.L_x_1100) ;  /* 0x0000003000017945 */ /* 0x000fe60003800000 */
[----:B------:R-:W0:Y:S02]  /*14510*/  SYNCS.PHASECHK.TRANS64.TRYWAIT P0, [R6+URZ+0x30840], R3 ;  /* 0x03084003060075a7 */ /* 0x000e24000800017f */
[----:B0-----:R-:W-:Y:S05]  /*14520*/  @!P0 BRA `(.L_x_1101) ;  /* 0x0000003000248947 */ /* 0x001fea0003800000 */
.L_x_1173:
[----:B------:R-:W-:Y:S05]  /*14530*/  BSYNC B1 ;  /* 0x0000000000017941 */ /* 0x000fea0003800000 */
.L_x_1100:
[----:B------:R-:W-:Y:S01]  /*14540*/  SHF.R.S32.HI R21, RZ, 0x1f, R5 ;  /* 0x0000001fff157819 */ /* 0x000fe20000011405 */
[----:B------:R-:W-:Y:S01]  /*14550*/  ULDC.64 UR4, c[0x0][0x300] ;  /* 0x0000c00000047ab9 */ /* 0x000fe20000000a00 */
[----:B-----5:R-:W-:Y:S01]  /*14560*/  SHF.R.S32.HI R25, RZ, 0x1f, R0 ;  /* 0x0000001fff197819 */ /* 0x020fe20000011400 */
[----:B------:R-:W-:Y:S01]  /*14570*/  IMAD R8, R23, 0x4800, R30 ;  /* 0x0000480017087824 */ /* 0x000fe200078e021e */
        /* <DEDUP_REMOVED lines=16> */
[----:B------:R-:W-:-:S03]  /*14680*/  ULDC.64 UR4, c[0x0][0x2e8] ;  /* 0x0000ba0000047ab9 */ /* 0x000fc60000000a00 */
[----:B------:R-:W-:Y:S01]  /*14690*/  IMAD.IADD R3, R7, 0x1, R3 ;  /* 0x0000000107037824 */ /* 0x000fe200078e0203 */
[----:B------:R-:W-:Y:S01]  /*146a0*/  LEA R7, P0, R2, UR4, 0x1 ;  /* 0x0000000402077c11 */ /* 0x000fe2000f8008ff */
[----:B------:R-:W-:-:S03]  /*146b0*/  UMOV UR4, 0xffffffff ;  /* 0xffffffff00047882 */ /* 0x000fc60000000000 */
[----:B------:R-:W-:Y:S01]  /*146c0*/  LEA.HI.X R10, R2, UR5, R3, 0x1, P0 ;  /* 0x00000005020a7c11 */ /* 0x000fe200080f0c03 */
[----:B------:R-:W-:Y:S08]  /*146d0*/  BRA.DIV UR4, `(.L_x_1102) ;  /* 0x0000002e04cc7947 */ /* 0x000ff0000b800000 */
[----:B------:R-:W0:Y:S01]  /*146e0*/  SHFL.IDX PT, R14, R7, RZ, 0x181f ;  /* 0x00181fff070e7589 */ /* 0x000e2200000e0000 */
[----:B------:R-:W-:Y:S02]  /*146f0*/  IMAD.SHL.U32 R4, R37, 0x2, RZ ;  /* 0x0000000225047824 */ /* 0x000fe400078e00ff */
[----:B------:R-:W-:Y:S01]  /*14700*/  IMAD R8, R8, 0x2, R17 ;  /* 0x0000000208087824 */ /* 0x000fe200078e0211 */
        /* <DEDUP_REMOVED lines=16> */
[----:B------:R-:W0:Y:S03]  /*14810*/  SHFL.IDX PT, R14, R7, 0x3, 0x181f ;  /* 0x00781f00070e7f89 */ /* 0x000e2600000e0000 */
[----:B------:R-:W-:Y:S02]  /*14820*/  IMAD.X R3, RZ, RZ, R35, P0 ;  /* 0x000000ffff037224 */ /* 0x000fe400000e0623 */
        /* <DEDUP_REMOVED lines=18> */
.L_x_1187:
[----:B0-2---:R-:W-:-:S05]  /*14950*/  IADD3 R2, P0, R14, R4, RZ ;  /* 0x000000040e027210 */ /* 0x005fca0007f1e0ff */
[----:B-1----:R-:W-:Y:S01]  /*14960*/  IMAD.X R3, RZ, RZ, R35, P0 ;  /* 0x000000ffff037224 */ /* 0x002fe200000e0623 */
[----:B------:R-:W-:-:S04]  /*14970*/  PLOP3.LUT P0, PT, PT, PT, PT, 0x80, 0x0 ;  /* 0x000000000000781c */ /* 0x000fc80003f0f070 */
[----:B------:R-:W-:Y:S01]  /*14980*/  @!PT LDS RZ, [RZ] ;  /* 0x00000000fffff984 */ /* 0x000fe20000000800 */
[----:B------:R-:W-:Y:S01]  /*14990*/  @!PT LDS RZ, [RZ] ;  /* 0x00000000fffff984 */ /* 0x000fe20000000800 */
[----:B------:R-:W-:Y:S01]  /*149a0*/  @!PT LDS RZ, [RZ] ;  /* 0x00000000fffff984 */ /* 0x000fe20000000800 */
[----:B------:R0:W-:Y:S04]  /*149b0*/  LDGSTS.E.BYPASS.LTC128B.128 [R8+0x20c00], desc[UR36][R2.64], !P3 ;  /* 0x20c0000002087fae */ /* 0x0001e8000d901d64 */
[----:B------:R0:W-:Y:S04]  /*149c0*/  LDGSTS.E.BYPASS.LTC128B.128 [R8+0x23c00], desc[UR36][R2.64+0x80], !P2 ;  /* 0x23c0008002087fae */ /* 0x0001e8000d101d64 */
[----:B------:R0:W-:Y:S01]  /*149d0*/  LDGSTS.E.BYPASS.LTC128B.128 [R8+0x26c00], desc[UR36][R2.64+0x100], !P1 ;  /* 0x26c0010002087fae */ /* 0x0001e2000c901d64 */
[----:B------:R-:W-:Y:S01]  /*149e0*/  NOP ;  /* 0x0000000000007918 */ /* 0x000fe20000000000 */
.L_x_1103:
        /* <DEDUP_REMOVED lines=10> */
.L_x_1104:
[----:B------:R1:W-:Y:S01]  /*14a90*/  SYNCS.ARRIVE.TRANS64.A1T0 RZ, [R6+URZ+0x30830], RZ ;  /* 0x030830ff06ff79a7 */ /* 0x0003e2000810003f */
[----:B------:R-:W-:Y:S05]  /*14aa0*/  @!P2 BRA `(.L_x_1105) ;  /* 0x000000000004a947 */ /* 0x000fea0003800000 */
[----:B------:R-:W-:Y:S01]  /*14ab0*/  BPT.TRAP 0x1 ;  /* 0x000000040000795c */ /* 0x000fe20000300000 */
.L_x_1105:
[----:B0-----:R-:W-:Y:S01]  /*14ac0*/  SHF.L.U32 R3, R20, 0x1f, RZ ;  /* 0x0000001f14037819 */ /* 0x001fe200000006ff */
[----:B-1----:R-:W-:Y:S01]  /*14ad0*/  IMAD R6, R9, 0x8, R17 ;  /* 0x0000000809067824 */ /* 0x002fe200078e0211 */
[----:B------:R-:W-:Y:S03]  /*14ae0*/  BSSY B1, `(.L_x_1106) ;  /* 0x0000003000017945 */ /* 0x000fe60003800000 */
[----:B------:R-:W0:Y:S02]  /*14af0*/  SYNCS.PHASECHK.TRANS64.TRYWAIT P0, [R6+URZ+0x30860], R3 ;  /* 0x03086003060075a7 */ /* 0x000e24000800017f */
[----:B0-----:R-:W-:Y:S05]  /*14b00*/  @!P0 BRA `(.L_x_1107) ;  /* 0x0000003000788947 */ /* 0x001fea0003800000 */
.L_x_1188:
[----:B------:R-:W-:Y:S05]  /*14b10*/  BSYNC B1 ;  /* 0x0000000000017941 */ /* 0x000fea0003800000 */
.L_x_1106:
[----:B------:R-:W-:Y:S01]  /*14b20*/  IMAD.MOV.U32 R2, RZ, RZ, -0x60 ;  /* 0xffffffa0ff027424 */ /* 0x000fe200078e00ff */
[----:B------:R-:W-:Y:S01]  /*14b30*/  UMOV UR4, 0xffffffff ;  /* 0xffffffff00047882 */ /* 0x000fe20000000000 */
[C---:B------:R-:W-:Y:S01]  /*14b40*/  LOP3.LUT P3, RZ, R16.reuse, 0x20, RZ, 0xc0, !PT ;  /* 0x0000002010ff7812 */ /* 0x040fe2000786c0ff */
[----:B------:R-:W-:Y:S01]  /*14b50*/  IMAD R7, R9, 0x4800, R30 ;  /* 0x0000480009077824 */ /* 0x000fe200078e021e */
[C---:B------:R-:W-:Y:S01]  /*14b60*/  LOP3.LUT P2, RZ, R16.reuse, 0x10, RZ, 0xc0, !PT ;  /* 0x0000001010ff7812 */ /* 0x040fe2000784c0ff */
[----:B0-----:R-:W-:Y:S01]  /*14b70*/  IMAD R3, R27, R2, UR38 ;  /* 0x000000261b037e24 */ /* 0x001fe2000f8e0202 */
[----:B------:R-:W-:-:S03]  /*14b80*/  LOP3.LUT P1, RZ, R16, 0x8, RZ, 0xc0, !PT ;  /* 0x0000000810ff7812 */ /* 0x000fc6000782c0ff */
[----:B------:R-:W-:Y:S01]  /*14b90*/  IMAD.IADD R8, R3, 0x1, -R36 ;  /* 0x0000000103087824 */ /* 0x000fe200078e0a24 */
[----:B------:R-:W-:Y:S09]  /*14ba0*/  BRA.DIV UR4, `(.L_x_1108) ;  /* 0x0000003204647947 */ /* 0x000ff2000b800000 */
[----:B------:R-:W0:Y:S01]  /*14bb0*/  SHFL.IDX PT, R14, R18, RZ, 0x181f ;  /* 0x00181fff120e7589 */ /* 0x000e2200000e0000 */
[----:B------:R-:W-:-:S03]  /*14bc0*/  IMAD R7, R7, 0x2, R17 ;  /* 0x0000000207077824 */ /* 0x000fc600078e0211 */
[----:B------:R-:W1:Y:S01]  /*14bd0*/  SHFL.IDX PT, R3, R19, RZ, 0x181f ;  /* 0x00181fff13037589 */ /* 0x000e6200000e0000 */
[----:B0-----:R-:W-:-:S03]  /*14be0*/  IADD3 R2, P0, R14, R4, RZ ;  /* 0x000000040e027210 */ /* 0x001fc60007f1e0ff */
[----:B------:R-:W0:Y:S02]  /*14bf0*/  SHFL.IDX PT, R14, R18, 0x1, 0x181f ;  /* 0x00381f00120e7f89 */ /* 0x000e2400000e0000 */
[----:B-1----:R-:W-:Y:S01]  /*14c00*/  IMAD.X R3, RZ, RZ, R3, P0 ;  /* 0x000000ffff037224 */ /* 0x002fe200000e0603 */
[----:B------:R-:W-:-:S13]  /*14c10*/  ISETP.LT.OR P0, PT, R8, 0x1, P3 ;  /* 0x000000010800780c */ /* 0x000fda0001f01670 */
[----:B------:R-:W-:Y:S01]  /*14c20*/  LDGSTS.E.BYPASS.LTC128B.128 [R7+0x400], desc[UR36][R2.64], !P0 ;  /* 0x0040000002077fae */ /* 0x000fe2000c101d64 */
[----:B------:R-:W-:-:S13]  /*14c30*/  ISETP.LT.OR P0, PT, R8, 0x1, P2 ;  /* 0x000000010800780c */ /* 0x000fda0001701670 */
[----:B------:R-:W-:Y:S01]  /*14c40*/  LDGSTS.E.BYPASS.LTC128B.128 [R7+0x3400], desc[UR36][R2.64+0x80], !P0 ;  /* 0x0340008002077fae */ /* 0x000fe2000c101d64 */
[----:B------:R-:W-:-:S13]  /*14c50*/  ISETP.LT.OR P0, PT, R8, 0x1, P1 ;  /* 0x000000010800780c */ /* 0x000fda0000f01670 */
[----:B------:R1:W-:Y:S04]  /*14c60*/  LDGSTS.E.BYPASS.LTC128B.128 [R7+0x6400], desc[UR36][R2.64+0x100], !P0 ;  /* 0x0640010002077fae */ /* 0x0003e8000c101d64 */
[----:B-1----:R-:W1:Y:S01]  /*14c70*/  SHFL.IDX PT, R3, R19, 0x1, 0x181f ;  /* 0x00381f0013037f89 */ /* 0x002e6200000e0000 */
        /* <DEDUP_REMOVED lines=31> */
[----:B------:R-:W2:Y:S04]  /*14e70*/  SHFL.IDX PT, R19, R19, 0x5, 0x181f ;  /* 0x00b81f0013137f89 */ /* 0x000ea800000e0000 */
[----:B------:R3:W4:Y:S01]  /*14e80*/  SHFL.IDX PT, R14, R18, 0x5, 0x181f ;  /* 0x00b81f00120e7f89 */ /* 0x00072200000e0000 */
[----:B-1----:R-:W-:Y:S01]  /*14e90*/  IMAD.X R3, RZ, RZ, R3, P0 ;  /* 0x000000ffff037224 */ /* 0x002fe200000e0603 */
[----:B------:R-:W-:-:S13]  /*14ea0*/  ISETP.LT.OR P0, PT, R8, 0x41, P3 ;  /* 0x000000410800780c */ /* 0x000fda0001f01670 */
[----:B------:R3:W-:Y:S01]  /*14eb0*/  LDGSTS.E.BYPASS.LTC128B.128 [R7+0x2400], desc[UR36][R2.64], !P0 ;  /* 0x0240000002077fae */ /* 0x0007e2000c101d64 */
[----:B------:R-:W-:-:S13]  /*14ec0*/  ISETP.LT.OR P0, PT, R8, 0x41, P2 ;  /* 0x000000410800780c */ /* 0x000fda0001701670 */
[----:B------:R3:W-:Y:S01]  /*14ed0*/  LDGSTS.E.BYPASS.LTC128B.128 [R7+0x5400], desc[UR36][R2.64+0x80], !P0 ;  /* 0x0540008002077fae */ /* 0x0007e2000c101d64 */
[----:B------:R-:W-:-:S13]  /*14ee0*/  ISETP.LT.OR P0, PT, R8, 0x41, P1 ;  /* 0x000000410800780c */ /* 0x000fda0000f01670 */
[----:B--2-4-:R3:W-:Y:S02]  /*14ef0*/  LDGSTS.E.BYPASS.LTC128B.128 [R7+0x8400], desc[UR36][R2.64+0x100], !P0 ;  /* 0x0840010002077fae */ /* 0x0147e4000c101d64 */
.L_x_1202:
        /* <DEDUP_REMOVED lines=31> */
.L_x_1109:
        /* <DEDUP_REMOVED lines=10> */
.L_x_1110:
[C---:B------:R-:W-:Y:S01]  /*15190*/  ISETP.GT.AND P0, PT, R24.reuse, UR46, PT ;  /* 0x0000002e18007c0c */ /* 0x040fe2000bf04270 */
[----:B------:R1:W-:Y:S01]  /*151a0*/  SYNCS.ARRIVE.TRANS64.A1T0 RZ, [R6+URZ+0x30850], RZ ;  /* 0x030850ff06ff79a7 */ /* 0x0003e2000810003f */
[----:B------:R-:W-:Y:S02]  /*151b0*/  VIADD R8, R24, 0xffffffff ;  /* 0xffffffff18087836 */ /* 0x000fe40000000000 */
[----:B------:R-:W-:Y:S02]  /*151c0*/  IMAD.MOV.U32 R9, RZ, RZ, R23 ;  /* 0x000000ffff097224 */ /* 0x000fe400078e0017 */
[----:B------:R-:W-:Y:S02]  /*151d0*/  IMAD.MOV.U32 R20, RZ, RZ, R26 ;  /* 0x000000ffff147224 */ /* 0x000fe400078e001a */
[----:B------:R-:W-:-:S05]  /*151e0*/  IMAD.MOV.U32 R27, RZ, RZ, R24 ;  /* 0x000000ffff1b7224 */ /* 0x000fca00078e0018 */
[----:B-1----:R-:W-:Y:S05]  /*151f0*/  @P0 BRA `(.L_x_1111) ;  /* 0xfffffff000200947 */ /* 0x002fea000383ffff */
[----:B------:R-:W-:Y:S05]  /*15200*/  BSYNC B0 ;  /* 0x0000000000007941 */ /* 0x000fea0003800000 */
.L_x_1098:
[----:B0-----:R-:W0:Y:S01]  /*15210*/  S2R R0, SR_TID.X ;  /* 0x0000000000007919 */ /* 0x001e220000002100 */
[----:B------:R-:W-:Y:S01]  /*15220*/  BSSY B0, `(.L_x_1112) ;  /* 0x0000010000007945 */ /* 0x000fe20003800000 */
        /* <DEDUP_REMOVED lines=14> */
[----:B0-----:R-:W-:-:S07]  /*15310*/  IADD3 R34, R0, UR47, R7 ;  /* 0x0000002f00227c10 */ /* 0x001fce000fffe007 */
.L_x_1113:
[----:B------:R-:W-:Y:S05]  /*15320*/  BSYNC B0 ;  /* 0x0000000000007941 */ /* 0x000fea0003800000 */
.L_x_1112:
[----:B------:R-:W-:-:S13]  /*15330*/  LOP3.LUT P0, RZ, R16, 0x80, RZ, 0xc0, !PT ;  /* 0x0000008010ff7812 */ /* 0x000fda000780c0ff */
[----:B------:R-:W-:Y:S05]  /*15340*/  @!P0 BRA `(.L_x_1114) ;  /* 0x0000000000048947 */ /* 0x000fea0003800000 */
[----:B------:R-:W-:Y:S01]  /*15350*/  BPT.TRAP 0x1 ;  /* 0x000000040000795c */ /* 0x000fe20000300000 */
.L_x_1114:
[----:B------:R-:W-:Y:S01]  /*15360*/  IMAD R4, R23, 0x8, R17 ;  /* 0x0000000817047824 */ /* 0x000fe200078e0211 */
[----:B------:R-:W-:Y:S01]  /*15370*/  SHF.L.U32 R3, R26, 0x1f, RZ ;  /* 0x0000001f1a037819 */ /* 0x000fe200000006ff */
[----:B------:R-:W-:Y:S01]  /*15380*/  IMAD.MOV.U32 R5, RZ, RZ, -0x60 ;  /* 0xffffffa0ff057424 */ /* 0x000fe200078e00ff */
[----:B------:R-:W-:Y:S02]  /*15390*/  BSSY B0, `(.L_x_1115) ;  /* 0x0000004000007945 */ /* 0x000fe40003800000 */
[----:B------:R-:W0:Y:S01]  /*153a0*/  SYNCS.PHASECHK.TRANS64.TRYWAIT P0, [R4+URZ+0x30860], R3 ;  /* 0x03086003040075a7 */ /* 0x000e22000800017f */
[----:B------:R-:W-:Y:S01]  /*153b0*/  IMAD R5, R24, R5, UR38 ;  /* 0x0000002618057e24 */ /* 0x000fe2000f8e0205 */
[----:B0-----:R-:W-:Y:S06]  /*153c0*/  @!P0 BRA `(.L_x_1116) ;  /* 0x0000003000588947 */ /* 0x001fec0003800000 */
.L_x_1203:
[----:B------:R-:W-:Y:S05]  /*153d0*/  BSYNC B0 ;  /* 0x0000000000007941 */ /* 0x000fea0003800000 */
.L_x_1115:
        /* <DEDUP_REMOVED lines=8> */
[----:B------:R-:W-:-:S03]  /*15460*/  IMAD.SHL.U32 R6, R37, 0x2, RZ ;  /* 0x0000000225067824 */ /* 0x000fc600078e00ff */
[----:B------:R-:W0:Y:S04]  /*15470*/  SHFL.IDX PT, R0, R19, RZ, 0x181f ;  /* 0x00181fff13007589 */ /* 0x000e2800000e0000 */
[----:B------:R-:W-:Y:S01]  /*15480*/  SHFL.IDX PT, R7, R19, 0x1, 0x181f ;  /* 0x00381f0013077f89 */ /* 0x000fe200000e0000 */
[----:B-1----:R-:W-:-:S03]  /*15490*/  IADD3 R2, P0, R14, R6, RZ ;  /* 0x000000060e027210 */ /* 0x002fc60007f1e0ff */
[----:B------:R-:W1:Y:S02]  /*154a0*/  SHFL.IDX PT, R14, R18, 0x1, 0x181f ;  /* 0x00381f00120e7f89 */ /* 0x000e6400000e0000 */
[----:B0-----:R-:W-:Y:S01]  /*154b0*/  IMAD.X R3, RZ, RZ, R0, P0 ;  /* 0x000000ffff037224 */ /* 0x001fe200000e0600 */
[----:B------:R-:W-:Y:S01]  /*154c0*/  ISETP.LT.OR P0, PT, R5, 0x1, P4 ;  /* 0x000000010500780c */ /* 0x000fe20002701670 */
[----:B------:R-:W-:-:S12]  /*154d0*/  IMAD R0, R8, 0x2, R17 ;  /* 0x0000000208007824 */ /* 0x000fd800078e0211 */
[----:B------:R-:W-:Y:S01]  /*154e0*/  LDGSTS.E.BYPASS.LTC128B.128 [R0+0x400], desc[UR36][R2.64], !P0 ;  /* 0x0040000002007fae */ /* 0x000fe2000c101d64 */
[----:B------:R-:W-:-:S13]  /*154f0*/  ISETP.LT.OR P0, PT, R5, 0x1, P3 ;  /* 0x000000010500780c */ /* 0x000fda0001f01670 */
[----:B------:R-:W-:Y:S01]  /*15500*/  LDGSTS.E.BYPASS.LTC128B.128 [R0+0x3400], desc[UR36][R2.64+0x80], !P0 ;  /* 0x0340008002007fae */ /* 0x000fe2000c101d64 */
[----:B------:R-:W-:-:S13]  /*15510*/  ISETP.LT.OR P0, PT, R5, 0x1, P1 ;  /* 0x000000010500780c */ /* 0x000fda0000f01670 */
[----:B------:R1:W-:Y:S02]  /*15520*/  LDGSTS.E.BYPASS.LTC128B.128 [R0+0x6400], desc[UR36][R2.64+0x100], !P0 ;  /* 0x0640010002007fae */ /* 0x0003e4000c101d64 */
[----:B-1----:R-:W-:Y:S02]  /*15530*/  IADD3 R2, P0, R14, R6, RZ ;  /* 0x000000060e027210 */ /* 0x002fe40007f1e0ff */
[----:B------:R-:W0:Y:S03]  /*15540*/  SHFL.IDX PT, R14, R18, 0x2, 0x181f ;  /* 0x00581f00120e7f89 */ /* 0x000e2600000e0000 */
[----:B------:R-:W-:Y:S01]  /*15550*/  IMAD.X R3, RZ, RZ, R7, P0 ;  /* 0x000000ffff037224 */ /* 0x000fe200000e0607 */
[----:B------:R-:W-:Y:S01]  /*15560*/  ISETP.LT.OR P0, PT, R5, 0x11, P4 ;  /* 0x000000110500780c */ /* 0x000fe20002701670 */
[----:B------:R-:W1:-:S12]  /*15570*/  SHFL.IDX PT, R7, R19, 0x2, 0x181f ;  /* 0x00581f0013077f89 */ /* 0x000e5800000e0000 */
[----:B------:R-:W-:Y:S01]  /*15580*/  LDGSTS.E.BYPASS.LTC128B.128 [R0+0xc00], desc[UR36][R2.64], !P0 ;  /* 0x00c0000002007fae */ /* 0x000fe2000c101d64 */
[----:B------:R-:W-:-:S13]  /*15590*/  ISETP.LT.OR P0, PT, R5, 0x11, P3 ;  /* 0x000000110500780c */ /* 0x000fda0001f01670 */
[----:B------:R-:W-:Y:S01]  /*155a0*/  LDGSTS.E.BYPASS.LTC128B.128 [R0+0x3c00], desc[UR36][R2.64+0x80], !P0 ;  /* 0x03c0008002007fae */ /* 0x000fe2000c101d64 */
[----:B------:R-:W-:-:S13]  /*155b0*/  ISETP.LT.OR P0, PT, R5, 0x11, P1 ;  /* 0x000000110500780c */ /* 0x000fda0000f01670 */
[----:B------:R0:W-:Y:S02]  /*155c0*/  LDGSTS.E.BYPASS.LTC128B.128 [R0+0x6c00], desc[UR36][R2.64+0x100], !P0 ;  /* 0x06c0010002007fae */ /* 0x0001e4000c101d64 */
[----:B0-----:R-:W-:Y:S02]  /*155d0*/  IADD3 R2, P0, R14, R6, RZ ;  /* 0x000000060e027210 */ /* 0x001fe40007f1e0ff */
[----:B------:R-:W0:Y:S03]  /*155e0*/  SHFL.IDX PT, R14, R18, 0x3, 0x181f ;  /* 0x00781f00120e7f89 */ /* 0x000e2600000e0000 */
[----:B-1----:R-:W-:Y:S01]  /*155f0*/  IMAD.X R3, RZ, RZ, R7, P0 ;  /* 0x000000ffff037224 */ /* 0x002fe200000e0607 */
        /* <DEDUP_REMOVED lines=18> */
[----:B------:R2:W3:Y:S03]  /*15720*/  SHFL.IDX PT, R14, R18, 0x5, 0x181f ;  /* 0x00b81f00120e7f89 */ /* 0x0004e600000e0000 */
[----:B-1----:R-:W-:Y:S01]  /*15730*/  IMAD.X R3, RZ, RZ, R7, P0 ;  /* 0x000000ffff037224 */ /* 0x002fe200000e0607 */
[----:B------:R-:W-:Y:S01]  /*15740*/  ISETP.LT.OR P0, PT, R5, 0x41, P4 ;  /* 0x000000410500780c */ /* 0x000fe20002701670 */
[----:B------:R2:W1:-:S12]  /*15750*/  SHFL.IDX PT, R7, R19, 0x5, 0x181f ;  /* 0x00b81f0013077f89 */ /* 0x00045800000e0000 */
[----:B------:R2:W-:Y:S01]  /*15760*/  LDGSTS.E.BYPASS.LTC128B.128 [R0+0x2400], desc[UR36][R2.64], !P0 ;  /* 0x0240000002007fae */ /* 0x0005e2000c101d64 */
[----:B------:R-:W-:-:S13]  /*15770*/  ISETP.LT.OR P0, PT, R5, 0x41, P3 ;  /* 0x000000410500780c */ /* 0x000fda0001f01670 */
[----:B------:R2:W-:Y:S01]  /*15780*/  LDGSTS.E.BYPASS.LTC128B.128 [R0+0x5400], desc[UR36][R2.64+0x80], !P0 ;  /* 0x0540008002007fae */ /* 0x0005e2000c101d64 */
[----:B------:R-:W-:-:S13]  /*15790*/  ISETP.LT.OR P0, PT, R5, 0x41, P1 ;  /* 0x000000410500780c */ /* 0x000fda0000f01670 */
[----:B-1-3--:R2:W-:Y:S02]  /*157a0*/  LDGSTS.E.BYPASS.LTC128B.128 [R0+0x8400], desc[UR36][R2.64+0x100], !P0 ;  /* 0x0840010002007fae */ /* 0x00a5e4000c101d64 */
.L_x_1217:
[----:B0-2---:R-:W-:-:S05]  /*157b0*/  IADD3 R2, P0, R14, R6, RZ ;  /* 0x000000060e027210 */ /* 0x005fca0007f1e0ff */
[----:B------:R-:W-:Y:S01]  /*157c0*/  IMAD.X R3, RZ, RZ, R7, P0 ;  /* 0x000000ffff037224 */ /* 0x000fe200000e0607 */
        /* <DEDUP_REMOVED lines=11> */
.L_x_1118:
        /* <DEDUP_REMOVED lines=10> */
.L_x_1119:
[----:B------:R1:W-:Y:S01]  /*15920*/  SYNCS.ARRIVE.TRANS64.A1T0 RZ, [R4+URZ+0x30850], RZ ;  /* 0x030850ff04ff79a7 */ /* 0x0003e2000810003f */
[----:B------:R-:W-:-:S05]  /*15930*/  VIADD R23, R23, 0x1 ;  /* 0x0000000117177836 */ /* 0x000fca0000000000 */
[----:B------:R-:W-:-:S04]  /*15940*/  ISETP.NE.AND P0, PT, R23, 0x2, PT ;  /* 0x000000021700780c */ /* 0x000fc80003f05270 */
[----:B0-----:R-:W-:Y:S02]  /*15950*/  SEL R3, RZ, 0x1, P0 ;  /* 0x00000001ff037807 */ /* 0x001fe40000000000 */
[----:B------:R-:W-:Y:S02]  /*15960*/  SEL R23, R23, RZ, P0 ;  /* 0x000000ff17177207 */ /* 0x000fe40000000000 */
[----:B-1----:R-:W-:-:S07]  /*15970*/  LOP3.LUT R26, R26, R3, RZ, 0x3c, !PT ;  /* 0x000000031a1a7212 */ /* 0x002fce00078e3cff */
.L_x_1079:
[----:B------:R-:W-:Y:S05]  /*15980*/  BSYNC B7 ;  /* 0x0000000000077941 */ /* 0x000fea0003800000 */
.L_x_1077:
[----:B------:R-:W-:-:S13]  /*15990*/  LOP3.LUT P0, RZ, R16, 0x1000, RZ, 0xc0, !PT ;  /* 0x0000100010ff7812 */ /* 0x000fda000780c0ff */
[----:B------:R-:W-:Y:S05]  /*159a0*/  @!P0 BRA `(.L_x_1120) ;  /* 0x0000000000248947 */ /* 0x000fea0003800000 */
[----:B------:R-:W-:Y:S05]  /*159b0*/  WARPSYNC.ALL ;  /* 0x0000000000007948 */ /* 0x000fea0003800000 */
[----:B------:R-:W0:Y:S08]  /*159c0*/  S2UR UR5, SR_CgaCtaId ;  /* 0x00000000000579c3 */ /* 0x000e300000008800 */
[----:B------:R-:W-:Y:S06]  /*159d0*/  BAR.SYNC.DEFER_BLOCKING 0x5, 0x180 ;  /* 0x0146000000007b1d */ /* 0x000fec0000010000 */
[----:B------:R-:W-:-:S02]  /*159e0*/  UMOV UR4, 0x400 ;  /* 0x0000040000047882 */ /* 0x000fc40000000000 */
[----:B0-----:R-:W-:-:S06]  /*159f0*/  ULEA UR4, UR5, UR4, 0x18 ;  /* 0x0000000405047291 */ /* 0x001fcc000f8ec03f */
[----:B------:R-:W-:-:S05]  /*15a00*/  IMAD.U32 R17, RZ, RZ, UR4 ;  /* 0x00000004ff117e24 */ /* 0x000fca000f8e00ff */
[----:B------:R0:W1:Y:S01]  /*15a10*/  LDS R34, [R17+0x308d0] ;  /* 0x0308d00011227984 */ /* 0x0000620000000800 */
[----:B------:R-:W-:Y:S06]  /*15a20*/  BAR.ARV 0x4, 0x180 ;  /* 0x0106000000007b1d */ /* 0x000fec0000002000 */
[----:B------:R-:W-:Y:S05]  /*15a30*/  BRA `(.L_x_1121) ;  /* 0x00000000002c7947 */ /* 0x000fea0003800000 */
.L_x_1120:
[----:B------:R-:W-:-:S03]  /*15a40*/  UMOV UR4, 0xffffffff ;  /* 0xffffffff00047882 */ /* 0x000fc60000000000 */
[----:B------:R-:W-:Y:S05]  /*15a50*/  BRA.DIV UR4, `(.L_x_1122) ;  /* 0x0000003204f87947 */ /* 0x000fea000b800000 */
[----:B------:R0:W1:Y:S02]  /*15a60*/  SHFL.IDX PT, R14, R34, RZ, 0x1f ;  /* 0x00001fff220e7589 */ /* 0x00006400000e0000 */
.L_x_1220:
[----:B------:R-:W2:Y:S01]  /*15a70*/  @!P2 S2R R3, SR_CgaCtaId ;  /* 0x000000000003a919 */ /* 0x000ea20000008800 */
[----:B------:R-:W-:Y:S05]  /*15a80*/  WARPSYNC.ALL ;  /* 0x0000000000007948 */ /* 0x000fea0003800000 */
[----:B------:R-:W-:Y:S01]  /*15a90*/  BAR.SYNC.DEFER_BLOCKING 0x4, 0x180 ;  /* 0x0106000000007b1d */ /* 0x000fe20000010000 */
[----:B------:R-:W-:-:S04]  /*15aa0*/  @!P2 MOV R0, 0x400 ;  /* 0x000004000000a802 */ /* 0x000fc80000000f00 */
[----:B--2---:R-:W-:-:S05]  /*15ab0*/  @!P2 LEA R17, R3, R0, 0x18 ;  /* 0x000000000311a211 */ /* 0x004fca00078ec0ff */
[----:B------:R0:W-:Y:S02]  /*15ac0*/  @!P2 STS [R17+0x308d0], R34 ;  /* 0x0308d0221100a388 */ /* 0x0001e40000000800 */
[----:B01----:R-:W-:Y:S01]  /*15ad0*/  IMAD.MOV.U32 R34, RZ, RZ, R14 ;  /* 0x000000ffff227224 */ /* 0x003fe200078e000e */
[----:B------:R-:W-:Y:S06]  /*15ae0*/  BAR.ARV 0x5, 0x180 ;  /* 0x0146000000007b1d */ /* 0x000fec0000002000 */
.L_x_1121:
[----:B------:R-:W-:Y:S02]  /*15af0*/  ULDC UR4, c[0x0][0xc38] ;  /* 0x00030e0000047ab9 */ /* 0x000fe40000000800 */
[----:B-1----:R-:W-:-:S13]  /*15b00*/  ISETP.GE.AND P0, PT, R34, UR4, PT ;  /* 0x0000000422007c0c */ /* 0x002fda000bf06270 */
[----:B------:R-:W-:Y:S05]  /*15b10*/  @!P0 BRA `(.L_x_1123) ;  /* 0xffffffc000b48947 */ /* 0x000fea000383ffff */
.L_x_1068:
[----:B------:R-:W2:Y:S01]  /*15b20*/  LDL.LU R0, [R1] ;  /* 0x0000000001007983 */ /* 0x000ea20000300800 */
[----:B------:R-:W-:Y:S01]  /*15b30*/  BSSY B0, `(.L_x_1124) ;  /* 0x000000b000007945 */ /* 0x000fe20003800000 */
[----:B------:R-:W1:Y:S01]  /*15b40*/  S2R R5, SR_CgaCtaId ;  /* 0x0000000000057919 */ /* 0x000e620000008800 */
[----:B--2---:R-:W-:-:S05]  /*15b50*/  VIADD R0, R0, 0x1 ;  /* 0x0000000100007836 */ /* 0x004fca0000000000 */
[----:B------:R-:W-:-:S04]  /*15b60*/  LEA.HI R2, R0, R0, RZ, 0x1 ;  /* 0x0000000000027211 */ /* 0x000fc800078f08ff */
[----:B------:R-:W-:Y:S02]  /*15b70*/  LOP3.LUT R3, R2, 0xfffffffe, RZ, 0xc0, !PT ;  /* 0xfffffffe02037812 */ /* 0x000fe400078ec0ff */
[----:B------:R-:W-:-:S03]  /*15b80*/  MOV R2, 0x400 ;  /* 0x0000040000027802 */ /* 0x000fc60000000f00 */
[----:B------:R-:W-:Y:S01]  /*15b90*/  IMAD.IADD R0, R0, 0x1, -R3 ;  /* 0x0000000100007824 */ /* 0x000fe200078e0a03 */
[----:B-1----:R-:W-:-:S04]  /*15ba0*/  LEA R4, R5, R2, 0x18 ;  /* 0x0000000205047211 */ /* 0x002fc800078ec0ff */
[----:B------:R-:W-:-:S04]  /*15bb0*/  SHF.L.U32 R0, R0, 0x1f, RZ ;  /* 0x0000001f00007819 */ /* 0x000fc800000006ff */
[----:B------:R-:W1:Y:S02]  /*15bc0*/  SYNCS.PHASECHK.TRANS64.TRYWAIT P0, [R4+URZ+0x30820], R0 ;  /* 0x03082000040075a7 */ /* 0x000e64000800017f */
[----:B-1----:R-:W-:Y:S05]  /*15bd0*/  @!P0 BRA `(.L_x_1125) ;  /* 0x0000003000c08947 */ /* 0x002fea0003800000 */
.L_x_1221:
[----:B------:R-:W-:Y:S05]  /*15be0*/  BSYNC B0 ;  /* 0x0000000000007941 */ /* 0x000fea0003800000 */
.L_x_1124:
[----:B------:R-:W-:-:S03]  /*15bf0*/  UMOV UR4, 0xffffffff ;  /* 0xffffffff00047882 */ /* 0x000fc60000000000 */
[----:B------:R-:W-:Y:S05]  /*15c00*/  BRA.DIV UR4, `(.L_x_1126) ;  /* 0x0000003204c87947 */ /* 0x000fea000b800000 */
[----:B-1----:R-:W1:Y:S02]  /*15c10*/  S2R R0, SR_TID.X ;  /* 0x0000000000007919 */ /* 0x002e640000002100 */
[----:B-1----:R-:W-:-:S04]  /*15c20*/  SHF.R.U32.HI R0, RZ, 0x5, R0 ;  /* 0x00000005ff007819 */ /* 0x002fc80000011600 */
[----:B------:R-:W-:-:S05]  /*15c30*/  LOP3.LUT R0, R0, 0x3, RZ, 0xc0, !PT ;  /* 0x0000000300007812 */ /* 0x000fca00078ec0ff */
[----:B------:R1:W2:Y:S02]  /*15c40*/  SHFL.IDX PT, R14, R0, RZ, 0x1f ;  /* 0x00001fff000e7589 */ /* 0x0002a400000e0000 */
.L_x_1224:
[----:B--2---:R-:W-:Y:S01]  /*15c50*/  ISETP.NE.AND P0, PT, R14, RZ, PT ;  /* 0x000000ff0e00720c */ /* 0x004fe20003f05270 */
[----:B------:R-:W-:-:S12]  /*15c60*/  BSSY B0, `(.L_x_1127) ;  /* 0x0000026000007945 */ /* 0x000fd80003800000 */
[----:B------:R-:W-:Y:S05]  /*15c70*/  @P0 BRA `(.L_x_1128) ;  /* 0x0000000000900947 */ /* 0x000fea0003800000 */
[----:B------:R-:W-:-:S03]  /*15c80*/  UMOV UR4, 0xffffffff ;  /* 0xffffffff00047882 */ /* 0x000fc60000000000 */
[----:B------:R-:W-:Y:S05]  /*15c90*/  BRA.DIV UR4, `(.L_x_1129) ;  /* 0x0000003204d87947 */ /* 0x000fea000b800000 */
[----:B------:R-:W-:-:S13]  /*15ca0*/  ELECT P6, URZ, PT ;  /* 0x00000000003f782f */ /* 0x000fda00038c0000 */
.L_x_1227:
[----:B------:R-:W-:Y:S05]  /*15cb0*/  @!P6 BRA `(.L_x_1128) ;  /* 0x000000000080e947 */ /* 0x000fea0003800000 */
[----:B-1----:R-:W2:Y:S02]  /*15cc0*/  LDL R0, [R1+0x4] ;  /* 0x0000040001007983 */ /* 0x002ea40000100800 */
[----:B--2---:R-:W-:-:S13]  /*15cd0*/  R2UR UR4, R0 ;  /* 0x00000000000472ca */ /* 0x004fda00000e0000 */
[----:B------:R-:W-:-:S06]  /*15ce0*/  ULOP3.LUT UR4, UR4, 0x2, URZ, 0xfc, !UPT ;  /* 0x0000000204047892 */ /* 0x000fcc000f8efc3f */
[----:B------:R-:W-:-:S05]  /*15cf0*/  IMAD.U32 R0, RZ, RZ, UR4 ;  /* 0x00000004ff007e24 */ /* 0x000fca000f8e00ff */
[----:B------:R-:W-:-:S13]  /*15d00*/  ISETP.NE.AND P0, PT, R0, 0x3, PT ;  /* 0x000000030000780c */ /* 0x000fda0003f05270 */
[----:B------:R-:W-:Y:S05]  /*15d10*/  @!P0 BRA `(.L_x_1130) ;  /* 0x0000000000048947 */ /* 0x000fea0003800000 */
[----:B------:R-:W-:Y:S01]  /*15d20*/  BPT.TRAP 0x1 ;  /* 0x000000040000795c */ /* 0x000fe20000300000 */
.L_x_1130:
[C---:B------:R-:W-:Y:S01]  /*15d30*/  IMAD R5, R23.reuse, 0x8, R4 ;  /* 0x0000000817057824 */ /* 0x040fe200078e0204 */
[----:B------:R-:W-:Y:S01]  /*15d40*/  SHF.L.U32 R0, R26, 0x1f, RZ ;  /* 0x0000001f1a007819 */ /* 0x000fe200000006ff */
[----:B------:R-:W-:-:S03]  /*15d50*/  VIADD R23, R23, 0x1 ;  /* 0x0000000117177836 */ /* 0x000fc60000000000 */
[----:B------:R-:W1:Y:S02]  /*15d60*/  SYNCS.PHASECHK.TRANS64.TRYWAIT P1, [R5+URZ+0x30840], R0 ;  /* 0x03084000050075a7 */ /* 0x000e64000802017f */
[----:B------:R-:W-:-:S04]  /*15d70*/  ISETP.NE.AND P2, PT, R23, 0x2, PT ;  /* 0x000000021700780c */ /* 0x000fc80003f45270 */
[----:B------:R-:W-:Y:S01]  /*15d80*/  SEL R3, RZ, 0x1, P2 ;  /* 0x00000001ff037807 */ /* 0x000fe20001000000 */
[----:B-1----:R-:W-:Y:S08]  /*15d90*/  @!P1 BRA `(.L_x_1131) ;  /* 0x0000003000b89947 */ /* 0x002ff00003800000 */
.L_x_1228:
[----:B------:R-:W-:Y:S02]  /*15da0*/  SEL R23, R23, RZ, P2 ;  /* 0x000000ff17177207 */ /* 0x000fe40001000000 */
[----:B------:R-:W-:Y:S01]  /*15db0*/  LOP3.LUT R2, R26, R3, RZ, 0x3c, !PT ;  /* 0x000000031a027212 */ /* 0x000fe200078e3cff */
[----:B------:R-:W-:Y:S06]  /*15dc0*/  @!P0 BRA `(.L_x_1132) ;  /* 0x0000000000048947 */ /* 0x000fec0003800000 */
[----:B------:R-:W-:Y:S01]  /*15dd0*/  BPT.TRAP 0x1 ;  /* 0x000000040000795c */ /* 0x000fe20000300000 */
.L_x_1132:
[----:B------:R-:W-:Y:S01]  /*15de0*/  IMAD R23, R23, 0x8, R4 ;  /* 0x0000000817177824 */ /* 0x000fe200078e0204 */
[----:B------:R-:W-:-:S04]  /*15df0*/  SHF.L.U32 R2, R2, 0x1f, RZ ;  /* 0x0000001f02027819 */ /* 0x000fc800000006ff */
[----:B------:R-:W2:Y:S02]  /*15e00*/  SYNCS.PHASECHK.TRANS64.TRYWAIT P1, [R23+URZ+0x30840], R2 ;  /* 0x03084002170075a7 */ /* 0x000ea4000802017f */
[----:B--2---:R-:W-:Y:S05]  /*15e10*/  @!P1 BRA `(.L_x_1133) ;  /* 0x0000003000ac9947 */ /* 0x004fea0003800000 */
.L_x_1229:
[----:B------:R-:W-:Y:S05]  /*15e20*/  @!P0 BRA `(.L_x_1134) ;  /* 0x0000000000048947 */ /* 0x000fea0003800000 */
[----:B------:R-:W-:Y:S01]  /*15e30*/  BPT.TRAP 0x1 ;  /* 0x000000040000795c */ /* 0x000fe20000300000 */
.L_x_1134:
[----:B------:R-:W3:Y:S02]  /*15e40*/  SYNCS.PHASECHK.TRANS64.TRYWAIT P1, [R5+URZ+0x30860], R0 ;  /* 0x03086000050075a7 */ /* 0x000ee4000802017f */
[----:B---3--:R-:W-:Y:S05]  /*15e50*/  @!P1 BRA `(.L_x_1135) ;  /* 0x0000003000b09947 */ /* 0x008fea0003800000 */
.L_x_1230:
[----:B------:R-:W-:Y:S05]  /*15e60*/  @!P0 BRA `(.L_x_1136) ;  /* 0x0000000000048947 */ /* 0x000fea0003800000 */
[----:B------:R-:W-:Y:S01]  /*15e70*/  BPT.TRAP 0x1 ;  /* 0x000000040000795c */ /* 0x000fe20000300000 */
.L_x_1136:
[----:B----4-:R4:W0:Y:S02]  /*15e80*/  SYNCS.PHASECHK.TRANS64.TRYWAIT P0, [R23+URZ+0x30860], R2 ;  /* 0x03086002170075a7 */ /* 0x010824000800017f */
[----:B0-----:R-:W-:Y:S05]  /*15e90*/  @!P0 NANOSLEEP.SYNCS 0x989680 ;  /* 0x009896800000895d */ /* 0x001fea0003900000 */
[----:B------:R-:W0:Y:S02]  /*15ea0*/  @!P0 SYNCS.PHASECHK.TRANS64 P0, [R23+URZ+0x30860], R2 ;  /* 0x03086002170085a7 */ /* 0x000e24000800007f */
[----:B0-----:R-:W-:Y:S05]  /*15eb0*/  @!P0 BRA `(.L_x_1136) ;  /* 0xfffffffc00f08947 */ /* 0x001fea000383ffff */
.L_x_1128:
[----:B------:R-:W-:Y:S05]  /*15ec0*/  BSYNC B0 ;  /* 0x0000000000007941 */ /* 0x000fea0003800000 */
.L_x_1127:
[----:B------:R-:W-:Y:S05]  /*15ed0*/  EXIT ;  /* 0x000000000000794d */ /* 0x000fea0003800000 */
.L_x_973:
[----:B0-----:R-:W-:-:S04]  /*15ee0*/  IMAD.U32 R3, RZ, RZ, UR40 ;  /* 0x00000028ff037e24 */ /* 0x001fc8000f8e00ff */
[----:B------:R0:W1:Y:S03]  /*15ef0*/  SYNCS.PHASECHK.TRANS64.TRYWAIT P1, [R3+URZ+0x30800], R0 ;  /* 0x03080000030075a7 */ /* 0x000066000802017f */
[----:B-1----:R-:W-:Y:S05]  /*15f00*/  @!P1 NANOSLEEP.SYNCS 0x989680 ;  /* 0x009896800000995d */ /* 0x002fea0003900000 */
[----:B------:R-:W1:Y:S02]  /*15f10*/  @!P1 SYNCS.PHASECHK.TRANS64 P1, [R3+URZ+0x30800], R0 ;  /* 0x03080000030095a7 */ /* 0x000e64000802007f */
[----:B-1----:R-:W-:Y:S05]  /*15f20*/  @!P1 BRA `(.L_x_973) ;  /* 0xfffffffc00ec9947 */ /* 0x002fea000383ffff */
[----:B------:R-:W-:Y:S05]  /*15f30*/  BRA `(.L_x_1137) ;  /* 0xfffffebc00047947 */ /* 0x000fea000383ffff */
.L_x_977:
[----:B-1----:R1:W2:Y:S02]  /*15f40*/  SYNCS.PHASECHK.TRANS64.TRYWAIT P1, [R13+URZ+0x30830], R0 ;  /* 0x030830000d0075a7 */ /* 0x0022a4000802017f */
[----:B--2---:R-:W-:Y:S05]  /*15f50*/  @!P1 NANOSLEEP.SYNCS 0x989680 ;  /* 0x009896800000995d */ /* 0x004fea0003900000 */
[----:B------:R-:W2:Y:S02]  /*15f60*/  @!P1 SYNCS.PHASECHK.TRANS64 P1, [R13+URZ+0x30830], R0 ;  /* 0x030830000d0095a7 */ /* 0x000ea4000802007f */
[----:B--2---:R-:W-:Y:S05]  /*15f70*/  @!P1 BRA `(.L_x_977) ;  /* 0xfffffffc00f09947 */ /* 0x004fea000383ffff */
[----:B------:R-:W-:Y:S05]  /*15f80*/  BRA `(.L_x_976) ;  /* 0xfffffebc00207947 */ /* 0x000fea000383ffff */
.L_x_994:
[----:B-1----:R-:W-:-:S04]  /*15f90*/  IMAD.U32 R10, RZ, RZ, UR7 ;  /* 0x00000007ff0a7e24 */ /* 0x002fc8000f8e00ff */
[----:B------:R1:W2:Y:S03]  /*15fa0*/  SYNCS.PHASECHK.TRANS64.TRYWAIT P1, [R10+URZ+0x30830], R9 ;  /* 0x030830090a0075a7 */ /* 0x0002a6000802017f */
[----:B--2---:R-:W-:Y:S05]  /*15fb0*/  @!P1 NANOSLEEP.SYNCS 0x989680 ;  /* 0x009896800000995d */ /* 0x004fea0003900000 */
[----:B------:R-:W2:Y:S02]  /*15fc0*/  @!P1 SYNCS.PHASECHK.TRANS64 P1, [R10+URZ+0x30830], R9 ;  /* 0x030830090a0095a7 */ /* 0x000ea4000802007f */
[----:B--2---:R-:W-:Y:S05]  /*15fd0*/  @!P1 BRA `(.L_x_994) ;  /* 0xfffffffc00ec9947 */ /* 0x004fea000383ffff */
[----:B------:R-:W-:Y:S05]  /*15fe0*/  BRA `(.L_x_993) ;  /* 0xfffffeec00fc7947 */ /* 0x000fea000383ffff */
.L_x_998:
[----:B01----:R-:W-:-:S04]  /*15ff0*/  IMAD.U32 R9, RZ, RZ, UR6 ;  /* 0x00000006ff097e24 */ /* 0x003fc8000f8e00ff */
[----:B------:R0:W1:Y:S03]  /*16000*/  SYNCS.PHASECHK.TRANS64.TRYWAIT P1, [R9+URZ+0x30850], R0 ;  /* 0x03085000090075a7 */ /* 0x000066000802017f */
[----:B-1----:R-:W-:Y:S05]  /*16010*/  @!P1 NANOSLEEP.SYNCS 0x989680 ;  /* 0x009896800000995d */ /* 0x002fea0003900000 */
[----:B------:R-:W1:Y:S02]  /*16020*/  @!P1 SYNCS.PHASECHK.TRANS64 P1, [R9+URZ+0x30850], R0 ;  /* 0x03085000090095a7 */ /* 0x000e64000802007f */
[----:B-1----:R-:W-:Y:S05]  /*16030*/  @!P1 BRA `(.L_x_998) ;  /* 0xfffffffc00ec9947 */ /* 0x002fea000383ffff */
[----:B------:R-:W-:Y:S05]  /*16040*/  BRA `(.L_x_997) ;  /* 0xfffffef800ac7947 */ /* 0x000fea000383ffff */
.L_x_1017:
[----:B-1----:R-:W-:-:S04]  /*16050*/  IMAD.U32 R10, RZ, RZ, UR7 ;  /* 0x00000007ff0a7e24 */ /* 0x002fc8000f8e00ff */
[----:B------:R1:W2:Y:S03]  /*16060*/  SYNCS.PHASECHK.TRANS64.TRYWAIT P1, [R10+URZ+0x30830], R9 ;  /* 0x030830090a0075a7 */ /* 0x0002a6000802017f */
[----:B--2---:R-:W-:Y:S05]  /*16070*/  @!P1 NANOSLEEP.SYNCS 0x989680 ;  /* 0x009896800000995d */ /* 0x004fea0003900000 */
[----:B------:R-:W2:Y:S02]  /*16080*/  @!P1 SYNCS.PHASECHK.TRANS64 P1, [R10+URZ+0x30830], R9 ;  /* 0x030830090a0095a7 */ /* 0x000ea4000802007f */
[----:B--2---:R-:W-:Y:S05]  /*16090*/  @!P1 BRA `(.L_x_1017) ;  /* 0xfffffffc00ec9947 */ /* 0x004fea000383ffff */
[----:B------:R-:W-:Y:S05]  /*160a0*/  BRA `(.L_x_1016) ;  /* 0xffffff2800307947 */ /* 0x000fea000383ffff */
.L_x_1021:
[----:B01----:R-:W-:-:S04]  /*160b0*/  IMAD.U32 R9, RZ, RZ, UR6 ;  /* 0x00000006ff097e24 */ /* 0x003fc8000f8e00ff */
[----:B------:R0:W1:Y:S03]  /*160c0*/  SYNCS.PHASECHK.TRANS64.TRYWAIT P1, [R9+URZ+0x30850], R0 ;  /* 0x03085000090075a7 */ /* 0x000066000802017f */
[----:B-1----:R-:W-:Y:S05]  /*160d0*/  @!P1 NANOSLEEP.SYNCS 0x989680 ;  /* 0x009896800000995d */ /* 0x002fea0003900000 */
[----:B------:R-:W1:Y:S02]  /*160e0*/  @!P1 SYNCS.PHASECHK.TRANS64 P1, [R9+URZ+0x30850], R0 ;  /* 0x03085000090095a7 */ /* 0x000e64000802007f */
[----:B-1----:R-:W-:Y:S05]  /*160f0*/  @!P1 BRA `(.L_x_1021) ;  /* 0xfffffffc00ec9947 */ /* 0x002fea000383ffff */
[----:B------:R-:W-:Y:S05]  /*16100*/  BRA `(.L_x_1020) ;  /* 0xffffff3000e07947 */ /* 0x000fea000383ffff */
.L_x_1029:
[----:B-1----:R-:W-:-:S04]  /*16110*/  IMAD.U32 R10, RZ, RZ, UR6 ;  /* 0x00000006ff0a7e24 */ /* 0x002fc8000f8e00ff */
[----:B------:R1:W2:Y:S03]  /*16120*/  SYNCS.PHASECHK.TRANS64.TRYWAIT P1, [R10+URZ+0x30830], R9 ;  /* 0x030830090a0075a7 */ /* 0x0002a6000802017f */
[----:B--2---:R-:W-:Y:S05]  /*16130*/  @!P1 NANOSLEEP.SYNCS 0x989680 ;  /* 0x009896800000995d */ /* 0x004fea0003900000 */
[----:B------:R-:W2:Y:S02]  /*16140*/  @!P1 SYNCS.PHASECHK.TRANS64 P1, [R10+URZ+0x30830], R9 ;  /* 0x030830090a0095a7 */ /* 0x000ea4000802007f */
[----:B--2---:R-:W-:Y:S05]  /*16150*/  @!P1 BRA `(.L_x_1029) ;  /* 0xfffffffc00ec9947 */ /* 0x004fea000383ffff */
[----:B------:R-:W-:Y:S05]  /*16160*/  BRA `(.L_x_1028) ;  /* 0xffffff4c002c7947 */ /* 0x000fea000383ffff */
.L_x_1033:
[----:B01----:R-:W-:-:S04]  /*16170*/  IMAD.U32 R9, RZ, RZ, UR10 ;  /* 0x0000000aff097e24 */ /* 0x003fc8000f8e00ff */
[----:B------:R0:W1:Y:S03]  /*16180*/  SYNCS.PHASECHK.TRANS64.TRYWAIT P1, [R9+URZ+0x30850], R0 ;  /* 0x03085000090075a7 */ /* 0x000066000802017f */
[----:B-1----:R-:W-:Y:S05]  /*16190*/  @!P1 NANOSLEEP.SYNCS 0x989680 ;  /* 0x009896800000995d */ /* 0x002fea0003900000 */
[----:B------:R-:W1:Y:S02]  /*161a0*/  @!P1 SYNCS.PHASECHK.TRANS64 P1, [R9+URZ+0x30850], R0 ;  /* 0x03085000090095a7 */ /* 0x000e64000802007f */
[----:B-1----:R-:W-:Y:S05]  /*161b0*/  @!P1 BRA `(.L_x_1033) ;  /* 0xfffffffc00ec9947 */ /* 0x002fea000383ffff */
[----:B------:R-:W-:Y:S05]  /*161c0*/  BRA `(.L_x_1032) ;  /* 0xffffff5400dc7947 */ /* 0x000fea000383ffff */
.L_x_1048:
[----:B-1----:R-:W-:-:S04]  /*161d0*/  IMAD.U32 R5, RZ, RZ, UR5 ;  /* 0x00000005ff057e24 */ /* 0x002fc8000f8e00ff */
[----:B------:R1:W2:Y:S03]  /*161e0*/  SYNCS.PHASECHK.TRANS64.TRYWAIT P1, [R5+URZ+0x30850], R0 ;  /* 0x03085000050075a7 */ /* 0x0002a6000802017f */
[----:B--2---:R-:W-:Y:S05]  /*161f0*/  @!P1 NANOSLEEP.SYNCS 0x989680 ;  /* 0x009896800000995d */ /* 0x004fea0003900000 */
[----:B------:R-:W2:Y:S02]  /*16200*/  @!P1 SYNCS.PHASECHK.TRANS64 P1, [R5+URZ+0x30850], R0 ;  /* 0x03085000050095a7 */ /* 0x000ea4000802007f */
[----:B--2---:R-:W-:Y:S05]  /*16210*/  @!P1 BRA `(.L_x_1048) ;  /* 0xfffffffc00ec9947 */ /* 0x004fea000383ffff */
[----:B------:R-:W-:Y:S05]  /*16220*/  BRA `(.L_x_1047) ;  /* 0xffffff8800107947 */ /* 0x000fea000383ffff */
.L_x_1085:
[----:B------:R-:W2:Y:S01]  /*16230*/  S2R R18, SR_TID.X ;  /* 0x0000000000127919 */ /* 0x000ea20000002100 */
[----:B------:R-:W-:Y:S02]  /*16240*/  IMAD.MOV.U32 R12, RZ, RZ, RZ ;  /* 0x000000ffff0c7224 */ /* 0x000fe400078e00ff */
[----:B------:R-:W-:Y:S02]  /*16250*/  IMAD.MOV.U32 R11, RZ, RZ, 0x1f ;  /* 0x0000001fff0b7424 */ /* 0x000fe400078e00ff */
[----:B------:R-:W-:Y:S01]  /*16260*/  IMAD.MOV.U32 R15, RZ, RZ, -0x1 ;  /* 0xffffffffff0f7424 */ /* 0x000fe200078e00ff */
[----:B--2---:R-:W-:-:S04]  /*16270*/  SHF.R.U32.HI R18, RZ, 0x5, R18 ;  /* 0x00000005ff127819 */ /* 0x004fc80000011612 */
[----:B------:R-:W-:-:S05]  /*16280*/  LOP3.LUT R18, R18, 0x3, RZ, 0xc0, !PT ;  /* 0x0000000312127812 */ /* 0x000fca00078ec0ff */
[----:B------:R-:W-:-:S07]  /*16290*/  IMAD.MOV.U32 R13, RZ, RZ, R18 ;  /* 0x000000ffff0d7224 */ /* 0x000fce00078e0012 */
[----:B01---5:R-:W-:Y:S05]  /*162a0*/  WARPSYNC.COLLECTIVE R15, `(.L_x_1138) ;  /* 0x000000000f087348 */ /* 0x023fea0003c00000 */
[----:B------:R2:W3:Y:S02]  /*162b0*/  SHFL.IDX P6, R14, R13, R12, R11 ;  /* 0x0000000c0d0e7389 */ /* 0x0004e400000c000b */
[----:B0123-5:R-:W-:Y:S01]  /*162c0*/  ENDCOLLECTIVE ;  /* 0x000000000000791b */ /* 0x02ffe20003800000 */
.L_x_1138:
[----:B------:R-:W-:Y:S05]  /*162d0*/  BRA `(.L_x_1139) ;  /* 0xffffffc800287947 */ /* 0x000fea000383ffff */
.L_x_1088:
[----:B0-----:R0:W1:Y:S02]  /*162e0*/  SYNCS.PHASECHK.TRANS64.TRYWAIT P0, [R0+URZ+0x30840], R3 ;  /* 0x03084003000075a7 */ /* 0x001064000800017f */
[----:B-1----:R-:W-:Y:S05]  /*162f0*/  @!P0 NANOSLEEP.SYNCS 0x989680 ;  /* 0x009896800000895d */ /* 0x002fea0003900000 */
[----:B------:R-:W1:Y:S02]  /*16300*/  @!P0 SYNCS.PHASECHK.TRANS64 P0, [R0+URZ+0x30840], R3 ;  /* 0x03084003000085a7 */ /* 0x000e64000800007f */
[----:B-1----:R-:W-:Y:S05]  /*16310*/  @!P0 BRA `(.L_x_1088) ;  /* 0xfffffffc00f08947 */ /* 0x002fea000383ffff */
[----:B------:R-:W-:Y:S05]  /*16320*/  BRA `(.L_x_1140) ;  /* 0xffffffcc002c7947 */ /* 0x000fea000383ffff */
.L_x_1089:
        /* <DEDUP_REMOVED lines=8> */
.L_x_1142:
[----:B------:R-:W-:Y:S05]  /*163b0*/  BSYNC B0 ;  /* 0x0000000000007941 */ /* 0x000fea0003800000 */
.L_x_1141:
[----:B------:R-:W-:Y:S02]  /*163c0*/  IMAD.MOV.U32 R13, RZ, RZ, R4 ;  /* 0x000000ffff0d7224 */ /* 0x000fe400078e0004 */
[----:B------:R-:W-:Y:S02]  /*163d0*/  IMAD.MOV.U32 R12, RZ, RZ, RZ ;  /* 0x000000ffff0c7224 */ /* 0x000fe400078e00ff */
[----:B------:R-:W-:Y:S02]  /*163e0*/  IMAD.MOV.U32 R11, RZ, RZ, 0x181f ;  /* 0x0000181fff0b7424 */ /* 0x000fe400078e00ff */
[----:B------:R-:W-:Y:S02]  /*163f0*/  IMAD.MOV.U32 R15, RZ, RZ, -0x1 ;  /* 0xffffffffff0f7424 */ /* 0x000fe400078e00ff */
[----:B------:R-:W-:Y:S02]  /*16400*/  IMAD.MOV.U32 R2, RZ, RZ, R14 ;  /* 0x000000ffff027224 */ /* 0x000fe400078e000e */
[----:B------:R-:W-:-:S07]  /*16410*/  @P0 IMAD R9, R5, 0x2, R17 ;  /* 0x0000000205090824 */ /* 0x000fce00078e0211 */
[----:B------:R-:W-:Y:S05]  /*16420*/  WARPSYNC.COLLECTIVE R15, `(.L_x_1143) ;  /* 0x000000000f087348 */ /* 0x000fea0003c00000 */
[----:B------:R0:W1:Y:S02]  /*16430*/  SHFL.IDX P6, R14, R13, R12, R11 ;  /* 0x0000000c0d0e7389 */ /* 0x00006400000c000b */
[----:B01----:R-:W-:Y:S01]  /*16440*/  ENDCOLLECTIVE ;  /* 0x000000000000791b */ /* 0x003fe20003800000 */
.L_x_1143:
[----:B------:R-:W-:Y:S02]  /*16450*/  IMAD.MOV.U32 R13, RZ, RZ, R6 ;  /* 0x000000ffff0d7224 */ /* 0x000fe400078e0006 */
[----:B------:R-:W-:Y:S01]  /*16460*/  IMAD.MOV.U32 R12, RZ, RZ, 0x1 ;  /* 0x00000001ff0c7424 */ /* 0x000fe200078e00ff */
[----:B------:R-:W-:-:S05]  /*16470*/  @P0 LEA R14, P1, R37, R14, 0x1 ;  /* 0x0000000e250e0211 */ /* 0x000fca00078208ff */
[----:B------:R-:W-:Y:S02]  /*16480*/  @P0 IMAD.X R3, RZ, RZ, R2, P1 ;  /* 0x000000ffff030224 */ /* 0x000fe400008e0602 */
[----:B------:R-:W-:-:S07]  /*16490*/  @P0 IMAD.MOV.U32 R2, RZ, RZ, R14 ;  /* 0x000000ffff020224 */ /* 0x000fce00078e000e */
[----:B------:R-:W-:Y:S05]  /*164a0*/  WARPSYNC.COLLECTIVE R15, `(.L_x_1144) ;  /* 0x000000000f087348 */ /* 0x000fea0003c00000 */
[----:B------:R0:W1:Y:S02]  /*164b0*/  SHFL.IDX P6, R14, R13, R12, R11 ;  /* 0x0000000c0d0e7389 */ /* 0x00006400000c000b */
[----:B01----:R-:W-:Y:S01]  /*164c0*/  ENDCOLLECTIVE ;  /* 0x000000000000791b */ /* 0x003fe20003800000 */
.L_x_1144:
[----:B------:R-:W-:Y:S01]  /*164d0*/  @!PT LDS RZ, [RZ] ;  /* 0x00000000fffff984 */ /* 0x000fe20000000800 */
[----:B------:R-:W-:Y:S01]  /*164e0*/  @!PT LDS RZ, [RZ] ;  /* 0x00000000fffff984 */ /* 0x000fe20000000800 */
[----:B------:R-:W-:Y:S01]  /*164f0*/  @!PT LDS RZ, [RZ] ;  /* 0x00000000fffff984 */ /* 0x000fe20000000800 */
[----:B------:R0:W-:Y:S04]  /*16500*/  @P0 LDGSTS.E.BYPASS.LTC128B.128 [R9+0x1e400], desc[UR36][R2.64], !P4 ;  /* 0x1e40000002090fae */ /* 0x0001e8000e101d64 */
[----:B------:R0:W-:Y:S04]  /*16510*/  @P0 LDGSTS.E.BYPASS.LTC128B.128 [R9+0x21400], desc[UR36][R2.64+0x80], !P3 ;  /* 0x2140008002090fae */ /* 0x0001e8000d901d64 */
[----:B------:R0:W-:Y:S01]  /*16520*/  @P0 LDGSTS.E.BYPASS.LTC128B.128 [R9+0x24400], desc[UR36][R2.64+0x100], !P2 ;  /* 0x2440010002090fae */ /* 0x0001e2000d101d64 */
[----:B------:R-:W-:Y:S01]  /*16530*/  ISETP.GE.AND P0, PT, R7, 0x11, PT ;  /* 0x000000110700780c */ /* 0x000fe20003f06270 */
[----:B------:R-:W-:-:S02]  /*16540*/  IMAD.MOV.U32 R13, RZ, RZ, R4 ;  /* 0x000000ffff0d7224 */ /* 0x000fc400078e0004 */
[----:B------:R-:W-:-:S10]  /*16550*/  IMAD.MOV.U32 R8, RZ, RZ, R14 ;  /* 0x000000ffff087224 */ /* 0x000fd400078e000e */
[----:B0-----:R-:W-:Y:S05]  /*16560*/  WARPSYNC.COLLECTIVE R15, `(.L_x_1145) ;  /* 0x000000000f087348 */ /* 0x001fea0003c00000 */
[----:B------:R1:W2:Y:S02]  /*16570*/  SHFL.IDX P6, R14, R13, R12, R11 ;  /* 0x0000000c0d0e7389 */ /* 0x0002a400000c000b */
[----:B012---:R-:W-:Y:S01]  /*16580*/  ENDCOLLECTIVE ;  /* 0x000000000000791b */ /* 0x007fe20003800000 */
.L_x_1145:
[----:B------:R-:W-:Y:S02]  /*16590*/  @P0 IMAD R25, R5, 0x2, R17 ;  /* 0x0000000205190824 */ /* 0x000fe400078e0211 */
[----:B------:R-:W-:Y:S02]  /*165a0*/  IMAD.MOV.U32 R13, RZ, RZ, R6 ;  /* 0x000000ffff0d7224 */ /* 0x000fe400078e0006 */
[----:B------:R-:W-:Y:S01]  /*165b0*/  IMAD.MOV.U32 R12, RZ, RZ, 0x2 ;  /* 0x00000002ff0c7424 */ /* 0x000fe200078e00ff */
[----:B------:R-:W-:-:S05]  /*165c0*/  @P0 LEA R14, P1, R37, R14, 0x1 ;  /* 0x0000000e250e0211 */ /* 0x000fca00078208ff */
[----:B------:R-:W-:-:S08]  /*165d0*/  @P0 IMAD.MOV.U32 R2, RZ, RZ, R14 ;  /* 0x000000ffff020224 */ /* 0x000fd000078e000e */
[----:B------:R-:W-:Y:S05]  /*165e0*/  WARPSYNC.COLLECTIVE R15, `(.L_x_1146) ;  /* 0x000000000f087348 */ /* 0x000fea0003c00000 */
[----:B------:R0:W1:Y:S02]  /*165f0*/  SHFL.IDX P6, R14, R13, R12, R11 ;  /* 0x0000000c0d0e7389 */ /* 0x00006400000c000b */
[----:B01----:R-:W-:Y:S01]  /*16600*/  ENDCOLLECTIVE ;  /* 0x000000000000791b */ /* 0x003fe20003800000 */
.L_x_1146:
[----:B------:R-:W-:-:S04]  /*16610*/  @P0 IMAD.X R21, RZ, RZ, R8, P1 ;  /* 0x000000ffff150224 */ /* 0x000fc800008e0608 */
[----:B------:R-:W-:-:S05]  /*16620*/  @P0 IMAD.MOV.U32 R3, RZ, RZ, R21 ;  /* 0x000000ffff030224 */ /* 0x000fca00078e0015 */
[----:B------:R-:W-:Y:S01]  /*16630*/  @!PT LDS RZ, [RZ] ;  /* 0x00000000fffff984 */ /* 0x000fe20000000800 */
[----:B------:R-:W-:Y:S01]  /*16640*/  @!PT LDS RZ, [RZ] ;  /* 0x00000000fffff984 */ /* 0x000fe20000000800 */
[----:B------:R-:W-:Y:S01]  /*16650*/  @!PT LDS RZ, [RZ] ;  /* 0x00000000fffff984 */ /* 0x000fe20000000800 */
[----:B------:R0:W-:Y:S01]  /*16660*/  @P0 LDGSTS.E.BYPASS.LTC128B.128 [R25+0x1ec00], desc[UR36][R2.64], !P4 ;  /* 0x1ec0000002190fae */ /* 0x0001e2000e101d64 */
[----:B------:R-:W-:-:S03]  /*16670*/  IMAD.MOV.U32 R13, RZ, RZ, R4 ;  /* 0x000000ffff0d7224 */ /* 0x000fc600078e0004 */
[----:B------:R0:W-:Y:S04]  /*16680*/  @P0 LDGSTS.E.BYPASS.LTC128B.128 [R25+0x21c00], desc[UR36][R2.64+0x80], !P3 ;  /* 0x21c0008002190fae */ /* 0x0001e8000d901d64 */
[----:B------:R0:W-:Y:S01]  /*16690*/  @P0 LDGSTS.E.BYPASS.LTC128B.128 [R25+0x24c00], desc[UR36][R2.64+0x100], !P2 ;  /* 0x24c0010002190fae */ /* 0x0001e2000d101d64 */
[----:B------:R-:W-:Y:S01]  /*166a0*/  ISETP.GE.AND P0, PT, R7, 0x21, PT ;  /* 0x000000210700780c */ /* 0x000fe20003f06270 */
[----:B------:R-:W-:-:S12]  /*166b0*/  IMAD.MOV.U32 R8, RZ, RZ, R14 ;  /* 0x000000ffff087224 */ /* 0x000fd800078e000e */
[----:B0-----:R-:W-:Y:S05]  /*166c0*/  WARPSYNC.COLLECTIVE R15, `(.L_x_1147) ;  /* 0x000000000f087348 */ /* 0x001fea0003c00000 */
[----:B------:R1:W2:Y:S02]  /*166d0*/  SHFL.IDX P6, R14, R13, R12, R11 ;  /* 0x0000000c0d0e7389 */ /* 0x0002a400000c000b */
[----:B012---:R-:W-:Y:S01]  /*166e0*/  ENDCOLLECTIVE ;  /* 0x000000000000791b */ /* 0x007fe20003800000 */
.L_x_1147:
        /* <DEDUP_REMOVED lines=8> */
.L_x_1148:
        /* <DEDUP_REMOVED lines=14> */
.L_x_1149:
        /* <DEDUP_REMOVED lines=8> */
.L_x_1150:
        /* <DEDUP_REMOVED lines=14> */
.L_x_1151:
        /* <DEDUP_REMOVED lines=8> */
.L_x_1152:
        /* <DEDUP_REMOVED lines=9> */
[----:B------:R-:W-:-:S07]  /*16ac0*/  IMAD.MOV.U32 R8, RZ, RZ, R14 ;  /* 0x000000ffff087224 */ /* 0x000fce00078e000e */
[----:B0-----:R-:W-:Y:S05]  /*16ad0*/  WARPSYNC.COLLECTIVE R15, `(.L_x_1153) ;  /* 0x000000000f087348 */ /* 0x001fea0003c00000 */
[----:B------:R1:W2:Y:S02]  /*16ae0*/  SHFL.IDX P6, R14, R13, R12, R11 ;  /* 0x0000000c0d0e7389 */ /* 0x0002a400000c000b */
[----:B012---:R-:W-:Y:S01]  /*16af0*/  ENDCOLLECTIVE ;  /* 0x000000000000791b */ /* 0x007fe20003800000 */
.L_x_1153:
[----:B------:R-:W-:Y:S05]  /*16b00*/  BRA `(.L_x_1154) ;  /* 0xffffffc800847947 */ /* 0x000fea000383ffff */
.L_x_1094:
[----:B------:R-:W-:Y:S02]  /*16b10*/  IMAD.MOV.U32 R13, RZ, RZ, R5 ;  /* 0x000000ffff0d7224 */ /* 0x000fe400078e0005 */
[----:B------:R-:W-:Y:S02]  /*16b20*/  IMAD.MOV.U32 R12, RZ, RZ, RZ ;  /* 0x000000ffff0c7224 */ /* 0x000fe400078e00ff */
[----:B------:R-:W-:Y:S02]  /*16b30*/  IMAD.MOV.U32 R11, RZ, RZ, 0x181f ;  /* 0x0000181fff0b7424 */ /* 0x000fe400078e00ff */
[----:B------:R-:W-:Y:S02]  /*16b40*/  IMAD.MOV.U32 R15, RZ, RZ, -0x1 ;  /* 0xffffffffff0f7424 */ /* 0x000fe400078e00ff */
[----:B------:R-:W-:-:S07]  /*16b50*/  VIADD R4, R36, UR44 ;  /* 0x0000002c24047c36 */ /* 0x000fce0008000000 */
[----:B------:R-:W-:Y:S05]  /*16b60*/  WARPSYNC.COLLECTIVE R15, `(.L_x_1155) ;  /* 0x000000000f087348 */ /* 0x000fea0003c00000 */
[----:B------:R0:W1:Y:S02]  /*16b70*/  SHFL.IDX P6, R14, R13, R12, R11 ;  /* 0x0000000c0d0e7389 */ /* 0x00006400000c000b */
[----:B01----:R-:W-:Y:S01]  /*16b80*/  ENDCOLLECTIVE ;  /* 0x000000000000791b */ /* 0x003fe20003800000 */
.L_x_1155:
[C---:B------:R-:W-:Y:S01]  /*16b90*/  VIADD R6, R4.reuse, 0x10 ;  /* 0x0000001004067836 */ /* 0x040fe20000000000 */
[----:B------:R-:W-:Y:S01]  /*16ba0*/  ISETP.GE.AND P0, PT, R4, UR39, PT ;  /* 0x0000002704007c0c */ /* 0x000fe2000bf06270 */
[----:B------:R-:W-:Y:S02]  /*16bb0*/  IMAD.MOV.U32 R13, RZ, RZ, R0 ;  /* 0x000000ffff0d7224 */ /* 0x000fe400078e0000 */
[----:B------:R-:W-:-:S10]  /*16bc0*/  IMAD.MOV.U32 R2, RZ, RZ, R14 ;  /* 0x000000ffff027224 */ /* 0x000fd400078e000e */
[----:B------:R-:W-:Y:S05]  /*16bd0*/  WARPSYNC.COLLECTIVE R15, `(.L_x_1156) ;  /* 0x000000000f087348 */ /* 0x000fea0003c00000 */
[----:B------:R0:W1:Y:S02]  /*16be0*/  SHFL.IDX P6, R14, R13, R12, R11 ;  /* 0x0000000c0d0e7389 */ /* 0x00006400000c000b */
[----:B01----:R-:W-:Y:S01]  /*16bf0*/  ENDCOLLECTIVE ;  /* 0x000000000000791b */ /* 0x003fe20003800000 */
.L_x_1156:
        /* <DEDUP_REMOVED lines=8> */
.L_x_1157:
[----:B------:R-:W-:Y:S01]  /*16c80*/  @!PT LDS RZ, [RZ] ;  /* 0x00000000fffff984 */ /* 0x000fe20000000800 */
[----:B------:R-:W-:Y:S01]  /*16c90*/  @!PT LDS RZ, [RZ] ;  /* 0x00000000fffff984 */ /* 0x000fe20000000800 */
[----:B------:R-:W-:Y:S01]  /*16ca0*/  @!PT LDS RZ, [RZ] ;  /* 0x00000000fffff984 */ /* 0x000fe20000000800 */
[----:B------:R0:W-:Y:S04]  /*16cb0*/  @!P0 LDGSTS.E.BYPASS.LTC128B.128 [R31+0x12400], desc[UR36][R2.64], !P3 ;  /* 0x12400000021f8fae */ /* 0x0001e8000d901d64 */
[----:B------:R0:W-:Y:S04]  /*16cc0*/  @!P0 LDGSTS.E.BYPASS.LTC128B.128 [R31+0x16400], desc[UR36][R2.64+0x80], !P4 ;  /* 0x16400080021f8fae */ /* 0x0001e8000e101d64 */
[----:B------:R0:W-:Y:S01]  /*16cd0*/  @!P0 LDGSTS.E.BYPASS.LTC128B.128 [R31+0x1a400], desc[UR36][R2.64+0x100], !P5 ;  /* 0x1a400100021f8fae */ /* 0x0001e2000e901d64 */
[----:B------:R-:W-:Y:S01]  /*16ce0*/  ISETP.GE.AND P0, PT, R6, UR39, PT ;  /* 0x0000002706007c0c */ /* 0x000fe2000bf06270 */
[----:B------:R-:W-:-:S02]  /*16cf0*/  IMAD.MOV.U32 R13, RZ, RZ, R0 ;  /* 0x000000ffff0d7224 */ /* 0x000fc400078e0000 */
[----:B------:R-:W-:-:S10]  /*16d00*/  IMAD.MOV.U32 R6, RZ, RZ, R14 ;  /* 0x000000ffff067224 */ /* 0x000fd400078e000e */
[----:B0-----:R-:W-:Y:S05]  /*16d10*/  WARPSYNC.COLLECTIVE R15, `(.L_x_1158) ;  /* 0x000000000f087348 */ /* 0x001fea0003c00000 */
[----:B------:R1:W2:Y:S02]  /*16d20*/  SHFL.IDX P6, R14, R13, R12, R11 ;  /* 0x0000000c0d0e7389 */ /* 0x0002a400000c000b */
[----:B012---:R-:W-:Y:S01]  /*16d30*/  ENDCOLLECTIVE ;  /* 0x000000000000791b */ /* 0x007fe20003800000 */
.L_x_1158:
[----:B------:R-:W-:Y:S02]  /*16d40*/  IMAD.MOV.U32 R13, RZ, RZ, R5 ;  /* 0x000000ffff0d7224 */ /* 0x000fe400078e0005 */
[----:B------:R-:W-:Y:S01]  /*16d50*/  IMAD.MOV.U32 R12, RZ, RZ, 0x2 ;  /* 0x00000002ff0c7424 */ /* 0x000fe200078e00ff */
[----:B------:R-:W-:-:S05]  /*16d60*/  @!P0 LEA R14, P1, R37, R14, 0x1 ;  /* 0x0000000e250e8211 */ /* 0x000fca00078208ff */
[----:B------:R-:W-:-:S08]  /*16d70*/  @!P0 IMAD.MOV.U32 R2, RZ, RZ, R14 ;  /* 0x000000ffff028224 */ /* 0x000fd000078e000e */
[----:B------:R-:W-:Y:S05]  /*16d80*/  WARPSYNC.COLLECTIVE R15, `(.L_x_1159) ;  /* 0x000000000f087348 */ /* 0x000fea0003c00000 */
[----:B------:R0:W1:Y:S02]  /*16d90*/  SHFL.IDX P6, R14, R13, R12, R11 ;  /* 0x0000000c0d0e7389 */ /* 0x00006400000c000b */
[----:B01----:R-:W-:Y:S01]  /*16da0*/  ENDCOLLECTIVE ;  /* 0x000000000000791b */ /* 0x003fe20003800000 */
.L_x_1159:
[----:B------:R-:W-:Y:S02]  /*16db0*/  @!P0 IMAD.X R7, RZ, RZ, R6, P1 ;  /* 0x000000ffff078224 */ /* 0x000fe400008e0606 */
[----:B------:R-:W-:Y:S02]  /*16dc0*/  VIADD R6, R4, 0x20 ;  /* 0x0000002004067836 */ /* 0x000fe40000000000 */
[----:B------:R-:W-:-:S05]  /*16dd0*/  @!P0 IMAD.MOV.U32 R3, RZ, RZ, R7 ;  /* 0x000000ffff038224 */ /* 0x000fca00078e0007 */
        /* <DEDUP_REMOVED lines=12> */
.L_x_1160:
[----:B------:R-:W-:Y:S02]  /*16ea0*/  IMAD.MOV.U32 R13, RZ, RZ, R5 ;  /* 0x000000ffff0d7224 */ /* 0x000fe400078e0005 */
[----:B------:R-:W-:Y:S01]  /*16eb0*/  IMAD.MOV.U32 R12, RZ, RZ, 0x3 ;  /* 0x00000003ff0c7424 */ /* 0x000fe200078e00ff */
[----:B------:R-:W-:-:S05]  /*16ec0*/  @!P0 LEA R14, P1, R37, R14, 0x1 ;  /* 0x0000000e250e8211 */ /* 0x000fca00078208ff */
[----:B------:R-:W-:-:S08]  /*16ed0*/  @!P0 IMAD.MOV.U32 R2, RZ, RZ, R14 ;  /* 0x000000ffff028224 */ /* 0x000fd000078e000e */
[----:B------:R-:W-:Y:S05]  /*16ee0*/  WARPSYNC.COLLECTIVE R15, `(.L_x_1161) ;  /* 0x000000000f087348 */ /* 0x000fea0003c00000 */
[----:B------:R0:W1:Y:S02]  /*16ef0*/  SHFL.IDX P6, R14, R13, R12, R11 ;  /* 0x0000000c0d0e7389 */ /* 0x00006400000c000b */
[----:B01----:R-:W-:Y:S01]  /*16f00*/  ENDCOLLECTIVE ;  /* 0x000000000000791b */ /* 0x003fe20003800000 */
.L_x_1161:
        /* <DEDUP_REMOVED lines=15> */
.L_x_1162:
[----:B------:R-:W-:Y:S02]  /*17000*/  IMAD.MOV.U32 R13, RZ, RZ, R5 ;  /* 0x000000ffff0d7224 */ /* 0x000fe400078e0005 */
[----:B------:R-:W-:Y:S01]  /*17010*/  IMAD.MOV.U32 R12, RZ, RZ, 0x4 ;  /* 0x00000004ff0c7424 */ /* 0x000fe200078e00ff */
[----:B------:R-:W-:-:S05]  /*17020*/  @!P0 LEA R14, P1, R37, R14, 0x1 ;  /* 0x0000000e250e8211 */ /* 0x000fca00078208ff */
[----:B------:R-:W-:-:S08]  /*17030*/  @!P0 IMAD.MOV.U32 R2, RZ, RZ, R14 ;  /* 0x000000ffff028224 */ /* 0x000fd000078e000e */
[----:B------:R-:W-:Y:S05]  /*17040*/  WARPSYNC.COLLECTIVE R15, `(.L_x_1163) ;  /* 0x000000000f087348 */ /* 0x000fea0003c00000 */
[----:B------:R0:W1:Y:S02]  /*17050*/  SHFL.IDX P6, R14, R13, R12, R11 ;  /* 0x0000000c0d0e7389 */ /* 0x00006400000c000b */
[----:B01----:R-:W-:Y:S01]  /*17060*/  ENDCOLLECTIVE ;  /* 0x000000000000791b */ /* 0x003fe20003800000 */
.L_x_1163:
        /* <DEDUP_REMOVED lines=15> */
.L_x_1164:
[----:B------:R-:W-:Y:S02]  /*17160*/  IMAD.MOV.U32 R13, RZ, RZ, R5 ;  /* 0x000000ffff0d7224 */ /* 0x000fe400078e0005 */
[----:B------:R-:W-:Y:S01]  /*17170*/  IMAD.MOV.U32 R12, RZ, RZ, 0x5 ;  /* 0x00000005ff0c7424 */ /* 0x000fe200078e00ff */
[----:B------:R-:W-:-:S05]  /*17180*/  @!P0 LEA R14, P1, R37, R14, 0x1 ;  /* 0x0000000e250e8211 */ /* 0x000fca00078208ff */
[----:B------:R-:W-:-:S08]  /*17190*/  @!P0 IMAD.MOV.U32 R2, RZ, RZ, R14 ;  /* 0x000000ffff028224 */ /* 0x000fd000078e000e */
[----:B------:R-:W-:Y:S05]  /*171a0*/  WARPSYNC.COLLECTIVE R15, `(.L_x_1165) ;  /* 0x000000000f087348 */ /* 0x000fea0003c00000 */
[----:B------:R0:W1:Y:S02]  /*171b0*/  SHFL.IDX P6, R14, R13, R12, R11 ;  /* 0x0000000c0d0e7389 */ /* 0x00006400000c000b */
[----:B01----:R-:W-:Y:S01]  /*171c0*/  ENDCOLLECTIVE ;  /* 0x000000000000791b */ /* 0x003fe20003800000 */
.L_x_1165:
        /* <DEDUP_REMOVED lines=15> */
.L_x_1166:
[----:B------:R-:W-:Y:S02]  /*172c0*/  IMAD.MOV.U32 R13, RZ, RZ, R5 ;  /* 0x000000ffff0d7224 */ /* 0x000fe400078e0005 */
[----:B------:R-:W-:Y:S01]  /*172d0*/  IMAD.MOV.U32 R12, RZ, RZ, 0x6 ;  /* 0x00000006ff0c7424 */ /* 0x000fe200078e00ff */
[----:B------:R-:W-:-:S05]  /*172e0*/  @!P0 LEA R14, P1, R37, R14, 0x1 ;  /* 0x0000000e250e8211 */ /* 0x000fca00078208ff */
[----:B------:R-:W-:-:S08]  /*172f0*/  @!P0 IMAD.MOV.U32 R2, RZ, RZ, R14 ;  /* 0x000000ffff028224 */ /* 0x000fd000078e000e */
[----:B------:R-:W-:Y:S05]  /*17300*/  WARPSYNC.COLLECTIVE R15, `(.L_x_1167) ;  /* 0x000000000f087348 */ /* 0x000fea0003c00000 */
[----:B------:R0:W1:Y:S02]  /*17310*/  SHFL.IDX P6, R14, R13, R12, R11 ;  /* 0x0000000c0d0e7389 */ /* 0x00006400000c000b */
[----:B01----:R-:W-:Y:S01]  /*17320*/  ENDCOLLECTIVE ;  /* 0x000000000000791b */ /* 0x003fe20003800000 */
.L_x_1167:
        /* <DEDUP_REMOVED lines=15> */
.L_x_1168:
[----:B------:R-:W-:Y:S02]  /*17420*/  IMAD.MOV.U32 R13, RZ, RZ, R5 ;  /* 0x000000ffff0d7224 */ /* 0x000fe400078e0005 */
[----:B------:R-:W-:Y:S01]  /*17430*/  IMAD.MOV.U32 R12, RZ, RZ, 0x7 ;  /* 0x00000007ff0c7424 */ /* 0x000fe200078e00ff */
[----:B------:R-:W-:-:S05]  /*17440*/  @!P0 LEA R14, P1, R37, R14, 0x1 ;  /* 0x0000000e250e8211 */ /* 0x000fca00078208ff */
[----:B------:R-:W-:-:S08]  /*17450*/  @!P0 IMAD.MOV.U32 R2, RZ, RZ, R14 ;  /* 0x000000ffff028224 */ /* 0x000fd000078e000e */
[----:B------:R-:W-:Y:S05]  /*17460*/  WARPSYNC.COLLECTIVE R15, `(.L_x_1169) ;  /* 0x000000000f087348 */ /* 0x000fea0003c00000 */
[----:B------:R0:W1:Y:S02]  /*17470*/  SHFL.IDX P6, R14, R13, R12, R11 ;  /* 0x0000000c0d0e7389 */ /* 0x00006400000c000b */
[----:B01----:R-:W-:Y:S01]  /*17480*/  ENDCOLLECTIVE ;  /* 0x000000000000791b */ /* 0x003fe20003800000 */
.L_x_1169:
[----:B------:R-:W-:-:S04]  /*17490*/  @!P0 IMAD.X R7, RZ, RZ, R6, P1 ;  /* 0x000000ffff078224 */ /* 0x000fc800008e0606 */
        /* <DEDUP_REMOVED lines=8> */
[----:B------:R-:W-:-:S07]  /*17520*/  IMAD.MOV.U32 R6, RZ, RZ, R14 ;  /* 0x000000ffff067224 */ /* 0x000fce00078e000e */
[----:B0-----:R-:W-:Y:S05]  /*17530*/  WARPSYNC.COLLECTIVE R15, `(.L_x_1170) ;  /* 0x000000000f087348 */ /* 0x001fea0003c00000 */
[----:B------:R1:W2:Y:S02]  /*17540*/  SHFL.IDX P6, R14, R13, R12, R11 ;  /* 0x0000000c0d0e7389 */ /* 0x0002a400000c000b */
[----:B012---:R-:W-:Y:S01]  /*17550*/  ENDCOLLECTIVE ;  /* 0x000000000000791b */ /* 0x007fe20003800000 */
.L_x_1170:
[----:B------:R-:W-:Y:S05]  /*17560*/  BRA `(.L_x_1171) ;  /* 0xffffffc800a47947 */ /* 0x000fea000383ffff */
.L_x_1097:
[----:B0-----:R0:W1:Y:S02]  /*17570*/  SYNCS.PHASECHK.TRANS64.TRYWAIT P0, [R17+URZ+0x30820], R0 ;  /* 0x03082000110075a7 */ /* 0x001064000800017f */
[----:B-1----:R-:W-:Y:S05]  /*17580*/  @!P0 NANOSLEEP.SYNCS 0x989680 ;  /* 0x009896800000895d */ /* 0x002fea0003900000 */
[----:B------:R-:W1:Y:S02]  /*17590*/  @!P0 SYNCS.PHASECHK.TRANS64 P0, [R17+URZ+0x30820], R0 ;  /* 0x03082000110085a7 */ /* 0x000e64000800007f */
[----:B-1----:R-:W-:Y:S05]  /*175a0*/  @!P0 BRA `(.L_x_1097) ;  /* 0xfffffffc00f08947 */ /* 0x002fea000383ffff */
[----:B------:R-:W-:Y:S05]  /*175b0*/  BRA `(.L_x_1172) ;  /* 0xffffffcc00087947 */ /* 0x000fea000383ffff */
.L_x_1101:
[----:B0-----:R0:W1:Y:S02]  /*175c0*/  SYNCS.PHASECHK.TRANS64.TRYWAIT P0, [R6+URZ+0x30840], R3 ;  /* 0x03084003060075a7 */ /* 0x001064000800017f */
[----:B-1----:R-:W-:Y:S05]  /*175d0*/  @!P0 NANOSLEEP.SYNCS 0x989680 ;  /* 0x009896800000895d */ /* 0x002fea0003900000 */
[----:B------:R-:W1:Y:S02]  /*175e0*/  @!P0 SYNCS.PHASECHK.TRANS64 P0, [R6+URZ+0x30840], R3 ;  /* 0x03084003060085a7 */ /* 0x000e64000800007f */
[----:B-1----:R-:W-:Y:S05]  /*175f0*/  @!P0 BRA `(.L_x_1101) ;  /* 0xfffffffc00f08947 */ /* 0x002fea000383ffff */
[----:B------:R-:W-:Y:S05]  /*17600*/  BRA `(.L_x_1173) ;  /* 0xffffffcc00c87947 */ /* 0x000fea000383ffff */
.L_x_1102:
        /* <DEDUP_REMOVED lines=8> */
.L_x_1175:
[----:B------:R-:W-:Y:S05]  /*17690*/  BSYNC B1 ;  /* 0x0000000000017941 */ /* 0x000fea0003800000 */
.L_x_1174:
        /* <DEDUP_REMOVED lines=9> */
.L_x_1176:
[----:B------:R-:W-:Y:S02]  /*17730*/  IMAD R8, R8, 0x2, R17 ;  /* 0x0000000208087824 */ /* 0x000fe400078e0211 */
[----:B------:R-:W-:Y:S02]  /*17740*/  IMAD.MOV.U32 R13, RZ, RZ, R10 ;  /* 0x000000ffff0d7224 */ /* 0x000fe400078e000a */
[----:B------:R-:W-:Y:S01]  /*17750*/  IMAD.MOV.U32 R12, RZ, RZ, 0x1 ;  /* 0x00000001ff0c7424 */ /* 0x000fe200078e00ff */
[----:B------:R-:W-:-:S13]  /*17760*/  IADD3 R2, P0, R14, R4, RZ ;  /* 0x000000040e027210 */ /* 0x000fda0007f1e0ff */
[----:B------:R-:W-:Y:S05]  /*17770*/  WARPSYNC.COLLECTIVE R15, `(.L_x_1177) ;  /* 0x000000000f087348 */ /* 0x000fea0003c00000 */
[----:B------:R0:W1:Y:S02]  /*17780*/  SHFL.IDX P6, R14, R13, R12, R11 ;  /* 0x0000000c0d0e7389 */ /* 0x00006400000c000b */
[----:B01----:R-:W-:Y:S01]  /*17790*/  ENDCOLLECTIVE ;  /* 0x000000000000791b */ /* 0x003fe20003800000 */
.L_x_1177:
[----:B------:R-:W-:-:S05]  /*177a0*/  IMAD.X R3, RZ, RZ, R3, P0 ;  /* 0x000000ffff037224 */ /* 0x000fca00000e0603 */
[----:B------:R-:W-:Y:S01]  /*177b0*/  @!PT LDS RZ, [RZ] ;  /* 0x00000000fffff984 */ /* 0x000fe20000000800 */
[----:B------:R-:W-:Y:S01]  /*177c0*/  @!PT LDS RZ, [RZ] ;  /* 0x00000000fffff984 */ /* 0x000fe20000000800 */
[----:B------:R-:W-:Y:S01]  /*177d0*/  @!PT LDS RZ, [RZ] ;  /* 0x00000000fffff984 */ /* 0x000fe20000000800 */
[----:B------:R-:W-:Y:S04]  /*177e0*/  LDGSTS.E.BYPASS.LTC128B.128 [R8+0x1e400], desc[UR36][R2.64], !P3 ;  /* 0x1e40000002087fae */ /* 0x000fe8000d901d64 */
[----:B------:R-:W-:Y:S01]  /*177f0*/  LDGSTS.E.BYPASS.LTC128B.128 [R8+0x21400], desc[UR36][R2.64+0x80], !P2 ;  /* 0x2140008002087fae */ /* 0x000fe2000d101d64 */
[----:B------:R-:W-:-:S03]  /*17800*/  IMAD.MOV.U32 R13, RZ, RZ, R7 ;  /* 0x000000ffff0d7224 */ /* 0x000fc600078e0007 */
[----:B------:R0:W-:Y:S02]  /*17810*/  LDGSTS.E.BYPASS.LTC128B.128 [R8+0x24400], desc[UR36][R2.64+0x100], !P1 ;  /* 0x2440010002087fae */ /* 0x0001e4000c901d64 */
[----:B0-----:R-:W-:-:S07]  /*17820*/  IMAD.MOV.U32 R3, RZ, RZ, R14 ;  /* 0x000000ffff037224 */ /* 0x001fce00078e000e */
[----:B------:R-:W-:Y:S05]  /*17830*/  WARPSYNC.COLLECTIVE R15, `(.L_x_1178) ;  /* 0x000000000f087348 */ /* 0x000fea0003c00000 */
[----:B------:R0:W1:Y:S02]  /*17840*/  SHFL.IDX P6, R14, R13, R12, R11 ;  /* 0x0000000c0d0e7389 */ /* 0x00006400000c000b */
[----:B01----:R-:W-:Y:S01]  /*17850*/  ENDCOLLECTIVE ;  /* 0x000000000000791b */ /* 0x003fe20003800000 */
.L_x_1178:
[----:B------:R-:W-:Y:S02]  /*17860*/  IMAD.MOV.U32 R13, RZ, RZ, R10 ;  /* 0x000000ffff0d7224 */ /* 0x000fe400078e000a */
[----:B------:R-:W-:Y:S01]  /*17870*/  IMAD.MOV.U32 R12, RZ, RZ, 0x2 ;  /* 0x00000002ff0c7424 */ /* 0x000fe200078e00ff */
[----:B------:R-:W-:-:S13]  /*17880*/  IADD3 R2, P0, R14, R4, RZ ;  /* 0x000000040e027210 */ /* 0x000fda0007f1e0ff */
[----:B------:R-:W-:Y:S05]  /*17890*/  WARPSYNC.COLLECTIVE R15, `(.L_x_1179) ;  /* 0x000000000f087348 */ /* 0x000fea0003c00000 */
[----:B------:R0:W1:Y:S02]  /*178a0*/  SHFL.IDX P6, R14, R13, R12, R11 ;  /* 0x0000000c0d0e7389 */ /* 0x00006400000c000b */
[----:B01----:R-:W-:Y:S01]  /*178b0*/  ENDCOLLECTIVE ;  /* 0x000000000000791b */ /* 0x003fe20003800000 */
.L_x_1179:
        /* <DEDUP_REMOVED lines=12> */
.L_x_1180:
[----:B------:R-:W-:Y:S02]  /*17980*/  IMAD.MOV.U32 R13, RZ, RZ, R10 ;  /* 0x000000ffff0d7224 */ /* 0x000fe400078e000a */
[----:B------:R-:W-:Y:S01]  /*17990*/  IMAD.MOV.U32 R12, RZ, RZ, 0x3 ;  /* 0x00000003ff0c7424 */ /* 0x000fe200078e00ff */
[----:B------:R-:W-:-:S13]  /*179a0*/  IADD3 R2, P0, R14, R4, RZ ;  /* 0x000000040e027210 */ /* 0x000fda0007f1e0ff */
[----:B------:R-:W-:Y:S05]  /*179b0*/  WARPSYNC.COLLECTIVE R15, `(.L_x_1181) ;  /* 0x000000000f087348 */ /* 0x000fea0003c00000 */
[----:B------:R0:W1:Y:S02]  /*179c0*/  SHFL.IDX P6, R14, R13, R12, R11 ;  /* 0x0000000c0d0e7389 */ /* 0x00006400000c000b */
[----:B01----:R-:W-:Y:S01]  /*179d0*/  ENDCOLLECTIVE ;  /* 0x000000000000791b */ /* 0x003fe20003800000 */
.L_x_1181:
        /* <DEDUP_REMOVED lines=12> */
.L_x_1182:
[----:B------:R-:W-:Y:S02]  /*17aa0*/  IMAD.MOV.U32 R13, RZ, RZ, R10 ;  /* 0x000000ffff0d7224 */ /* 0x000fe400078e000a */
[----:B------:R-:W-:Y:S01]  /*17ab0*/  IMAD.MOV.U32 R12, RZ, RZ, 0x4 ;  /* 0x00000004ff0c7424 */ /* 0x000fe200078e00ff */
[----:B------:R-:W-:-:S13]  /*17ac0*/  IADD3 R2, P0, R14, R4, RZ ;  /* 0x000000040e027210 */ /* 0x000fda0007f1e0ff */
[----:B------:R-:W-:Y:S05]  /*17ad0*/  WARPSYNC.COLLECTIVE R15, `(.L_x_1183) ;  /* 0x000000000f087348 */ /* 0x000fea0003c00000 */
[----:B------:R0:W1:Y:S02]  /*17ae0*/  SHFL.IDX P6, R14, R13, R12, R11 ;  /* 0x0000000c0d0e7389 */ /* 0x00006400000c000b */
[----:B01----:R-:W-:Y:S01]  /*17af0*/  ENDCOLLECTIVE ;  /* 0x000000000000791b */ /* 0x003fe20003800000 */
.L_x_1183:
        /* <DEDUP_REMOVED lines=12> */
.L_x_1184:
[----:B------:R-:W-:Y:S02]  /*17bc0*/  IMAD.MOV.U32 R13, RZ, RZ, R10 ;  /* 0x000000ffff0d7224 */ /* 0x000fe400078e000a */
[----:B------:R-:W-:Y:S01]  /*17bd0*/  IMAD.MOV.U32 R12, RZ, RZ, 0x5 ;  /* 0x00000005ff0c7424 */ /* 0x000fe200078e00ff */
[----:B------:R-:W-:-:S13]  /*17be0*/  IADD3 R2, P0, R14, R4, RZ ;  /* 0x000000040e027210 */ /* 0x000fda0007f1e0ff */
[----:B------:R-:W-:Y:S05]  /*17bf0*/  WARPSYNC.COLLECTIVE R15, `(.L_x_1185) ;  /* 0x000000000f087348 */ /* 0x000fea0003c00000 */
[----:B------:R0:W1:Y:S02]  /*17c00*/  SHFL.IDX P6, R14, R13, R12, R11 ;  /* 0x0000000c0d0e7389 */ /* 0x00006400000c000b */
[----:B01----:R-:W-:Y:S01]  /*17c10*/  ENDCOLLECTIVE ;  /* 0x000000000000791b */ /* 0x003fe20003800000 */
.L_x_1185:
        /* <DEDUP_REMOVED lines=12> */
.L_x_1186:
[----:B------:R-:W-:Y:S05]  /*17ce0*/  BRA `(.L_x_1187) ;  /* 0xffffffcc00187947 */ /* 0x000fea000383ffff */
.L_x_1107:
[----:B0-----:R0:W1:Y:S02]  /*17cf0*/  SYNCS.PHASECHK.TRANS64.TRYWAIT P0, [R6+URZ+0x30860], R3 ;  /* 0x03086003060075a7 */ /* 0x001064000800017f */
[----:B-1----:R-:W-:Y:S05]  /*17d00*/  @!P0 NANOSLEEP.SYNCS 0x989680 ;  /* 0x009896800000895d */ /* 0x002fea0003900000 */
[----:B------:R-:W1:Y:S02]  /*17d10*/  @!P0 SYNCS.PHASECHK.TRANS64 P0, [R6+URZ+0x30860], R3 ;  /* 0x03086003060085a7 */ /* 0x000e64000800007f */
[----:B-1----:R-:W-:Y:S05]  /*17d20*/  @!P0 BRA `(.L_x_1107) ;  /* 0xfffffffc00f08947 */ /* 0x002fea000383ffff */
[----:B------:R-:W-:Y:S05]  /*17d30*/  BRA `(.L_x_1188) ;  /* 0xffffffcc00747947 */ /* 0x000fea000383ffff */
.L_x_1108:
        /* <DEDUP_REMOVED lines=8> */
.L_x_1190:
[----:B------:R-:W-:Y:S05]  /*17dc0*/  BSYNC B1 ;  /* 0x0000000000017941 */ /* 0x000fea0003800000 */
.L_x_1189:
        /* <DEDUP_REMOVED lines=9> */
.L_x_1191:
[----:B------:R-:W-:Y:S02]  /*17e60*/  IMAD.MOV.U32 R13, RZ, RZ, R19 ;  /* 0x000000ffff0d7224 */ /* 0x000fe400078e0013 */
[----:B------:R-:W-:Y:S01]  /*17e70*/  IMAD.MOV.U32 R12, RZ, RZ, 0x1 ;  /* 0x00000001ff0c7424 */ /* 0x000fe200078e00ff */
[----:B------:R-:W-:-:S13]  /*17e80*/  IADD3 R2, P0, R14, R4, RZ ;  /* 0x000000040e027210 */ /* 0x000fda0007f1e0ff */
[----:B------:R-:W-:Y:S05]  /*17e90*/  WARPSYNC.COLLECTIVE R15, `(.L_x_1192) ;  /* 0x000000000f087348 */ /* 0x000fea0003c00000 */
[----:B------:R0:W1:Y:S02]  /*17ea0*/  SHFL.IDX P6, R14, R13, R12, R11 ;  /* 0x0000000c0d0e7389 */ /* 0x00006400000c000b */
[----:B01----:R-:W-:Y:S01]  /*17eb0*/  ENDCOLLECTIVE ;  /* 0x000000000000791b */ /* 0x003fe20003800000 */
.L_x_1192:
        /* <DEDUP_REMOVED lines=15> */
.L_x_1193:
[----:B------:R-:W-:Y:S02]  /*17fb0*/  IMAD.MOV.U32 R13, RZ, RZ, R19 ;  /* 0x000000ffff0d7224 */ /* 0x000fe400078e0013 */
[----:B------:R-:W-:Y:S01]  /*17fc0*/  IMAD.MOV.U32 R12, RZ, RZ, 0x2 ;  /* 0x00000002ff0c7424 */ /* 0x000fe200078e00ff */
[----:B------:R-:W-:-:S13]  /*17fd0*/  IADD3 R2, P0, R14, R4, RZ ;  /* 0x000000040e027210 */ /* 0x000fda0007f1e0ff */
[----:B------:R-:W-:Y:S05]  /*17fe0*/  WARPSYNC.COLLECTIVE R15, `(.L_x_1194) ;  /* 0x000000000f087348 */ /* 0x000fea0003c00000 */
[----:B------:R0:W1:Y:S02]  /*17ff0*/  SHFL.IDX P6, R14, R13, R12, R11 ;  /* 0x0000000c0d0e7389 */ /* 0x00006400000c000b */
[----:B01----:R-:W-:Y:S01]  /*18000*/  ENDCOLLECTIVE ;  /* 0x000000000000791b */ /* 0x003fe20003800000 */
.L_x_1194:
        /* <DEDUP_REMOVED lines=15> */
.L_x_1195:
[----:B------:R-:W-:Y:S02]  /*18100*/  IMAD.MOV.U32 R13, RZ, RZ, R19 ;  /* 0x000000ffff0d7224 */ /* 0x000fe400078e0013 */
[----:B------:R-:W-:Y:S01]  /*18110*/  IMAD.MOV.U32 R12, RZ, RZ, 0x3 ;  /* 0x00000003ff0c7424 */ /* 0x000fe200078e00ff */
[----:B------:R-:W-:-:S13]  /*18120*/  IADD3 R2, P0, R14, R4, RZ ;  /* 0x000000040e027210 */ /* 0x000fda0007f1e0ff */
[----:B------:R-:W-:Y:S05]  /*18130*/  WARPSYNC.COLLECTIVE R15, `(.L_x_1196) ;  /* 0x000000000f087348 */ /* 0x000fea0003c00000 */
[----:B------:R0:W1:Y:S02]  /*18140*/  SHFL.IDX P6, R14, R13, R12, R11 ;  /* 0x0000000c0d0e7389 */ /* 0x00006400000c000b */
[----:B01----:R-:W-:Y:S01]  /*18150*/  ENDCOLLECTIVE ;  /* 0x000000000000791b */ /* 0x003fe20003800000 */
.L_x_1196:
        /* <DEDUP_REMOVED lines=15> */
.L_x_1197:
[----:B------:R-:W-:Y:S02]  /*18250*/  IMAD.MOV.U32 R13, RZ, RZ, R19 ;  /* 0x000000ffff0d7224 */ /* 0x000fe400078e0013 */
[----:B------:R-:W-:Y:S01]  /*18260*/  IMAD.MOV.U32 R12, RZ, RZ, 0x4 ;  /* 0x00000004ff0c7424 */ /* 0x000fe200078e00ff */
[----:B------:R-:W-:-:S13]  /*18270*/  IADD3 R2, P0, R14, R4, RZ ;  /* 0x000000040e027210 */ /* 0x000fda0007f1e0ff */
[----:B------:R-:W-:Y:S05]  /*18280*/  WARPSYNC.COLLECTIVE R15, `(.L_x_1198) ;  /* 0x000000000f087348 */ /* 0x000fea0003c00000 */
[----:B------:R0:W1:Y:S02]  /*18290*/  SHFL.IDX P6, R14, R13, R12, R11 ;  /* 0x0000000c0d0e7389 */ /* 0x00006400000c000b */
[----:B01----:R-:W-:Y:S01]  /*182a0*/  ENDCOLLECTIVE ;  /* 0x000000000000791b */ /* 0x003fe20003800000 */
.L_x_1198:
        /* <DEDUP_REMOVED lines=15> */
.L_x_1199:
[----:B------:R-:W-:Y:S02]  /*183a0*/  IMAD.MOV.U32 R13, RZ, RZ, R19 ;  /* 0x000000ffff0d7224 */ /* 0x000fe400078e0013 */
[----:B------:R-:W-:Y:S01]  /*183b0*/  IMAD.MOV.U32 R12, RZ, RZ, 0x5 ;  /* 0x00000005ff0c7424 */ /* 0x000fe200078e00ff */
[----:B------:R-:W-:-:S13]  /*183c0*/  IADD3 R2, P0, R14, R4, RZ ;  /* 0x000000040e027210 */ /* 0x000fda0007f1e0ff */
[----:B------:R-:W-:Y:S05]  /*183d0*/  WARPSYNC.COLLECTIVE R15, `(.L_x_1200) ;  /* 0x000000000f087348 */ /* 0x000fea0003c00000 */
[----:B------:R0:W1:Y:S02]  /*183e0*/  SHFL.IDX P6, R14, R13, R12, R11 ;  /* 0x0000000c0d0e7389 */ /* 0x00006400000c000b */
[----:B01----:R-:W-:Y:S01]  /*183f0*/  ENDCOLLECTIVE ;  /* 0x000000000000791b */ /* 0x003fe20003800000 */
.L_x_1200:
        /* <DEDUP_REMOVED lines=12> */
.L_x_1201:
[----:B------:R-:W-:Y:S01]  /*184c0*/  @!PT LDS RZ, [RZ] ;  /* 0x00000000fffff984 */ /* 0x000fe20000000800 */
[----:B------:R-:W-:Y:S01]  /*184d0*/  @!PT LDS RZ, [RZ] ;  /* 0x00000000fffff984 */ /* 0x000fe20000000800 */
[----:B------:R-:W-:Y:S01]  /*184e0*/  @!PT LDS RZ, [RZ] ;  /* 0x00000000fffff984 */ /* 0x000fe20000000800 */
[----:B------:R0:W-:Y:S01]  /*184f0*/  LDGSTS.E.BYPASS.LTC128B.128 [R7+0x5400], desc[UR36][R2.64+0x80], !P0 ;  /* 0x0540008002077fae */ /* 0x0001e2000c101d64 */
[----:B------:R-:W-:-:S13]  /*18500*/  ISETP.LT.OR P0, PT, R8, 0x41, P1 ;  /* 0x000000410800780c */ /* 0x000fda0000f01670 */
[----:B------:R0:W-:Y:S01]  /*18510*/  LDGSTS.E.BYPASS.LTC128B.128 [R7+0x8400], desc[UR36][R2.64+0x100], !P0 ;  /* 0x0840010002077fae */ /* 0x0001e2000c101d64 */
[----:B------:R-:W-:Y:S05]  /*18520*/  BRA `(.L_x_1202) ;  /* 0xffffffc800747947 */ /* 0x000fea000383ffff */
.L_x_1116:
[----:B0-----:R0:W1:Y:S02]  /*18530*/  SYNCS.PHASECHK.TRANS64.TRYWAIT P0, [R4+URZ+0x30860], R3 ;  /* 0x03086003040075a7 */ /* 0x001064000800017f */
[----:B-1----:R-:W-:Y:S05]  /*18540*/  @!P0 NANOSLEEP.SYNCS 0x989680 ;  /* 0x009896800000895d */ /* 0x002fea0003900000 */
[----:B------:R-:W1:Y:S02]  /*18550*/  @!P0 SYNCS.PHASECHK.TRANS64 P0, [R4+URZ+0x30860], R3 ;  /* 0x03086003040085a7 */ /* 0x000e64000800007f */
[----:B-1----:R-:W-:Y:S05]  /*18560*/  @!P0 BRA `(.L_x_1116) ;  /* 0xfffffffc00f08947 */ /* 0x002fea000383ffff */
[----:B------:R-:W-:Y:S05]  /*18570*/  BRA `(.L_x_1203) ;  /* 0xffffffcc00947947 */ /* 0x000fea000383ffff */
.L_x_1117:
        /* <DEDUP_REMOVED lines=8> */
.L_x_1205:
[----:B------:R-:W-:Y:S05]  /*18600*/  BSYNC B0 ;  /* 0x0000000000007941 */ /* 0x000fea0003800000 */
.L_x_1204:
        /* <DEDUP_REMOVED lines=9> */
.L_x_1206:
[----:B------:R-:W-:Y:S02]  /*186a0*/  IMAD.MOV.U32 R13, RZ, RZ, R19 ;  /* 0x000000ffff0d7224 */ /* 0x000fe400078e0013 */
[----:B------:R-:W-:Y:S01]  /*186b0*/  IMAD.MOV.U32 R12, RZ, RZ, 0x1 ;  /* 0x00000001ff0c7424 */ /* 0x000fe200078e00ff */
[----:B------:R-:W-:-:S13]  /*186c0*/  IADD3 R2, P0, R14, R6, RZ ;  /* 0x000000060e027210 */ /* 0x000fda0007f1e0ff */
[----:B------:R-:W-:Y:S05]  /*186d0*/  WARPSYNC.COLLECTIVE R15, `(.L_x_1207) ;  /* 0x000000000f087348 */ /* 0x000fea0003c00000 */
[----:B------:R0:W1:Y:S02]  /*186e0*/  SHFL.IDX P6, R14, R13, R12, R11 ;  /* 0x0000000c0d0e7389 */ /* 0x00006400000c000b */
[----:B01----:R-:W-:Y:S01]  /*186f0*/  ENDCOLLECTIVE ;  /* 0x000000000000791b */ /* 0x003fe20003800000 */
.L_x_1207:
[----:B------:R-:W-:Y:S01]  /*18700*/  IMAD.X R3, RZ, RZ, R0, P0 ;  /* 0x000000ffff037224 */ /* 0x000fe200000e0600 */
[----:B------:R-:W-:Y:S01]  /*18710*/  ISETP.LT.OR P0, PT, R5, 0x1, P4 ;  /* 0x000000010500780c */ /* 0x000fe20002701670 */
[----:B------:R-:W-:Y:S02]  /*18720*/  IMAD R0, R8, 0x2, R17 ;  /* 0x0000000208007824 */ /* 0x000fe400078e0211 */
[----:B------:R-:W-:-:S10]  /*18730*/  IMAD.MOV.U32 R13, RZ, RZ, R18 ;  /* 0x000000ffff0d7224 */ /* 0x000fd400078e0012 */
        /* <DEDUP_REMOVED lines=9> */
.L_x_1208:
        /* <DEDUP_REMOVED lines=12> */
.L_x_1209:
        /* <DEDUP_REMOVED lines=12> */
.L_x_1210:
        /* <DEDUP_REMOVED lines=12> */
.L_x_1211:
        /* <DEDUP_REMOVED lines=12> */
.L_x_1212:
        /* <DEDUP_REMOVED lines=12> */
.L_x_1213:
        /* <DEDUP_REMOVED lines=12> */
.L_x_1214:
        /* <DEDUP_REMOVED lines=12> */
.L_x_1215:
        /* <DEDUP_REMOVED lines=12> */
.L_x_1216:
[----:B------:R-:W-:Y:S01]  /*18dd0*/  @!PT LDS RZ, [RZ] ;  /* 0x00000000fffff984 */ /* 0x000fe20000000800 */
[----:B------:R-:W-:Y:S01]  /*18de0*/  @!PT LDS RZ, [RZ] ;  /* 0x00000000fffff984 */ /* 0x000fe20000000800 */
[----:B------:R-:W-:Y:S01]  /*18df0*/  @!PT LDS RZ, [RZ] ;  /* 0x00000000fffff984 */ /* 0x000fe20000000800 */
[----:B------:R0:W-:Y:S01]  /*18e00*/  LDGSTS.E.BYPASS.LTC128B.128 [R0+0x5400], desc[UR36][R2.64+0x80], !P0 ;  /* 0x0540008002007fae */ /* 0x0001e2000c101d64 */
[----:B------:R-:W-:-:S13]  /*18e10*/  ISETP.LT.OR P0, PT, R5, 0x41, P1 ;  /* 0x000000410500780c */ /* 0x000fda0000f01670 */
[----:B------:R0:W-:Y:S01]  /*18e20*/  LDGSTS.E.BYPASS.LTC128B.128 [R0+0x8400], desc[UR36][R2.64+0x100], !P0 ;  /* 0x0840010002007fae */ /* 0x0001e2000c101d64 */
[----:B------:R-:W-:Y:S05]  /*18e30*/  BRA `(.L_x_1217) ;  /* 0xffffffc8005c7947 */ /* 0x000fea000383ffff */
.L_x_1122:
[----:B------:R-:W-:Y:S01]  /*18e40*/  BSSY B0, `(.L_x_1218) ;  /* 0x0000008000007945 */ /* 0x000fe20003800000 */
[----:B------:R-:W-:Y:S02]  /*18e50*/  IMAD.MOV.U32 R13, RZ, RZ, R34 ;  /* 0x000000ffff0d7224 */ /* 0x000fe400078e0022 */
[----:B------:R-:W-:Y:S02]  /*18e60*/  IMAD.MOV.U32 R12, RZ, RZ, RZ ;  /* 0x000000ffff0c7224 */ /* 0x000fe400078e00ff */
[----:B------:R-:W-:Y:S02]  /*18e70*/  IMAD.MOV.U32 R11, RZ, RZ, 0x1f ;  /* 0x0000001fff0b7424 */ /* 0x000fe400078e00ff */
[----:B------:R-:W-:-:S07]  /*18e80*/  IMAD.MOV.U32 R15, RZ, RZ, -0x1 ;  /* 0xffffffffff0f7424 */ /* 0x000fce00078e00ff */
[----:B-----5:R-:W-:Y:S05]  /*18e90*/  WARPSYNC.COLLECTIVE R15, `(.L_x_1219) ;  /* 0x000000000f087348 */ /* 0x020fea0003c00000 */
[----:B------:R0:W1:Y:S02]  /*18ea0*/  SHFL.IDX P6, R14, R13, R12, R11 ;  /* 0x0000000c0d0e7389 */ /* 0x00006400000c000b */
[----:B01---5:R-:W-:Y:S01]  /*18eb0*/  ENDCOLLECTIVE ;  /* 0x000000000000791b */ /* 0x023fe20003800000 */
.L_x_1219:
[----:B------:R-:W-:Y:S05]  /*18ec0*/  BSYNC B0 ;  /* 0x0000000000007941 */ /* 0x000fea0003800000 */
.L_x_1218:
[----:B------:R-:W-:Y:S05]  /*18ed0*/  BRA `(.L_x_1220) ;  /* 0xffffffc800e47947 */ /* 0x000fea000383ffff */
.L_x_1125:
[----:B-1----:R1:W2:Y:S02]  /*18ee0*/  SYNCS.PHASECHK.TRANS64.TRYWAIT P0, [R4+URZ+0x30820], R0 ;  /* 0x03082000040075a7 */ /* 0x0022a4000800017f */
[----:B--2---:R-:W-:Y:S05]  /*18ef0*/  @!P0 NANOSLEEP.SYNCS 0x989680 ;  /* 0x009896800000895d */ /* 0x004fea0003900000 */
[----:B------:R-:W2:Y:S02]  /*18f00*/  @!P0 SYNCS.PHASECHK.TRANS64 P0, [R4+URZ+0x30820], R0 ;  /* 0x03082000040085a7 */ /* 0x000ea4000800007f */
[----:B--2---:R-:W-:Y:S05]  /*18f10*/  @!P0 BRA `(.L_x_1125) ;  /* 0xfffffffc00f08947 */ /* 0x004fea000383ffff */
[----:B------:R-:W-:Y:S05]  /*18f20*/  BRA `(.L_x_1221) ;  /* 0xffffffcc002c7947 */ /* 0x000fea000383ffff */
.L_x_1126:
[----:B------:R-:W2:Y:S01]  /*18f30*/  S2R R2, SR_TID.X ;  /* 0x0000000000027919 */ /* 0x000ea20000002100 */
[----:B------:R-:W-:Y:S01]  /*18f40*/  BSSY B0, `(.L_x_1222) ;  /* 0x000000a000007945 */ /* 0x000fe20003800000 */
        /* <DEDUP_REMOVED lines=9> */
.L_x_1223:
[----:B------:R-:W-:Y:S05]  /*18fe0*/  BSYNC B0 ;  /* 0x0000000000007941 */ /* 0x000fea0003800000 */
.L_x_1222:
[----:B------:R-:W-:Y:S05]  /*18ff0*/  BRA `(.L_x_1224) ;  /* 0xffffffcc00147947 */ /* 0x000fea000383ffff */
.L_x_1129:
[----:B------:R-:W-:Y:S01]  /*19000*/  BSSY B1, `(.L_x_1225) ;  /* 0x0000006000017945 */ /* 0x000fe20003800000 */
[----:B------:R-:W-:-:S07]  /*19010*/  IMAD.MOV.U32 R15, RZ, RZ, -0x1 ;  /* 0xffffffffff0f7424 */ /* 0x000fce00078e00ff */
[----:B01---5:R-:W-:Y:S05]  /*19020*/  WARPSYNC.COLLECTIVE R15, `(.L_x_1226) ;  /* 0x000000000f0c7348 */ /* 0x023fea0003c00000 */
[----:B------:R-:W-:Y:S02]  /*19030*/  ELECT P6, UR62, PT ;  /* 0x00000000003e782f */ /* 0x000fe400038c0000 */
[----:B------:R-:W-:Y:S01]  /*19040*/  MOV R14, UR62 ;  /* 0x0000003e000e7c02 */ /* 0x000fe20008000f00 */
[----:B01---5:R-:W-:Y:S10]  /*19050*/  ENDCOLLECTIVE ;  /* 0x000000000000791b */ /* 0x023ff40003800000 */
.L_x_1226:
[----:B------:R-:W-:Y:S05]  /*19060*/  BSYNC B1 ;  /* 0x0000000000017941 */ /* 0x000fea0003800000 */
.L_x_1225:
[----:B------:R-:W-:Y:S05]  /*19070*/  BRA `(.L_x_1227) ;  /* 0xffffffcc000c7947 */ /* 0x000fea000383ffff */
.L_x_1131:
[----:B-1----:R1:W2:Y:S02]  /*19080*/  SYNCS.PHASECHK.TRANS64.TRYWAIT P1, [R5+URZ+0x30840], R0 ;  /* 0x03084000050075a7 */ /* 0x0022a4000802017f */
[----:B--2---:R-:W-:Y:S05]  /*19090*/  @!P1 NANOSLEEP.SYNCS 0x989680 ;  /* 0x009896800000995d */ /* 0x004fea0003900000 */
[----:B------:R-:W2:Y:S02]  /*190a0*/  @!P1 SYNCS.PHASECHK.TRANS64 P1, [R5+URZ+0x30840], R0 ;  /* 0x03084000050095a7 */ /* 0x000ea4000802007f */
[----:B--2---:R-:W-:Y:S05]  /*190b0*/  @!P1 BRA `(.L_x_1131) ;  /* 0xfffffffc00f09947 */ /* 0x004fea000383ffff */
[----:B------:R-:W-:Y:S05]  /*190c0*/  BRA `(.L_x_1228) ;  /* 0xffffffcc00347947 */ /* 0x000fea000383ffff */
.L_x_1133:
[----:B--2---:R2:W3:Y:S02]  /*190d0*/  SYNCS.PHASECHK.TRANS64.TRYWAIT P1, [R23+URZ+0x30840], R2 ;  /* 0x03084002170075a7 */ /* 0x0044e4000802017f */
[----:B---3--:R-:W-:Y:S05]  /*190e0*/  @!P1 NANOSLEEP.SYNCS 0x989680 ;  /* 0x009896800000995d */ /* 0x008fea0003900000 */
[----:B------:R-:W3:Y:S02]  /*190f0*/  @!P1 SYNCS.PHASECHK.TRANS64 P1, [R23+URZ+0x30840], R2 ;  /* 0x03084002170095a7 */ /* 0x000ee4000802007f */
[----:B---3--:R-:W-:Y:S05]  /*19100*/  @!P1 BRA `(.L_x_1133) ;  /* 0xfffffffc00f09947 */ /* 0x008fea000383ffff */
[----:B------:R-:W-:Y:S05]  /*19110*/  BRA `(.L_x_1229) ;  /* 0xffffffcc00407947 */ /* 0x000fea000383ffff */
.L_x_1135:
[----:B---3--:R3:W4:Y:S02]  /*19120*/  SYNCS.PHASECHK.TRANS64.TRYWAIT P1, [R5+URZ+0x30860], R0 ;  /* 0x03086000050075a7 */ /* 0x008724000802017f */
[----:B----4-:R-:W-:Y:S05]  /*19130*/  @!P1 NANOSLEEP.SYNCS 0x989680 ;  /* 0x009896800000995d */ /* 0x010fea0003900000 */
[----:B------:R-:W4:Y:S02]  /*19140*/  @!P1 SYNCS.PHASECHK.TRANS64 P1, [R5+URZ+0x30860], R0 ;  /* 0x03086000050095a7 */ /* 0x000f24000802007f */
[----:B----4-:R-:W-:Y:S05]  /*19150*/  @!P1 BRA `(.L_x_1135) ;  /* 0xfffffffc00f09947 */ /* 0x010fea000383ffff */
[----:B------:R-:W-:Y:S05]  /*19160*/  BRA `(.L_x_1230) ;  /* 0xffffffcc003c7947 */ /* 0x000fea000383ffff */
.L_x_1231:
        /* <DEDUP_REMOVED lines=9> */
.L_x_3223:


//--------------------- .text._ZN7cutlass13device_kernelIN5flash11enable_sm90INS1_16FlashAttnFwdSm90INS1_25CollectiveMainloopFwdSm90ILi2EN4cute5tupleIJNS5_1CILi1EEES8_S8_EEENS6_IJNS7_ILi128EEENS7_ILi96EEENS7_ILi192EEEEEELi192ENS_10bfloat16_tEfNS_4arch4Sm90ELb0ELb1ELb1ELb1ELb1ELb0ELb0ELb1ELb1ELb1ELb0ELb0EEENS1_21CollectiveEpilogueFwdINS6_IJSA_SC_SB_EEES9_SE_SG_Li256ELb1ELb1ELb0ELb0EEENS1_36VarlenDynamicPersistentTileSchedulerILi128ELi96ELi256ELi128ELb0ELb1ELb1ELb1ELb0ELb1EEEEEEEEEvNT_6ParamsE --------------------------
	.section	.text._ZN7cutlass13device_kernelIN5flash11enable_sm90INS1_16FlashAttnFwdSm90INS1_25CollectiveMainloopFwdSm90ILi2EN4cute5tupleIJNS5_1CILi1EEES8_S8_EEENS6_IJNS7_ILi128EEENS7_ILi96EEENS7_ILi192EEEEEELi192ENS_10bfloat16_tEfNS_4arch4Sm90ELb0ELb1ELb1ELb1ELb1ELb0ELb0ELb1ELb1ELb1ELb0ELb0EEENS1_21CollectiveEpilogueFwdINS6_IJSA_SC_SB_EEES9_SE_SG_Li256ELb1ELb1ELb0ELb0EEENS1_36VarlenDynamicPersistentTileSchedulerILi128ELi96ELi256ELi128ELb0ELb1ELb1ELb1ELb0ELb1EEEEEEEEEvNT_6ParamsE,"ax",@progbits
	.align	128
.text._ZN7cutlass13device_kernelIN5flash11enable_sm90INS1_16FlashAttnFwdSm90INS1_25CollectiveMainloopFwdSm90ILi2EN4cute5tupleIJNS5_1CILi1EEES8_S8_EEENS6_IJNS7_ILi128EEENS7_ILi96EEENS7_ILi192EEEEEELi192ENS_10bfloat16_tEfNS_4arch4Sm90ELb0ELb1ELb1ELb1ELb1ELb0ELb0ELb1ELb1ELb1ELb0ELb0EEENS1_21CollectiveEpilogueFwdINS6_IJSA_SC_SB_EEES9_SE_SG_Li256ELb1ELb1ELb0ELb0EEENS1_36VarlenDynamicPersistentTileSchedulerILi128ELi96ELi256ELi128ELb0ELb1ELb1ELb1ELb0ELb1EEEEEEEEEvNT_6ParamsE:
        .type           _ZN7cutlass13device_kernelIN5flash11enable_sm90INS1_16FlashAttnFwdSm90INS1_25CollectiveMainloopFwdSm90ILi2EN4cute5tupleIJNS5_1CILi1EEES8_S8_EEENS6_IJNS7_ILi128EEENS7_ILi96EEENS7_ILi192EEEEEELi192ENS_10bfloat16_tEfNS_4arch4Sm90ELb0ELb1ELb1ELb1ELb1ELb0ELb0ELb1ELb1ELb1ELb0ELb0EEENS1_21CollectiveEpilogueFwdINS6_IJSA_SC_SB_EEES9_SE_SG_Li256ELb1ELb1ELb0ELb0EEENS1_36VarlenDynamicPersistentTileSchedulerILi128ELi96ELi256ELi128ELb0ELb1ELb1ELb1ELb0ELb1EEEEEEEEEvNT_6ParamsE,@function
        .size           _ZN7cutlass13device_kernelIN5flash11enable_sm90INS1_16FlashAttnFwdSm90INS1_25CollectiveMainloopFwdSm90ILi2EN4cute5tupleIJNS5_1CILi1EEES8_S8_EEENS6_IJNS7_ILi128EEENS7_ILi96EEENS7_ILi192EEEEEELi192ENS_10bfloat16_tEfNS_4arch4Sm90ELb0ELb1ELb1ELb1ELb1ELb0ELb0ELb1ELb1ELb1ELb0ELb0EEENS1_21CollectiveEpilogueFwdINS6_IJSA_SC_SB_EEES9_SE_SG_Li256ELb1ELb1ELb0ELb0EEENS1_36VarlenDynamicPersistentTileSchedulerILi128ELi96ELi256ELi128ELb0ELb1ELb1ELb1ELb0ELb1EEEEEEEEEvNT_6ParamsE,(.L_x_3224 - _ZN7cutlass13device_kernelIN5flash11enable_sm90INS1_16FlashAttnFwdSm90INS1_25CollectiveMainloopFwdSm90ILi2EN4cute5tupleIJNS5_1CILi1EEES8_S8_EEENS6_IJNS7_ILi128EEENS7_ILi96EEENS7_ILi192EEEEEELi192ENS_10bfloat16_tEfNS_4arch4Sm90ELb0ELb1ELb1ELb1ELb1ELb0ELb0ELb1ELb1ELb1ELb0ELb0EEENS1_21CollectiveEpilogueFwdINS6_IJSA_SC_SB_EEES9_SE_SG_Li256ELb1ELb1ELb0ELb0EEENS1_36VarlenDynamicPersistentTileSchedulerILi128ELi96ELi256ELi128ELb0ELb1ELb1ELb1ELb0ELb1EEEEEEEEEvNT_6ParamsE)
        .other          _ZN7cutlass13device_kernelIN5flash11enable_sm90INS1_16FlashAttnFwdSm90INS1_25CollectiveMainloopFwdSm90ILi2EN4cute5tupleIJNS5_1CILi1EEES8_S8_EEENS6_IJNS7_ILi128EEENS7_ILi96EEENS7_ILi192EEEEEELi192ENS_10bfloat16_tEfNS_4arch4Sm90ELb0ELb1ELb1ELb1ELb1ELb0ELb0ELb1ELb1ELb1ELb0ELb0EEENS1_21CollectiveEpilogueFwdINS6_IJSA_SC_SB_EEES9_SE_SG_Li256ELb1ELb1ELb0ELb0EEENS1_36VarlenDynamicPersistentTileSchedulerILi128ELi96ELi256ELi128ELb0ELb1ELb1ELb1ELb0ELb1EEEEEEEEEvNT_6ParamsE,@"STO_CUDA_ENTRY STV_DEFAULT"
_ZN7cutlass13device_kernelIN5flash11enable_sm90INS1_16FlashAttnFwdSm90INS1_25CollectiveMainloopFwdSm90ILi2EN4cute5tupleIJNS5_1CILi1EEES8_S8_EEENS6_IJNS7_ILi128EEENS7_ILi96EEENS7_ILi192EEEEEELi192ENS_10bfloat16_tEfNS_4arch4Sm90ELb0ELb1ELb1ELb1ELb1ELb0ELb0ELb1ELb1ELb1ELb0ELb0EEENS1_21CollectiveEpilogueFwdINS6_IJSA_SC_SB_EEES9_SE_SG_Li256ELb1ELb1ELb0ELb0EEENS1_36VarlenDynamicPersistentTileSchedulerILi128ELi96ELi256ELi128ELb0ELb1ELb1ELb1ELb0ELb1EEEEEEEEEvNT_6ParamsE:
        /* <DEDUP_REMOVED lines=45> */
.L_x_1232:
        /* <DEDUP_REMOVED lines=22> */
.L_x_1233:
        /* <DEDUP_REMOVED lines=18> */
.L_x_1234:
        /* <DEDUP_REMOVED lines=22> */
.L_x_1235:
        /* <DEDUP_REMOVED lines=22> */
.L_x_1236:
[----:B------:R-:W-:Y:S01]  /*0810*/  ISETP.NE.AND P0, PT, R3, RZ, PT ;  /* 0x000000ff0300720c */ /* 0x000fe20003f05270 */
[----:B------:R-:W-:Y:S01]  /*0820*/  IMAD.MOV.U32 R3, RZ, RZ, 0x1 ;  /* 0x00000001ff037424 */ /* 0x000fe200078e00ff */
[----:B------:R-:W-:Y:S01]  /*0830*/  NOP ;  /* 0x0000000000007918 */ /* 0x000fe20000000000 */
[----:B------:R-:W-:-:S03]  /*0840*/  ULDC.64 UR36, c[0x0][0x208] ;  /* 0x0000820000247ab9 */ /* 0x000fc60000000a00 */
[----:B------:R-:W-:-:S05]  /*0850*/  SEL R3, R3, 0x2, !P0 ;  /* 0x0000000203037807 */ /* 0x000fca0004000000 */
[----:B------:R0:W-:Y:S02]  /*0860*/  STL [R1+0x10], R3 ;  /* 0x0000100301007387 */ /* 0x0001e40000100800 */
[----:B01234-:R-:W-:Y:S06]  /*0870*/  BAR.SYNC.DEFER_BLOCKING 0x0 ;  /* 0x0000000000007b1d */ /* 0x01ffec0000010000 */
[----:B------:R-:W-:Y:S05]  /*0880*/  @!P0 BRA `(.L_x_1237) ;  /* 0x0000011000288947 */ /* 0x000fea0003800000 */
.L_x_1238:
[----:B------:R-:W-:-:S08]  /*0890*/  NOP ;  /* 0x0000000000007918 */ /* 0x000fd00000000000 */
[----:B------:R-:W0:Y:S02]  /*08a0*/  USETMAXREG.TRY_ALLOC.CTAPOOL UP0, 0xe8 ;  /* 0x000000e8000079c8 */ /* 0x000e240008000600 */
[----:B0-----:R-:W-:-:S13]  /*08b0*/  PLOP3.LUT P0, PT, PT, PT, UP0, 0x80, 0x0 ;  /* 0x000000000000781c */ /* 0x001fda0003f0f008 */
[----:B------:R-:W-:Y:S05]  /*08c0*/  @!P0 BRA `(.L_x_1238) ;  /* 0xfffffffc00f08947 */ /* 0x000fea000383ffff */
[----:B------:R-:W0:Y:S08]  /*08d0*/  S2UR UR5, SR_CgaCtaId ;  /* 0x00000000000579c3 */ /* 0x000e300000008800 */
[----:B------:R-:W-:Y:S06]  /*08e0*/  BAR.ARV 0x8, 0x180 ;  /* 0x0206000000007b1d */ /* 0x000fec0000002000 */
[----:B------:R-:W-:-:S02]  /*08f0*/  UMOV UR4, 0x400 ;  /* 0x0000040000047882 */ /* 0x000fc40000000000 */
[----:B------:R-:W-:Y:S01]  /*0900*/  BAR.SYNC.DEFER_BLOCKING 0x5, 0x180 ;  /* 0x0146000000007b1d */ /* 0x000fe20000010000 */
[----:B0-----:R-:W-:-:S09]  /*0910*/  ULEA UR4, UR5, UR4, 0x18 ;  /* 0x0000000405047291 */ /* 0x001fd2000f8ec03f */
[----:B------:R-:W0:Y:S01]  /*0920*/  LDS.128 R40, [UR4+0x308d0] ;  /* 0x0308d004ff287984 */ /* 0x000e220008000c00 */
[----:B------:R-:W-:Y:S01]  /*0930*/  ULDC UR4, c[0x0][0xc3c] ;  /* 0x00030f0000047ab9 */ /* 0x000fe20000000800 */
[----:B------:R-:W-:Y:S06]  /*0940*/  BAR.ARV 0x4, 0x180 ;  /* 0x0106000000007b1d */ /* 0x000fec0000002000 */
[----:B0-----:R-:W-:-:S13]  /*0950*/  ISETP.GE.AND P0, PT, R43, UR4, PT ;  /* 0x000000042b007c0c */ /* 0x001fda000bf06270 */
[----:B------:R-:W-:Y:S05]  /*0960*/  @P0 EXIT ;  /* 0x000000000000094d */ /* 0x000fea0003800000 */
[----:B------:R-:W2:Y:S01]  /*0970*/  LDL.LU R10, [R1+0x10] ;  /* 0x00001000010a7983 */ /* 0x000ea20000300800 */
[----:B------:R-:W-:Y:S01]  /*0980*/  VIADD R210, R0, 0xffffff80 ;  /* 0xffffff8000d27836 */ /* 0x000fe20000000000 */
[----:B------:R-:W-:Y:S01]  /*0990*/  UMOV UR39, URZ ;  /* 0x0000003f00277c82 */ /* 0x000fe20008000000 */
[----:B------:R-:W-:Y:S01]  /*09a0*/  IMAD.MOV.U32 R201, RZ, RZ, RZ ;  /* 0x000000ffffc97224 */ /* 0x000fe200078e00ff */
[----:B------:R-:W-:Y:S02]  /*09b0*/  UMOV UR38, URZ ;  /* 0x0000003f00267c82 */ /* 0x000fe40008000000 */
[----:B------:R-:W-:-:S04]  /*09c0*/  SHF.R.S32.HI R3, RZ, 0x1f, R210 ;  /* 0x0000001fff037819 */ /* 0x000fc800000114d2 */
[CC--:B------:R-:W-:Y:S02]  /*09d0*/  LEA.HI R5, R3.reuse, R210.reuse, RZ, 0x7 ;  /* 0x000000d203057211 */ /* 0x0c0fe400078f38ff */
[-C--:B------:R-:W-:Y:S02]  /*09e0*/  LEA.HI R0, R3, R210.reuse, RZ, 0x4 ;  /* 0x000000d203007211 */ /* 0x080fe400078f20ff */
[----:B------:R-:W-:Y:S02]  /*09f0*/  LOP3.LUT R7, R5, 0xffffff80, RZ, 0xc0, !PT ;  /* 0xffffff8005077812 */ /* 0x000fe400078ec0ff */
[----:B------:R-:W-:Y:S02]  /*0a00*/  SHF.R.S32.HI R9, RZ, 0x4, R0 ;  /* 0x00000004ff097819 */ /* 0x000fe40000011400 */
[----:B------:R-:W-:Y:S01]  /*0a10*/  LEA.HI R2, R3, R210, RZ, 0x5 ;  /* 0x000000d203027211 */ /* 0x000fe200078f28ff */
[----:B------:R-:W-:Y:S01]  /*0a20*/  IMAD.IADD R202, R210, 0x1, -R7 ;  /* 0x00000001d2ca7824 */ /* 0x000fe200078e0a07 */
[----:B------:R-:W-:-:S02]  /*0a30*/  LOP3.LUT R7, R0, 0x3fffff0, RZ, 0xc0, !PT ;  /* 0x03fffff000077812 */ /* 0x000fc400078ec0ff */
[----:B------:R-:W-:Y:S01]  /*0a40*/  LEA.HI R0, R0, R9, RZ, 0x1 ;  /* 0x0000000900007211 */ /* 0x000fe200078f08ff */
[----:B------:R-:W-:Y:S01]  /*0a50*/  IMAD.SHL.U32 R2, R2, 0x20, RZ ;  /* 0x0000002002027824 */ /* 0x000fe200078e00ff */
[----:B------:R-:W-:Y:S01]  /*0a60*/  SHF.R.S32.HI R11, RZ, 0x1f, R202 ;  /* 0x0000001fff0b7819 */ /* 0x000fe200000114ca */
[----:B------:R-:W-:Y:S01]  /*0a70*/  IMAD.IADD R7, R210, 0x1, -R7 ;  /* 0x00000001d2077824 */ /* 0x000fe200078e0a07 */
[----:B------:R-:W-:Y:S02]  /*0a80*/  LOP3.LUT R0, R0, 0x1ffffffe, RZ, 0xc0, !PT ;  /* 0x1ffffffe00007812 */ /* 0x000fe400078ec0ff */
[----:B------:R-:W-:Y:S02]  /*0a90*/  LEA.HI R4, R11, R202, RZ, 0x2 ;  /* 0x000000ca0b047211 */ /* 0x000fe400078f10ff */
[----:B------:R-:W-:Y:S01]  /*0aa0*/  LEA.HI R8, R3, R210, RZ, 0x2 ;  /* 0x000000d203087211 */ /* 0x000fe200078f10ff */
[----:B------:R-:W-:Y:S01]  /*0ab0*/  IMAD.IADD R0, R9, 0x1, -R0 ;  /* 0x0000000109007824 */ /* 0x000fe200078e0a00 */
[----:B------:R-:W-:-:S02]  /*0ac0*/  SHF.R.S32.HI R6, RZ, 0x2, R4 ;  /* 0x00000002ff067819 */ /* 0x000fc40000011404 */
[----:B------:R-:W-:Y:S02]  /*0ad0*/  SHF.R.S32.HI R13, RZ, 0x1f, R4 ;  /* 0x0000001fff0d7819 */ /* 0x000fe40000011404 */
[----:B------:R-:W-:Y:S02]  /*0ae0*/  LOP3.LUT R9, R8, 0xfffffffc, RZ, 0xc0, !PT ;  /* 0xfffffffc08097812 */ /* 0x000fe400078ec0ff */
[----:B------:R-:W-:Y:S02]  /*0af0*/  LEA.HI R3, R3, R210, RZ, 0x3 ;  /* 0x000000d203037211 */ /* 0x000fe400078f18ff */
[----:B------:R-:W-:Y:S01]  /*0b00*/  LEA.HI R13, R13, R6, RZ, 0x3 ;  /* 0x000000060d0d7211 */ /* 0x000fe200078f18ff */
[----:B------:R-:W-:Y:S01]  /*0b10*/  IMAD.IADD R9, R210, 0x1, -R9 ;  /* 0x00000001d2097824 */ /* 0x000fe200078e0a09 */
[----:B------:R-:W-:Y:S02]  /*0b20*/  SHF.R.S32.HI R204, RZ, 0x7, R5 ;  /* 0x00000007ffcc7819 */ /* 0x000fe40000011405 */
[----:B------:R-:W-:-:S02]  /*0b30*/  LOP3.LUT R2, R2, 0xfffffc00, RZ, 0xc0, !PT ;  /* 0xfffffc0002027812 */ /* 0x000fc400078ec0ff */
[----:B------:R-:W-:Y:S02]  /*0b40*/  LOP3.LUT R197, R3, 0xfffffff8, RZ, 0xc0, !PT ;  /* 0xfffffff803c57812 */ /* 0x000fe400078ec0ff */
[----:B------:R-:W-:Y:S01]  /*0b50*/  LOP3.LUT R13, R13, 0xfffffff8, RZ, 0xc0, !PT ;  /* 0xfffffff80d0d7812 */ /* 0x000fe200078ec0ff */
[----:B------:R-:W-:Y:S01]  /*0b60*/  IMAD R7, R7, 0x40, R2 ;  /* 0x0000004007077824 */ /* 0x000fe200078e0202 */
[----:B------:R-:W-:Y:S01]  /*0b70*/  LEA.HI R11, R11, R202, RZ, 0x5 ;  /* 0x000000ca0b0b7211 */ /* 0x000fe200078f28ff */
[----:B------:R-:W-:Y:S01]  /*0b80*/  IMAD.IADD R197, R210, 0x1, -R197 ;  /* 0x00000001d2c57824 */ /* 0x000fe200078e0ac5 */
[----:B------:R-:W-:Y:S01]  /*0b90*/  LEA.HI R5, R5, R204, RZ, 0x1 ;  /* 0x000000cc05057211 */ /* 0x000fe200078f08ff */
[----:B------:R-:W-:Y:S01]  /*0ba0*/  IMAD.IADD R6, R6, 0x1, -R13 ;  /* 0x0000000106067824 */ /* 0x000fe200078e0a0d */
[----:B------:R-:W-:Y:S01]  /*0bb0*/  SHF.R.S32.HI R11, RZ, 0x5, R11 ;  /* 0x00000005ff0b7819 */ /* 0x000fe2000001140b */
[----:B------:R-:W-:Y:S01]  /*0bc0*/  IMAD.SHL.U32 R193, R197, 0x8, RZ ;  /* 0x00000008c5c17824 */ /* 0x000fe200078e00ff */
[----:B------:R-:W-:Y:S01]  /*0bd0*/  LEA.HI R2, R9, R9, RZ, 0x1 ;  /* 0x0000000909027211 */ /* 0x000fe200078f08ff */
[----:B------:R-:W-:Y:S01]  /*0be0*/  IMAD R206, R0, 0x8, R7 ;  /* 0x0000000800ce7824 */ /* 0x000fe200078e0207 */
[----:B------:R-:W-:Y:S01]  /*0bf0*/  LOP3.LUT R5, R5, 0x3fffffe, RZ, 0xc0, !PT ;  /* 0x03fffffe05057812 */ /* 0x000fe200078ec0ff */
[----:B------:R-:W-:Y:S01]  /*0c00*/  IMAD R6, R11, 0x10, R6 ;  /* 0x000000100b067824 */ /* 0x000fe200078e0206 */
[----:B------:R-:W-:Y:S01]  /*0c10*/  LOP3.LUT R2, R2, 0x1ffffffe, RZ, 0xc0, !PT ;  /* 0x1ffffffe02027812 */ /* 0x000fe200078ec0ff */
[C---:B------:R-:W-:Y:S01]  /*0c20*/  VIADD R195, R193.reuse, 0x40 ;  /* 0x00000040c1c37836 */ /* 0x040fe20000000000 */
[----:B------:R-:W-:Y:S01]  /*0c30*/  LOP3.LUT R23, R4, 0x7ffffffc, RZ, 0xc0, !PT ;  /* 0x7ffffffc04177812 */ /* 0x000fe200078ec0ff */
[----:B------:R-:W-:Y:S01]  /*0c40*/  IMAD.IADD R5, R204, 0x1, -R5 ;  /* 0x00000001cc057824 */ /* 0x000fe200078e0a05 */
[----:B------:R-:W-:Y:S01]  /*0c50*/  SHF.R.S32.HI R200, RZ, 0x3, R3 ;  /* 0x00000003ffc87819 */ /* 0x000fe20000011403 */
[----:B------:R-:W-:Y:S01]  /*0c60*/  VIADD R196, R193, 0x80 ;  /* 0x00000080c1c47836 */ /* 0x000fe20000000000 */
[----:B------:R-:W-:Y:S01]  /*0c70*/  SHF.R.S32.HI R209, RZ, 0x1f, R193 ;  /* 0x0000001fffd17819 */ /* 0x000fe200000114c1 */
[----:B------:R-:W-:Y:S01]  /*0c80*/  IMAD.IADD R2, R9, 0x1, -R2 ;  /* 0x0000000109027824 */ /* 0x000fe200078e0a02 */
[----:B------:R-:W-:Y:S01]  /*0c90*/  SHF.R.S32.HI R208, RZ, 0x1f, R195 ;  /* 0x0000001fffd07819 */ /* 0x000fe200000114c3 */
[----:B------:R-:W-:Y:S01]  /*0ca0*/  IMAD R205, R5, 0x40, R6 ;  /* 0x0000004005cd7824 */ /* 0x000fe200078e0206 */
[----:B------:R-:W-:Y:S01]  /*0cb0*/  SHF.R.S32.HI R207, RZ, 0x1f, R196 ;  /* 0x0000001fffcf7819 */ /* 0x000fe200000114c4 */
[----:B------:R-:W-:-:S02]  /*0cc0*/  IMAD.IADD R23, R202, 0x1, -R23 ;  /* 0x00000001ca177824 */ /* 0x000fc400078e0a17 */
[----:B------:R-:W-:Y:S01]  /*0cd0*/  IMAD R192, R2, 0x8, R205 ;  /* 0x0000000802c07824 */ /* 0x000fe200078e02cd */
[----:B--2---:R-:W-:-:S07]  /*0ce0*/  LOP3.LUT R19, R10, 0x1, RZ, 0xfc, !PT ;  /* 0x000000010a137812 */ /* 0x004fce00078efcff */
.L_x_1346:
[----:B0-----:R-:W0:Y:S01]  /*0cf0*/  LDC.64 R2, c[0x0][0xa28] ;  /* 0x00028a00ff027b82 */ /* 0x001e220000000a00 */
[----:B------:R-:W-:Y:S01]  /*0d00*/  IMAD.MOV.U32 R0, RZ, RZ, RZ ;  /* 0x000000ffff007224 */ /* 0x000fe200078e00ff */
[----:B------:R-:W-:Y:S01]  /*0d10*/  ULDC.64 UR4, c[0x0][0x418] ;  /* 0x0001060000047ab9 */ /* 0x000fe20000000a00 */
[----:B------:R-:W-:-:S05]  /*0d20*/  ULDC.64 UR6, c[0x0][0xa20] ;  /* 0x0002880000067ab9 */ /* 0x000fca0000000a00 */
[----:B--234-:R-:W1:Y:S01]  /*0d30*/  LDC.64 R4, c[0x0][0xa18] ;  /* 0x00028600ff047b82 */ /* 0x01ce620000000a00 */
[----:B0-----:R-:W-:-:S04]  /*0d40*/  ISETP.NE.U32.AND P0, PT, R2, RZ, PT ;  /* 0x000000ff0200720c */ /* 0x001fc80003f05070 */
[----:B------:R-:W-:Y:S02]  /*0d50*/  ISETP.NE.AND.EX P0, PT, R3, RZ, PT, P0 ;  /* 0x000000ff0300720c */ /* 0x000fe40003f05300 */
[----:B-1----:R-:W-:-:S04]  /*0d60*/  ISETP.NE.U32.AND P1, PT, R4, RZ, PT ;  /* 0x000000ff0400720c */ /* 0x002fc80003f25070 */
[----:B------:R-:W-:-:S07]  /*0d70*/  ISETP.NE.AND.EX P1, PT, R5, RZ, PT, P1 ;  /* 0x000000ff0500720c */ /* 0x000fce0003f25310 */
[----:B------:R-:W0:Y:S08]  /*0d80*/  @P0 LDC.64 R2, c[0x0][0xa28] ;  /* 0x00028a00ff020b82 */ /* 0x000e300000000a00 */
[----:B------:R-:W1:Y:S01]  /*0d90*/  @P1 LDC.64 R4, c[0x0][0xa18] ;  /* 0x00028600ff041b82 */ /* 0x000e620000000a00 */
[----:B0-----:R-:W-:-:S05]  /*0da0*/  @P0 IMAD.WIDE R2, R43, 0x4, R2 ;  /* 0x000000042b020825 */ /* 0x001fca00078e0202 */
[----:B------:R0:W5:Y:S01]  /*0db0*/  @P0 LDG.E R0, desc[UR36][R2.64] ;  /* 0x0000002402000981 */ /* 0x000162000c1e1900 */
[----:B-1----:R-:W-:-:S05]  /*0dc0*/  @P1 IMAD.WIDE R4, R43, 0x4, R4 ;  /* 0x000000042b041825 */ /* 0x002fca00078e0204 */
[----:B------:R0:W5:Y:S01]  /*0dd0*/  @P1 LDG.E R18, desc[UR36][R4.64] ;  /* 0x0000002404121981 */ /* 0x000162000c1e1900 */
[----:B------:R-:W-:Y:S01]  /*0de0*/  UISETP.NE.U32.AND UP0, UPT, UR4, URZ, UPT ;  /* 0x0000003f0400728c */ /* 0x000fe2000bf05070 */
[----:B------:R-:W-:Y:S01]  /*0df0*/  ISETP.NE.U32.AND P2, PT, RZ, UR6, PT ;  /* 0x00000006ff007c0c */ /* 0x000fe2000bf45070 */
[----:B------:R-:W-:Y:S01]  /*0e00*/  IMAD.MOV.U32 R198, RZ, RZ, R42 ;  /* 0x000000ffffc67224 */ /* 0x000fe200078e002a */
[----:B------:R-:W-:Y:S01]  /*0e10*/  ULDC UR4, c[0x0][0x424] ;  /* 0x0001090000047ab9 */ /* 0x000fe20000000800 */
[----:B------:R-:W-:Y:S01]  /*0e20*/  UISETP.NE.AND.EX UP0, UPT, UR5, URZ, UPT, UP0 ;  /* 0x0000003f0500728c */ /* 0x000fe2000bf05300 */
[----:B------:R-:W-:Y:S02]  /*0e30*/  ISETP.NE.AND.EX P2, PT, RZ, UR7, PT, P2 ;  /* 0x00000007ff007c0c */ /* 0x000fe4000bf45320 */
[----:B------:R-:W-:Y:S01]  /*0e40*/  ULDC UR5, c[0x0][0x2f0] ;  /* 0x0000bc0000057ab9 */ /* 0x000fe20000000800 */
[----:B------:R-:W-:-:S04]  /*0e50*/  USEL UR4, UR4, 0x1, UP0 ;  /* 0x0000000104047887 */ /* 0x000fc80008000000 */
[----:B------:R-:W-:Y:S01]  /*0e60*/  UIMAD UR4, UR4, UR5, URZ ;  /* 0x00000005040472a4 */ /* 0x000fe2000f8e023f */
[----:B0-----:R-:W-:Y:S11]  /*0e70*/  @P1 BRA `(.L_x_1239) ;  /* 0x0000000000281947 */ /* 0x001ff60003800000 */
[----:B------:R-:W-:Y:S01]  /*0e80*/  ULDC.64 UR6, c[0x0][0xa00] ;  /* 0x0002800000067ab9 */ /* 0x000fe20000000a00 */
[----:B-----5:R-:W0:Y:S01]  /*0e90*/  LDC R18, c[0x0][0x288] ;  /* 0x0000a200ff127b82 */ /* 0x020e220000000800 */
[----:B------:R-:W-:-:S04]  /*0ea0*/  ISETP.NE.U32.AND P0, PT, RZ, UR6, PT ;  /* 0x00000006ff007c0c */ /* 0x000fc8000bf05070 */
[----:B------:R-:W-:-:S13]  /*0eb0*/  ISETP.NE.AND.EX P0, PT, RZ, UR7, PT, P0 ;  /* 0x00000007ff007c0c */ /* 0x000fda000bf05300 */
[----:B------:R-:W-:Y:S05]  /*0ec0*/  @!P0 BRA `(.L_x_1239) ;  /* 0x0000000000148947 */ /* 0x000fea0003800000 */
[----:B------:R-:W1:Y:S02]  /*0ed0*/  LDC.64 R2, c[0x0][0xa00] ;  /* 0x00028000ff027b82 */ /* 0x000e640000000a00 */
[----:B-1----:R-:W-:-:S05]  /*0ee0*/  IMAD.WIDE R2, R43, 0x4, R2 ;  /* 0x000000042b027825 */ /* 0x002fca00078e0202 */
[----:B0-----:R-:W2:Y:S04]  /*0ef0*/  LDG.E R18, desc[UR36][R2.64] ;  /* 0x0000002402127981 */ /* 0x001ea8000c1e1900 */
[----:B------:R-:W2:Y:S02]  /*0f00*/  LDG.E R5, desc[UR36][R2.64+0x4] ;  /* 0x0000042402057981 */ /* 0x000ea4000c1e1900 */
[----:B--2---:R-:W-:-:S07]  /*0f10*/  IMAD.IADD R18, R5, 0x1, -R18 ;  /* 0x0000000105127824 */ /* 0x004fce00078e0a12 */
.L_x_1239:
[----:B------:R-:W-:Y:S02]  /*0f20*/  IMAD.U32 R17, RZ, RZ, UR4 ;  /* 0x00000004ff117e24 */ /* 0x000fe4000f8e00ff */
[----:B------:R-:W-:Y:S01]  /*0f30*/  IMAD.MOV.U32 R199, RZ, RZ, R43 ;  /* 0x000000ffffc77224 */ /* 0x000fe200078e002b */
[----:B------:R-:W-:Y:S06]  /*0f40*/  @!P2 BRA `(.L_x_1240) ;  /* 0x000000000010a947 */ /* 0x000fec0003800000 */
[----:B------:R-:W1:Y:S02]  /*0f50*/  LDC.64 R2, c[0x0][0xa20] ;  /* 0x00028800ff027b82 */ /* 0x000e640000000a00 */
[----:B-1----:R-:W-:-:S05]  /*0f60*/  IMAD.WIDE R2, R43, 0x4, R2 ;  /* 0x000000042b027825 */ /* 0x002fca00078e0202 */
[----:B------:R1:W5:Y:S01]  /*0f70*/  LDG.E R17, desc[UR36][R2.64] ;  /* 0x0000002402117981 */ /* 0x000362000c1e1900 */
[----:B------:R-:W-:Y:S05]  /*0f80*/  BRA `(.L_x_1241) ;  /* 0x0000000000247947 */ /* 0x000fea0003800000 */
.L_x_1240:
[----:B------:R-:W-:Y:S02]  /*0f90*/  ULDC.64 UR4, c[0x0][0xa08] ;  /* 0x0002820000047ab9 */ /* 0x000fe40000000a00 */
[----:B------:R-:W-:-:S04]  /*0fa0*/  ISETP.NE.U32.AND P0, PT, RZ, UR4, PT ;  /* 0x00000004ff007c0c */ /* 0x000fc8000bf05070 */
[----:B------:R-:W-:-:S13]  /*0fb0*/  ISETP.NE.AND.EX P0, PT, RZ, UR5, PT, P0 ;  /* 0x00000005ff007c0c */ /* 0x000fda000bf05300 */
[----:B------:R-:W-:Y:S05]  /*0fc0*/  @!P0 BRA `(.L_x_1241) ;  /* 0x0000000000148947 */ /* 0x000fea0003800000 */
[----:B------:R-:W1:Y:S02]  /*0fd0*/  LDC.64 R2, c[0x0][0xa08] ;  /* 0x00028200ff027b82 */ /* 0x000e640000000a00 */
[----:B-1----:R-:W-:-:S05]  /*0fe0*/  IMAD.WIDE R2, R43, 0x4, R2 ;  /* 0x000000042b027825 */ /* 0x002fca00078e0202 */
[----:B------:R-:W2:Y:S04]  /*0ff0*/  LDG.E R17, desc[UR36][R2.64] ;  /* 0x0000002402117981 */ /* 0x000ea8000c1e1900 */
[----:B------:R-:W2:Y:S02]  /*1000*/  LDG.E R4, desc[UR36][R2.64+0x4] ;  /* 0x0000042402047981 */ /* 0x000ea4000c1e1900 */
[----:B--2---:R-:W-:-:S07]  /*1010*/  IMAD.IADD R17, R4, 0x1, -R17 ;  /* 0x0000000104117824 */ /* 0x004fce00078e0a11 */
.L_x_1241:
[----:B------:R-:W2:Y:S01]  /*1020*/  LDC R203, c[0x0][0x448] ;  /* 0x00011200ffcb7b82 */ /* 0x000ea20000000800 */
[----:B------:R-:W-:Y:S01]  /*1030*/  IMAD.SHL.U32 R22, R41, 0x80, RZ ;  /* 0x0000008029167824 */ /* 0x000fe200078e00ff */
[----:B------:R-:W-:Y:S01]  /*1040*/  LOP3.LUT R16, R16, 0xffefffff, RZ, 0xc0, !PT ;  /* 0xffefffff10107812 */ /* 0x000fe200078ec0ff */
[----:B-----5:R-:W-:Y:S02]  /*1050*/  IMAD.IADD R17, R17, 0x1, -R0 ;  /* 0x0000000111117824 */ /* 0x020fe400078e0a00 */
[----:B-1----:R-:W-:-:S03]  /*1060*/  VIADD R2, R22, 0x7f ;  /* 0x0000007f16027836 */ /* 0x002fc60000000000 */
[----:B------:R-:W1:Y:S01]  /*1070*/  LDC.64 R8, c[0x0][0x9e0] ;  /* 0x00027800ff087b82 */ /* 0x000e620000000a00 */
[----:B--2---:R-:W-:Y:S02]  /*1080*/  ISETP.NE.AND P2, PT, R203, 0x1, PT ;  /* 0x00000001cb00780c */ /* 0x004fe40003f45270 */
[----:B-1----:R-:W-:-:S11]  /*1090*/  ISETP.GE.AND P1, PT, R9, 0x1, PT ;  /* 0x000000010900780c */ /* 0x002fd60003f26270 */
[----:B------:R-:W1:Y:S01]  /*10a0*/  @P2 LDC R3, c[0x0][0x44c] ;  /* 0x00011300ff032b82 */ /* 0x000e620000000800 */
[----:B------:R-:W-:-:S04]  /*10b0*/  @P2 LOP3.LUT R16, R16, 0x100000, RZ, 0xfc, !PT ;  /* 0x0010000010102812 */ /* 0x000fc800078efcff */
[----:B------:R-:W-:-:S03]  /*10c0*/  LOP3.LUT R16, R16, 0xfff7ffff, RZ, 0xc0, !PT ;  /* 0xfff7ffff10107812 */ /* 0x000fc600078ec0ff */
[----:B------:R-:W2:Y:S01]  /*10d0*/  @P2 LDC R5, c[0x0][0x450] ;  /* 0x00011400ff052b82 */ /* 0x000ea20000000800 */
[----:B------:R-:W-:Y:S01]  /*10e0*/  @P1 LOP3.LUT R16, R16, 0x80000, RZ, 0xfc, !PT ;  /* 0x0008000010101812 */ /* 0x000fe200078efcff */
[----:B-1----:R-:W-:Y:S01]  /*10f0*/  @P2 IMAD.HI.U32 R0, R2, R3, RZ ;  /* 0x0000000302002227 */ /* 0x002fe200078e00ff */
[----:B0-----:R-:W-:-:S04]  /*1100*/  IADD3 R3, R17, 0x1, -R18 ;  /* 0x0000000111037810 */ /* 0x001fc80007ffe812 */
        /* <DEDUP_REMOVED lines=14> */
.L_x_1243:
[----:B------:R-:W-:-:S13]  /*11f0*/  ISETP.NE.AND P0, PT, R9, 0x1, PT ;  /* 0x000000010900780c */ /* 0x000fda0003f05270 */
[----:B------:R-:W0:Y:S02]  /*1200*/  @P0 LDC.64 R4, c[0x0][0x9e8] ;  /* 0x00027a00ff040b82 */ /* 0x000e240000000a00 */
[----:B0-----:R-:W-:-:S05]  /*1210*/  @P0 IMAD.HI.U32 R4, R2, R4, RZ ;  /* 0x0000000402040227 */ /* 0x001fca00078e00ff */
[----:B------:R-:W-:-:S07]  /*1220*/  @P0 SHF.R.U32.HI R2, RZ, R5, R4 ;  /* 0x00000005ff020219 */ /* 0x000fce0000011604 */
.L_x_1244:
[----:B------:R-:W-:-:S05]  /*1230*/  IMAD R3, R2, R9, R9 ;  /* 0x0000000902037224 */ /* 0x000fca00078e0209 */
[----:B------:R-:W-:-:S07]  /*1240*/  VIMNMX R0, R0, R3, PT ;  /* 0x0000000300007248 */ /* 0x000fce0003fe0100 */
.L_x_1242:
[----:B------:R-:W0:Y:S01]  /*1250*/  @P2 LDC R3, c[0x0][0x44c] ;  /* 0x00011300ff032b82 */ /* 0x000e220000000800 */
[----:B------:R-:W-:Y:S01]  /*1260*/  VIADD R2, R0, 0x5f ;  /* 0x0000005f00027836 */ /* 0x000fe20000000000 */
[----:B------:R-:W-:Y:S01]  /*1270*/  ULDC UR4, c[0x0][0x9dc] ;  /* 0x0002770000047ab9 */ /* 0x000fe20000000800 */
[----:B------:R-:W-:Y:S02]  /*1280*/  VIADD R0, R17, 0x5f ;  /* 0x0000005f11007836 */ /* 0x000fe40000000000 */
[----:B------:R-:W-:Y:S02]  /*1290*/  IMAD.MOV.U32 R7, RZ, RZ, R22 ;  /* 0x000000ffff077224 */ /* 0x000fe400078e0016 */
[----:B------:R-:W-:Y:S01]  /*12a0*/  IMAD.HI R0, R0, 0x2aaaaaab, RZ ;  /* 0x2aaaaaab00007827 */ /* 0x000fe200078e02ff */
[----:B------:R-:W1:Y:S03]  /*12b0*/  @P2 LDC R4, c[0x0][0x450] ;  /* 0x00011400ff042b82 */ /* 0x000e660000000800 */
[----:B------:R-:W-:-:S04]  /*12c0*/  IMAD.HI R2, R2, 0x2aaaaaab, RZ ;  /* 0x2aaaaaab02027827 */ /* 0x000fc800078e02ff */
[----:B------:R-:W-:Y:S01]  /*12d0*/  IMAD.IADD R74, R17, 0x1, -R18 ;  /* 0x00000001114a7824 */ /* 0x000fe200078e0a12 */
[----:B------:R-:W-:-:S04]  /*12e0*/  SHF.R.U32.HI R5, RZ, 0x1f, R2 ;  /* 0x0000001fff057819 */ /* 0x000fc80000011602 */
[----:B------:R-:W-:Y:S01]  /*12f0*/  LEA.HI.SX32 R72, R2, R5, 0x1c ;  /* 0x0000000502487211 */ /* 0x000fe200078fe2ff */
[----:B0-----:R-:W-:-:S05]  /*1300*/  @P2 IMAD.HI.U32 R3, R22, R3, RZ ;  /* 0x0000000316032227 */ /* 0x001fca00078e00ff */
[----:B-1----:R-:W-:Y:S02]  /*1310*/  @P2 SHF.R.U32.HI R7, RZ, R4, R3 ;  /* 0x00000004ff072219 */ /* 0x002fe40000011603 */
[----:B------:R-:W-:-:S04]  /*1320*/  SHF.R.U32.HI R3, RZ, 0x1f, R0 ;  /* 0x0000001fff037819 */ /* 0x000fc80000011600 */
[----:B------:R-:W-:Y:S01]  /*1330*/  LEA.HI.SX32 R3, R0, R3, 0x1c ;  /* 0x0000000300037211 */ /* 0x000fe200078fe2ff */
[----:B------:R-:W-:-:S03]  /*1340*/  IMAD.IADD R0, R74, 0x1, R7 ;  /* 0x000000014a007824 */ /* 0x000fc600078e0207 */
[----:B------:R-:W-:Y:S01]  /*1350*/  VIMNMX R72, R3, R72, PT ;  /* 0x0000004803487248 */ /* 0x000fe20003fe0100 */
[----:B------:R-:W-:Y:S01]  /*1360*/  VIADD R2, R0, -UR4 ;  /* 0x8000000400027c36 */ /* 0x000fe20008000000 */
[----:B------:R-:W-:Y:S06]  /*1370*/  @!P1 BRA `(.L_x_1245) ;  /* 0x00000000003c9947 */ /* 0x000fec0003800000 */
        /* <DEDUP_REMOVED lines=9> */
.L_x_1246:
[----:B------:R-:W-:-:S13]  /*1410*/  ISETP.NE.AND P0, PT, R9, 0x1, PT ;  /* 0x000000010900780c */ /* 0x000fda0003f05270 */
[----:B------:R-:W0:Y:S02]  /*1420*/  @P0 LDC.64 R4, c[0x0][0x9e8] ;  /* 0x00027a00ff040b82 */ /* 0x000e240000000a00 */
[----:B0-----:R-:W-:-:S05]  /*1430*/  @P0 IMAD.HI.U32 R4, R0, R4, RZ ;  /* 0x0000000400040227 */ /* 0x001fca00078e00ff */
[----:B------:R-:W-:-:S07]  /*1440*/  @P0 SHF.R.U32.HI R0, RZ, R5, R4 ;  /* 0x00000005ff000219 */ /* 0x000fce0000011604 */
.L_x_1247:
[----:B------:R-:W-:-:S05]  /*1450*/  IMAD R3, R0, R9, RZ ;  /* 0x0000000900037224 */ /* 0x000fca00078e02ff */
[----:B------:R-:W-:-:S07]  /*1460*/  VIMNMX R2, R2, R3, !PT ;  /* 0x0000000302027248 */ /* 0x000fce0007fe0100 */
.L_x_1245:
[----:B------:R-:W-:Y:S01]  /*1470*/  IMAD.HI R0, R2, 0x2aaaaaab, RZ ;  /* 0x2aaaaaab02007827 */ /* 0x000fe200078e02ff */
[----:B------:R-:W-:Y:S02]  /*1480*/  PLOP3.LUT P0, PT, PT, PT, PT, 0x80, 0x0 ;  /* 0x000000000000781c */ /* 0x000fe40003f0f070 */
[----:B------:R-:W-:Y:S02]  /*1490*/  CS2R R118, SRZ ;  /* 0x0000000000767805 */ /* 0x000fe4000001ff00 */
[----:B------:R-:W-:Y:S02]  /*14a0*/  CS2R R116, SRZ ;  /* 0x0000000000747805 */ /* 0x000fe4000001ff00 */
[----:B------:R-:W-:Y:S02]  /*14b0*/  CS2R R114, SRZ ;  /* 0x0000000000727805 */ /* 0x000fe4000001ff00 */
[----:B------:R-:W-:Y:S02]  /*14c0*/  SHF.R.U32.HI R3, RZ, 0x1f, R0 ;  /* 0x0000001fff037819 */ /* 0x000fe40000011600 */
[----:B------:R-:W-:-:S02]  /*14d0*/  CS2R R112, SRZ ;  /* 0x0000000000707805 */ /* 0x000fc4000001ff00 */
[----:B------:R-:W-:Y:S02]  /*14e0*/  CS2R R110, SRZ ;  /* 0x00000000006e7805 */ /* 0x000fe4000001ff00 */
[----:B------:R-:W-:Y:S02]  /*14f0*/  CS2R R108, SRZ ;  /* 0x00000000006c7805 */ /* 0x000fe4000001ff00 */
[----:B------:R-:W-:Y:S01]  /*1500*/  LEA.HI.SX32 R3, R0, R3, 0x1c ;  /* 0x0000000300037211 */ /* 0x000fe200078fe2ff */
[----:B------:R-:W-:Y:S01]  /*1510*/  IMAD.MOV.U32 R0, RZ, RZ, RZ ;  /* 0x000000ffff007224 */ /* 0x000fe200078e00ff */
[----:B------:R-:W-:Y:S02]  /*1520*/  CS2R R106, SRZ ;  /* 0x00000000006a7805 */ /* 0x000fe4000001ff00 */
[----:B------:R-:W-:Y:S02]  /*1530*/  CS2R R104, SRZ ;  /* 0x0000000000687805 */ /* 0x000fe4000001ff00 */
[----:B------:R-:W-:-:S02]  /*1540*/  VIMNMX R194, RZ, R3, !PT ;  /* 0x00000003ffc27248 */ /* 0x000fc40007fe0100 */
[----:B------:R-:W-:Y:S02]  /*1550*/  CS2R R56, SRZ ;  /* 0x0000000000387805 */ /* 0x000fe4000001ff00 */
[----:B------:R-:W-:Y:S02]  /*1560*/  CS2R R98, SRZ ;  /* 0x0000000000627805 */ /* 0x000fe4000001ff00 */
[----:B------:R-:W-:Y:S02]  /*1570*/  CS2R R100, SRZ ;  /* 0x0000000000647805 */ /* 0x000fe4000001ff00 */
[----:B------:R-:W-:Y:S02]  /*1580*/  ISETP.GT.AND P1, PT, R72, R194, PT ;  /* 0x000000c24800720c */ /* 0x000fe40003f24270 */
        /* <DEDUP_REMOVED lines=12> */
[----:B------:R-:W-:Y:S01]  /*1650*/  CS2R R32, SRZ ;  /* 0x0000000000207805 */ /* 0x000fe2000001ff00 */
[----:B------:R-:W-:Y:S01]  /*1660*/  IMAD.MOV.U32 R73, RZ, RZ, RZ ;  /* 0x000000ffff497224 */ /* 0x000fe200078e00ff */
        /* <DEDUP_REMOVED lines=22> */
[----:B------:R-:W-:Y:S01]  /*17d0*/  CS2R R6, SRZ ;  /* 0x0000000000067805 */ /* 0x000fe2000001ff00 */
[----:B------:R-:W-:Y:S01]  /*17e0*/  IMAD.MOV.U32 R52, RZ, RZ, RZ ;  /* 0x000000ffff347224 */ /* 0x000fe200078e00ff */
[----:B------:R-:W-:Y:S01]  /*17f0*/  CS2R R4, SRZ ;  /* 0x0000000000047805 */ /* 0x000fe2000001ff00 */
        /* <DEDUP_REMOVED lines=32> */
.L_x_1249:
[----:B------:R-:W-:Y:S02]  /*1a00*/  LEA.HI R0, R201, R201, RZ, 0x1 ;  /* 0x000000c9c9007211 */ /* 0x000fe400078f08ff */
[----:B------:R-:W-:Y:S02]  /*1a10*/  ISETP.NE.AND P0, PT, R19, 0x3, PT ;  /* 0x000000031300780c */ /* 0x000fe40003f05270 */
[----:B------:R-:W-:-:S05]  /*1a20*/  LOP3.LUT R0, R0, 0xfffffffe, RZ, 0xc0, !PT ;  /* 0xfffffffe00007812 */ /* 0x000fca00078ec0ff */
[----:B------:R-:W-:-:S05]  /*1a30*/  IMAD.IADD R0, R201, 0x1, -R0 ;  /* 0x00000001c9007824 */ /* 0x000fca00078e0a00 */
[----:B------:R-:W-:-:S04]  /*1a40*/  SHF.L.U32 R0, R0, 0x1f, RZ ;  /* 0x0000001f00007819 */ /* 0x000fc800000006ff */
[----:B------:R-:W0:Y:S02]  /*1a50*/  SYNCS.PHASECHK.TRANS64.TRYWAIT P1, [UR40+0x30800], R0 ;  /* 0x03080000ff0075a7 */ /* 0x000e240008020168 */
[----:B0-----:R-:W-:Y:S05]  /*1a60*/  @!P1 BRA `(.L_x_1250) ;  /* 0x0000015800c49947 */ /* 0x001fea0003800000 */
.L_x_1441:
[----:B------:R-:W-:Y:S05]  /*1a70*/  @!P0 BRA `(.L_x_1251) ;  /* 0x0000000000048947 */ /* 0x000fea0003800000 */
[----:B------:R-:W-:Y:S01]  /*1a80*/  BPT.TRAP 0x1 ;  /* 0x000000040000795c */ /* 0x000fe20000300000 */
.L_x_1251:
[----:B------:R-:W-:Y:S02]  /*1a90*/  IMAD.U32 R13, RZ, RZ, UR38 ;  /* 0x00000026ff0d7e24 */ /* 0x000fe4000f8e00ff */
[----:B0-----:R-:W-:-:S03]  /*1aa0*/  IMAD.U32 R0, RZ, RZ, UR39 ;  /* 0x00000027ff007e24 */ /* 0x001fc6000f8e00ff */
[----:B------:R-:W-:Y:S02]  /*1ab0*/  LEA R13, R13, UR40, 0x3 ;  /* 0x000000280d0d7c11 */ /* 0x000fe4000f8e18ff */
[----:B------:R-:W-:-:S04]  /*1ac0*/  SHF.L.U32 R0, R0, 0x1f, RZ ;  /* 0x0000001f00007819 */ /* 0x000fc800000006ff */
[----:B------:R0:W1:Y:S01]  /*1ad0*/  SYNCS.PHASECHK.TRANS64.TRYWAIT P1, [R13+URZ+0x30830], R0 ;  /* 0x030830000d0075a7 */ /* 0x000062000802017f */
[----:B------:R-:W-:Y:S05]  /*1ae0*/  @!P0 BRA `(.L_x_1252) ;  /* 0x0000000000048947 */ /* 0x000fea0003800000 */
[----:B------:R-:W-:Y:S01]  /*1af0*/  BPT.TRAP 0x1 ;  /* 0x000000040000795c */ /* 0x000fe20000300000 */
.L_x_1252:
[----:B-1----:R-:W-:Y:S05]  /*1b00*/  @P1 BRA `(.L_x_1253) ;  /* 0x0000000000081947 */ /* 0x002fea0003800000 */
[----:B------:R-:W1:Y:S02]  /*1b10*/  SYNCS.PHASECHK.TRANS64.TRYWAIT P1, [R13+URZ+0x30830], R0 ;  /* 0x030830000d0075a7 */ /* 0x000e64000802017f */
[----:B-1----:R-:W-:Y:S05]  /*1b20*/  @!P1 BRA `(.L_x_1254) ;  /* 0x0000015800ac9947 */ /* 0x002fea0003800000 */
.L_x_1253:
        /* <DEDUP_REMOVED lines=99> */
.L_x_1255:
[----:B------:R-:W-:Y:S01]  /*2160*/  ISETP.NE.AND P2, PT, R203, 0x1, PT ;  /* 0x00000001cb00780c */ /* 0x000fe20003f45270 */
[----:B------:R-:W-:Y:S01]  /*2170*/  ULDC UR5, c[0x0][0x9d8] ;  /* 0x0002760000057ab9 */ /* 0x000fe20000000800 */
[----:B------:R-:W-:Y:S01]  /*2180*/  R2UR UR4, R13 ;  /* 0x000000000d0472ca */ /* 0x000fe200000e0000 */
[----:B------:R-:W-:Y:S01]  /*2190*/  FMUL.FTZ R10, R24, UR5 ;  /* 0x00000005180a7c20 */ /* 0x000fe20008410000 */
[----:B------:R-:W-:Y:S01]  /*21a0*/  FMUL.FTZ R3, R26, UR5 ;  /* 0x000000051a037c20 */ /* 0x000fe20008410000 */
[----:B01----:R-:W-:Y:S02]  /*21b0*/  IMAD.IADD R13, R192, 0x1, R22 ;  /* 0x00000001c00d7824 */ /* 0x003fe400078e0216 */
[----:B------:R-:W-:Y:S01]  /*21c0*/  FMUL.FTZ R29, R29, UR5 ;  /* 0x000000051d1d7c20 */ /* 0x000fe20008410000 */
[----:B------:R-:W-:Y:S01]  /*21d0*/  FMUL.FTZ R33, R33, UR5 ;  /* 0x0000000521217c20 */ /* 0x000fe20008410000 */
[----:B------:R-:W-:Y:S01]  /*21e0*/  FMUL.FTZ R9, R31, UR5 ;  /* 0x000000051f097c20 */ /* 0x000fe20008410000 */
[----:B------:R-:W-:Y:S01]  /*21f0*/  FMUL.FTZ R25, R25, UR5 ;  /* 0x0000000519197c20 */ /* 0x000fe20008410000 */
[----:B------:R0:W1:Y:S01]  /*2200*/  MUFU.TANH R76, R29 ;  /* 0x0000001d004c7308 */ /* 0x0000620000002400 */
[----:B------:R-:W-:-:S02]  /*2210*/  IMAD.MOV.U32 R31, RZ, RZ, -0x60 ;  /* 0xffffffa0ff1f7424 */ /* 0x000fc400078e00ff */
[----:B------:R-:W-:Y:S01]  /*2220*/  FMUL.FTZ R28, R28, UR5 ;  /* 0x000000051c1c7c20 */ /* 0x000fe20008410000 */
[----:B------:R-:W2:Y:S01]  /*2230*/  @P2 LDC R24, c[0x0][0x44c] ;  /* 0x00011300ff182b82 */ /* 0x000ea20000000800 */
[----:B------:R-:W-:Y:S01]  /*2240*/  FMUL.FTZ R0, R27, UR5 ;  /* 0x000000051b007c20 */ /* 0x000fe20008410000 */
[----:B------:R-:W-:Y:S01]  /*2250*/  UIADD3 UR4, UR4, 0x30840, URZ ;  /* 0x0003084004047890 */ /* 0x000fe2000fffe03f */
[----:B------:R-:W-:Y:S01]  /*2260*/  FMUL.FTZ R2, R30, UR5 ;  /* 0x000000051e027c20 */ /* 0x000fe20008410000 */
[----:B------:R-:W-:Y:S01]  /*2270*/  FMUL.FTZ R32, R32, UR5 ;  /* 0x0000000520207c20 */ /* 0x000fe20008410000 */
[----:B------:R-:W3:Y:S01]  /*2280*/  MUFU.TANH R77, R33 ;  /* 0x00000021004d7308 */ /* 0x000ee20000002400 */
[----:B0-----:R-:W-:Y:S01]  /*2290*/  IMAD.MOV.U32 R29, RZ, RZ, R13 ;  /* 0x000000ffff1d7224 */ /* 0x001fe200078e000d */
[----:B------:R-:W-:Y:S01]  /*22a0*/  UPRMT UR4, UR60, 0x654, UR4 ;  /* 0x000006543c047896 */ /* 0x000fe20008000004 */
[----:B------:R-:W0:Y:S01]  /*22b0*/  @P2 LDC R26, c[0x0][0x450] ;  /* 0x00011400ff1a2b82 */ /* 0x000e220000000800 */
[----:B------:R-:W-:Y:S01]  /*22c0*/  FMUL.FTZ R12, R34, UR5 ;  /* 0x00000005220c7c20 */ /* 0x000fe20008410000 */
[----:B------:R-:W-:Y:S01]  /*22d0*/  FMUL.FTZ R14, R35, UR5 ;  /* 0x00000005230e7c20 */ /* 0x000fe20008410000 */
[----:B------:R-:W-:Y:S01]  /*22e0*/  FMUL.FTZ R36, R36, UR5 ;  /* 0x0000000524247c20 */ /* 0x000fe20008410000 */
[----:B------:R-:W-:Y:S01]  /*22f0*/  FMUL.FTZ R37, R37, UR5 ;  /* 0x0000000525257c20 */ /* 0x000fe20008410000 */
[----:B------:R4:W0:Y:S01]  /*2300*/  MUFU.TANH R73, R25 ;  /* 0x0000001900497308 */ /* 0x0008220000002400 */
        /* <DEDUP_REMOVED lines=10> */
[----:B--2---:R-:W-:-:S04]  /*23b0*/  @P2 IMAD.HI.U32 R15, R13, R24, RZ ;  /* 0x000000180d0f2227 */ /* 0x004fc800078e00ff */
[----:B------:R-:W-:Y:S01]  /*23c0*/  FMUL.FTZ R49, R49, UR5 ;  /* 0x0000000531317c20 */ /* 0x000fe20008410000 */
[----:B------:R-:W-:Y:S01]  /*23d0*/  FMUL.FTZ R50, R50, UR5 ;  /* 0x0000000532327c20 */ /* 0x000fe20008410000 */
[----:B------:R-:W-:Y:S01]  /*23e0*/  FMUL.FTZ R51, R51, UR5 ;  /* 0x0000000533337c20 */ /* 0x000fe20008410000 */
[----:B------:R-:W-:Y:S01]  /*23f0*/  FMUL.FTZ R53, R53, UR5 ;  /* 0x0000000535357c20 */ /* 0x000fe20008410000 */
[----:B------:R-:W-:Y:S01]  /*2400*/  FMUL.FTZ R55, R55, UR5 ;  /* 0x0000000537377c20 */ /* 0x000fe20008410000 */
[----:B------:R-:W-:Y:S01]  /*2410*/  FMUL.FTZ R57, R57, UR5 ;  /* 0x0000000539397c20 */ /* 0x000fe20008410000 */
[----:B------:R-:W-:Y:S01]  /*2420*/  FMUL.FTZ R59, R59, UR5 ;  /* 0x000000053b3b7c20 */ /* 0x000fe20008410000 */
[----:B0-----:R-:W-:Y:S01]  /*2430*/  @P2 SHF.R.U32.HI R29, RZ, R26, R15 ;  /* 0x0000001aff1d2219 */ /* 0x001fe2000001160f */
[----:B------:R-:W-:Y:S02]  /*2440*/  IMAD R26, R72, R31, 0x61 ;  /* 0x00000061481a7424 */ /* 0x000fe400078e021f */
[----:B------:R-:W-:Y:S01]  /*2450*/  FMUL.FTZ R61, R61, UR5 ;  /* 0x000000053d3d7c20 */ /* 0x000fe20008410000 */
[----:B----4-:R-:W-:Y:S01]  /*2460*/  FMUL.FTZ R25, R63, UR5 ;  /* 0x000000053f197c20 */ /* 0x010fe20008410000 */
        /* <DEDUP_REMOVED lines=9> */
[----:B------:R2:W4:Y:S01]  /*2500*/  MUFU.TANH R75, R28 ;  /* 0x0000001c004b7308 */ /* 0x0005220000002400 */
[----:B------:R-:W-:Y:S01]  /*2510*/  FMUL.FTZ R46, R46, UR5 ;  /* 0x000000052e2e7c20 */ /* 0x000fe20008410000 */
[----:B------:R-:W-:Y:S01]  /*2520*/  FMUL.FTZ R52, R52, UR5 ;  /* 0x0000000534347c20 */ /* 0x000fe20008410000 */
[----:B------:R-:W-:Y:S01]  /*2530*/  FMUL.FTZ R62, R62, UR5 ;  /* 0x000000053e3e7c20 */ /* 0x000fe20008410000 */
[----:B------:R-:W-:Y:S01]  /*2540*/  LOP3.LUT P1, RZ, R16, 0x80000, RZ, 0xc0, !PT ;  /* 0x0008000010ff7812 */ /* 0x000fe2000782c0ff */
[----:B------:R-:W-:Y:S01]  /*2550*/  IMAD R24, R72, -0x60, R17 ;  /* 0xffffffa048187824 */ /* 0x000fe200078e0211 */
[----:B------:R-:W-:Y:S01]  /*2560*/  ULDC UR50, c[0x0][0x9dc] ;  /* 0x0002770000327ab9 */ /* 0x000fe20000000800 */
[----:B------:R-:W-:Y:S01]  /*2570*/  SYNCS.ARRIVE.TRANS64.RED.A1T0 RZ, [UR4], RZ ;  /* 0x000000ffffff79a7 */ /* 0x000fe20008100404 */
[----:B------:R-:W0:Y:S01]  /*2580*/  MUFU.TANH R10, R10 ;  /* 0x0000000a000a7308 */ /* 0x000e220000002400 */
[----:B--2---:R-:W-:-:S02]  /*2590*/  IMAD R28, R23, -0x2, R26 ;  /* 0xfffffffe171c7824 */ /* 0x004fc400078e021a */
[----:B------:R-:W-:Y:S01]  /*25a0*/  FMUL.FTZ R54, R54, UR5 ;  /* 0x0000000536367c20 */ /* 0x000fe20008410000 */
[----:B------:R-:W-:Y:S01]  /*25b0*/  ULOP3.LUT UR4, URZ, UR50, URZ, 0x33, !UPT ;  /* 0x000000323f047292 */ /* 0x000fe2000f8e333f */
[----:B------:R-:W-:Y:S01]  /*25c0*/  FMUL.FTZ R56, R56, UR5 ;  /* 0x0000000538387c20 */ /* 0x000fe20008410000 */
[----:B------:R-:W-:Y:S01]  /*25d0*/  VIADD R24, R24, 0x60 ;  /* 0x0000006018187836 */ /* 0x000fe20000000000 */
[----:B------:R-:W-:Y:S01]  /*25e0*/  IADD3 R30, -R18, R28, R17 ;  /* 0x0000001c121e7210 */ /* 0x000fe20007ffe111 */
[----:B------:R-:W-:Y:S01]  /*25f0*/  FMUL.FTZ R58, R58, UR5 ;  /* 0x000000053a3a7c20 */ /* 0x000fe20008410000 */
[----:B------:R-:W2:Y:S01]  /*2600*/  MUFU.TANH R3, R3 ;  /* 0x0000000300037308 */ /* 0x000ea20000002400 */
[----:B------:R-:W-:Y:S01]  /*2610*/  FMUL.FTZ R60, R60, UR5 ;  /* 0x000000053c3c7c20 */ /* 0x000fe20008410000 */
[----:B------:R-:W-:Y:S02]  /*2620*/  ULDC UR5, c[0x0][0x9e0] ;  /* 0x0002780000057ab9 */ /* 0x000fe40000000800 */
[----:B------:R-:W-:-:S04]  /*2630*/  VIADD R63, R30, UR5 ;  /* 0x000000051e3f7c36 */ /* 0x000fc80008000000 */
        /* <DEDUP_REMOVED lines=39> */
[----:B------:R1:W2:Y:S01]  /*28b0*/  MUFU.TANH R38, R56 ;  /* 0x0000003800267308 */ /* 0x0002a20000002400 */
[----:B-----5:R-:W-:-:S07]  /*28c0*/  IMAD R54, R23, -0x2, R24 ;  /* 0xfffffffe17367824 */ /* 0x020fce00078e0218 */
[----:B------:R5:W2:Y:S01]  /*28d0*/  MUFU.TANH R79, R58 ;  /* 0x0000003a004f7308 */ /* 0x000aa20000002400 */
[----:B-1----:R-:W-:-:S04]  /*28e0*/  VIADD R56, R30, UR4 ;  /* 0x000000041e387c36 */ /* 0x002fc80008000000 */
[----:B0-----:R-:W-:-:S03]  /*28f0*/  IMAD.IADD R31, R56, 0x1, R33 ;  /* 0x00000001381f7824 */ /* 0x001fc600078e0221 */
[----:B------:R0:W1:Y:S01]  /*2900*/  MUFU.TANH R34, R60 ;  /* 0x0000003c00227308 */ /* 0x0000620000002400 */
[----:B-----5:R-:W-:Y:S01]  /*2910*/  VIADD R58, R26, 0xffffffff ;  /* 0xffffffff1a3a7836 */ /* 0x020fe20000000000 */
[----:B------:R-:W-:Y:S01]  /*2920*/  VIADDMNMX R26, R33, R63, R54, PT ;  /* 0x0000003f211a7246 */ /* 0x000fe20003800136 */
[----:B0-----:R-:W-:Y:S01]  /*2930*/  VIADD R60, R28, 0xffffffff ;  /* 0xffffffff1c3c7836 */ /* 0x001fe20000000000 */
[----:B--234-:R-:W-:Y:S06]  /*2940*/  @!P1 BRA `(.L_x_1256) ;  /* 0x00000000005c9947 */ /* 0x01cfec0003800000 */
[----:B------:R-:W-:Y:S01]  /*2950*/  IADD3 R33, -R18, R17, R33 ;  /* 0x0000001112217210 */ /* 0x000fe20007ffe121 */
        /* <DEDUP_REMOVED lines=12> */
.L_x_1258:
[----:B------:R-:W-:Y:S02]  /*2a20*/  ULDC UR4, c[0x0][0x9e4] ;  /* 0x0002790000047ab9 */ /* 0x000fe40000000800 */
[----:B------:R-:W-:-:S05]  /*2a30*/  IMAD.U32 R28, RZ, RZ, UR4 ;  /* 0x00000004ff1c7e24 */ /* 0x000fca000f8e00ff */
[----:B------:R-:W-:-:S13]  /*2a40*/  ISETP.NE.AND P1, PT, R28, 0x1, PT ;  /* 0x000000011c00780c */ /* 0x000fda0003f25270 */
[----:B------:R-:W0:Y:S02]  /*2a50*/  @P1 LDC.64 R66, c[0x0][0x9e8] ;  /* 0x00027a00ff421b82 */ /* 0x000e240000000a00 */
[----:B0-----:R-:W-:-:S05]  /*2a60*/  @P1 IMAD.HI.U32 R24, R33, R66, RZ ;  /* 0x0000004221181227 */ /* 0x001fca00078e00ff */
[----:B------:R-:W-:-:S07]  /*2a70*/  @P1 SHF.R.U32.HI R33, RZ, R67, R24 ;  /* 0x00000043ff211219 */ /* 0x000fce0000011618 */
.L_x_1259:
[----:B------:R-:W-:Y:S05]  /*2a80*/  BSYNC B0 ;  /* 0x0000000000007941 */ /* 0x000fea0003800000 */
.L_x_1257:
[----:B------:R-:W-:-:S05]  /*2a90*/  IMAD R33, R33, R28, R60 ;  /* 0x0000001c21217224 */ /* 0x000fca00078e023c */
[----:B------:R-:W-:Y:S02]  /*2aa0*/  VIADDMNMX R26, R33, R28, R26, PT ;  /* 0x0000001c211a7246 */ /* 0x000fe4000380011a */
[----:B------:R-:W-:-:S07]  /*2ab0*/  VIMNMX R31, R31, R33, !PT ;  /* 0x000000211f1f7248 */ /* 0x000fce0007fe0100 */
.L_x_1256:
[C---:B------:R-:W-:Y:S01]  /*2ac0*/  ISETP.GE.AND P6, PT, R58.reuse, 0x9, PT ;  /* 0x000000093a00780c */ /* 0x040fe20003fc6270 */
[----:B------:R-:W0:Y:S01]  /*2ad0*/  SHFL.IDX PT, R29, R29, 0x1, 0x1c1f ;  /* 0x003c1f001d1d7f89 */ /* 0x000e2200000e0000 */
        /* <DEDUP_REMOVED lines=11> */
[----:B------:R-:W-:Y:S01]  /*2b90*/  FSEL R84, R76, -INF , !P2 ;  /* 0xff8000004c547808 */ /* 0x000fe20005000000 */
[----:B0-----:R-:W-:Y:S01]  /*2ba0*/  IMAD.IADD R33, R56, 0x1, R29 ;  /* 0x0000000138217824 */ /* 0x001fe200078e021d */
        /* <DEDUP_REMOVED lines=74> */
[----:B-1----:R-:W-:Y:S02]  /*3050*/  FSEL R34, R34, -INF , !P2 ;  /* 0xff80000022227808 */ /* 0x002fe40005000000 */
        /* <DEDUP_REMOVED lines=25> */
[----:B------:R-:W-:Y:S02]  /*31f0*/  VIADDMNMX R31, R29, R63, R54, PT ;  /* 0x0000003f1d1f7246 */ /* 0x000fe40003800136 */
[----:B------:R-:W-:-:S04]  /*3200*/  ISETP.LT.OR P5, PT, R26, 0x5a, P5 ;  /* 0x0000005a1a00780c */ /* 0x000fc80002fa1670 */
[----:B------:R-:W-:Y:S02]  /*3210*/  FSEL R26, R69, -INF , !P5 ;  /* 0xff800000451a7808 */ /* 0x000fe40006800000 */
[----:B------:R-:W-:-:S13]  /*3220*/  LOP3.LUT P5, RZ, R16, 0x80000, RZ, 0xc0, !PT ;  /* 0x0008000010ff7812 */ /* 0x000fda00078ac0ff */
[----:B------:R-:W-:Y:S05]  /*3230*/  @!P5 BRA `(.L_x_1260) ;  /* 0x00000000005cd947 */ /* 0x000fea0003800000 */
        /* <DEDUP_REMOVED lines=13> */
.L_x_1262:
[----:B------:R-:W-:Y:S02]  /*3310*/  ULDC UR4, c[0x0][0x9e4] ;  /* 0x0002790000047ab9 */ /* 0x000fe40000000800 */
[----:B------:R-:W-:-:S05]  /*3320*/  IMAD.U32 R37, RZ, RZ, UR4 ;  /* 0x00000004ff257e24 */ /* 0x000fca000f8e00ff */
[----:B------:R-:W-:-:S13]  /*3330*/  ISETP.NE.AND P5, PT, R37, 0x1, PT ;  /* 0x000000012500780c */ /* 0x000fda0003fa5270 */
[----:B------:R-:W0:Y:S02]  /*3340*/  @P5 LDC.64 R48, c[0x0][0x9e8] ;  /* 0x00027a00ff305b82 */ /* 0x000e240000000a00 */
[----:B0-----:R-:W-:-:S05]  /*3350*/  @P5 IMAD.HI.U32 R10, R29, R48, RZ ;  /* 0x000000301d0a5227 */ /* 0x001fca00078e00ff */
[----:B------:R-:W-:-:S07]  /*3360*/  @P5 SHF.R.U32.HI R29, RZ, R49, R10 ;  /* 0x00000031ff1d5219 */ /* 0x000fce000001160a */
.L_x_1263:
[----:B------:R-:W-:Y:S05]  /*3370*/  BSYNC B0 ;  /* 0x0000000000007941 */ /* 0x000fea0003800000 */
.L_x_1261:
[----:B------:R-:W-:-:S05]  /*3380*/  IMAD R10, R29, R37, R60 ;  /* 0x000000251d0a7224 */ /* 0x000fca00078e023c */
[----:B------:R-:W-:Y:S02]  /*3390*/  VIADDMNMX R31, R10, R37, R31, PT ;  /* 0x000000250a1f7246 */ /* 0x000fe4000380011f */
[----:B------:R-:W-:-:S07]  /*33a0*/  VIMNMX R33, R33, R10, !PT ;  /* 0x0000000a21217248 */ /* 0x000fce0007fe0100 */
.L_x_1260:
[C---:B------:R-:W-:Y:S01]  /*33b0*/  ISETP.GT.AND P1, PT, R33.reuse, 0x1, !P1 ;  /* 0x000000012100780c */ /* 0x040fe20004f24270 */
[----:B------:R-:W-:Y:S01]  /*33c0*/  ULDC UR4, c[0x0][0x988] ;  /* 0x0002620000047ab9 */ /* 0x000fe20000000800 */
[----:B------:R-:W-:Y:S02]  /*33d0*/  ISETP.GT.AND P6, PT, R33, 0x8, !P6 ;  /* 0x000000082100780c */ /* 0x000fe400077c4270 */
        /* <DEDUP_REMOVED lines=9> */
[----:B------:R-:W-:Y:S01]  /*3470*/  FSEL R58, R9, -INF , !P1 ;  /* 0xff800000093a7808 */ /* 0x000fe20004800000 */
[----:B------:R-:W-:Y:S01]  /*3480*/  IMAD.U32 R9, RZ, RZ, UR4 ;  /* 0x00000004ff097e24 */ /* 0x000fe2000f8e00ff */
[----:B------:R-:W-:-:S02]  /*3490*/  ISETP.NE.AND P1, PT, R66, RZ, PT ;  /* 0x000000ff4200720c */ /* 0x000fc40003f25270 */
[C---:B------:R-:W-:Y:S02]  /*34a0*/  ISETP.GT.AND P4, PT, R33.reuse, RZ, !P4 ;  /* 0x000000ff2100720c */ /* 0x040fe40006784270 */
[----:B------:R-:W-:Y:S02]  /*34b0*/  ISETP.GT.AND P1, PT, R33, 0x10, !P1 ;  /* 0x000000102100780c */ /* 0x000fe40004f24270 */
[C---:B------:R-:W-:Y:S02]  /*34c0*/  ISETP.LT.OR P4, PT, R31.reuse, 0x1, P4 ;  /* 0x000000011f00780c */ /* 0x040fe40002781670 */
[----:B------:R-:W-:Y:S02]  /*34d0*/  ISETP.LT.OR P1, PT, R31, 0x11, P1 ;  /* 0x000000111f00780c */ /* 0x000fe40000f21670 */
[----:B------:R-:W-:Y:S02]  /*34e0*/  ISETP.GT.AND P2, PT, R33, 0x51, !P2 ;  /* 0x000000512100780c */ /* 0x000fe40005744270 */
[----:B------:R-:W-:-:S02]  /*34f0*/  FSEL R60, R12, -INF , !P1 ;  /* 0xff8000000c3c7808 */ /* 0x000fc40004800000 */
[----:B------:R-:W-:Y:S02]  /*3500*/  ISETP.NE.AND P1, PT, R67, RZ, PT ;  /* 0x000000ff4300720c */ /* 0x000fe40003f25270 */
[C---:B------:R-:W-:Y:S02]  /*3510*/  ISETP.GT.AND P3, PT, R33.reuse, 0x58, !P3 ;  /* 0x000000582100780c */ /* 0x040fe40005f64270 */
[----:B------:R-:W-:Y:S02]  /*3520*/  ISETP.GT.AND P1, PT, R33, 0x11, !P1 ;  /* 0x000000112100780c */ /* 0x000fe40004f24270 */
[C---:B------:R-:W-:Y:S02]  /*3530*/  ISETP.LT.OR P2, PT, R31.reuse, 0x52, P2 ;  /* 0x000000521f00780c */ /* 0x040fe40001741670 */
[C---:B------:R-:W-:Y:S02]  /*3540*/  ISETP.LT.OR P1, PT, R31.reuse, 0x12, P1 ;  /* 0x000000121f00780c */ /* 0x040fe40000f21670 */
[----:B------:R-:W-:-:S02]  /*3550*/  ISETP.LT.OR P3, PT, R31, 0x59, P3 ;  /* 0x000000591f00780c */ /* 0x000fc40001f61670 */
[----:B------:R-:W-:Y:S02]  /*3560*/  FSEL R62, R14, -INF , !P1 ;  /* 0xff8000000e3e7808 */ /* 0x000fe40004800000 */
[----:B------:R-:W-:Y:S02]  /*3570*/  ISETP.GT.AND P1, PT, R33, 0x18, !P6 ;  /* 0x000000182100780c */ /* 0x000fe40007724270 */
[----:B------:R-:W-:Y:S02]  /*3580*/  ISETP.NE.AND P6, PT, R78, RZ, PT ;  /* 0x000000ff4e00720c */ /* 0x000fe40003fc5270 */
[----:B------:R-:W-:-:S04]  /*3590*/  ISETP.LT.OR P1, PT, R31, 0x19, P1 ;  /* 0x000000191f00780c */ /* 0x000fc80000f21670 */
        /* <DEDUP_REMOVED lines=37> */
[----:B------:R-:W-:Y:S01]  /*37f0*/  FSEL R76, R47, -INF , !P1 ;  /* 0xff8000002f4c7808 */ /* 0x000fe20004800000 */
[----:B------:R-:W-:Y:S01]  /*3800*/  IMAD.MOV.U32 R47, RZ, RZ, R22 ;  /* 0x000000ffff2f7224 */ /* 0x000fe200078e0016 */
        /* <DEDUP_REMOVED lines=23> */
[----:B------:R-:W-:Y:S02]  /*3980*/  ISETP.LT.OR P1, PT, R31, 0x3a, P1 ;  /* 0x0000003a1f00780c */ /* 0x000fe40000f21670 */
[----:B------:R-:W-:Y:S01]  /*3990*/  FMNMX.FTZ R3, R21, R54, !PT ;  /* 0x0000003615037209 */ /* 0x000fe20007810000 */
[----:B------:R-:W0:Y:S01]  /*39a0*/  SHFL.BFLY PT, R10, R27, 0x1, 0x1f ;  /* 0x0c201f001b0a7f89 */ /* 0x000e2200000e0000 */
[----:B------:R-:W-:Y:S02]  /*39b0*/  FSEL R14, R55, -INF , !P1 ;  /* 0xff800000370e7808 */ /* 0x000fe40004800000 */
[----:B------:R-:W-:-:S02]  /*39c0*/  ISETP.NE.AND P1, PT, R53, RZ, PT ;  /* 0x000000ff3500720c */ /* 0x000fc40003f25270 */
[----:B------:R-:W-:Y:S02]  /*39d0*/  FMNMX.FTZ R3, R56, R3, !PT ;  /* 0x0000000338037209 */ /* 0x000fe40007810000 */
[----:B------:R-:W-:Y:S02]  /*39e0*/  ISETP.GT.AND P1, PT, R33, 0x40, !P1 ;  /* 0x000000402100780c */ /* 0x000fe40004f24270 */
[----:B------:R-:W-:Y:S02]  /*39f0*/  FMNMX.FTZ R3, R58, R3, !PT ;  /* 0x000000033a037209 */ /* 0x000fe40007810000 */
[----:B------:R-:W-:-:S04]  /*3a00*/  ISETP.LT.OR P1, PT, R31, 0x41, P1 ;  /* 0x000000411f00780c */ /* 0x000fc80000f21670 */
[----:B------:R-:W-:Y:S02]  /*3a10*/  FSEL R12, R79, -INF , !P1 ;  /* 0xff8000004f0c7808 */ /* 0x000fe40004800000 */
[----:B------:R-:W-:Y:S02]  /*3a20*/  ISETP.GT.AND P1, PT, R33, 0x41, !P6 ;  /* 0x000000412100780c */ /* 0x000fe40007724270 */
[----:B------:R-:W-:Y:S02]  /*3a30*/  ISETP.NE.AND P6, PT, R61, RZ, PT ;  /* 0x000000ff3d00720c */ /* 0x000fe40003fc5270 */
[----:B------:R-:W-:Y:S02]  /*3a40*/  ISETP.LT.OR P1, PT, R31, 0x42, P1 ;  /* 0x000000421f00780c */ /* 0x000fe40000f21670 */
[----:B0-----:R-:W-:Y:S02]  /*3a50*/  FMNMX.FTZ R10, R27, R10, !PT ;  /* 0x0000000a1b0a7209 */ /* 0x001fe40007810000 */
[----:B------:R-:W-:-:S02]  /*3a60*/  FSEL R2, R59, -INF , !P1 ;  /* 0xff8000003b027808 */ /* 0x000fc40004800000 */
[----:B------:R-:W-:Y:S01]  /*3a70*/  ISETP.GT.AND P1, PT, R33, 0x48, !P5 ;  /* 0x000000482100780c */ /* 0x000fe20006f24270 */
[----:B------:R-:W-:Y:S01]  /*3a80*/  FMUL.FTZ R29, R10, R9 ;  /* 0x000000090a1d7220 */ /* 0x000fe20000410000 */
[----:B------:R-:W-:Y:S02]  /*3a90*/  ISETP.NE.AND P5, PT, R85, RZ, PT ;  /* 0x000000ff5500720c */ /* 0x000fe40003fa5270 */
[----:B------:R-:W-:-:S04]  /*3aa0*/  ISETP.LT.OR P1, PT, R31, 0x49, P1 ;  /* 0x000000491f00780c */ /* 0x000fc80000f21670 */
[----:B------:R-:W-:Y:S02]  /*3ab0*/  FSEL R0, R80, -INF , !P1 ;  /* 0xff80000050007808 */ /* 0x000fe40004800000 */
[----:B------:R-:W-:-:S04]  /*3ac0*/  FSETP.NEU.FTZ.AND P1, PT, R10, -INF , PT ;  /* 0xff8000000a00780b */ /* 0x000fc80003f3d000 */
[----:B------:R-:W-:Y:S02]  /*3ad0*/  FSEL R29, R29, RZ, P1 ;  /* 0x000000ff1d1d7208 */ /* 0x000fe40000800000 */
[----:B------:R-:W-:Y:S02]  /*3ae0*/  ISETP.GT.AND P1, PT, R33, 0x49, !P5 ;  /* 0x000000492100780c */ /* 0x000fe40006f24270 */
[----:B------:R-:W-:Y:S01]  /*3af0*/  ISETP.NE.AND P5, PT, R65, RZ, PT ;  /* 0x000000ff4100720c */ /* 0x000fe20003fa5270 */
[-CC-:B------:R-:W-:Y:S01]  /*3b00*/  FFMA.FTZ R27, R82, R9.reuse, -R29.reuse ;  /* 0x00000009521b7223 */ /* 0x180fe2000001081d */
[----:B------:R-:W-:Y:S01]  /*3b10*/  ISETP.LT.OR P1, PT, R31, 0x4a, P1 ;  /* 0x0000004a1f00780c */ /* 0x000fe20000f21670 */
[-CC-:B------:R-:W-:Y:S01]  /*3b20*/  FFMA.FTZ R35, R84, R9.reuse, -R29.reuse ;  /* 0x0000000954237223 */ /* 0x180fe2000001081d */
[----:B------:R-:W-:Y:S01]  /*3b30*/  ISETP.GT.AND P4, PT, R33, 0x59, !P5 ;  /* 0x000000592100780c */ /* 0x000fe20006f84270 */
[-CC-:B------:R-:W-:Y:S01]  /*3b40*/  FFMA.FTZ R37, R86, R9.reuse, -R29.reuse ;  /* 0x0000000956257223 */ /* 0x180fe2000001081d */
[----:B------:R-:W-:Y:S01]  /*3b50*/  FSEL R80, R25, -INF , !P1 ;  /* 0xff80000019507808 */ /* 0x000fe20004800000 */
[--C-:B------:R-:W-:Y:S01]  /*3b60*/  FFMA.FTZ R188, R188, R9, -R29.reuse ;  /* 0x00000009bcbc7223 */ /* 0x100fe2000001081d */
[----:B------:R-:W-:Y:S01]  /*3b70*/  FMNMX.FTZ R25, R60, R3, !PT ;  /* 0x000000033c197209 */ /* 0x000fe20007810000 */
[--C-:B------:R-:W-:Y:S01]  /*3b80*/  FFMA.FTZ R190, R190, R9, -R29.reuse ;  /* 0x00000009bebe7223 */ /* 0x100fe2000001081d */
[----:B------:R-:W-:Y:S01]  /*3b90*/  ISETP.GT.AND P1, PT, R33, 0x50, !P6 ;  /* 0x000000502100780c */ /* 0x000fe20007724270 */
[----:B------:R0:W-:Y:S01]  /*3ba0*/  MUFU.EX2 R3, R27 ;  /* 0x0000001b00037308 */ /* 0x0001e20000000800 */
[----:B------:R-:W-:Y:S01]  /*3bb0*/  FMNMX.FTZ R25, R62, R25, !PT ;  /* 0x000000193e197209 */ /* 0x000fe20007810000 */
[-CC-:B------:R-:W-:Y:S01]  /*3bc0*/  FFMA.FTZ R26, R26, R9.reuse, -R29.reuse ;  /* 0x000000091a1a7223 */ /* 0x180fe2000001081d */
[----:B------:R-:W-:Y:S01]  /*3bd0*/  ISETP.LT.OR P1, PT, R31, 0x51, P1 ;  /* 0x000000511f00780c */ /* 0x000fe20000f21670 */
[--C-:B------:R-:W-:Y:S01]  /*3be0*/  FFMA.FTZ R39, R90, R9, -R29.reuse ;  /* 0x000000095a277223 */ /* 0x100fe2000001081d */
[----:B------:R-:W-:Y:S01]  /*3bf0*/  FMNMX.FTZ R25, R48, R25, !PT ;  /* 0x0000001930197209 */ /* 0x000fe20007810000 */
[-CC-:B------:R-:W-:Y:S01]  /*3c00*/  FFMA.FTZ R41, R92, R9.reuse, -R29.reuse ;  /* 0x000000095c297223 */ /* 0x180fe2000001081d */
[----:B------:R-:W-:Y:S01]  /*3c10*/  FSEL R82, R11, -INF , !P1 ;  /* 0xff8000000b527808 */ /* 0x000fe20004800000 */
[--C-:B------:R-:W-:Y:S01]  /*3c20*/  FFMA.FTZ R11, R96, R9, -R29.reuse ;  /* 0x00000009600b7223 */ /* 0x100fe2000001081d */
[----:B------:R-:W-:Y:S01]  /*3c30*/  FMNMX.FTZ R25, R64, R25, !PT ;  /* 0x0000001940197209 */ /* 0x000fe20007810000 */
[--C-:B0-----:R-:W-:Y:S01]  /*3c40*/  FFMA.FTZ R27, R88, R9, -R29.reuse ;  /* 0x00000009581b7223 */ /* 0x101fe2000001081d */
[----:B------:R-:W-:Y:S01]  /*3c50*/  FSEL R84, R8, -INF , !P2 ;  /* 0xff80000008547808 */ /* 0x000fe20005000000 */
[----:B------:R-:W-:Y:S01]  /*3c60*/  MUFU.EX2 R180, R11 ;  /* 0x0000000b00b47308 */ /* 0x000fe20000000800 */
[----:B------:R-:W-:Y:S01]  /*3c70*/  FMNMX.FTZ R25, R66, R25, !PT ;  /* 0x0000001942197209 */ /* 0x000fe20007810000 */
[-CC-:B------:R-:W-:Y:S01]  /*3c80*/  FFMA.FTZ R52, R52, R9.reuse, -R29.reuse ;  /* 0x0000000934347223 */ /* 0x180fe2000001081d */
[----:B------:R-:W-:Y:S01]  /*3c90*/  ISETP.LT.OR P4, PT, R31, 0x5a, P4 ;  /* 0x0000005a1f00780c */ /* 0x000fe20002781670 */
[--C-:B------:R-:W-:Y:S01]  /*3ca0*/  FFMA.FTZ R46, R46, R9, -R29.reuse ;  /* 0x000000092e2e7223 */ /* 0x100fe2000001081d */
[----:B------:R-:W-:Y:S01]  /*3cb0*/  FMNMX.FTZ R25, R68, R25, !PT ;  /* 0x0000001944197209 */ /* 0x000fe20007810000 */
[--C-:B------:R-:W-:Y:S01]  /*3cc0*/  FFMA.FTZ R44, R44, R9, -R29.reuse ;  /* 0x000000092c2c7223 */ /* 0x100fe2000001081d */
[----:B------:R-:W-:Y:S01]  /*3cd0*/  FSEL R86, R15, -INF , !P3 ;  /* 0xff8000000f567808 */ /* 0x000fe20005800000 */
[----:B------:R-:W0:Y:S01]  /*3ce0*/  MUFU.EX2 R188, R188 ;  /* 0x000000bc00bc7308 */ /* 0x000e220000000800 */
[----:B------:R-:W-:Y:S01]  /*3cf0*/  FMNMX.FTZ R25, R70, R25, !PT ;  /* 0x0000001946197209 */ /* 0x000fe20007810000 */
[-CC-:B------:R-:W-:Y:S01]  /*3d00*/  FFMA.FTZ R42, R42, R9.reuse, -R29.reuse ;  /* 0x000000092a2a7223 */ /* 0x180fe2000001081d */
[----:B------:R-:W-:Y:S01]  /*3d10*/  FSEL R88, R13, -INF , !P4 ;  /* 0xff8000000d587808 */ /* 0x000fe20006000000 */
[--C-:B------:R-:W-:Y:S01]  /*3d20*/  FFMA.FTZ R13, R98, R9, -R29.reuse ;  /* 0x00000009620d7223 */ /* 0x100fe2000001081d */
[----:B------:R-:W-:Y:S01]  /*3d30*/  FMNMX.FTZ R25, R76, R25, !PT ;  /* 0x000000194c197209 */ /* 0x000fe20007810000 */
[-CC-:B------:R-:W-:Y:S01]  /*3d40*/  FFMA.FTZ R40, R40, R9.reuse, -R29.reuse ;  /* 0x0000000928287223 */ /* 0x180fe2000001081d */
[--C-:B------:R-:W-:Y:S01]  /*3d50*/  FFMA.FTZ R38, R38, R9, -R29.reuse ;  /* 0x0000000926267223 */ /* 0x100fe2000001081d */
[----:B------:R-:W1:Y:S01]  /*3d60*/  MUFU.EX2 R190, R190 ;  /* 0x000000be00be7308 */ /* 0x000e620000000800 */
[----:B------:R-:W-:Y:S01]  /*3d70*/  FMNMX.FTZ R25, R78, R25, !PT ;  /* 0x000000194e197209 */ /* 0x000fe20007810000 */
[-CC-:B------:R-:W-:Y:S01]  /*3d80*/  FFMA.FTZ R36, R36, R9.reuse, -R29.reuse ;  /* 0x0000000924247223 */ /* 0x180fe2000001081d */
[-CC-:B------:R-:W-:Y:S01]  /*3d90*/  FFMA.FTZ R34, R34, R9.reuse, -R29.reuse ;  /* 0x0000000922227223 */ /* 0x180fe2000001081d */
[--C-:B------:R-:W-:Y:S01]  /*3da0*/  FFMA.FTZ R32, R32, R9, -R29.reuse ;  /* 0x0000000920207223 */ /* 0x100fe2000001081d */
[----:B------:R-:W-:Y:S01]  /*3db0*/  FMNMX.FTZ R25, R50, R25, !PT ;  /* 0x0000001932197209 */ /* 0x000fe20007810000 */
[-CC-:B------:R-:W-:Y:S01]  /*3dc0*/  FFMA.FTZ R30, R30, R9.reuse, -R29.reuse ;  /* 0x000000091e1e7223 */ /* 0x180fe2000001081d */
[----:B------:R-:W-:Y:S01]  /*3dd0*/  FFMA.FTZ R28, R28, R9, -R29 ;  /* 0x000000091c1c7223 */ /* 0x000fe2000001081d */
[----:B------:R-:W2:Y:S01]  /*3de0*/  MUFU.EX2 R35, R35 ;  /* 0x0000002300237308 */ /* 0x000ea20000000800 */
[----:B------:R-:W-:Y:S01]  /*3df0*/  FMNMX.FTZ R25, R20, R25, !PT ;  /* 0x0000001914197209 */ /* 0x000fe20007810000 */
[----:B0-----:R-:W-:Y:S01]  /*3e00*/  FADD.FTZ R43, R188, R3 ;  /* 0x00000003bc2b7221 */ /* 0x001fe20000010000 */
[----:B------:R-:W-:Y:S01]  /*3e10*/  FFMA.FTZ R24, R24, R9, -R29 ;  /* 0x0000000918187223 */ /* 0x000fe2000001081d */
[----:B------:R-:W-:-:S02]  /*3e20*/  ISETP.NE.AND P5, PT, R203, 0x1, PT ;  /* 0x00000001cb00780c */ /* 0x000fc40003fa5270 */
[----:B------:R-:W-:Y:S02]  /*3e30*/  FMNMX.FTZ R25, R14, R25, !PT ;  /* 0x000000190e197209 */ /* 0x000fe40007810000 */
[----:B------:R-:W0:Y:S01]  /*3e40*/  MUFU.EX2 R37, R37 ;  /* 0x0000002500257308 */ /* 0x000e220000000800 */
[----:B------:R-:W-:Y:S02]  /*3e50*/  F2FP.BF16.F32.PACK_AB R188, R3, R188 ;  /* 0x000000bc03bc723e */ /* 0x000fe400000010ff */
[----:B------:R-:W-:-:S04]  /*3e60*/  FMNMX.FTZ R25, R12, R25, !PT ;  /* 0x000000190c197209 */ /* 0x000fc80007810000 */
[----:B------:R-:W-:Y:S01]  /*3e70*/  FMNMX.FTZ R25, R2, R25, !PT ;  /* 0x0000001902197209 */ /* 0x000fe20007810000 */
[----:B------:R3:W4:Y:S01]  /*3e80*/  MUFU.EX2 R184, R27 ;  /* 0x0000001b00b87308 */ /* 0x0007220000000800 */
[----:B------:R-:W5:Y:S02]  /*3e90*/  @P5 LDC R49, c[0x0][0x44c] ;  /* 0x00011300ff315b82 */ /* 0x000f640000000800 */
[----:B------:R-:W-:-:S04]  /*3ea0*/  FMNMX.FTZ R25, R0, R25, !PT ;  /* 0x0000001900197209 */ /* 0x000fc80007810000 */
[----:B------:R-:W-:Y:S01]  /*3eb0*/  FMNMX.FTZ R25, R80, R25, !PT ;  /* 0x0000001950197209 */ /* 0x000fe20007810000 */
[----:B------:R-:W4:Y:S01]  /*3ec0*/  MUFU.EX2 R39, R39 ;  /* 0x0000002700277308 */ /* 0x000f220000000800 */
[----:B---3--:R-:W-:Y:S02]  /*3ed0*/  FFMA.FTZ R27, R94, R9, -R29 ;  /* 0x000000095e1b7223 */ /* 0x008fe4000001081d */
[----:B------:R-:W-:-:S04]  /*3ee0*/  FMNMX.FTZ R25, R82, R25, !PT ;  /* 0x0000001952197209 */ /* 0x000fc80007810000 */
[----:B------:R-:W-:Y:S01]  /*3ef0*/  FMNMX.FTZ R25, R84, R25, !PT ;  /* 0x0000001954197209 */ /* 0x000fe20007810000 */
[----:B------:R1:W-:Y:S03]  /*3f00*/  MUFU.EX2 R29, R26 ;  /* 0x0000001a001d7308 */ /* 0x0003e60000000800 */
[----:B------:R-:W-:-:S04]  /*3f10*/  FMNMX.FTZ R25, R86, R25, !PT ;  /* 0x0000001956197209 */ /* 0x000fc80007810000 */
[----:B------:R-:W-:Y:S01]  /*3f20*/  FMNMX.FTZ R25, R88, R25, !PT ;  /* 0x0000001958197209 */ /* 0x000fe20007810000 */
[----:B------:R-:W3:Y:S01]  /*3f30*/  MUFU.EX2 R186, R41 ;  /* 0x0000002900ba7308 */ /* 0x000ee20000000800 */
[----:B-1----:R-:W-:Y:S01]  /*3f40*/  FADD.FTZ R26, R190, R43 ;  /* 0x0000002bbe1a7221 */ /* 0x002fe20000010000 */
[----:B-----5:R-:W-:Y:S01]  /*3f50*/  @P5 IMAD.HI.U32 R49, R22, R49, RZ ;  /* 0x0000003116315227 */ /* 0x020fe200078e00ff */
[C---:B--2---:R-:W-:Y:S01]  /*3f60*/  F2FP.BF16.F32.PACK_AB R190, R35.reuse, R190 ;  /* 0x000000be23be723e */ /* 0x044fe200000010ff */
[----:B------:R-:W1:Y:S02]  /*3f70*/  SHFL.BFLY PT, R8, R25, 0x2, 0x1f ;  /* 0x0c401f0019087f89 */ /* 0x000e6400000e0000 */
[----:B------:R-:W-:Y:S02]  /*3f80*/  FADD.FTZ R26, R35, R26 ;  /* 0x0000001a231a7221 */ /* 0x000fe40000010000 */
[----:B------:R-:W2:Y:S02]  /*3f90*/  MUFU.EX2 R27, R27 ;  /* 0x0000001b001b7308 */ /* 0x000ea40000000800 */
[----:B0-----:R-:W-:-:S06]  /*3fa0*/  FADD.FTZ R45, R37, R26 ;  /* 0x0000001a252d7221 */ /* 0x001fcc0000010000 */
[----:B------:R4:W-:Y:S08]  /*3fb0*/  MUFU.EX2 R41, R28 ;  /* 0x0000001c00297308 */ /* 0x0009f00000000800 */
[----:B------:R-:W-:Y:S01]  /*3fc0*/  MUFU.EX2 R13, R13 ;  /* 0x0000000d000d7308 */ /* 0x000fe20000000800 */
[C---:B----4-:R-:W-:Y:S01]  /*3fd0*/  FADD.FTZ R28, R184.reuse, R45 ;  /* 0x0000002db81c7221 */ /* 0x050fe20000010000 */
[----:B------:R-:W-:-:S02]  /*3fe0*/  F2FP.BF16.F32.PACK_AB R184, R184, R37 ;  /* 0x00000025b8b8723e */ /* 0x000fc400000010ff */
[----:B-1----:R-:W-:Y:S01]  /*3ff0*/  FMNMX.FTZ R11, R25, R8, !PT ;  /* 0x00000008190b7209 */ /* 0x002fe20007810000 */
[----:B------:R-:W-:-:S03]  /*4000*/  FADD.FTZ R45, R39, R28 ;  /* 0x0000001c272d7221 */ /* 0x000fc60000010000 */
[----:B------:R-:W0:Y:S01]  /*4010*/  MUFU.EX2 R52, R52 ;  /* 0x0000003400347308 */ /* 0x000e220000000800 */
[----:B------:R-:W1:Y:S01]  /*4020*/  SHFL.BFLY PT, R8, R11, 0x1, 0x1f ;  /* 0x0c201f000b087f89 */ /* 0x000e6200000e0000 */
[C---:B---3--:R-:W-:Y:S01]  /*4030*/  FADD.FTZ R28, R186.reuse, R45 ;  /* 0x0000002dba1c7221 */ /* 0x048fe20000010000 */
[----:B------:R-:W-:-:S03]  /*4040*/  F2FP.BF16.F32.PACK_AB R186, R186, R39 ;  /* 0x00000027baba723e */ /* 0x000fc600000010ff */
[----:B--2---:R-:W-:Y:S02]  /*4050*/  FADD.FTZ R45, R27, R28 ;  /* 0x0000001c1b2d7221 */ /* 0x004fe40000010000 */
[----:B------:R-:W-:Y:S01]  /*4060*/  MUFU.EX2 R46, R46 ;  /* 0x0000002e002e7308 */ /* 0x000fe20000000800 */
[----:B------:R-:W2:Y:S07]  /*4070*/  @P5 LDC R28, c[0x0][0x450] ;  /* 0x00011400ff1c5b82 */ /* 0x000eae0000000800 */
[----:B------:R-:W3:Y:S01]  /*4080*/  MUFU.EX2 R15, R44 ;  /* 0x0000002c000f7308 */ /* 0x000ee20000000800 */
[----:B0-----:R-:W-:-:S07]  /*4090*/  F2FP.BF16.F32.PACK_AB R182, R52, R13 ;  /* 0x0000000d34b6723e */ /* 0x001fce00000010ff */
[----:B------:R-:W-:Y:S01]  /*40a0*/  MUFU.EX2 R42, R42 ;  /* 0x0000002a002a7308 */ /* 0x000fe20000000800 */
[----:B-1----:R-:W-:-:S04]  /*40b0*/  FMNMX.FTZ R8, R11, R8, !PT ;  /* 0x000000080b087209 */ /* 0x002fc80007810000 */
[C---:B------:R-:W-:Y:S01]  /*40c0*/  FSETP.NEU.FTZ.AND P1, PT, R8.reuse, -INF , PT ;  /* 0xff8000000800780b */ /* 0x040fe20003f3d000 */
[-C--:B------:R-:W-:Y:S02]  /*40d0*/  FMUL.FTZ R11, R8, R9.reuse ;  /* 0x00000009080b7220 */ /* 0x080fe40000410000 */
[----:B------:R-:W0:Y:S01]  /*40e0*/  MUFU.EX2 R31, R40 ;  /* 0x00000028001f7308 */ /* 0x000e220000000800 */
[----:B--2---:R-:W-:Y:S02]  /*40f0*/  @P5 SHF.R.U32.HI R47, RZ, R28, R49 ;  /* 0x0000001cff2f5219 */ /* 0x004fe40000011631 */
[----:B------:R-:W-:Y:S02]  /*4100*/  FSEL R11, R11, RZ, P1 ;  /* 0x000000ff0b0b7208 */ /* 0x000fe40000800000 */
[----:B------:R-:W-:Y:S01]  /*4110*/  LOP3.LUT P5, RZ, R16, 0x80000, RZ, 0xc0, !PT ;  /* 0x0008000010ff7812 */ /* 0x000fe200078ac0ff */
[----:B------:R-:W-:Y:S01]  /*4120*/  IMAD.IADD R74, R74, 0x1, R47 ;  /* 0x000000014a4a7824 */ /* 0x000fe200078e022f */
[----:B---3--:R-:W-:Y:S01]  /*4130*/  F2FP.BF16.F32.PACK_AB R176, R15, R46 ;  /* 0x0000002e0fb0723e */ /* 0x008fe200000010ff */
[-CC-:B------:R-:W-:Y:S01]  /*4140*/  FFMA.FTZ R21, R21, R9.reuse, -R11.reuse ;  /* 0x0000000915157223 */ /* 0x180fe2000001080b */
        /* <DEDUP_REMOVED lines=14> */
[-CC-:B------:R-:W-:Y:S01]  /*4230*/  FFMA.FTZ R78, R78, R9.reuse, -R11.reuse ;  /* 0x000000094e4e7223 */ /* 0x180fe2000001080b */
        /* <DEDUP_REMOVED lines=10> */
[----:B------:R-:W-:Y:S01]  /*42e0*/  FFMA.FTZ R88, R88, R9, -R11 ;  /* 0x0000000958587223 */ /* 0x000fe2000001080b */
[----:B0-----:R-:W-:-:S03]  /*42f0*/  F2FP.BF16.F32.PACK_AB R178, R31, R42 ;  /* 0x0000002a1fb2723e */ /* 0x001fc600000010ff */
[----:B------:R-:W0:Y:S01]  /*4300*/  MUFU.EX2 R191, R58 ;  /* 0x0000003a00bf7308 */ /* 0x000e220000000800 */
[----:B-1----:R-:W-:Y:S01]  /*4310*/  FADD.FTZ R43, R21, R54 ;  /* 0x00000036152b7221 */ /* 0x002fe20000010000 */
[----:B------:R-:W-:Y:S01]  /*4320*/  F2FP.BF16.F32.PACK_AB R189, R54, R21 ;  /* 0x0000001536bd723e */ /* 0x000fe200000010ff */
[----:B------:R-:W-:-:S05]  /*4330*/  VIADD R21, R72, 0xfffffffe ;  /* 0xfffffffe48157836 */ /* 0x000fca0000000000 */
[----:B------:R-:W1:Y:S01]  /*4340*/  MUFU.EX2 R60, R60 ;  /* 0x0000003c003c7308 */ /* 0x000e620000000800 */
[----:B--2---:R-:W-:-:S07]  /*4350*/  FADD.FTZ R26, R56, R43 ;  /* 0x0000002b381a7221 */ /* 0x004fce0000010000 */
[----:B------:R-:W2:Y:S01]  /*4360*/  MUFU.EX2 R185, R62 ;  /* 0x0000003e00b97308 */ /* 0x000ea20000000800 */
[C---:B0-----:R-:W-:Y:S01]  /*4370*/  FADD.FTZ R43, R191.reuse, R26 ;  /* 0x0000001abf2b7221 */ /* 0x041fe20000010000 */
[----:B------:R-:W-:-:S06]  /*4380*/  F2FP.BF16.F32.PACK_AB R191, R191, R56 ;  /* 0x00000038bfbf723e */ /* 0x000fcc00000010ff */
[----:B------:R-:W0:Y:S01]  /*4390*/  MUFU.EX2 R48, R48 ;  /* 0x0000003000307308 */ /* 0x000e220000000800 */
[----:B-1----:R-:W-:-:S07]  /*43a0*/  FADD.FTZ R26, R60, R43 ;  /* 0x0000002b3c1a7221 */ /* 0x002fce0000010000 */
[----:B------:R-:W1:Y:S01]  /*43b0*/  MUFU.EX2 R187, R64 ;  /* 0x0000004000bb7308 */ /* 0x000e620000000800 */
[C---:B--2---:R-:W-:Y:S01]  /*43c0*/  FADD.FTZ R43, R185.reuse, R26 ;  /* 0x0000001ab92b7221 */ /* 0x044fe20000010000 */
[C---:B------:R-:W-:Y:S01]  /*43d0*/  FADD.FTZ R26, R180.reuse, R45 ;  /* 0x0000002db41a7221 */ /* 0x040fe20000010000 */
[----:B------:R-:W-:Y:S02]  /*43e0*/  F2FP.BF16.F32.PACK_AB R180, R180, R27 ;  /* 0x0000001bb4b4723e */ /* 0x000fe400000010ff */
[----:B------:R-:W-:Y:S01]  /*43f0*/  F2FP.BF16.F32.PACK_AB R185, R185, R60 ;  /* 0x0000003cb9b9723e */ /* 0x000fe200000010ff */
[----:B------:R-:W-:Y:S02]  /*4400*/  FADD.FTZ R45, R13, R26 ;  /* 0x0000001a0d2d7221 */ /* 0x000fe40000010000 */
[----:B------:R-:W2:Y:S02]  /*4410*/  MUFU.EX2 R66, R66 ;  /* 0x0000004200427308 */ /* 0x000ea40000000800 */
[----:B------:R-:W-:-:S04]  /*4420*/  FADD.FTZ R45, R52, R45 ;  /* 0x0000002d342d7221 */ /* 0x000fc80000010000 */
[----:B------:R-:W-:Y:S02]  /*4430*/  FADD.FTZ R26, R46, R45 ;  /* 0x0000002d2e1a7221 */ /* 0x000fe40000010000 */
[----:B------:R-:W3:Y:S02]  /*4440*/  MUFU.EX2 R181, R68 ;  /* 0x0000004400b57308 */ /* 0x000ee40000000800 */
[----:B------:R-:W-:-:S06]  /*4450*/  FADD.FTZ R45, R15, R26 ;  /* 0x0000001a0f2d7221 */ /* 0x000fcc0000010000 */
[----:B------:R-:W4:Y:S08]  /*4460*/  MUFU.EX2 R70, R70 ;  /* 0x0000004600467308 */ /* 0x000f300000000800 */
[----:B------:R0:W-:Y:S08]  /*4470*/  MUFU.EX2 R179, R14 ;  /* 0x0000000e00b37308 */ /* 0x0001f00000000800 */
[----:B------:R-:W5:Y:S01]  /*4480*/  MUFU.EX2 R183, R76 ;  /* 0x0000004c00b77308 */ /* 0x000f620000000800 */
[----:B0-----:R-:W-:-:S04]  /*4490*/  FADD.FTZ R14, R48, R43 ;  /* 0x0000002b300e7221 */ /* 0x001fc80000010000 */
[C---:B-1----:R-:W-:Y:S01]  /*44a0*/  FADD.FTZ R43, R187.reuse, R14 ;  /* 0x0000000ebb2b7221 */ /* 0x042fe20000010000 */
[----:B------:R-:W-:Y:S02]  /*44b0*/  F2FP.BF16.F32.PACK_AB R187, R187, R48 ;  /* 0x00000030bbbb723e */ /* 0x000fe400000010ff */
[----:B------:R-:W0:Y:S01]  /*44c0*/  MUFU.EX2 R78, R78 ;  /* 0x0000004e004e7308 */ /* 0x000e220000000800 */
[----:B--2---:R-:W-:-:S04]  /*44d0*/  FADD.FTZ R14, R66, R43 ;  /* 0x0000002b420e7221 */ /* 0x004fc80000010000 */
[C---:B---3--:R-:W-:Y:S01]  /*44e0*/  FADD.FTZ R43, R181.reuse, R14 ;  /* 0x0000000eb52b7221 */ /* 0x048fe20000010000 */
[----:B------:R-:W-:Y:S01]  /*44f0*/  FADD.FTZ R14, R42, R45 ;  /* 0x0000002d2a0e7221 */ /* 0x000fe20000010000 */
[----:B------:R-:W-:Y:S01]  /*4500*/  F2FP.BF16.F32.PACK_AB R181, R181, R66 ;  /* 0x00000042b5b5723e */ /* 0x000fe200000010ff */
[----:B------:R-:W1:Y:S08]  /*4510*/  MUFU.EX2 R177, R50 ;  /* 0x0000003200b17308 */ /* 0x000e700000000800 */
[----:B------:R-:W2:Y:S08]  /*4520*/  MUFU.EX2 R20, R20 ;  /* 0x0000001400147308 */ /* 0x000eb00000000800 */
[----:B------:R4:W-:Y:S08]  /*4530*/  MUFU.EX2 R173, R2 ;  /* 0x0000000200ad7308 */ /* 0x0009f00000000800 */
[----:B------:R-:W3:Y:S01]  /*4540*/  MUFU.EX2 R12, R12 ;  /* 0x0000000c000c7308 */ /* 0x000ee20000000800 */
[----:B----4-:R-:W-:Y:S01]  /*4550*/  FADD.FTZ R2, R70, R43 ;  /* 0x0000002b46027221 */ /* 0x010fe20000010000 */
[----:B------:R-:W-:-:S03]  /*4560*/  FADD.FTZ R43, R31, R14 ;  /* 0x0000000e1f2b7221 */ /* 0x000fc60000010000 */
[C---:B-----5:R-:W-:Y:S01]  /*4570*/  FADD.FTZ R11, R183.reuse, R2 ;  /* 0x00000002b70b7221 */ /* 0x060fe20000010000 */
[----:B------:R-:W-:Y:S02]  /*4580*/  F2FP.BF16.F32.PACK_AB R183, R183, R70 ;  /* 0x00000046b7b7723e */ /* 0x000fe400000010ff */
[----:B------:R-:W4:Y:S01]  /*4590*/  MUFU.EX2 R38, R38 ;  /* 0x0000002600267308 */ /* 0x000f220000000800 */
[----:B0-----:R-:W-:-:S04]  /*45a0*/  FADD.FTZ R2, R78, R11 ;  /* 0x0000000b4e027221 */ /* 0x001fc80000010000 */
[C---:B-1----:R-:W-:Y:S01]  /*45b0*/  FADD.FTZ R3, R177.reuse, R2 ;  /* 0x00000002b1037221 */ /* 0x042fe20000010000 */
[----:B------:R-:W-:Y:S02]  /*45c0*/  F2FP.BF16.F32.PACK_AB R177, R177, R78 ;  /* 0x0000004eb1b1723e */ /* 0x000fe400000010ff */
[----:B------:R-:W0:Y:S01]  /*45d0*/  MUFU.EX2 R25, R36 ;  /* 0x0000002400197308 */ /* 0x000e220000000800 */
[----:B--2---:R-:W-:-:S04]  /*45e0*/  FADD.FTZ R2, R20, R3 ;  /* 0x0000000314027221 */ /* 0x004fc80000010000 */
[C---:B------:R-:W-:Y:S01]  /*45f0*/  FADD.FTZ R3, R179.reuse, R2 ;  /* 0x00000002b3037221 */ /* 0x040fe20000010000 */
[----:B------:R-:W-:Y:S02]  /*4600*/  F2FP.BF16.F32.PACK_AB R179, R179, R20 ;  /* 0x00000014b3b3723e */ /* 0x000fe400000010ff */
[----:B------:R-:W1:Y:S01]  /*4610*/  MUFU.EX2 R0, R0 ;  /* 0x0000000000007308 */ /* 0x000e620000000800 */
[----:B---3--:R-:W-:Y:S01]  /*4620*/  FADD.FTZ R2, R12, R3 ;  /* 0x000000030c027221 */ /* 0x008fe20000010000 */
[----:B----4-:R-:W-:-:S03]  /*4630*/  FADD.FTZ R14, R38, R43 ;  /* 0x0000002b260e7221 */ /* 0x010fc60000010000 */
[C---:B------:R-:W-:Y:S01]  /*4640*/  FADD.FTZ R3, R173.reuse, R2 ;  /* 0x00000002ad037221 */ /* 0x040fe20000010000 */
[----:B------:R-:W-:Y:S02]  /*4650*/  F2FP.BF16.F32.PACK_AB R173, R173, R12 ;  /* 0x0000000cadad723e */ /* 0x000fe400000010ff */
[----:B------:R-:W2:Y:S01]  /*4660*/  MUFU.EX2 R34, R34 ;  /* 0x0000002200227308 */ /* 0x000ea20000000800 */
[C---:B0-----:R-:W-:Y:S01]  /*4670*/  FADD.FTZ R11, R25.reuse, R14 ;  /* 0x0000000e190b7221 */ /* 0x041fe20000010000 */
[----:B------:R-:W-:-:S06]  /*4680*/  F2FP.BF16.F32.PACK_AB R172, R25, R38 ;  /* 0x0000002619ac723e */ /* 0x000fcc00000010ff */
[----:B------:R-:W0:Y:S01]  /*4690*/  MUFU.EX2 R175, R80 ;  /* 0x0000005000af7308 */ /* 0x000e220000000800 */
[----:B-1----:R-:W-:-:S07]  /*46a0*/  FADD.FTZ R2, R0, R3 ;  /* 0x0000000300027221 */ /* 0x002fce0000010000 */
[----:B------:R-:W1:Y:S01]  /*46b0*/  MUFU.EX2 R33, R32 ;  /* 0x0000002000217308 */ /* 0x000e620000000800 */
[----:B--2---:R-:W-:-:S07]  /*46c0*/  FADD.FTZ R14, R34, R11 ;  /* 0x0000000b220e7221 */ /* 0x004fce0000010000 */
[----:B------:R-:W2:Y:S01]  /*46d0*/  MUFU.EX2 R82, R82 ;  /* 0x0000005200527308 */ /* 0x000ea20000000800 */
[C---:B0-----:R-:W-:Y:S01]  /*46e0*/  FADD.FTZ R3, R175.reuse, R2 ;  /* 0x00000002af037221 */ /* 0x041fe20000010000 */
[----:B------:R-:W-:Y:S01]  /*46f0*/  F2FP.BF16.F32.PACK_AB R175, R175, R0 ;  /* 0x00000000afaf723e */ /* 0x000fe200000010ff */
[----:B------:R-:W-:-:S05]  /*4700*/  VIADD R0, R74, UR5 ;  /* 0x000000054a007c36 */ /* 0x000fca0008000000 */
[----:B------:R-:W0:Y:S01]  /*4710*/  MUFU.EX2 R30, R30 ;  /* 0x0000001e001e7308 */ /* 0x000e220000000800 */
[C---:B-1----:R-:W-:Y:S01]  /*4720*/  FADD.FTZ R11, R33.reuse, R14 ;  /* 0x0000000e210b7221 */ /* 0x042fe20000010000 */
[----:B------:R-:W-:-:S06]  /*4730*/  F2FP.BF16.F32.PACK_AB R174, R33, R34 ;  /* 0x0000002221ae723e */ /* 0x000fcc00000010ff */
[----:B------:R-:W1:Y:S01]  /*4740*/  MUFU.EX2 R169, R84 ;  /* 0x0000005400a97308 */ /* 0x000e620000000800 */
[----:B--2---:R-:W-:-:S07]  /*4750*/  FADD.FTZ R2, R82, R3 ;  /* 0x0000000352027221 */ /* 0x004fce0000010000 */
[----:B------:R-:W2:Y:S01]  /*4760*/  MUFU.EX2 R86, R86 ;  /* 0x0000005600567308 */ /* 0x000ea20000000800 */
[----:B0-----:R-:W-:Y:S01]  /*4770*/  FADD.FTZ R14, R30, R11 ;  /* 0x0000000b1e0e7221 */ /* 0x001fe20000010000 */
[----:B------:R-:W-:-:S03]  /*4780*/  F2FP.BF16.F32.PACK_AB R168, R41, R30 ;  /* 0x0000001e29a8723e */ /* 0x000fc600000010ff */
[----:B------:R-:W-:-:S03]  /*4790*/  FADD.FTZ R11, R41, R14 ;  /* 0x0000000e290b7221 */ /* 0x000fc60000010000 */
[----:B------:R-:W0:Y:S01]  /*47a0*/  MUFU.EX2 R24, R24 ;  /* 0x0000001800187308 */ /* 0x000e220000000800 */
[C---:B-1----:R-:W-:Y:S01]  /*47b0*/  FADD.FTZ R3, R169.reuse, R2 ;  /* 0x00000002a9037221 */ /* 0x042fe20000010000 */
[----:B------:R-:W-:-:S06]  /*47c0*/  F2FP.BF16.F32.PACK_AB R169, R169, R82 ;  /* 0x00000052a9a9723e */ /* 0x000fcc00000010ff */
[----:B------:R-:W1:Y:S01]  /*47d0*/  MUFU.EX2 R171, R88 ;  /* 0x0000005800ab7308 */ /* 0x000e620000000800 */
[----:B--2---:R-:W-:Y:S01]  /*47e0*/  FADD.FTZ R2, R86, R3 ;  /* 0x0000000356027221 */ /* 0x004fe20000010000 */
[----:B0-----:R-:W-:Y:S01]  /*47f0*/  FADD.FTZ R14, R24, R11 ;  /* 0x0000000b180e7221 */ /* 0x001fe20000010000 */
[----:B------:R-:W-:-:S03]  /*4800*/  F2FP.BF16.F32.PACK_AB R170, R29, R24 ;  /* 0x000000181daa723e */ /* 0x000fc600000010ff */
[----:B------:R-:W-:Y:S01]  /*4810*/  FADD.FTZ R11, R29, R14 ;  /* 0x0000000e1d0b7221 */ /* 0x000fe20000010000 */
[C---:B-1----:R-:W-:Y:S01]  /*4820*/  FADD.FTZ R3, R171.reuse, R2 ;  /* 0x00000002ab037221 */ /* 0x042fe20000010000 */
[----:B------:R-:W-:Y:S01]  /*4830*/  F2FP.BF16.F32.PACK_AB R171, R171, R86 ;  /* 0x00000056abab723e */ /* 0x000fe200000010ff */
[----:B------:R-:W-:Y:S06]  /*4840*/  @!P5 BRA `(.L_x_1264) ;  /* 0x000000000048d947 */ /* 0x000fec0003800000 */
[C---:B------:R-:W-:Y:S01]  /*4850*/  ISETP.GT.AND P1, PT, R74.reuse, RZ, PT ;  /* 0x000000ff4a00720c */ /* 0x040fe20003f24270 */
[----:B------:R-:W-:-:S12]  /*4860*/  VIADD R13, R74, 0xffffffff ;  /* 0xffffffff4a0d7836 */ /* 0x000fd80000000000 */
[----:B------:R-:W-:Y:S05]  /*4870*/  @P1 BRA `(.L_x_1265) ;  /* 0x0000000000201947 */ /* 0x000fea0003800000 */
[----:B------:R-:W0:Y:S01]  /*4880*/  LDC R12, c[0x0][0x9e4] ;  /* 0x00027900ff0c7b82 */ /* 0x000e220000000800 */
[----:B------:R-:W-:Y:S02]  /*4890*/  IADD3 R13, -R74, RZ, RZ ;  /* 0x000000ff4a0d7210 */ /* 0x000fe40007ffe1ff */
[----:B0-----:R-:W-:-:S13]  /*48a0*/  ISETP.NE.AND P1, PT, R12, 0x1, PT ;  /* 0x000000010c00780c */ /* 0x001fda0003f25270 */
[----:B------:R-:W0:Y:S02]  /*48b0*/  @P1 LDC.64 R14, c[0x0][0x9e8] ;  /* 0x00027a00ff0e1b82 */ /* 0x000e240000000a00 */
[----:B0-----:R-:W-:-:S05]  /*48c0*/  @P1 IMAD.HI.U32 R2, R13, R14, RZ ;  /* 0x0000000e0d021227 */ /* 0x001fca00078e00ff */
[----:B------:R-:W-:-:S04]  /*48d0*/  @P1 SHF.R.U32.HI R13, RZ, R15, R2 ;  /* 0x0000000fff0d1219 */ /* 0x000fc80000011602 */
[----:B------:R-:W-:Y:S01]  /*48e0*/  LOP3.LUT R13, RZ, R13, RZ, 0x33, !PT ;  /* 0x0000000dff0d7212 */ /* 0x000fe200078e33ff */
[----:B------:R-:W-:Y:S06]  /*48f0*/  BRA `(.L_x_1266) ;  /* 0x0000000000147947 */ /* 0x000fec0003800000 */
.L_x_1265:
[----:B------:R-:W0:Y:S02]  /*4900*/  LDC R12, c[0x0][0x9e4] ;  /* 0x00027900ff0c7b82 */ /* 0x000e240000000800 */
[----:B0-----:R-:W-:-:S13]  /*4910*/  ISETP.NE.AND P1, PT, R12, 0x1, PT ;  /* 0x000000010c00780c */ /* 0x001fda0003f25270 */
[----:B------:R-:W0:Y:S02]  /*4920*/  @P1 LDC.64 R14, c[0x0][0x9e8] ;  /* 0x00027a00ff0e1b82 */ /* 0x000e240000000a00 */
[----:B0-----:R-:W-:-:S05]  /*4930*/  @P1 IMAD.HI.U32 R2, R13, R14, RZ ;  /* 0x0000000e0d021227 */ /* 0x001fca00078e00ff */
[----:B------:R-:W-:-:S07]  /*4940*/  @P1 SHF.R.U32.HI R13, RZ, R15, R2 ;  /* 0x0000000fff0d1219 */ /* 0x000fce0000011602 */
.L_x_1266:
[----:B------:R-:W-:-:S05]  /*4950*/  IMAD R13, R13, R12, R12 ;  /* 0x0000000c0d0d7224 */ /* 0x000fca00078e020c */
[----:B------:R-:W-:-:S07]  /*4960*/  VIMNMX R0, R0, R13, PT ;  /* 0x0000000d00007248 */ /* 0x000fce0003fe0100 */
.L_x_1264:
[----:B------:R-:W-:Y:S01]  /*4970*/  IMAD.HI R12, R0, 0x2aaaaaab, RZ ;  /* 0x2aaaaaab000c7827 */ /* 0x000fe200078e02ff */
[----:B------:R-:W-:Y:S02]  /*4980*/  CS2R R118, SRZ ;  /* 0x0000000000767805 */ /* 0x000fe4000001ff00 */
[----:B------:R-:W-:Y:S02]  /*4990*/  CS2R R116, SRZ ;  /* 0x0000000000747805 */ /* 0x000fe4000001ff00 */
[----:B------:R-:W-:Y:S01]  /*49a0*/  CS2R R114, SRZ ;  /* 0x0000000000727805 */ /* 0x000fe2000001ff00 */
[----:B------:R-:W-:Y:S01]  /*49b0*/  IMAD.MOV.U32 R2, RZ, RZ, 0x3f800000 ;  /* 0x3f800000ff027424 */ /* 0x000fe200078e00ff */
[----:B------:R-:W-:Y:S01]  /*49c0*/  SHF.R.U32.HI R13, RZ, 0x1f, R12 ;  /* 0x0000001fff0d7819 */ /* 0x000fe2000001160c */
[----:B------:R-:W-:Y:S01]  /*49d0*/  IMAD.MOV.U32 R0, RZ, RZ, 0x3f800000 ;  /* 0x3f800000ff007424 */ /* 0x000fe200078e00ff */
[----:B------:R-:W-:Y:S02]  /*49e0*/  CS2R R112, SRZ ;  /* 0x0000000000707805 */ /* 0x000fe4000001ff00 */
[----:B------:R-:W-:-:S02]  /*49f0*/  CS2R R110, SRZ ;  /* 0x00000000006e7805 */ /* 0x000fc4000001ff00 */
[----:B------:R-:W-:Y:S02]  /*4a00*/  LEA.HI.SX32 R13, R12, R13, 0x1c ;  /* 0x0000000d0c0d7211 */ /* 0x000fe400078fe2ff */
[----:B------:R-:W-:Y:S02]  /*4a10*/  CS2R R108, SRZ ;  /* 0x00000000006c7805 */ /* 0x000fe4000001ff00 */
[----:B------:R-:W-:Y:S02]  /*4a20*/  CS2R R106, SRZ ;  /* 0x00000000006a7805 */ /* 0x000fe4000001ff00 */
[----:B------:R-:W-:Y:S02]  /*4a30*/  CS2R R104, SRZ ;  /* 0x0000000000687805 */ /* 0x000fe4000001ff00 */
[----:B------:R-:W-:Y:S02]  /*4a40*/  VIMNMX R14, R194, R13, !PT ;  /* 0x0000000dc20e7248 */ /* 0x000fe40007fe0100 */
[----:B------:R-:W-:-:S02]  /*4a50*/  CS2R R102, SRZ ;  /* 0x0000000000667805 */ /* 0x000fc4000001ff00 */
[----:B------:R-:W-:Y:S02]  /*4a60*/  CS2R R100, SRZ ;  /* 0x0000000000647805 */ /* 0x000fe4000001ff00 */
[----:B------:R-:W-:Y:S02]  /*4a70*/  CS2R R98, SRZ ;  /* 0x0000000000627805 */ /* 0x000fe4000001ff00 */
[----:B------:R-:W-:Y:S02]  /*4a80*/  ISETP.GE.AND P1, PT, R21, R14, PT ;  /* 0x0000000e1500720c */ /* 0x000fe40003f26270 */
        /* <DEDUP_REMOVED lines=37> */
[----:B------:R-:W-:Y:S06]  /*4ce0*/  @!P1 BRA `(.L_x_1267) ;  /* 0x0000003400d89947 */ /* 0x000fec0003800000 */
[----:B------:R-:W-:Y:S01]  /*4cf0*/  IMAD.MOV.U32 R13, RZ, RZ, R8 ;  /* 0x000000ffff0d7224 */ /* 0x000fe200078e0008 */
[----:B------:R-:W-:Y:S01]  /*4d00*/  UMOV UR41, UR39 ;  /* 0x0000002700297c82 */ /* 0x000fe20008000000 */
[----:B------:R-:W-:Y:S01]  /*4d10*/  IMAD.MOV.U32 R12, RZ, RZ, R10 ;  /* 0x000000ffff0c7224 */ /* 0x000fe200078e000a */
[----:B------:R-:W-:Y:S01]  /*4d20*/  UMOV UR4, UR38 ;  /* 0x0000002600047c82 */ /* 0x000fe20008000000 */
[----:B------:R-:W-:Y:S01]  /*4d30*/  IMAD.MOV.U32 R15, RZ, RZ, R21 ;  /* 0x000000ffff0f7224 */ /* 0x000fe200078e0015 */
[----:B------:R-:W-:Y:S01]  /*4d40*/  ULDC UR43, c[0x0][0x9e4] ;  /* 0x00027900002b7ab9 */ /* 0x000fe20000000800 */
[----:B------:R-:W-:Y:S01]  /*4d50*/  IMAD.MOV.U32 R2, RZ, RZ, 0x3f800000 ;  /* 0x3f800000ff027424 */ /* 0x000fe200078e00ff */
[----:B------:R-:W-:Y:S01]  /*4d60*/  ULDC UR50, c[0x0][0x9dc] ;  /* 0x0002770000327ab9 */ /* 0x000fe20000000800 */
[----:B------:R-:W-:Y:S01]  /*4d70*/  IMAD.MOV.U32 R119, RZ, RZ, RZ ;  /* 0x000000ffff777224 */ /* 0x000fe200078e00ff */
[----:B------:R-:W-:Y:S01]  /*4d80*/  ULDC UR5, c[0x0][0x9d8] ;  /* 0x0002760000057ab9 */ /* 0x000fe20000000800 */
[----:B------:R-:W-:-:S05]  /*4d90*/  ULDC UR51, c[0x0][0x9e0] ;  /* 0x0002780000337ab9 */ /* 0x000fca0000000800 */
.L_x_1286:
[----:B------:R-:W-:-:S04]  /*4da0*/  UISETP.NE.AND UP0, UPT, UR4, 0x1, UPT ;  /* 0x000000010400788c */ /* 0x000fc8000bf05270 */
[----:B------:R-:W-:-:S04]  /*4db0*/  USEL UR39, URZ, 0x1, UP0 ;  /* 0x000000013f277887 */ /* 0x000fc80008000000 */
[----:B------:R-:W-:Y:S01]  /*4dc0*/  ULOP3.LUT UR39, UR41, UR39, URZ, 0x3c, !UPT ;  /* 0x0000002729277292 */ /* 0x000fe2000f8e3c3f */
[----:B------:R-:W-:Y:S11]  /*4dd0*/  @!P0 BRA `(.L_x_1268) ;  /* 0x0000000000048947 */ /* 0x000ff60003800000 */
[----:B------:R-:W-:Y:S01]  /*4de0*/  BPT.TRAP 0x1 ;  /* 0x000000040000795c */ /* 0x000fe20000300000 */
.L_x_1268:
        /* <DEDUP_REMOVED lines=9> */
.L_x_1269:
[----:B-1----:R-:W-:Y:S05]  /*4e80*/  @P1 BRA `(.L_x_1270) ;  /* 0x0000000000081947 */ /* 0x002fea0003800000 */
[----:B------:R-:W1:Y:S02]  /*4e90*/  SYNCS.PHASECHK.TRANS64.TRYWAIT P1, [UR7+0x30830], R8 ;  /* 0x03083008ff0075a7 */ /* 0x000e640008020147 */
[----:B-1----:R-:W-:Y:S05]  /*4ea0*/  @!P1 BRA `(.L_x_1271) ;  /* 0x0000012400e09947 */ /* 0x002fea0003800000 */
.L_x_1270:
        /* <DEDUP_REMOVED lines=169> */
.L_x_1272:
[----:B------:R-:W-:Y:S01]  /*5940*/  ULEA UR6, UR4, UR40, 0x3 ;  /* 0x0000002804067291 */ /* 0x000fe2000f8e183f */
[----:B------:R-:W-:-:S05]  /*5950*/  IMAD.U32 R0, RZ, RZ, UR41 ;  /* 0x00000029ff007e24 */ /* 0x000fca000f8e00ff */
[----:B------:R-:W-:-:S04]  /*5960*/  SHF.L.U32 R0, R0, 0x1f, RZ ;  /* 0x0000001f00007819 */ /* 0x000fc800000006ff */
[----:B------:R2:W3:Y:S01]  /*5970*/  SYNCS.PHASECHK.TRANS64.TRYWAIT P1, [UR6+0x30850], R0 ;  /* 0x03085000ff0075a7 */ /* 0x0004e20008020146 */
[----:B------:R-:W-:Y:S05]  /*5980*/  @!P0 BRA `(.L_x_1273) ;  /* 0x0000000000048947 */ /* 0x000fea0003800000 */
[----:B------:R-:W-:Y:S01]  /*5990*/  BPT.TRAP 0x1 ;  /* 0x000000040000795c */ /* 0x000fe20000300000 */
.L_x_1273:
[----:B---3--:R-:W-:Y:S05]  /*59a0*/  @P1 BRA `(.L_x_1274) ;  /* 0x0000000000081947 */ /* 0x008fea0003800000 */
[----:B------:R-:W3:Y:S02]  /*59b0*/  SYNCS.PHASECHK.TRANS64.TRYWAIT P1, [UR6+0x30850], R0 ;  /* 0x03085000ff0075a7 */ /* 0x000ee40008020146 */
[----:B---3--:R-:W-:Y:S05]  /*59c0*/  @!P1 BRA `(.L_x_1275) ;  /* 0x0000011c00309947 */ /* 0x008fea0003800000 */
.L_x_1274:
        /* <DEDUP_REMOVED lines=36> */
[----:B------:R-:W-:Y:S05]  /*5c10*/  @!P0 BRA `(.L_x_1276) ;  /* 0x0000000000048947 */ /* 0x000fea0003800000 */
[----:B------:R-:W-:Y:S01]  /*5c20*/  BPT.TRAP 0x1 ;  /* 0x000000040000795c */ /* 0x000fe20000300000 */
.L_x_1276:
[----:B------:R-:W-:Y:S01]  /*5c30*/  ISETP.NE.AND P2, PT, R203, 0x1, PT ;  /* 0x00000001cb00780c */ /* 0x000fe20003f45270 */
[----:B------:R-:W-:Y:S01]  /*5c40*/  FMUL.FTZ R10, R126, UR5 ;  /* 0x000000057e0a7c20 */ /* 0x000fe20008410000 */
[----:B------:R-:W-:Y:S01]  /*5c50*/  FMUL.FTZ R20, R127, UR5 ;  /* 0x000000057f147c20 */ /* 0x000fe20008410000 */
[----:B------:R-:W-:Y:S01]  /*5c60*/  FMUL.FTZ R216, R129, UR5 ;  /* 0x0000000581d87c20 */ /* 0x000fe20008410000 */
[----:B------:R-:W-:Y:S01]  /*5c70*/  FMUL.FTZ R129, R143, UR5 ;  /* 0x000000058f817c20 */ /* 0x000fe20008410000 */
[----:B------:R-:W-:Y:S01]  /*5c80*/  FMUL.FTZ R143, R153, UR5 ;  /* 0x00000005998f7c20 */ /* 0x000fe20008410000 */
[----:B------:R-:W-:Y:S02]  /*5c90*/  IMAD.IADD R153, R192, 0x1, R22 ;  /* 0x00000001c0997824 */ /* 0x000fe400078e0216 */
[----:B------:R-:W-:Y:S01]  /*5ca0*/  FMUL.FTZ R186, R121, UR5 ;  /* 0x0000000579ba7c20 */ /* 0x000fe20008410000 */
[----:B------:R-:W-:Y:S01]  /*5cb0*/  FMUL.FTZ R214, R128, UR5 ;  /* 0x0000000580d67c20 */ /* 0x000fe20008410000 */
[----:B------:R-:W-:Y:S01]  /*5cc0*/  FMUL.FTZ R121, R134, UR5 ;  /* 0x0000000586797c20 */ /* 0x000fe20008410000 */
[----:B------:R-:W-:Y:S01]  /*5cd0*/  FMUL.FTZ R128, R142, UR5 ;  /* 0x000000058e807c20 */ /* 0x000fe20008410000 */
[----:B------:R-:W-:Y:S01]  /*5ce0*/  FMUL.FTZ R142, R144, UR5 ;  /* 0x00000005908e7c20 */ /* 0x000fe20008410000 */
[----:B------:R-:W-:Y:S01]  /*5cf0*/  FMUL.FTZ R134, R150, UR5 ;  /* 0x0000000596867c20 */ /* 0x000fe20008410000 */
[----:B------:R-:W3:Y:S01]  /*5d00*/  @P2 LDC R126, c[0x0][0x44c] ;  /* 0x00011300ff7e2b82 */ /* 0x000ee20000000800 */
[----:B------:R-:W-:Y:S01]  /*5d10*/  FMUL.FTZ R144, R145, UR5 ;  /* 0x0000000591907c20 */ /* 0x000fe20008410000 */
[----:B------:R-:W-:Y:S01]  /*5d20*/  FMUL.FTZ R150, R152, UR5 ;  /* 0x0000000598967c20 */ /* 0x000fe20008410000 */
[----:B------:R-:W-:Y:S01]  /*5d30*/  FMUL.FTZ R145, R156, UR5 ;  /* 0x000000059c917c20 */ /* 0x000fe20008410000 */
[----:B01----:R-:W-:Y:S01]  /*5d40*/  FMUL.FTZ R8, R120, UR5 ;  /* 0x0000000578087c20 */ /* 0x003fe20008410000 */
[----:B------:R-:W-:Y:S01]  /*5d50*/  FMUL.FTZ R156, R161, UR5 ;  /* 0x00000005a19c7c20 */ /* 0x000fe20008410000 */
[----:B------:R-:W-:Y:S01]  /*5d60*/  FMUL.FTZ R120, R131, UR5 ;  /* 0x0000000583787c20 */ /* 0x000fe20008410000 */
[----:B------:R-:W-:Y:S01]  /*5d70*/  IMAD R161, R15, -0x60, RZ ;  /* 0xffffffa00fa17824 */ /* 0x000fe200078e02ff */
[----:B------:R-:W0:Y:S01]  /*5d80*/  @P2 LDC R127, c[0x0][0x450] ;  /* 0x00011400ff7f2b82 */ /* 0x000e220000000800 */
[----:B------:R-:W-:Y:S01]  /*5d90*/  FMUL.FTZ R131, R146, UR5 ;  /* 0x0000000592837c20 */ /* 0x000fe20008410000 */
[----:B--2---:R-:W-:Y:S01]  /*5da0*/  FMUL.FTZ R0, R122, UR5 ;  /* 0x000000057a007c20 */ /* 0x004fe20008410000 */
        /* <DEDUP_REMOVED lines=13> */
[----:B---3--:R-:W-:-:S04]  /*5e80*/  @P2 IMAD.HI.U32 R126, R153, R126, RZ ;  /* 0x0000007e997e2227 */ /* 0x008fc800078e00ff */
        /* <DEDUP_REMOVED lines=22> */
[----:B------:R-:W1:Y:S01]  /*5ff0*/  MUFU.TANH R8, R8 ;  /* 0x0000000800087308 */ /* 0x000e620000002400 */
[----:B------:R-:W-:Y:S02]  /*6000*/  UPRMT UR7, UR60, 0x654, UR7 ;  /* 0x000006543c077896 */ /* 0x000fe40008000007 */
[----:B------:R-:W-:Y:S01]  /*6010*/  ULOP3.LUT UR4, URZ, UR50, URZ, 0x33, !UPT ;  /* 0x000000323f047292 */ /* 0x000fe2000f8e333f */
[----:B------:R-:W-:Y:S01]  /*6020*/  IADD3 R127, -R18, R126, R17 ;  /* 0x0000007e127f7210 */ /* 0x000fe20007ffe111 */
[----:B------:R-:W-:-:S03]  /*6030*/  VIADD R151, R126, 0xffffffff ;  /* 0xffffffff7e977836 */ /* 0x000fc60000000000 */
[----:B------:R-:W2:Y:S01]  /*6040*/  MUFU.TANH R186, R186 ;  /* 0x000000ba00ba7308 */ /* 0x000ea20000002400 */
[C---:B------:R-:W-:Y:S01]  /*6050*/  VIADD R163, R127.reuse, UR51 ;  /* 0x000000337fa37c36 */ /* 0x040fe20008000000 */
[----:B------:R-:W-:Y:S01]  /*6060*/  SYNCS.ARRIVE.TRANS64.RED.A1T0 RZ, [UR7], RZ ;  /* 0x000000ffffff79a7 */ /* 0x000fe20008100407 */
[----:B------:R-:W-:Y:S02]  /*6070*/  VIADD R167, R127, UR4 ;  /* 0x000000047fa77c36 */ /* 0x000fe40008000000 */
[----:B0-----:R-:W-:-:S03]  /*6080*/  IMAD.IADD R155, R163, 0x1, R152 ;  /* 0x00000001a39b7824 */ /* 0x001fc600078e0298 */
        /* <DEDUP_REMOVED lines=48> */
[----:B------:R-:W-:Y:S01]  /*6390*/  IADD3 R152, -R18, R17, R152 ;  /* 0x0000001112987210 */ /* 0x000fe20007ffe198 */
        /* <DEDUP_REMOVED lines=11> */
.L_x_1279:
[----:B------:R-:W-:-:S05]  /*6450*/  IMAD.U32 R158, RZ, RZ, UR43 ;  /* 0x0000002bff9e7e24 */ /* 0x000fca000f8e00ff */
[----:B------:R-:W-:-:S13]  /*6460*/  ISETP.NE.AND P1, PT, R158, 0x1, PT ;  /* 0x000000019e00780c */ /* 0x000fda0003f25270 */
[----:B------:R-:W1:Y:S02]  /*6470*/  @P1 LDC.64 R126, c[0x0][0x9e8] ;  /* 0x00027a00ff7e1b82 */ /* 0x000e640000000a00 */
[----:B-1----:R-:W-:-:S05]  /*6480*/  @P1 IMAD.HI.U32 R126, R152, R126, RZ ;  /* 0x0000007e987e1227 */ /* 0x002fca00078e00ff */
[----:B------:R-:W-:-:S07]  /*6490*/  @P1 SHF.R.U32.HI R152, RZ, R127, R126 ;  /* 0x0000007fff981219 */ /* 0x000fce000001167e */
.L_x_1280:
[----:B------:R-:W-:Y:S05]  /*64a0*/  BSYNC B0 ;  /* 0x0000000000007941 */ /* 0x000fea0003800000 */
.L_x_1278:
[----:B------:R-:W-:-:S05]  /*64b0*/  IMAD R152, R152, R158, R151 ;  /* 0x0000009e98987224 */ /* 0x000fca00078e0297 */
[----:B------:R-:W-:Y:S02]  /*64c0*/  VIADDMNMX R155, R152, R158, R155, PT ;  /* 0x0000009e989b7246 */ /* 0x000fe4000380019b */
[----:B------:R-:W-:-:S07]  /*64d0*/  VIMNMX R157, R157, R152, !PT ;  /* 0x000000989d9d7248 */ /* 0x000fce0007fe0100 */
.L_x_1277:
[C---:B------:R-:W-:Y:S02]  /*64e0*/  ISETP.GE.AND P1, PT, R161.reuse, 0x2, PT ;  /* 0x00000002a100780c */ /* 0x040fe40003f26270 */
        /* <DEDUP_REMOVED lines=128> */
[----:B------:R-:W-:Y:S01]  /*6cf0*/  ISETP.GE.AND P6, PT, R161, 0x5a, PT ;  /* 0x0000005aa100780c */ /* 0x000fe20003fc6270 */
[----:B------:R-:W0:-:S12]  /*6d00*/  SHFL.IDX PT, R8, R153, 0x1, 0x1c1f ;  /* 0x003c1f0099087f89 */ /* 0x000e1800000e0000 */
[----:B------:R-:W-:Y:S02]  /*6d10*/  @P6 LOP3.LUT R16, R16, 0x1, RZ, 0xfc, !PT ;  /* 0x0000000110106812 */ /* 0x000fe400078efcff */
[----:B------:R-:W-:-:S04]  /*6d20*/  ISETP.GT.AND P6, PT, R157, 0x59, !P6 ;  /* 0x000000599d00780c */ /* 0x000fc800077c4270 */
[----:B------:R-:W-:-:S04]  /*6d30*/  ISETP.LT.OR P6, PT, R155, 0x5a, P6 ;  /* 0x0000005a9b00780c */ /* 0x000fc800037c1670 */
[----:B------:R-:W-:Y:S02]  /*6d40*/  FSEL R126, R165, -INF , !P6 ;  /* 0xff800000a57e7808 */ /* 0x000fe40007000000 */
[----:B------:R-:W-:Y:S01]  /*6d50*/  LOP3.LUT P6, RZ, R16, 0x80000, RZ, 0xc0, !PT ;  /* 0x0008000010ff7812 */ /* 0x000fe200078cc0ff */
[--C-:B0-----:R-:W-:Y:S02]  /*6d60*/  IMAD.IADD R141, R163, 0x1, R8.reuse ;  /* 0x00000001a38d7824 */ /* 0x101fe400078e0208 */
[----:B------:R-:W-:-:S10]  /*6d70*/  IMAD.IADD R143, R167, 0x1, R8 ;  /* 0x00000001a78f7824 */ /* 0x000fd400078e0208 */
[----:B------:R-:W-:Y:S05]  /*6d80*/  @!P6 BRA `(.L_x_1281) ;  /* 0x000000000054e947 */ /* 0x000fea0003800000 */
[----:B------:R-:W-:Y:S01]  /*6d90*/  IADD3 R145, -R18, R17, R8 ;  /* 0x0000001112917210 */ /* 0x000fe20007ffe108 */
        /* <DEDUP_REMOVED lines=11> */
.L_x_1283:
[----:B------:R-:W-:-:S05]  /*6e50*/  IMAD.U32 R168, RZ, RZ, UR43 ;  /* 0x0000002bffa87e24 */ /* 0x000fca000f8e00ff */
[----:B------:R-:W-:-:S13]  /*6e60*/  ISETP.NE.AND P6, PT, R168, 0x1, PT ;  /* 0x00000001a800780c */ /* 0x000fda0003fc5270 */
[----:B------:R-:W0:Y:S02]  /*6e70*/  @P6 LDC.64 R8, c[0x0][0x9e8] ;  /* 0x00027a00ff086b82 */ /* 0x000e240000000a00 */
[----:B0-----:R-:W-:-:S05]  /*6e80*/  @P6 IMAD.HI.U32 R8, R145, R8, RZ ;  /* 0x0000000891086227 */ /* 0x001fca00078e00ff */
[----:B------:R-:W-:-:S07]  /*6e90*/  @P6 SHF.R.U32.HI R145, RZ, R9, R8 ;  /* 0x00000009ff916219 */ /* 0x000fce0000011608 */
.L_x_1284:
[----:B------:R-:W-:Y:S05]  /*6ea0*/  BSYNC B0 ;  /* 0x0000000000007941 */ /* 0x000fea0003800000 */
.L_x_1282:
[----:B------:R-:W-:-:S05]  /*6eb0*/  IMAD R8, R145, R168, R151 ;  /* 0x000000a891087224 */ /* 0x000fca00078e0297 */
[----:B------:R-:W-:Y:S02]  /*6ec0*/  VIADDMNMX R141, R8, R168, R141, PT ;  /* 0x000000a8088d7246 */ /* 0x000fe4000380018d */
[----:B------:R-:W-:-:S07]  /*6ed0*/  VIMNMX R143, R143, R8, !PT ;  /* 0x000000088f8f7248 */ /* 0x000fce0007fe0100 */
.L_x_1281:
[C---:B------:R-:W-:Y:S02]  /*6ee0*/  ISETP.GT.AND P1, PT, R143.reuse, 0x1, !P1 ;  /* 0x000000018f00780c */ /* 0x040fe40004f24270 */
        /* <DEDUP_REMOVED lines=45> */
[----:B------:R-:W-:Y:S02]  /*71c0*/  LOP3.LUT P2, RZ, R16, 0x40, RZ, 0xc0, !PT ;  /* 0x0000004010ff7812 */ /* 0x000fe4000784c0ff */
[----:B------:R-:W-:-:S02]  /*71d0*/  ISETP.LT.OR P1, PT, R141, 0x22, P1 ;  /* 0x000000228d00780c */ /* 0x000fc40000f21670 */
[----:B------:R-:W-:Y:S02]  /*71e0*/  FMNMX.FTZ R9, R146, R9, !PT ;  /* 0x0000000992097209 */ /* 0x000fe40007810000 */
[----:B------:R-:W-:Y:S02]  /*71f0*/  FSEL R124, R124, -INF , !P1 ;  /* 0xff8000007c7c7808 */ /* 0x000fe40004800000 */
[----:B------:R-:W-:Y:S02]  /*7200*/  LOP3.LUT P1, RZ, R16, 0x4000, RZ, 0xc0, !PT ;  /* 0x0000400010ff7812 */ /* 0x000fe4000782c0ff */
[----:B------:R-:W-:Y:S02]  /*7210*/  FMNMX.FTZ R9, R148, R9, !PT ;  /* 0x0000000994097209 */ /* 0x000fe40007810000 */
[----:B------:R-:W-:Y:S02]  /*7220*/  ISETP.GT.AND P1, PT, R143, 0x28, !P1 ;  /* 0x000000288f00780c */ /* 0x000fe40004f24270 */
[----:B------:R-:W-:-:S02]  /*7230*/  LOP3.LUT P6, RZ, R16, 0x20, RZ, 0xc0, !PT ;  /* 0x0000002010ff7812 */ /* 0x000fc400078cc0ff */
        /* <DEDUP_REMOVED lines=15> */
[----:B------:R-:W-:Y:S02]  /*7330*/  FMNMX.FTZ R9, R154, R9, !PT ;  /* 0x000000099a097209 */ /* 0x000fe40007810000 */
[----:B------:R-:W-:Y:S02]  /*7340*/  FSEL R178, R131, -INF , !P1 ;  /* 0xff80000083b27808 */ /* 0x000fe40004800000 */
[----:B------:R-:W-:-:S02]  /*7350*/  LOP3.LUT P1, RZ, R16, 0x800, RZ, 0xc0, !PT ;  /* 0x0000080010ff7812 */ /* 0x000fc4000782c0ff */
[----:B------:R-:W-:Y:S02]  /*7360*/  FMNMX.FTZ R8, R126, R9, !PT ;  /* 0x000000097e087209 */ /* 0x000fe40007810000 */
[C---:B------:R-:W-:Y:S02]  /*7370*/  ISETP.GT.AND P1, PT, R143.reuse, 0x31, !P1 ;  /* 0x000000318f00780c */ /* 0x040fe40004f24270 */
[----:B------:R-:W-:Y:S01]  /*7380*/  ISETP.GT.AND P3, PT, R143, 0x50, !P3 ;  /* 0x000000508f00780c */ /* 0x000fe20005f64270 */
[----:B------:R-:W0:Y:S01]  /*7390*/  SHFL.BFLY PT, R9, R8, 0x2, 0x1f ;  /* 0x0c401f0008097f89 */ /* 0x000e2200000e0000 */
        /* <DEDUP_REMOVED lines=8> */
[----:B------:R-:W-:-:S02]  /*7420*/  ISETP.GT.AND P5, PT, R143, 0x58, !P5 ;  /* 0x000000588f00780c */ /* 0x000fc40006fa4270 */
[----:B------:R-:W-:Y:S02]  /*7430*/  FSEL R134, R134, -INF , !P1 ;  /* 0xff80000086867808 */ /* 0x000fe40004800000 */
[----:B------:R-:W-:Y:S02]  /*7440*/  LOP3.LUT P1, RZ, R16, 0x200, RZ, 0xc0, !PT ;  /* 0x0000020010ff7812 */ /* 0x000fe4000782c0ff */
[----:B------:R-:W-:Y:S02]  /*7450*/  ISETP.LT.OR P4, PT, R141, 0x52, P4 ;  /* 0x000000528d00780c */ /* 0x000fe40002781670 */
[----:B------:R-:W-:Y:S02]  /*7460*/  ISETP.GT.AND P1, PT, R143, 0x39, !P1 ;  /* 0x000000398f00780c */ /* 0x000fe40004f24270 */
[----:B0-----:R-:W-:Y:S02]  /*7470*/  FMNMX.FTZ R121, R8, R9, !PT ;  /* 0x0000000908797209 */ /* 0x001fe40007810000 */
[C---:B------:R-:W-:Y:S01]  /*7480*/  ISETP.LT.OR P1, PT, R141.reuse, 0x3a, P1 ;  /* 0x0000003a8d00780c */ /* 0x040fe20000f21670 */
[----:B------:R-:W0:Y:S01]  /*7490*/  LDC R9, c[0x0][0x988] ;  /* 0x00026200ff097b82 */ /* 0x000e220000000800 */
[----:B------:R-:W-:Y:S01]  /*74a0*/  ISETP.LT.OR P5, PT, R141, 0x59, P5 ;  /* 0x000000598d00780c */ /* 0x000fe20002fa1670 */
[----:B------:R-:W1:Y:S01]  /*74b0*/  SHFL.BFLY PT, R10, R121, 0x1, 0x1f ;  /* 0x0c201f00790a7f89 */ /* 0x000e6200000e0000 */
[----:B------:R-:W-:-:S02]  /*74c0*/  FSEL R180, R135, -INF , !P1 ;  /* 0xff80000087b47808 */ /* 0x000fc40004800000 */
[----:B------:R-:W-:-:S04]  /*74d0*/  LOP3.LUT P1, RZ, R16, 0x100, RZ, 0xc0, !PT ;  /* 0x0000010010ff7812 */ /* 0x000fc8000782c0ff */
[----:B------:R-:W-:-:S04]  /*74e0*/  ISETP.GT.AND P1, PT, R143, 0x40, !P1 ;  /* 0x000000408f00780c */ /* 0x000fc80004f24270 */
[----:B------:R-:W-:-:S04]  /*74f0*/  ISETP.LT.OR P1, PT, R141, 0x41, P1 ;  /* 0x000000418d00780c */ /* 0x000fc80000f21670 */
[----:B------:R-:W-:Y:S02]  /*7500*/  FSEL R136, R136, -INF , !P1 ;  /* 0xff80000088887808 */ /* 0x000fe40004800000 */
[----:B------:R-:W-:-:S04]  /*7510*/  LOP3.LUT P1, RZ, R16, 0x80, RZ, 0xc0, !PT ;  /* 0x0000008010ff7812 */ /* 0x000fc8000782c0ff */
[----:B------:R-:W-:Y:S02]  /*7520*/  ISETP.GT.AND P1, PT, R143, 0x41, !P1 ;  /* 0x000000418f00780c */ /* 0x000fe40004f24270 */
[----:B-1----:R-:W-:Y:S02]  /*7530*/  FMNMX.FTZ R10, R121, R10, !PT ;  /* 0x0000000a790a7209 */ /* 0x002fe40007810000 */
[----:B------:R-:W-:-:S03]  /*7540*/  ISETP.LT.OR P1, PT, R141, 0x42, P1 ;  /* 0x000000428d00780c */ /* 0x000fc60000f21670 */
[----:B0-----:R-:W-:Y:S01]  /*7550*/  FMUL.FTZ R145, R10, R9 ;  /* 0x000000090a917220 */ /* 0x001fe20000410000 */
        /* <DEDUP_REMOVED lines=18> */
[--C-:B------:R-:W-:Y:S01]  /*7680*/  FFMA.FTZ R129, R212, R9, -R145.reuse ;  /* 0x00000009d4817223 */ /* 0x100fe20000010891 */
[----:B------:R-:W-:Y:S01]  /*7690*/  FMNMX.FTZ R21, R168, R21, !PT ;  /* 0x00000015a8157209 */ /* 0x000fe20007810000 */
[-CC-:B------:R-:W-:Y:S01]  /*76a0*/  FFMA.FTZ R212, R216, R9.reuse, -R145.reuse ;  /* 0x00000009d8d47223 */ /* 0x180fe20000010891 */
[----:B------:R-:W-:Y:S01]  /*76b0*/  FSEL R216, R125, -INF , !P4 ;  /* 0xff8000007dd87808 */ /* 0x000fe20006000000 */
        /* <DEDUP_REMOVED lines=10> */
[----:B------:R-:W-:Y:S01]  /*7760*/  MUFU.EX2 R188, R188 ;  /* 0x000000bc00bc7308 */ /* 0x000fe20000000800 */
[----:B------:R-:W-:Y:S01]  /*7770*/  FSEL R143, R10, RZ, P1 ;  /* 0x000000ff0a8f7208 */ /* 0x000fe20000800000 */
        /* <DEDUP_REMOVED lines=23> */
[----:B------:R-:W-:-:S02]  /*78f0*/  FFMA.FTZ R141, R156, R9, -R145 ;  /* 0x000000099c8d7223 */ /* 0x000fc40000010891 */
        /* <DEDUP_REMOVED lines=22> */
[----:B0-----:R-:W-:Y:S01]  /*7a60*/  FMNMX.FTZ R0, R131, R0, !PT ;  /* 0x0000000083007209 */ /* 0x001fe20007810000 */
[----:B------:R-:W-:-:S06]  /*7a70*/  FFMA.FTZ R131, R166, R9, -R145 ;  /* 0x00000009a6837223 */ /* 0x000fcc0000010891 */
[----:B------:R-:W-:Y:S01]  /*7a80*/  MUFU.EX2 R144, R144 ;  /* 0x0000009000907308 */ /* 0x000fe20000000800 */
[----:B------:R-:W0:Y:S07]  /*7a90*/  SHFL.BFLY PT, R125, R0, 0x1, 0x1f ;  /* 0x0c201f00007d7f89 */ /* 0x000e2e00000e0000 */
[----:B------:R-:W-:Y:S08]  /*7aa0*/  MUFU.EX2 R135, R135 ;  /* 0x0000008700877308 */ /* 0x000ff00000000800 */
[----:B------:R-:W-:Y:S08]  /*7ab0*/  MUFU.EX2 R142, R142 ;  /* 0x0000008e008e7308 */ /* 0x000ff00000000800 */
[----:B------:R-:W-:Y:S01]  /*7ac0*/  MUFU.EX2 R133, R133 ;  /* 0x0000008500857308 */ /* 0x000fe20000000800 */
[----:B0-----:R-:W-:Y:S01]  /*7ad0*/  FMNMX.FTZ R8, R0, R125, !PT ;  /* 0x0000007d00087209 */ /* 0x001fe20007810000 */
[----:B------:R-:W-:Y:S01]  /*7ae0*/  FADD.FTZ R0, -R143, R12 ;  /* 0x0000000c8f007221 */ /* 0x000fe20000010100 */
[----:B------:R-:W-:-:S02]  /*7af0*/  FFMA.FTZ R12, R126, R9, -R145 ;  /* 0x000000097e0c7223 */ /* 0x000fc40000010891 */
[C---:B------:R-:W-:Y:S01]  /*7b00*/  FSETP.NEU.FTZ.AND P1, PT, R8.reuse, -INF , PT ;  /* 0xff8000000800780b */ /* 0x040fe20003f3d000 */
[-C--:B------:R-:W-:Y:S01]  /*7b10*/  FMUL.FTZ R143, R8, R9.reuse ;  /* 0x00000009088f7220 */ /* 0x080fe20000410000 */
[----:B------:R-:W-:Y:S01]  /*7b20*/  FMUL.FTZ R0, R0, R9 ;  /* 0x0000000900007220 */ /* 0x000fe20000410000 */
[----:B------:R-:W-:Y:S03]  /*7b30*/  MUFU.EX2 R125, R154 ;  /* 0x0000009a007d7308 */ /* 0x000fe60000000800 */
[----:B------:R-:W-:-:S05]  /*7b40*/  FSEL R143, R143, RZ, P1 ;  /* 0x000000ff8f8f7208 */ /* 0x000fca0000800000 */
[-CC-:B------:R-:W-:Y:S01]  /*7b50*/  FFMA.FTZ R126, R2, R9.reuse, -R143.reuse ;  /* 0x00000009027e7223 */ /* 0x180fe2000001088f */
[----:B------:R-:W-:Y:S01]  /*7b60*/  FSEL R2, R8, RZ, P1 ;  /* 0x000000ff08027208 */ /* 0x000fe20000800000 */
[-CC-:B------:R-:W-:Y:S01]  /*7b70*/  FFMA.FTZ R189, R226, R9.reuse, -R143.reuse ;  /* 0x00000009e2bd7223 */ /* 0x180fe2000001088f */
[----:B------:R-:W0:Y:S01]  /*7b80*/  MUFU.EX2 R0, R0 ;  /* 0x0000000000007308 */ /* 0x000e220000000800 */
[-CC-:B------:R-:W-:Y:S01]  /*7b90*/  FFMA.FTZ R191, R168, R9.reuse, -R143.reuse ;  /* 0x00000009a8bf7223 */ /* 0x180fe2000001088f */
[-C--:B------:R-:W-:Y:S01]  /*7ba0*/  FFMA.FTZ R20, R20, R9.reuse, -R143 ;  /* 0x0000000914147223 */ /* 0x080fe2000001088f */
[----:B------:R-:W-:Y:S01]  /*7bb0*/  FADD.FTZ R2, -R2, R13 ;  /* 0x0000000d02027221 */ /* 0x000fe20000010100 */
[-CC-:B------:R-:W-:Y:S01]  /*7bc0*/  FFMA.FTZ R185, R170, R9.reuse, -R143.reuse ;  /* 0x00000009aab97223 */ /* 0x180fe2000001088f */
[-CC-:B------:R-:W-:Y:S01]  /*7bd0*/  FFMA.FTZ R120, R120, R9.reuse, -R143.reuse ;  /* 0x0000000978787223 */ /* 0x180fe2000001088f */
[-CC-:B------:R-:W-:Y:S01]  /*7be0*/  FFMA.FTZ R187, R172, R9.reuse, -R143.reuse ;  /* 0x00000009acbb7223 */ /* 0x180fe2000001088f */
[-C--:B------:R-:W-:Y:S01]  /*7bf0*/  FMUL.FTZ R2, R2, R9.reuse ;  /* 0x0000000902027220 */ /* 0x080fe20000410000 */
[----:B------:R-:W-:Y:S01]  /*7c00*/  MUFU.EX2 R189, R189 ;  /* 0x000000bd00bd7308 */ /* 0x000fe20000000800 */
[-CC-:B------:R-:W-:Y:S01]  /*7c10*/  FFMA.FTZ R122, R122, R9.reuse, -R143.reuse ;  /* 0x000000097a7a7223 */ /* 0x180fe2000001088f */
[-CC-:B------:R-:W-:Y:S01]  /*7c20*/  FFMA.FTZ R181, R174, R9.reuse, -R143.reuse ;  /* 0x00000009aeb57223 */ /* 0x180fe2000001088f */
[-CC-:B------:R-:W-:Y:S01]  /*7c30*/  FFMA.FTZ R124, R124, R9.reuse, -R143.reuse ;  /* 0x000000097c7c7223 */ /* 0x180fe2000001088f */
[-CC-:B------:R-:W-:Y:S01]  /*7c40*/  FFMA.FTZ R183, R128, R9.reuse, -R143.reuse ;  /* 0x0000000980b77223 */ /* 0x180fe2000001088f */
[-CC-:B------:R-:W-:Y:S01]  /*7c50*/  FFMA.FTZ R128, R176, R9.reuse, -R143.reuse ;  /* 0x00000009b0807223 */ /* 0x180fe2000001088f */
[-CC-:B------:R-:W-:Y:S01]  /*7c60*/  FFMA.FTZ R177, R178, R9.reuse, -R143.reuse ;  /* 0x00000009b2b17223 */ /* 0x180fe2000001088f */
[----:B------:R-:W-:Y:S01]  /*7c70*/  FFMA.FTZ R132, R132, R9, -R143 ;  /* 0x0000000984847223 */ /* 0x000fe2000001088f */
[----:B------:R-:W1:Y:S01]  /*7c80*/  MUFU.EX2 R2, R2 ;  /* 0x0000000200027308 */ /* 0x000e620000000800 */
[----:B0-----:R-:W-:Y:S01]  /*7c90*/  FFMA.FTZ R11, R0, R11, R123 ;  /* 0x0000000b000b7223 */ /* 0x001fe2000001007b */
[-CC-:B------:R-:W-:Y:S01]  /*7ca0*/  FFMA.FTZ R179, R134, R9.reuse, -R143.reuse ;  /* 0x0000000986b37223 */ /* 0x180fe2000001088f */
[-CC-:B------:R-:W-:Y:S01]  /*7cb0*/  FFMA.FTZ R134, R180, R9.reuse, -R143.reuse ;  /* 0x00000009b4867223 */ /* 0x180fe2000001088f */
[-C--:B------:R-:W-:Y:S01]  /*7cc0*/  FFMA.FTZ R173, R136, R9.reuse, -R143 ;  /* 0x0000000988ad7223 */ /* 0x080fe2000001088f */
[----:B------:R-:W-:Y:S01]  /*7cd0*/  FADD.FTZ R11, R188, R11 ;  /* 0x0000000bbc0b7221 */ /* 0x000fe20000010000 */
[-CC-:B------:R-:W-:Y:S01]  /*7ce0*/  FFMA.FTZ R136, R182, R9.reuse, -R143.reuse ;  /* 0x00000009b6887223 */ /* 0x180fe2000001088f */
[-C--:B------:R-:W-:Y:S01]  /*7cf0*/  FFMA.FTZ R175, R138, R9.reuse, -R143 ;  /* 0x000000098aaf7223 */ /* 0x080fe2000001088f */
[----:B------:R-:W0:Y:S01]  /*7d00*/  MUFU.EX2 R126, R126 ;  /* 0x0000007e007e7308 */ /* 0x000e220000000800 */
[----:B------:R-:W-:Y:S01]  /*7d10*/  FADD.FTZ R154, R190, R11 ;  /* 0x0000000bbe9a7221 */ /* 0x000fe20000010000 */
[-CC-:B------:R-:W-:Y:S01]  /*7d20*/  FFMA.FTZ R169, R140, R9.reuse, -R143.reuse ;  /* 0x000000098ca97223 */ /* 0x180fe2000001088f */
[-CC-:B------:R-:W-:Y:S01]  /*7d30*/  FFMA.FTZ R138, R184, R9.reuse, -R143.reuse ;  /* 0x00000009b88a7223 */ /* 0x180fe2000001088f */
[-CC-:B------:R-:W-:Y:S01]  /*7d40*/  FFMA.FTZ R216, R216, R9.reuse, -R143.reuse ;  /* 0x00000009d8d87223 */ /* 0x180fe2000001088f */
[----:B------:R-:W-:Y:S01]  /*7d50*/  FADD.FTZ R154, R129, R154 ;  /* 0x0000009a819a7221 */ /* 0x000fe20000010000 */
[-CC-:B------:R-:W-:Y:S01]  /*7d60*/  FFMA.FTZ R218, R218, R9.reuse, -R143.reuse ;  /* 0x00000009dada7223 */ /* 0x180fe2000001088f */
[----:B------:R-:W-:Y:S01]  /*7d70*/  FFMA.FTZ R143, R160, R9, -R143 ;  /* 0x00000009a08f7223 */ /* 0x000fe2000001088f */
[----:B------:R-:W2:Y:S01]  /*7d80*/  MUFU.EX2 R191, R191 ;  /* 0x000000bf00bf7308 */ /* 0x000ea20000000800 */
[----:B-1----:R-:W-:-:S07]  /*7d90*/  FFMA.FTZ R3, R2, R3, R189 ;  /* 0x0000000302037223 */ /* 0x002fce00000100bd */
[----:B------:R-:W1:Y:S01]  /*7da0*/  MUFU.EX2 R20, R20 ;  /* 0x0000001400147308 */ /* 0x000e620000000800 */
[----:B0-----:R-:W-:-:S07]  /*7db0*/  FADD.FTZ R150, R126, R3 ;  /* 0x000000037e967221 */ /* 0x001fce0000010000 */
[----:B------:R-:W0:Y:S01]  /*7dc0*/  MUFU.EX2 R185, R185 ;  /* 0x000000b900b97308 */ /* 0x000e220000000800 */
[----:B--2---:R-:W-:-:S07]  /*7dd0*/  FADD.FTZ R3, R191, R150 ;  /* 0x00000096bf037221 */ /* 0x004fce0000010000 */
[----:B------:R-:W2:Y:S01]  /*7de0*/  MUFU.EX2 R120, R120 ;  /* 0x0000007800787308 */ /* 0x000ea20000000800 */
[----:B-1----:R-:W-:Y:S01]  /*7df0*/  FADD.FTZ R150, R20, R3 ;  /* 0x0000000314967221 */ /* 0x002fe20000010000 */
[----:B------:R-:W-:-:S04]  /*7e00*/  FADD.FTZ R3, R121, R154 ;  /* 0x0000009a79037221 */ /* 0x000fc80000010000 */
[----:B------:R-:W-:Y:S02]  /*7e10*/  FADD.FTZ R3, R212, R3 ;  /* 0x00000003d4037221 */ /* 0x000fe40000010000 */
[----:B------:R-:W1:Y:S01]  /*7e20*/  MUFU.EX2 R187, R187 ;  /* 0x000000bb00bb7308 */ /* 0x000e620000000800 */
[----:B0-----:R-:W-:Y:S01]  /*7e30*/  FADD.FTZ R11, R185, R150 ;  /* 0x00000096b90b7221 */ /* 0x001fe20000010000 */
[----:B------:R-:W-:-:S04]  /*7e40*/  FADD.FTZ R154, R186, R3 ;  /* 0x00000003ba9a7221 */ /* 0x000fc80000010000 */
[----:B------:R-:W-:Y:S02]  /*7e50*/  FADD.FTZ R154, R127, R154 ;  /* 0x0000009a7f9a7221 */ /* 0x000fe40000010000 */
[----:B------:R-:W0:Y:S01]  /*7e60*/  MUFU.EX2 R122, R122 ;  /* 0x0000007a007a7308 */ /* 0x000e220000000800 */
[----:B--2---:R-:W-:-:S07]  /*7e70*/  FADD.FTZ R150, R120, R11 ;  /* 0x0000000b78967221 */ /* 0x004fce0000010000 */
[----:B------:R-:W2:Y:S01]  /*7e80*/  MUFU.EX2 R181, R181 ;  /* 0x000000b500b57308 */ /* 0x000ea20000000800 */
[----:B-1----:R-:W-:-:S07]  /*7e90*/  FADD.FTZ R3, R187, R150 ;  /* 0x00000096bb037221 */ /* 0x002fce0000010000 */
[----:B------:R-:W1:Y:S01]  /*7ea0*/  MUFU.EX2 R124, R124 ;  /* 0x0000007c007c7308 */ /* 0x000e620000000800 */
[----:B0-----:R-:W-:Y:S01]  /*7eb0*/  FADD.FTZ R150, R122, R3 ;  /* 0x000000037a967221 */ /* 0x001fe20000010000 */
[----:B------:R-:W-:-:S06]  /*7ec0*/  FADD.FTZ R3, R21, R154 ;  /* 0x0000009a15037221 */ /* 0x000fcc0000010000 */
[----:B------:R-:W0:Y:S01]  /*7ed0*/  MUFU.EX2 R183, R183 ;  /* 0x000000b700b77308 */ /* 0x000e220000000800 */
[----:B--2---:R-:W-:Y:S01]  /*7ee0*/  FADD.FTZ R11, R181, R150 ;  /* 0x00000096b50b7221 */ /* 0x004fe20000010000 */
[----:B------:R-:W-:-:S04]  /*7ef0*/  FADD.FTZ R150, R214, R3 ;  /* 0x00000003d6967221 */ /* 0x000fc80000010000 */
[----:B------:R-:W-:Y:S02]  /*7f00*/  FADD.FTZ R3, R139, R150 ;  /* 0x000000968b037221 */ /* 0x000fe40000010000 */
        /* <DEDUP_REMOVED lines=9> */
[----:B--2---:R-:W-:Y:S01]  /*7fa0*/  FADD.FTZ R154, R128, R11 ;  /* 0x0000000b809a7221 */ /* 0x004fe20000010000 */
[----:B------:R-:W-:-:S04]  /*7fb0*/  FADD.FTZ R140, R142, R3 ;  /* 0x000000038e8c7221 */ /* 0x000fc80000010000 */
[----:B------:R-:W-:Y:S02]  /*7fc0*/  FADD.FTZ R3, R133, R140 ;  /* 0x0000008c85037221 */ /* 0x000fe40000010000 */
        /* <DEDUP_REMOVED lines=27> */
[----:B0-----:R-:W-:-:S04]  /*8180*/  FADD.FTZ R150, R141, R150 ;  /* 0x000000968d967221 */ /* 0x001fc80000010000 */
[----:B------:R-:W-:-:S03]  /*8190*/  FADD.FTZ R11, R125, R150 ;  /* 0x000000967d0b7221 */ /* 0x000fc60000010000 */
[----:B------:R-:W0:Y:S01]  /*81a0*/  MUFU.EX2 R12, R12 ;  /* 0x0000000c000c7308 */ /* 0x000e220000000800 */
[----:B--2---:R-:W-:-:S07]  /*81b0*/  FADD.FTZ R140, R216, R140 ;  /* 0x0000008cd88c7221 */ /* 0x004fce0000010000 */
[----:B------:R-:W2:Y:S01]  /*81c0*/  MUFU.EX2 R143, R143 ;  /* 0x0000008f008f7308 */ /* 0x000ea20000000800 */
[----:B-1----:R-:W-:Y:S01]  /*81d0*/  FADD.FTZ R140, R171, R140 ;  /* 0x0000008cab8c7221 */ /* 0x002fe20000010000 */
[----:B0-----:R-:W-:-:S03]  /*81e0*/  FADD.FTZ R11, R12, R11 ;  /* 0x0000000b0c0b7221 */ /* 0x001fc60000010000 */
[----:B--2---:R-:W-:Y:S01]  /*81f0*/  FADD.FTZ R3, R143, R140 ;  /* 0x0000008c8f037221 */ /* 0x004fe20000010000 */
[----:B------:R-:W-:Y:S06]  /*8200*/  @!P0 BRA `(.L_x_1285) ;  /* 0x0000000000048947 */ /* 0x000fec0003800000 */
[----:B------:R-:W-:Y:S01]  /*8210*/  BPT.TRAP 0x1 ;  /* 0x000000040000795c */ /* 0x000fe20000300000 */
.L_x_1285:
[----:B------:R-:W-:Y:S01]  /*8220*/  UIADD3 UR6, UR6, 0x30860, URZ ;  /* 0x0003086006067890 */ /* 0x000fe2000fffe03f */
[C---:B------:R-:W-:Y:S01]  /*8230*/  ISETP.GT.AND P1, PT, R15.reuse, R14, PT ;  /* 0x0000000e0f00720c */ /* 0x040fe20003f24270 */
        /* <DEDUP_REMOVED lines=32> */
[----:B------:R-:W-:-:S07]  /*8440*/  IMAD.MOV.U32 R21, RZ, RZ, R15 ;  /* 0x000000ffff157224 */ /* 0x000fce00078e000f */
.L_x_1267:
[----:B------:R-:W-:Y:S01]  /*8450*/  ISETP.NE.AND P2, PT, R203, 0x1, PT ;  /* 0x00000001cb00780c */ /* 0x000fe20003f45270 */
[----:B------:R-:W-:Y:S01]  /*8460*/  VIADD R12, R22, 0x7f ;  /* 0x0000007f160c7836 */ /* 0x000fe20000000000 */
[----:B------:R-:W-:Y:S02]  /*8470*/  LOP3.LUT P1, RZ, R16, 0x80000, RZ, 0xc0, !PT ;  /* 0x0008000010ff7812 */ /* 0x000fe4000782c0ff */
[----:B------:R-:W-:-:S09]  /*8480*/  IADD3 R15, R17, 0x1, -R18 ;  /* 0x00000001110f7810 */ /* 0x000fd20007ffe812 */
[----:B------:R-:W0:Y:S08]  /*8490*/  @P2 LDC R13, c[0x0][0x44c] ;  /* 0x00011300ff0d2b82 */ /* 0x000e300000000800 */
[----:B------:R-:W1:Y:S01]  /*84a0*/  @P2 LDC R14, c[0x0][0x450] ;  /* 0x00011400ff0e2b82 */ /* 0x000e620000000800 */
[----:B0-----:R-:W-:-:S05]  /*84b0*/  @P2 IMAD.HI.U32 R13, R12, R13, RZ ;  /* 0x0000000d0c0d2227 */ /* 0x001fca00078e00ff */
[----:B-1----:R-:W-:-:S05]  /*84c0*/  @P2 SHF.R.U32.HI R12, RZ, R14, R13 ;  /* 0x0000000eff0c2219 */ /* 0x002fca000001160d */
[----:B------:R-:W-:-:S04]  /*84d0*/  IMAD.IADD R12, R15, 0x1, R12 ;  /* 0x000000010f0c7824 */ /* 0x000fc800078e020c */
[----:B------:R-:W-:Y:S01]  /*84e0*/  VIADD R13, R12, -UR50 ;  /* 0x800000320c0d7c36 */ /* 0x000fe20008000000 */
[----:B------:R-:W-:Y:S06]  /*84f0*/  @!P1 BRA `(.L_x_1287) ;  /* 0x0000000000449947 */ /* 0x000fec0003800000 */
[----:B------:R-:W-:-:S13]  /*8500*/  ISETP.GT.AND P1, PT, R12, -0x1, PT ;  /* 0xffffffff0c00780c */ /* 0x000fda0003f24270 */
[----:B------:R-:W-:Y:S05]  /*8510*/  @P1 BRA `(.L_x_1288) ;  /* 0x0000000000201947 */ /* 0x000fea0003800000 */
[----:B------:R-:W0:Y:S01]  /*8520*/  LDC R121, c[0x0][0x9e4] ;  /* 0x00027900ff797b82 */ /* 0x000e220000000800 */
[----:B------:R-:W-:Y:S02]  /*8530*/  LOP3.LUT R15, RZ, R12, RZ, 0x33, !PT ;  /* 0x0000000cff0f7212 */ /* 0x000fe400078e33ff */
[----:B0-----:R-:W-:-:S13]  /*8540*/  ISETP.NE.AND P1, PT, R121, 0x1, PT ;  /* 0x000000017900780c */ /* 0x001fda0003f25270 */
[----:B------:R-:W0:Y:S02]  /*8550*/  @P1 LDC.64 R122, c[0x0][0x9e8] ;  /* 0x00027a00ff7a1b82 */ /* 0x000e240000000a00 */
[----:B0-----:R-:W-:-:S05]  /*8560*/  @P1 IMAD.HI.U32 R12, R15, R122, RZ ;  /* 0x0000007a0f0c1227 */ /* 0x001fca00078e00ff */
[----:B------:R-:W-:-:S04]  /*8570*/  @P1 SHF.R.U32.HI R15, RZ, R123, R12 ;  /* 0x0000007bff0f1219 */ /* 0x000fc8000001160c */
[----:B------:R-:W-:Y:S01]  /*8580*/  LOP3.LUT R12, RZ, R15, RZ, 0x33, !PT ;  /* 0x0000000fff0c7212 */ /* 0x000fe200078e33ff */
[----:B------:R-:W-:Y:S06]  /*8590*/  BRA `(.L_x_1289) ;  /* 0x0000000000147947 */ /* 0x000fec0003800000 */
.L_x_1288:
[----:B------:R-:W0:Y:S02]  /*85a0*/  LDC R121, c[0x0][0x9e4] ;  /* 0x00027900ff797b82 */ /* 0x000e240000000800 */
[----:B0-----:R-:W-:-:S13]  /*85b0*/  ISETP.NE.AND P1, PT, R121, 0x1, PT ;  /* 0x000000017900780c */ /* 0x001fda0003f25270 */
[----:B------:R-:W0:Y:S02]  /*85c0*/  @P1 LDC.64 R14, c[0x0][0x9e8] ;  /* 0x00027a00ff0e1b82 */ /* 0x000e240000000a00 */
[----:B0-----:R-:W-:-:S05]  /*85d0*/  @P1 IMAD.HI.U32 R14, R12, R14, RZ ;  /* 0x0000000e0c0e1227 */ /* 0x001fca00078e00ff */
[----:B------:R-:W-:-:S07]  /*85e0*/  @P1 SHF.R.U32.HI R12, RZ, R15, R14 ;  /* 0x0000000fff0c1219 */ /* 0x000fce000001160e */
.L_x_1289:
[----:B------:R-:W-:-:S05]  /*85f0*/  IMAD R12, R12, R121, RZ ;  /* 0x000000790c0c7224 */ /* 0x000fca00078e02ff */
[----:B------:R-:W-:-:S07]  /*8600*/  VIMNMX R13, R13, R12, !PT ;  /* 0x0000000c0d0d7248 */ /* 0x000fce0007fe0100 */
.L_x_1287:
[----:B------:R-:W-:-:S04]  /*8610*/  VIADD R13, R13, 0x5f ;  /* 0x0000005f0d0d7836 */ /* 0x000fc80000000000 */
[----:B------:R-:W-:-:S05]  /*8620*/  IMAD.HI R13, R13, 0x2aaaaaab, RZ ;  /* 0x2aaaaaab0d0d7827 */ /* 0x000fca00078e02ff */
[----:B------:R-:W-:-:S04]  /*8630*/  SHF.R.U32.HI R12, RZ, 0x1f, R13 ;  /* 0x0000001fff0c7819 */ /* 0x000fc8000001160d */
[----:B------:R-:W-:-:S04]  /*8640*/  LEA.HI.SX32 R13, R13, R12, 0x1c ;  /* 0x0000000c0d0d7211 */ /* 0x000fc800078fe2ff */
[----:B------:R-:W-:-:S04]  /*8650*/  VIMNMX R12, R194, R13, !PT ;  /* 0x0000000dc20c7248 */ /* 0x000fc80007fe0100 */
[----:B------:R-:W-:-:S13]  /*8660*/  ISETP.GE.AND P1, PT, R21, R12, PT ;  /* 0x0000000c1500720c */ /* 0x000fda0003f26270 */
[----:B------:R-:W-:Y:S05]  /*8670*/  @!P1 BRA `(.L_x_1290) ;  /* 0x0000002400189947 */ /* 0x000fea0003800000 */
[----:B------:R-:W-:Y:S01]  /*8680*/  IMAD.MOV.U32 R15, RZ, RZ, R8 ;  /* 0x000000ffff0f7224 */ /* 0x000fe200078e0008 */
[----:B------:R-:W-:Y:S01]  /*8690*/  UMOV UR41, UR39 ;  /* 0x0000002700297c82 */ /* 0x000fe20008000000 */
[----:B------:R-:W-:Y:S01]  /*86a0*/  IMAD.MOV.U32 R13, RZ, RZ, R10 ;  /* 0x000000ffff0d7224 */ /* 0x000fe200078e000a */
[----:B------:R-:W-:Y:S01]  /*86b0*/  UMOV UR4, UR38 ;  /* 0x0000002600047c82 */ /* 0x000fe20008000000 */
[----:B------:R-:W-:-:S05]  /*86c0*/  ULDC UR5, c[0x0][0x9d8] ;  /* 0x0002760000057ab9 */ /* 0x000fca0000000800 */
.L_x_1301:
[----:B------:R-:W-:-:S04]  /*86d0*/  UISETP.NE.AND UP0, UPT, UR4, 0x1, UPT ;  /* 0x000000010400788c */ /* 0x000fc8000bf05270 */
[----:B------:R-:W-:-:S04]  /*86e0*/  USEL UR39, URZ, 0x1, UP0 ;  /* 0x000000013f277887 */ /* 0x000fc80008000000 */
[----:B------:R-:W-:Y:S01]  /*86f0*/  ULOP3.LUT UR39, UR41, UR39, URZ, 0x3c, !UPT ;  /* 0x0000002729277292 */ /* 0x000fe2000f8e3c3f */
[----:B------:R-:W-:Y:S11]  /*8700*/  @!P0 BRA `(.L_x_1291) ;  /* 0x0000000000048947 */ /* 0x000ff60003800000 */
[----:B------:R-:W-:Y:S01]  /*8710*/  BPT.TRAP 0x1 ;  /* 0x000000040000795c */ /* 0x000fe20000300000 */
.L_x_1291:
        /* <DEDUP_REMOVED lines=9> */
.L_x_1292:
[----:B-1----:R-:W-:Y:S05]  /*87b0*/  @P1 BRA `(.L_x_1293) ;  /* 0x0000000000081947 */ /* 0x002fea0003800000 */
[----:B------:R-:W1:Y:S02]  /*87c0*/  SYNCS.PHASECHK.TRANS64.TRYWAIT P1, [UR7+0x30830], R8 ;  /* 0x03083008ff0075a7 */ /* 0x000e640008020147 */
[----:B-1----:R-:W-:Y:S05]  /*87d0*/  @!P1 BRA `(.L_x_1294) ;  /* 0x000000ec00c49947 */ /* 0x002fea0003800000 */
.L_x_1293:
        /* <DEDUP_REMOVED lines=169> */
.L_x_1295:
[----:B------:R-:W-:Y:S01]  /*9270*/  ULEA UR6, UR4, UR40, 0x3 ;  /* 0x0000002804067291 */ /* 0x000fe2000f8e183f */
[----:B------:R-:W-:-:S05]  /*9280*/  IMAD.U32 R0, RZ, RZ, UR41 ;  /* 0x00000029ff007e24 */ /* 0x000fca000f8e00ff */
[----:B------:R-:W-:-:S04]  /*9290*/  SHF.L.U32 R0, R0, 0x1f, RZ ;  /* 0x0000001f00007819 */ /* 0x000fc800000006ff */
[----:B------:R2:W3:Y:S01]  /*92a0*/  SYNCS.PHASECHK.TRANS64.TRYWAIT P1, [UR6+0x30850], R0 ;  /* 0x03085000ff0075a7 */ /* 0x0004e20008020146 */
[----:B------:R-:W-:Y:S05]  /*92b0*/  @!P0 BRA `(.L_x_1296) ;  /* 0x0000000000048947 */ /* 0x000fea0003800000 */
[----:B------:R-:W-:Y:S01]  /*92c0*/  BPT.TRAP 0x1 ;  /* 0x000000040000795c */ /* 0x000fe20000300000 */
.L_x_1296:
[----:B---3--:R-:W-:Y:S05]  /*92d0*/  @P1 BRA `(.L_x_1297) ;  /* 0x0000000000081947 */ /* 0x008fea0003800000 */
[----:B------:R-:W3:Y:S02]  /*92e0*/  SYNCS.PHASECHK.TRANS64.TRYWAIT P1, [UR6+0x30850], R0 ;  /* 0x03085000ff0075a7 */ /* 0x000ee40008020146 */
[----:B---3--:R-:W-:Y:S05]  /*92f0*/  @!P1 BRA `(.L_x_1298) ;  /* 0x000000e400149947 */ /* 0x008fea0003800000 */
.L_x_1297:
        /* <DEDUP_REMOVED lines=38> */
.L_x_1299:
        /* <DEDUP_REMOVED lines=38> */
[----:B------:R-:W3:Y:S01]  /*97c0*/  MUFU.TANH R122, R122 ;  /* 0x0000007a007a7308 */ /* 0x000ee20000002400 */
[----:B----4-:R-:W-:Y:S01]  /*97d0*/  FMNMX.FTZ R121, R120, R15, !PT ;  /* 0x0000000f78797209 */ /* 0x010fe20007810000 */
        /* <DEDUP_REMOVED lines=19> */
[----:B------:R-:W-:-:S03]  /*9910*/  UIADD3 UR7, UR7, 0x30840, URZ ;  /* 0x0003084007077890 */ /* 0x000fc6000fffe03f */
[----:B------:R-:W3:Y:S01]  /*9920*/  MUFU.TANH R172, R172 ;  /* 0x000000ac00ac7308 */ /* 0x000ee20000002400 */
[----:B----4-:R-:W-:Y:S01]  /*9930*/  FMNMX.FTZ R9, R170, R9, !PT ;  /* 0x00000009aa097209 */ /* 0x010fe20007810000 */
[----:B------:R-:W-:-:S06]  /*9940*/  UPRMT UR7, UR60, 0x654, UR7 ;  /* 0x000006543c077896 */ /* 0x000fcc0008000007 */
[----:B------:R-:W4:Y:S01]  /*9950*/  MUFU.TANH R126, R126 ;  /* 0x0000007e007e7308 */ /* 0x000f220000002400 */
[----:B-1----:R-:W-:Y:S02]  /*9960*/  FMNMX.FTZ R121, R124, R121, !PT ;  /* 0x000000797c797209 */ /* 0x002fe40007810000 */
[----:B------:R-:W-:Y:S05]  /*9970*/  SYNCS.ARRIVE.TRANS64.RED.A1T0 RZ, [UR7], RZ ;  /* 0x000000ffffff79a7 */ /* 0x000fea0008100407 */
[----:B------:R-:W1:Y:S01]  /*9980*/  MUFU.TANH R174, R174 ;  /* 0x000000ae00ae7308 */ /* 0x000e620000002400 */
[----:B---3--:R-:W-:-:S07]  /*9990*/  FMNMX.FTZ R9, R172, R9, !PT ;  /* 0x00000009ac097209 */ /* 0x008fce0007810000 */
[----:B------:R-:W3:Y:S01]  /*99a0*/  MUFU.TANH R128, R128 ;  /* 0x0000008000807308 */ /* 0x000ee20000002400 */
[----:B----4-:R-:W-:-:S07]  /*99b0*/  FMNMX.FTZ R121, R126, R121, !PT ;  /* 0x000000797e797209 */ /* 0x010fce0007810000 */
[----:B------:R-:W4:Y:S01]  /*99c0*/  MUFU.TANH R176, R176 ;  /* 0x000000b000b07308 */ /* 0x000f220000002400 */
[----:B-1----:R-:W-:-:S07]  /*99d0*/  FMNMX.FTZ R9, R174, R9, !PT ;  /* 0x00000009ae097209 */ /* 0x002fce0007810000 */
        /* <DEDUP_REMOVED lines=37> */
[----:B---3--:R-:W-:Y:S01]  /*9c30*/  FMNMX.FTZ R123, R146, R121, !PT ;  /* 0x00000079927b7209 */ /* 0x008fe20007810000 */
[----:B------:R-:W-:-:S06]  /*9c40*/  FMUL.FTZ R121, R165, UR5 ;  /* 0x00000005a5797c20 */ /* 0x000fcc0008410000 */
        /* <DEDUP_REMOVED lines=24> */
[----:B------:R-:W2:Y:S01]  /*9dd0*/  MUFU.TANH R228, R228 ;  /* 0x000000e400e47308 */ /* 0x000ea20000002400 */
[----:B----4-:R-:W-:-:S07]  /*9de0*/  FMNMX.FTZ R9, R226, R9, !PT ;  /* 0x00000009e2097209 */ /* 0x010fce0007810000 */
[----:B------:R-:W3:Y:S01]  /*9df0*/  MUFU.TANH R162, R162 ;  /* 0x000000a200a27308 */ /* 0x000ee20000002400 */
[----:B-1----:R-:W-:-:S07]  /*9e00*/  FMNMX.FTZ R123, R160, R123, !PT ;  /* 0x0000007ba07b7209 */ /* 0x002fce0007810000 */
[----:B------:R-:W1:Y:S01]  /*9e10*/  MUFU.TANH R121, R121 ;  /* 0x0000007900797308 */ /* 0x000e620000002400 */
[----:B--2---:R-:W-:-:S07]  /*9e20*/  FMNMX.FTZ R0, R228, R9, !PT ;  /* 0x00000009e4007209 */ /* 0x004fce0007810000 */
[----:B------:R-:W2:Y:S01]  /*9e30*/  MUFU.TANH R164, R164 ;  /* 0x000000a400a47308 */ /* 0x000ea20000002400 */
[----:B---3--:R-:W-:-:S07]  /*9e40*/  FMNMX.FTZ R123, R162, R123, !PT ;  /* 0x0000007ba27b7209 */ /* 0x008fce0007810000 */
[----:B------:R-:W3:Y:S01]  /*9e50*/  MUFU.TANH R166, R166 ;  /* 0x000000a600a67308 */ /* 0x000ee20000002400 */
[----:B-1----:R-:W-:-:S05]  /*9e60*/  FMNMX.FTZ R0, R121, R0, !PT ;  /* 0x0000000079007209 */ /* 0x002fca0007810000 */
[----:B------:R-:W1:Y:S01]  /*9e70*/  SHFL.BFLY PT, R9, R0, 0x2, 0x1f ;  /* 0x0c401f0000097f89 */ /* 0x000e6200000e0000 */
[----:B--2---:R-:W-:-:S04]  /*9e80*/  FMNMX.FTZ R123, R164, R123, !PT ;  /* 0x0000007ba47b7209 */ /* 0x004fc80007810000 */
[----:B---3--:R-:W-:-:S05]  /*9e90*/  FMNMX.FTZ R123, R166, R123, !PT ;  /* 0x0000007ba67b7209 */ /* 0x008fca0007810000 */
[----:B0-----:R-:W0:Y:S01]  /*9ea0*/  SHFL.BFLY PT, R8, R123, 0x2, 0x1f ;  /* 0x0c401f007b087f89 */ /* 0x001e2200000e0000 */
[----:B-1----:R-:W-:Y:S02]  /*9eb0*/  FMNMX.FTZ R2, R0, R9, !PT ;  /* 0x0000000900027209 */ /* 0x002fe40007810000 */
[----:B------:R-:W1:Y:S03]  /*9ec0*/  LDC R9, c[0x0][0x988] ;  /* 0x00026200ff097b82 */ /* 0x000e660000000800 */
[----:B------:R-:W2:Y:S01]  /*9ed0*/  SHFL.BFLY PT, R125, R2, 0x1, 0x1f ;  /* 0x0c201f00027d7f89 */ /* 0x000ea200000e0000 */
[----:B0-----:R-:W-:-:S05]  /*9ee0*/  FMNMX.FTZ R127, R123, R8, !PT ;  /* 0x000000087b7f7209 */ /* 0x001fca0007810000 */
[----:B------:R-:W0:Y:S01]  /*9ef0*/  SHFL.BFLY PT, R8, R127, 0x1, 0x1f ;  /* 0x0c201f007f087f89 */ /* 0x000e2200000e0000 */
[----:B--2---:R-:W-:-:S05]  /*9f00*/  FMNMX.FTZ R10, R2, R125, !PT ;  /* 0x0000007d020a7209 */ /* 0x004fca0007810000 */
[C---:B------:R-:W-:Y:S01]  /*9f10*/  FADD.FTZ R13, -R10.reuse, R13 ;  /* 0x0000000d0a0d7221 */ /* 0x040fe20000010100 */
[----:B-1----:R-:W-:-:S03]  /*9f20*/  FMUL.FTZ R141, R10, R9 ;  /* 0x000000090a8d7220 */ /* 0x002fc60000410000 */
[-C--:B------:R-:W-:Y:S01]  /*9f30*/  FMUL.FTZ R125, R13, R9.reuse ;  /* 0x000000090d7d7220 */ /* 0x080fe20000410000 */
[-CC-:B------:R-:W-:Y:S01]  /*9f40*/  FFMA.FTZ R133, R214, R9.reuse, -R141.reuse ;  /* 0x00000009d6857223 */ /* 0x180fe2000001088d */
[-CC-:B------:R-:W-:Y:S01]  /*9f50*/  FFMA.FTZ R214, R121, R9.reuse, -R141.reuse ;  /* 0x0000000979d67223 */ /* 0x180fe2000001088d */
[-CC-:B------:R-:W-:Y:S01]  /*9f60*/  FFMA.FTZ R123, R172, R9.reuse, -R141.reuse ;  /* 0x00000009ac7b7223 */ /* 0x180fe2000001088d */
[----:B------:R1:W-:Y:S01]  /*9f70*/  MUFU.EX2 R0, R125 ;  /* 0x0000007d00007308 */ /* 0x0003e20000000800 */
[-CC-:B------:R-:W-:Y:S01]  /*9f80*/  FFMA.FTZ R180, R180, R9.reuse, -R141.reuse ;  /* 0x00000009b4b47223 */ /* 0x180fe2000001088d */
[-CC-:B------:R-:W-:Y:S01]  /*9f90*/  FFMA.FTZ R131, R190, R9.reuse, -R141.reuse ;  /* 0x00000009be837223 */ /* 0x180fe2000001088d */
[----:B0-----:R-:W-:Y:S01]  /*9fa0*/  FMNMX.FTZ R8, R127, R8, !PT ;  /* 0x000000087f087209 */ /* 0x001fe20007810000 */
[-CC-:B------:R-:W-:Y:S01]  /*9fb0*/  FFMA.FTZ R127, R182, R9.reuse, -R141.reuse ;  /* 0x00000009b67f7223 */ /* 0x180fe2000001088d */
[-CC-:B------:R-:W-:Y:S01]  /*9fc0*/  FFMA.FTZ R182, R184, R9.reuse, -R141.reuse ;  /* 0x00000009b8b67223 */ /* 0x180fe2000001088d */
[-CC-:B------:R-:W-:Y:S01]  /*9fd0*/  FFMA.FTZ R172, R216, R9.reuse, -R141.reuse ;  /* 0x00000009d8ac7223 */ /* 0x180fe2000001088d */
[-C--:B------:R-:W-:Y:S01]  /*9fe0*/  FFMA.FTZ R135, R218, R9.reuse, -R141 ;  /* 0x00000009da877223 */ /* 0x080fe2000001088d */
[C---:B------:R-:W-:Y:S01]  /*9ff0*/  FADD.FTZ R13, -R8.reuse, R15 ;  /* 0x0000000f080d7221 */ /* 0x040fe20000010100 */
[-C--:B------:R-:W-:Y:S01]  /*a000*/  FMUL.FTZ R121, R8, R9.reuse ;  /* 0x0000000908797220 */ /* 0x080fe20000410000 */
[-CC-:B------:R-:W-:Y:S01]  /*a010*/  FFMA.FTZ R15, R168, R9.reuse, -R141.reuse ;  /* 0x00000009a80f7223 */ /* 0x180fe2000001088d */
[-CC-:B------:R-:W-:Y:S01]  /*a020*/  FFMA.FTZ R168, R174, R9.reuse, -R141.reuse ;  /* 0x00000009aea87223 */ /* 0x180fe2000001088d */
[-C--:B------:R-:W-:Y:S01]  /*a030*/  FMUL.FTZ R129, R13, R9.reuse ;  /* 0x000000090d817220 */ /* 0x080fe20000410000 */
[-C--:B------:R-:W-:Y:S01]  /*a040*/  FFMA.FTZ R13, R14, R9.reuse, -R141 ;  /* 0x000000090e0d7223 */ /* 0x080fe2000001088d */
[-C--:B------:R-:W-:Y:S01]  /*a050*/  FFMA.FTZ R189, R120, R9.reuse, -R121 ;  /* 0x0000000978bd7223 */ /* 0x080fe20000010879 */
[-C--:B------:R-:W-:Y:S01]  /*a060*/  FFMA.FTZ R14, R20, R9.reuse, -R141 ;  /* 0x00000009140e7223 */ /* 0x080fe2000001088d */
[-CC-:B------:R-:W-:Y:S01]  /*a070*/  FFMA.FTZ R120, R122, R9.reuse, -R121.reuse ;  /* 0x000000097a787223 */ /* 0x180fe20000010879 */
[----:B------:R0:W-:Y:S01]  /*a080*/  MUFU.EX2 R2, R129 ;  /* 0x0000008100027308 */ /* 0x0001e20000000800 */
[-C--:B------:R-:W-:Y:S01]  /*a090*/  FFMA.FTZ R191, R124, R9.reuse, -R121 ;  /* 0x000000097cbf7223 */ /* 0x080fe20000010879 */
[-C--:B------:R-:W-:Y:S01]  /*a0a0*/  FFMA.FTZ R20, R170, R9.reuse, -R141 ;  /* 0x00000009aa147223 */ /* 0x080fe2000001088d */
[-CC-:B------:R-:W-:Y:S01]  /*a0b0*/  FFMA.FTZ R122, R126, R9.reuse, -R121.reuse ;  /* 0x000000097e7a7223 */ /* 0x180fe20000010879 */
[-CC-:B------:R-:W-:Y:S01]  /*a0c0*/  FFMA.FTZ R185, R128, R9.reuse, -R121.reuse ;  /* 0x0000000980b97223 */ /* 0x180fe20000010879 */
[-C--:B------:R-:W-:Y:S01]  /*a0d0*/  FFMA.FTZ R124, R130, R9.reuse, -R121 ;  /* 0x00000009827c7223 */ /* 0x080fe20000010879 */
[-C--:B-1----:R-:W-:Y:S01]  /*a0e0*/  FFMA.FTZ R125, R176, R9.reuse, -R141 ;  /* 0x00000009b07d7223 */ /* 0x082fe2000001088d */
[-CC-:B------:R-:W-:Y:S01]  /*a0f0*/  FFMA.FTZ R187, R132, R9.reuse, -R121.reuse ;  /* 0x0000000984bb7223 */ /* 0x180fe20000010879 */
[----:B------:R-:W1:Y:S01]  /*a100*/  MUFU.EX2 R13, R13 ;  /* 0x0000000d000d7308 */ /* 0x000e620000000800 */
[-CC-:B------:R-:W-:Y:S01]  /*a110*/  FFMA.FTZ R181, R136, R9.reuse, -R121.reuse ;  /* 0x0000000988b57223 */ /* 0x180fe20000010879 */
[-C--:B------:R-:W-:Y:S01]  /*a120*/  FFMA.FTZ R128, R138, R9.reuse, -R121 ;  /* 0x000000098a807223 */ /* 0x080fe20000010879 */
[-C--:B------:R-:W-:Y:S01]  /*a130*/  FFMA.FTZ R170, R178, R9.reuse, -R141 ;  /* 0x00000009b2aa7223 */ /* 0x080fe2000001088d */
[-CC-:B------:R-:W-:Y:S01]  /*a140*/  FFMA.FTZ R126, R134, R9.reuse, -R121.reuse ;  /* 0x00000009867e7223 */ /* 0x180fe20000010879 */
[-C--:B------:R-:W-:Y:S01]  /*a150*/  FFMA.FTZ R183, R140, R9.reuse, -R121 ;  /* 0x000000098cb77223 */ /* 0x080fe20000010879 */
[-C--:B0-----:R-:W-:Y:S01]  /*a160*/  FFMA.FTZ R129, R186, R9.reuse, -R141 ;  /* 0x00000009ba817223 */ /* 0x081fe2000001088d */
[-C--:B------:R-:W-:Y:S01]  /*a170*/  FFMA.FTZ R130, R142, R9.reuse, -R121 ;  /* 0x000000098e827223 */ /* 0x080fe20000010879 */
[----:B------:R-:W0:Y:S01]  /*a180*/  MUFU.EX2 R189, R189 ;  /* 0x000000bd00bd7308 */ /* 0x000e220000000800 */
[-C--:B------:R-:W-:Y:S01]  /*a190*/  FFMA.FTZ R176, R188, R9.reuse, -R141 ;  /* 0x00000009bcb07223 */ /* 0x080fe2000001088d */
[-CC-:B------:R-:W-:Y:S01]  /*a1a0*/  FFMA.FTZ R177, R144, R9.reuse, -R121.reuse ;  /* 0x0000000990b17223 */ /* 0x180fe20000010879 */
[-C--:B------:R-:W-:Y:S01]  /*a1b0*/  FFMA.FTZ R132, R146, R9.reuse, -R121 ;  /* 0x0000000992847223 */ /* 0x080fe20000010879 */
[-C--:B------:R-:W-:Y:S01]  /*a1c0*/  FFMA.FTZ R178, R212, R9.reuse, -R141 ;  /* 0x00000009d4b27223 */ /* 0x080fe2000001088d */
[-CC-:B------:R-:W-:Y:S01]  /*a1d0*/  FFMA.FTZ R179, R148, R9.reuse, -R121.reuse ;  /* 0x0000000994b37223 */ /* 0x180fe20000010879 */
[-CC-:B------:R-:W-:Y:S01]  /*a1e0*/  FFMA.FTZ R134, R150, R9.reuse, -R121.reuse ;  /* 0x0000000996867223 */ /* 0x180fe20000010879 */
[----:B------:R-:W-:Y:S01]  /*a1f0*/  FFMA.FTZ R173, R152, R9, -R121 ;  /* 0x0000000998ad7223 */ /* 0x000fe20000010879 */
[----:B------:R-:W2:Y:S01]  /*a200*/  MUFU.EX2 R14, R14 ;  /* 0x0000000e000e7308 */ /* 0x000ea20000000800 */
[----:B-1----:R-:W-:Y:S01]  /*a210*/  FFMA.FTZ R11, R0, R11, R13 ;  /* 0x0000000b000b7223 */ /* 0x002fe2000001000d */
[-C--:B------:R-:W-:Y:S01]  /*a220*/  FFMA.FTZ R174, R220, R9.reuse, -R141 ;  /* 0x00000009dcae7223 */ /* 0x080fe2000001088d */
[-C--:B------:R-:W-:Y:S01]  /*a230*/  FFMA.FTZ R175, R156, R9.reuse, -R121 ;  /* 0x000000099caf7223 */ /* 0x080fe20000010879 */
[-CC-:B------:R-:W-:Y:S01]  /*a240*/  FFMA.FTZ R137, R222, R9.reuse, -R141.reuse ;  /* 0x00000009de897223 */ /* 0x180fe2000001088d */
[-C--:B------:R-:W-:Y:S01]  /*a250*/  FFMA.FTZ R139, R224, R9.reuse, -R141 ;  /* 0x00000009e08b7223 */ /* 0x080fe2000001088d */
[-C--:B------:R-:W-:Y:S01]  /*a260*/  FFMA.FTZ R169, R160, R9.reuse, -R121 ;  /* 0x00000009a0a97223 */ /* 0x080fe20000010879 */
[----:B------:R-:W-:Y:S01]  /*a270*/  FFMA.FTZ R212, R226, R9, -R141 ;  /* 0x00000009e2d47223 */ /* 0x000fe2000001088d */
[----:B------:R-:W1:Y:S01]  /*a280*/  MUFU.EX2 R120, R120 ;  /* 0x0000007800787308 */ /* 0x000e620000000800 */
[----:B0-----:R-:W-:Y:S01]  /*a290*/  FFMA.FTZ R3, R2, R3, R189 ;  /* 0x0000000302037223 */ /* 0x001fe200000100bd */
[-C--:B------:R-:W-:Y:S01]  /*a2a0*/  FFMA.FTZ R162, R162, R9.reuse, -R121 ;  /* 0x00000009a2a27223 */ /* 0x080fe20000010879 */
[-C--:B------:R-:W-:Y:S01]  /*a2b0*/  FFMA.FTZ R143, R228, R9.reuse, -R141 ;  /* 0x00000009e48f7223 */ /* 0x080fe2000001088d */
[----:B------:R-:W-:-:S04]  /*a2c0*/  FFMA.FTZ R164, R164, R9, -R121 ;  /* 0x00000009a4a47223 */ /* 0x000fc80000010879 */
        /* <DEDUP_REMOVED lines=33> */
[-CC-:B------:R-:W-:Y:S01]  /*a4e0*/  FFMA.FTZ R138, R158, R9.reuse, -R121.reuse ;  /* 0x000000099e8a7223 */ /* 0x180fe20000010879 */
[----:B------:R-:W-:-:S05]  /*a4f0*/  FFMA.FTZ R121, R166, R9, -R121 ;  /* 0x00000009a6797223 */ /* 0x000fca0000010879 */
        /* <DEDUP_REMOVED lines=60> */
.L_x_1300:
        /* <DEDUP_REMOVED lines=34> */
.L_x_1290:
[----:B------:R-:W-:-:S13]  /*aae0*/  ISETP.GE.AND P1, PT, R21, R194, PT ;  /* 0x000000c21500720c */ /* 0x000fda0003f26270 */
        /* <DEDUP_REMOVED lines=8> */
[----:B------:R-:W-:-:S05]  /*ab70*/  ULDC UR50, c[0x0][0x9e0] ;  /* 0x0002780000327ab9 */ /* 0x000fca0000000800 */
.L_x_1321:
[----:B------:R-:W-:-:S04]  /*ab80*/  UIADD3 UR38, UR4, 0x1, URZ ;  /* 0x0000000104267890 */ /* 0x000fc8000fffe03f */
[----:B------:R-:W-:-:S04]  /*ab90*/  UISETP.NE.AND UP0, UPT, UR38, 0x2, UPT ;  /* 0x000000022600788c */ /* 0x000fc8000bf05270 */
[----:B------:R-:W-:Y:S02]  /*aba0*/  USEL UR39, URZ, 0x1, UP0 ;  /* 0x000000013f277887 */ /* 0x000fe40008000000 */
[----:B------:R-:W-:Y:S02]  /*abb0*/  USEL UR38, UR38, URZ, UP0 ;  /* 0x0000003f26267287 */ /* 0x000fe40008000000 */
[----:B------:R-:W-:Y:S01]  /*abc0*/  ULOP3.LUT UR39, UR7, UR39, URZ, 0x3c, !UPT ;  /* 0x0000002707277292 */ /* 0x000fe2000f8e3c3f */
[----:B------:R-:W-:Y:S11]  /*abd0*/  @!P0 BRA `(.L_x_1303) ;  /* 0x0000000000048947 */ /* 0x000ff60003800000 */
[----:B------:R-:W-:Y:S01]  /*abe0*/  BPT.TRAP 0x1 ;  /* 0x000000040000795c */ /* 0x000fe20000300000 */
.L_x_1303:
[----:B------:R-:W-:Y:S01]  /*abf0*/  ULEA UR6, UR38, UR40, 0x3 ;  /* 0x0000002826067291 */ /* 0x000fe2000f8e183f */
[----:B------:R-:W-:-:S05]  /*ac00*/  IMAD.U32 R8, RZ, RZ, UR39 ;  /* 0x00000027ff087e24 */ /* 0x000fca000f8e00ff */
[----:B------:R-:W-:-:S04]  /*ac10*/  SHF.L.U32 R8, R8, 0x1f, RZ ;  /* 0x0000001f08087819 */ /* 0x000fc800000006ff */
[----:B------:R0:W1:Y:S01]  /*ac20*/  SYNCS.PHASECHK.TRANS64.TRYWAIT P1, [UR6+0x30830], R8 ;  /* 0x03083008ff0075a7 */ /* 0x0000620008020146 */
[----:B------:R-:W-:Y:S05]  /*ac30*/  @!P0 BRA `(.L_x_1304) ;  /* 0x0000000000048947 */ /* 0x000fea0003800000 */
[----:B------:R-:W-:Y:S01]  /*ac40*/  BPT.TRAP 0x1 ;  /* 0x000000040000795c */ /* 0x000fe20000300000 */
.L_x_1304:
[----:B-1----:R-:W-:Y:S05]  /*ac50*/  @P1 BRA `(.L_x_1305) ;  /* 0x0000000000081947 */ /* 0x002fea0003800000 */
[----:B------:R-:W1:Y:S02]  /*ac60*/  SYNCS.PHASECHK.TRANS64.TRYWAIT P1, [UR6+0x30830], R8 ;  /* 0x03083008ff0075a7 */ /* 0x000e640008020146 */
[----:B-1----:R-:W-:Y:S05]  /*ac70*/  @!P1 BRA `(.L_x_1306) ;  /* 0x000000c800cc9947 */ /* 0x002fea0003800000 */
.L_x_1305:
        /* <DEDUP_REMOVED lines=169> */
.L_x_1307:
[----:B------:R-:W-:Y:S01]  /*b710*/  ULEA UR6, UR4, UR40, 0x3 ;  /* 0x0000002804067291 */ /* 0x000fe2000f8e183f */
[----:B------:R-:W-:-:S05]  /*b720*/  IMAD.U32 R0, RZ, RZ, UR7 ;  /* 0x00000007ff007e24 */ /* 0x000fca000f8e00ff */
[----:B------:R-:W-:-:S04]  /*b730*/  SHF.L.U32 R0, R0, 0x1f, RZ ;  /* 0x0000001f00007819 */ /* 0x000fc800000006ff */
[----:B------:R2:W3:Y:S01]  /*b740*/  SYNCS.PHASECHK.TRANS64.TRYWAIT P1, [UR6+0x30850], R0 ;  /* 0x03085000ff0075a7 */ /* 0x0004e20008020146 */
[----:B------:R-:W-:Y:S05]  /*b750*/  @!P0 BRA `(.L_x_1308) ;  /* 0x0000000000048947 */ /* 0x000fea0003800000 */
[----:B------:R-:W-:Y:S01]  /*b760*/  BPT.TRAP 0x1 ;  /* 0x000000040000795c */ /* 0x000fe20000300000 */
.L_x_1308:
[----:B---3--:R-:W-:Y:S05]  /*b770*/  @P1 BRA `(.L_x_1309) ;  /* 0x0000000000081947 */ /* 0x008fea0003800000 */
[----:B------:R-:W3:Y:S02]  /*b780*/  SYNCS.PHASECHK.TRANS64.TRYWAIT P1, [UR6+0x30850], R0 ;  /* 0x03085000ff0075a7 */ /* 0x000ee40008020146 */
[----:B---3--:R-:W-:Y:S05]  /*b790*/  @!P1 BRA `(.L_x_1310) ;  /* 0x000000c0001c9947 */ /* 0x008fea0003800000 */
.L_x_1309:
        /* <DEDUP_REMOVED lines=38> */
.L_x_1311:
[----:B------:R-:W-:Y:S01]  /*ba00*/  ISETP.NE.AND P2, PT, R203, 0x1, PT ;  /* 0x00000001cb00780c */ /* 0x000fe20003f45270 */
[----:B------:R-:W-:Y:S01]  /*ba10*/  FMUL.FTZ R10, R126, UR5 ;  /* 0x000000057e0a7c20 */ /* 0x000fe20008410000 */
[----:B------:R-:W-:Y:S01]  /*ba20*/  FMUL.FTZ R14, R127, UR5 ;  /* 0x000000057f0e7c20 */ /* 0x000fe20008410000 */
[----:B-1----:R-:W-:Y:S01]  /*ba30*/  FMUL.FTZ R9, R140, UR5 ;  /* 0x000000058c097c20 */ /* 0x002fe20008410000 */
[----:B------:R-:W-:Y:S01]  /*ba40*/  FMUL.FTZ R140, R141, UR5 ;  /* 0x000000058d8c7c20 */ /* 0x000fe20008410000 */
[----:B------:R-:W-:Y:S01]  /*ba50*/  FMUL.FTZ R141, R144, UR5 ;  /* 0x00000005908d7c20 */ /* 0x000fe20008410000 */
[----:B------:R-:W-:Y:S01]  /*ba60*/  FMUL.FTZ R144, R149, UR5 ;  /* 0x0000000595907c20 */ /* 0x000fe20008410000 */
[----:B------:R-:W-:Y:S01]  /*ba70*/  FMUL.FTZ R149, R157, UR5 ;  /* 0x000000059d957c20 */ /* 0x000fe20008410000 */
[----:B------:R-:W-:Y:S01]  /*ba80*/  IMAD.IADD R157, R192, 0x1, R22 ;  /* 0x00000001c09d7824 */ /* 0x000fe200078e0216 */
[----:B------:R-:W-:Y:S01]  /*ba90*/  ULEA UR4, UR38, UR40, 0x3 ;  /* 0x0000002826047291 */ /* 0x000fe2000f8e183f */
[----:B------:R-:W-:Y:S01]  /*baa0*/  FMUL.FTZ R214, R128, UR5 ;  /* 0x0000000580d67c20 */ /* 0x000fe20008410000 */
[----:B------:R-:W-:Y:S01]  /*bab0*/  FMUL.FTZ R128, R143, UR5 ;  /* 0x000000058f807c20 */ /* 0x000fe20008410000 */
[----:B------:R-:W-:Y:S01]  /*bac0*/  FMUL.FTZ R143, R148, UR5 ;  /* 0x00000005948f7c20 */ /* 0x000fe20008410000 */
[----:B------:R-:W1:Y:S01]  /*bad0*/  @P2 LDC R126, c[0x0][0x44c] ;  /* 0x00011300ff7e2b82 */ /* 0x000e620000000800 */
[----:B------:R-:W-:Y:S01]  /*bae0*/  UIADD3 UR4, UR4, 0x30840, URZ ;  /* 0x0003084004047890 */ /* 0x000fe2000fffe03f */
[----:B------:R-:W-:-:S02]  /*baf0*/  IMAD R169, R21, -0x60, RZ ;  /* 0xffffffa015a97824 */ /* 0x000fc400078e02ff */
[----:B0-----:R-:W-:Y:S01]  /*bb00*/  FMUL.FTZ R8, R120, UR5 ;  /* 0x0000000578087c20 */ /* 0x001fe20008410000 */
[----:B------:R-:W-:Y:S01]  /*bb10*/  FMUL.FTZ R212, R125, UR5 ;  /* 0x000000057dd47c20 */ /* 0x000fe20008410000 */
[----:B------:R-:W-:Y:S01]  /*bb20*/  FMUL.FTZ R15, R130, UR5 ;  /* 0x00000005820f7c20 */ /* 0x000fe20008410000 */
[----:B------:R-:W-:Y:S01]  /*bb30*/  FMUL.FTZ R186, R121, UR5 ;  /* 0x0000000579ba7c20 */ /* 0x000fe20008410000 */
[----:B--2---:R-:W-:Y:S01]  /*bb40*/  FMUL.FTZ R0, R122, UR5 ;  /* 0x000000057a007c20 */ /* 0x004fe20008410000 */
[----:B------:R-:W0:Y:S01]  /*bb50*/  @P2 LDC R127, c[0x0][0x450] ;  /* 0x00011400ff7f2b82 */ /* 0x000e220000000800 */
        /* <DEDUP_REMOVED lines=37> */
[----:B------:R-:W-:Y:S01]  /*bdb0*/  FMUL.FTZ R164, R164, UR5 ;  /* 0x00000005a4a47c20 */ /* 0x000fe20008410000 */
[----:B------:R-:W-:Y:S01]  /*bdc0*/  LOP3.LUT P1, RZ, R16, 0x80000, RZ, 0xc0, !PT ;  /* 0x0008000010ff7812 */ /* 0x000fe2000782c0ff */
[----:B------:R-:W-:Y:S01]  /*bdd0*/  IMAD R126, R23, -0x2, R126 ;  /* 0xfffffffe177e7824 */ /* 0x000fe200078e027e */
[----:B------:R-:W1:Y:S01]  /*bde0*/  MUFU.TANH R8, R8 ;  /* 0x0000000800087308 */ /* 0x000e620000002400 */
[----:B------:R-:W-:Y:S01]  /*bdf0*/  SYNCS.ARRIVE.TRANS64.RED.A1T0 RZ, [UR4], RZ ;  /* 0x000000ffffff79a7 */ /* 0x000fe20008100404 */
[----:B------:R-:W-:Y:S01]  /*be00*/  ULOP3.LUT UR4, URZ, UR43, URZ, 0x33, !UPT ;  /* 0x0000002b3f047292 */ /* 0x000fe2000f8e333f */
[----:B------:R-:W-:Y:S01]  /*be10*/  VIADD R155, R126, 0xffffffff ;  /* 0xffffffff7e9b7836 */ /* 0x000fe20000000000 */
[----:B------:R-:W-:-:S04]  /*be20*/  IADD3 R127, -R18, R126, R17 ;  /* 0x0000007e127f7210 */ /* 0x000fc80007ffe111 */
[----:B------:R-:W2:Y:S01]  /*be30*/  MUFU.TANH R186, R186 ;  /* 0x000000ba00ba7308 */ /* 0x000ea20000002400 */
[C---:B------:R-:W-:Y:S02]  /*be40*/  VIADD R166, R127.reuse, UR50 ;  /* 0x000000327fa67c36 */ /* 0x040fe40008000000 */
[----:B------:R-:W-:Y:S02]  /*be50*/  VIADD R167, R127, UR4 ;  /* 0x000000047fa77c36 */ /* 0x000fe40008000000 */
[--C-:B0-----:R-:W-:Y:S02]  /*be60*/  IMAD.IADD R159, R166, 0x1, R148.reuse ;  /* 0x00000001a69f7824 */ /* 0x101fe400078e0294 */
[----:B------:R-:W-:Y:S01]  /*be70*/  IMAD.IADD R161, R167, 0x1, R148 ;  /* 0x00000001a7a17824 */ /* 0x000fe200078e0294 */
[----:B------:R-:W0:Y:S08]  /*be80*/  MUFU.TANH R0, R0 ;  /* 0x0000000000007308 */ /* 0x000e300000002400 */
        /* <DEDUP_REMOVED lines=58> */
.L_x_1314:
[----:B------:R-:W-:-:S05]  /*c230*/  IMAD.U32 R150, RZ, RZ, UR41 ;  /* 0x00000029ff967e24 */ /* 0x000fca000f8e00ff */
[----:B------:R-:W-:-:S13]  /*c240*/  ISETP.NE.AND P1, PT, R150, 0x1, PT ;  /* 0x000000019600780c */ /* 0x000fda0003f25270 */
[----:B------:R-:W1:Y:S02]  /*c250*/  @P1 LDC.64 R126, c[0x0][0x9e8] ;  /* 0x00027a00ff7e1b82 */ /* 0x000e640000000a00 */
[----:B-1----:R-:W-:-:S05]  /*c260*/  @P1 IMAD.HI.U32 R126, R148, R126, RZ ;  /* 0x0000007e947e1227 */ /* 0x002fca00078e00ff */
[----:B------:R-:W-:-:S07]  /*c270*/  @P1 SHF.R.U32.HI R148, RZ, R127, R126 ;  /* 0x0000007fff941219 */ /* 0x000fce000001167e */
.L_x_1315:
[----:B------:R-:W-:Y:S05]  /*c280*/  BSYNC B0 ;  /* 0x0000000000007941 */ /* 0x000fea0003800000 */
.L_x_1313:
[----:B------:R-:W-:-:S05]  /*c290*/  IMAD R148, R148, R150, R155 ;  /* 0x0000009694947224 */ /* 0x000fca00078e029b */
[----:B------:R-:W-:Y:S02]  /*c2a0*/  VIADDMNMX R159, R148, R150, R159, PT ;  /* 0x00000096949f7246 */ /* 0x000fe4000380019f */
[----:B------:R-:W-:-:S07]  /*c2b0*/  VIMNMX R161, R161, R148, !PT ;  /* 0x00000094a1a17248 */ /* 0x000fce0007fe0100 */
.L_x_1312:
        /* <DEDUP_REMOVED lines=94> */
[----:B------:R-:W-:Y:S01]  /*c8a0*/  ISETP.GT.AND P3, PT, R161, 0x41, !P4 ;  /* 0x00000041a100780c */ /* 0x000fe20006764270 */
[----:B------:R-:W0:Y:S03]  /*c8b0*/  SHFL.IDX PT, R145, R157, 0x1, 0x1c1f ;  /* 0x003c1f009d917f89 */ /* 0x000e2600000e0000 */
        /* <DEDUP_REMOVED lines=8> */
[----:B------:R-:W-:Y:S01]  /*c940*/  ISETP.GE.AND P4, PT, R169, 0x4a, PT ;  /* 0x0000004aa900780c */ /* 0x000fe20003f86270 */
[--C-:B0-----:R-:W-:Y:S01]  /*c950*/  IMAD.IADD R141, R166, 0x1, R145.reuse ;  /* 0x00000001a68d7824 */ /* 0x101fe200078e0291 */
[----:B------:R-:W-:Y:S01]  /*c960*/  FSEL R146, R147, -INF , !P3 ;  /* 0xff80000093927808 */ /* 0x000fe20005800000 */
[----:B------:R-:W-:Y:S01]  /*c970*/  IMAD.IADD R143, R167, 0x1, R145 ;  /* 0x00000001a78f7824 */ /* 0x000fe200078e0291 */
        /* <DEDUP_REMOVED lines=26> */
[----:B------:R-:W-:-:S04]  /*cb20*/  ISETP.GT.AND P6, PT, R161, 0x59, !P6 ;  /* 0x00000059a100780c */ /* 0x000fc800077c4270 */
        /* <DEDUP_REMOVED lines=16> */
.L_x_1318:
[----:B------:R-:W-:-:S05]  /*cc30*/  IMAD.U32 R166, RZ, RZ, UR41 ;  /* 0x00000029ffa67e24 */ /* 0x000fca000f8e00ff */
[----:B------:R-:W-:-:S13]  /*cc40*/  ISETP.NE.AND P6, PT, R166, 0x1, PT ;  /* 0x00000001a600780c */ /* 0x000fda0003fc5270 */
[----:B------:R-:W0:Y:S02]  /*cc50*/  @P6 LDC.64 R8, c[0x0][0x9e8] ;  /* 0x00027a00ff086b82 */ /* 0x000e240000000a00 */
[----:B0-----:R-:W-:-:S05]  /*cc60*/  @P6 IMAD.HI.U32 R8, R145, R8, RZ ;  /* 0x0000000891086227 */ /* 0x001fca00078e00ff */
[----:B------:R-:W-:-:S07]  /*cc70*/  @P6 SHF.R.U32.HI R145, RZ, R9, R8 ;  /* 0x00000009ff916219 */ /* 0x000fce0000011608 */
.L_x_1319:
[----:B------:R-:W-:Y:S05]  /*cc80*/  BSYNC B0 ;  /* 0x0000000000007941 */ /* 0x000fea0003800000 */
.L_x_1317:
[----:B------:R-:W-:-:S05]  /*cc90*/  IMAD R8, R145, R166, R155 ;  /* 0x000000a691087224 */ /* 0x000fca00078e029b */
[----:B------:R-:W-:Y:S02]  /*cca0*/  VIADDMNMX R141, R8, R166, R141, PT ;  /* 0x000000a6088d7246 */ /* 0x000fe4000380018d */
[----:B------:R-:W-:-:S07]  /*ccb0*/  VIMNMX R143, R143, R8, !PT ;  /* 0x000000088f8f7248 */ /* 0x000fce0007fe0100 */
.L_x_1316:
        /* <DEDUP_REMOVED lines=43> */
[C---:B------:R-:W-:Y:S02]  /*cf70*/  LOP3.LUT P1, RZ, R16.reuse, 0x8000, RZ, 0xc0, !PT ;  /* 0x0000800010ff7812 */ /* 0x040fe4000782c0ff */
[----:B------:R-:W-:Y:S02]  /*cf80*/  LOP3.LUT P2, RZ, R16, 0x40, RZ, 0xc0, !PT ;  /* 0x0000004010ff7812 */ /* 0x000fe4000784c0ff */
        /* <DEDUP_REMOVED lines=87> */
[--C-:B------:R-:W-:Y:S01]  /*d500*/  FFMA.FTZ R188, R186, R9, -R131.reuse ;  /* 0x00000009babc7223 */ /* 0x100fe20000010883 */
[----:B------:R-:W-:Y:S01]  /*d510*/  FSEL R164, R132, -INF , !P2 ;  /* 0xff80000084a47808 */ /* 0x000fe20005000000 */
[----:B------:R-:W-:Y:S01]  /*d520*/  MUFU.EX2 R123, R123 ;  /* 0x0000007b007b7308 */ /* 0x000fe20000000800 */
[----:B------:R-:W-:Y:S01]  /*d530*/  FMNMX.FTZ R15, R20, R15, !PT ;  /* 0x0000000f140f7209 */ /* 0x000fe20007810000 */
[-CC-:B------:R-:W-:Y:S01]  /*d540*/  FFMA.FTZ R190, R190, R9.reuse, -R131.reuse ;  /* 0x00000009bebe7223 */ /* 0x180fe20000010883 */
[----:B------:R-:W-:Y:S01]  /*d550*/  FSEL R145, R10, RZ, P1 ;  /* 0x000000ff0a917208 */ /* 0x000fe20000800000 */
[--C-:B------:R-:W-:Y:S01]  /*d560*/  FFMA.FTZ R186, R218, R9, -R131.reuse ;  /* 0x00000009daba7223 */ /* 0x100fe20000010883 */
[----:B------:R-:W-:Y:S01]  /*d570*/  FMNMX.FTZ R15, R120, R15, !PT ;  /* 0x0000000f780f7209 */ /* 0x000fe20007810000 */
[-CC-:B------:R-:W-:Y:S01]  /*d580*/  FFMA.FTZ R125, R220, R9.reuse, -R131.reuse ;  /* 0x00000009dc7d7223 */ /* 0x180fe20000010883 */
[--C-:B------:R-:W-:Y:S01]  /*d590*/  FFMA.FTZ R222, R222, R9, -R131.reuse ;  /* 0x00000009dede7223 */ /* 0x100fe20000010883 */
[----:B------:R-:W-:Y:S01]  /*d5a0*/  MUFU.EX2 R188, R188 ;  /* 0x000000bc00bc7308 */ /* 0x000fe20000000800 */
[----:B------:R-:W-:Y:S01]  /*d5b0*/  FMNMX.FTZ R15, R170, R15, !PT ;  /* 0x0000000faa0f7209 */ /* 0x000fe20007810000 */
[-CC-:B------:R-:W-:Y:S01]  /*d5c0*/  FFMA.FTZ R224, R224, R9.reuse, -R131.reuse ;  /* 0x00000009e0e07223 */ /* 0x180fe20000010883 */
[-CC-:B------:R-:W-:Y:S01]  /*d5d0*/  FFMA.FTZ R135, R148, R9.reuse, -R131.reuse ;  /* 0x0000000994877223 */ /* 0x180fe20000010883 */
        /* <DEDUP_REMOVED lines=14> */
[----:B------:R-:W-:-:S03]  /*d6c0*/  FFMA.FTZ R140, R140, R9, -R131 ;  /* 0x000000098c8c7223 */ /* 0x000fc60000010883 */
[----:B------:R-:W-:-:S03]  /*d6d0*/  FMNMX.FTZ R15, R130, R15, !PT ;  /* 0x0000000f820f7209 */ /* 0x000fc60007810000 */
[----:B------:R-:W-:Y:S01]  /*d6e0*/  MUFU.EX2 R121, R121 ;  /* 0x0000007900797308 */ /* 0x000fe20000000800 */
[----:B------:R-:W-:-:S04]  /*d6f0*/  FMNMX.FTZ R15, R176, R15, !PT ;  /* 0x0000000fb00f7209 */ /* 0x000fc80007810000 */
        /* <DEDUP_REMOVED lines=14> */
[----:B------:R-:W-:Y:S01]  /*d7e0*/  FMNMX.FTZ R0, R164, R133, !PT ;  /* 0x00000085a4007209 */ /* 0x000fe20007810000 */
[----:B------:R-:W-:-:S04]  /*d7f0*/  FFMA.FTZ R133, R152, R9, -R131 ;  /* 0x0000000998857223 */ /* 0x000fc80000010883 */
[----:B------:R-:W0:Y:S02]  /*d800*/  SHFL.BFLY PT, R137, R0, 0x2, 0x1f ;  /* 0x0c401f0000897f89 */ /* 0x000e2400000e0000 */
[----:B------:R-:W-:Y:S08]  /*d810*/  MUFU.EX2 R129, R129 ;  /* 0x0000008100817308 */ /* 0x000ff00000000800 */
[----:B------:R-:W-:Y:S08]  /*d820*/  MUFU.EX2 R158, R158 ;  /* 0x0000009e009e7308 */ /* 0x000ff00000000800 */
[----:B------:R-:W-:Y:S01]  /*d830*/  MUFU.EX2 R135, R135 ;  /* 0x0000008700877308 */ /* 0x000fe20000000800 */
[----:B0-----:R-:W-:Y:S01]  /*d840*/  FMNMX.FTZ R8, R0, R137, !PT ;  /* 0x0000008900087209 */ /* 0x001fe20007810000 */
[----:B------:R-:W-:Y:S01]  /*d850*/  FADD.FTZ R0, -R145, R12 ;  /* 0x0000000c91007221 */ /* 0x000fe20000010100 */
[-CC-:B------:R-:W-:Y:S01]  /*d860*/  FFMA.FTZ R137, R144, R9.reuse, -R131.reuse ;  /* 0x0000000990897223 */ /* 0x180fe20000010883 */
[----:B------:R-:W-:-:S04]  /*d870*/  FFMA.FTZ R131, R126, R9, -R131 ;  /* 0x000000097e837223 */ /* 0x000fc80000010883 */
[----:B------:R-:W-:Y:S01]  /*d880*/  MUFU.EX2 R150, R150 ;  /* 0x0000009600967308 */ /* 0x000fe20000000800 */
[----:B------:R-:W0:Y:S01]  /*d890*/  SHFL.BFLY PT, R143, R8, 0x1, 0x1f ;  /* 0x0c201f00088f7f89 */ /* 0x000e2200000e0000 */
[----:B------:R-:W-:-:S06]  /*d8a0*/  FMUL.FTZ R0, R0, R9 ;  /* 0x0000000900007220 */ /* 0x000fcc0000410000 */
[----:B------:R-:W1:Y:S08]  /*d8b0*/  MUFU.EX2 R0, R0 ;  /* 0x0000000000007308 */ /* 0x000e700000000800 */
[----:B------:R-:W-:Y:S08]  /*d8c0*/  MUFU.EX2 R133, R133 ;  /* 0x0000008500857308 */ /* 0x000ff00000000800 */
[----:B------:R-:W-:Y:S01]  /*d8d0*/  MUFU.EX2 R148, R148 ;  /* 0x0000009400947308 */ /* 0x000fe20000000800 */
[----:B0-----:R-:W-:Y:S01]  /*d8e0*/  FMNMX.FTZ R8, R8, R143, !PT ;  /* 0x0000008f08087209 */ /* 0x001fe20007810000 */
[----:B-1----:R-:W-:-:S03]  /*d8f0*/  FFMA.FTZ R11, R0, R11, R123 ;  /* 0x0000000b000b7223 */ /* 0x002fc6000001007b */
[C---:B------:R-:W-:Y:S01]  /*d900*/  FSETP.NEU.FTZ.AND P1, PT, R8.reuse, -INF , PT ;  /* 0xff8000000800780b */ /* 0x040fe20003f3d000 */
[----:B------:R-:W-:Y:S01]  /*d910*/  FMUL.FTZ R143, R8, R9 ;  /* 0x00000009088f7220 */ /* 0x000fe20000410000 */
[----:B------:R-:W-:Y:S01]  /*d920*/  FADD.FTZ R11, R188, R11 ;  /* 0x0000000bbc0b7221 */ /* 0x000fe20000010000 */
[----:B------:R-:W-:Y:S03]  /*d930*/  MUFU.EX2 R132, R132 ;  /* 0x0000008400847308 */ /* 0x000fe60000000800 */
[----:B------:R-:W-:-:S05]  /*d940*/  FSEL R143, R143, RZ, P1 ;  /* 0x000000ff8f8f7208 */ /* 0x000fca0000800000 */
[-CC-:B------:R-:W-:Y:S01]  /*d950*/  FFMA.FTZ R12, R2, R9.reuse, -R143.reuse ;  /* 0x00000009020c7223 */ /* 0x180fe2000001088f */
[----:B------:R-:W-:Y:S01]  /*d960*/  FSEL R2, R8, RZ, P1 ;  /* 0x000000ff08027208 */ /* 0x000fe20000800000 */
[-CC-:B------:R-:W-:Y:S01]  /*d970*/  FFMA.FTZ R189, R226, R9.reuse, -R143.reuse ;  /* 0x00000009e2bd7223 */ /* 0x180fe2000001088f */
[-CC-:B------:R-:W-:Y:S01]  /*d980*/  FFMA.FTZ R191, R166, R9.reuse, -R143.reuse ;  /* 0x00000009a6bf7223 */ /* 0x180fe2000001088f */
[-CC-:B------:R-:W-:Y:S01]  /*d990*/  FFMA.FTZ R14, R14, R9.reuse, -R143.reuse ;  /* 0x000000090e0e7223 */ /* 0x180fe2000001088f */
[-C--:B------:R-:W-:Y:S01]  /*d9a0*/  FFMA.FTZ R185, R168, R9.reuse, -R143 ;  /* 0x00000009a8b97223 */ /* 0x080fe2000001088f */
[----:B------:R-:W-:Y:S01]  /*d9b0*/  FADD.FTZ R2, -R2, R13 ;  /* 0x0000000d02027221 */ /* 0x000fe20000010100 */
[----:B------:R-:W-:Y:S01]  /*d9c0*/  MUFU.EX2 R12, R12 ;  /* 0x0000000c000c7308 */ /* 0x000fe20000000800 */
[-CC-:B------:R-:W-:Y:S01]  /*d9d0*/  FFMA.FTZ R20, R20, R9.reuse, -R143.reuse ;  /* 0x0000000914147223 */ /* 0x180fe2000001088f */
[-CC-:B------:R-:W-:Y:S01]  /*d9e0*/  FFMA.FTZ R187, R120, R9.reuse, -R143.reuse ;  /* 0x0000000978bb7223 */ /* 0x180fe2000001088f */
[-C--:B------:R-:W-:Y:S01]  /*d9f0*/  FMUL.FTZ R2, R2, R9.reuse ;  /* 0x0000000902027220 */ /* 0x080fe20000410000 */
[-CC-:B------:R-:W-:Y:S01]  /*da00*/  FFMA.FTZ R120, R170, R9.reuse, -R143.reuse ;  /* 0x00000009aa787223 */ /* 0x180fe2000001088f */
[-CC-:B------:R-:W-:Y:S01]  /*da10*/  FFMA.FTZ R177, R130, R9.reuse, -R143.reuse ;  /* 0x0000000982b17223 */ /* 0x180fe2000001088f */
[-C--:B------:R-:W-:Y:S01]  /*da20*/  FFMA.FTZ R130, R134, R9.reuse, -R143 ;  /* 0x0000000986827223 */ /* 0x080fe2000001088f */
[----:B------:R-:W-:Y:S01]  /*da30*/  FADD.FTZ R134, R190, R11 ;  /* 0x0000000bbe867221 */ /* 0x000fe20000010000 */
[----:B------:R-:W-:Y:S01]  /*da40*/  MUFU.EX2 R189, R189 ;  /* 0x000000bd00bd7308 */ /* 0x000fe20000000800 */
[-CC-:B------:R-:W-:Y:S01]  /*da50*/  FFMA.FTZ R181, R122, R9.reuse, -R143.reuse ;  /* 0x000000097ab57223 */ /* 0x180fe2000001088f */
[-CC-:B------:R-:W-:Y:S01]  /*da60*/  FFMA.FTZ R122, R172, R9.reuse, -R143.reuse ;  /* 0x00000009ac7a7223 */ /* 0x180fe2000001088f */
[----:B------:R-:W-:Y:S01]  /*da70*/  FADD.FTZ R134, R127, R134 ;  /* 0x000000867f867221 */ /* 0x000fe20000010000 */
[-CC-:B------:R-:W-:Y:S01]  /*da80*/  FFMA.FTZ R183, R174, R9.reuse, -R143.reuse ;  /* 0x00000009aeb77223 */ /* 0x180fe2000001088f */
[-CC-:B------:R-:W-:Y:S01]  /*da90*/  FFMA.FTZ R126, R128, R9.reuse, -R143.reuse ;  /* 0x00000009807e7223 */ /* 0x180fe2000001088f */
[-CC-:B------:R-:W-:Y:S01]  /*daa0*/  FFMA.FTZ R128, R176, R9.reuse, -R143.reuse ;  /* 0x00000009b0807223 */ /* 0x180fe2000001088f */
[-CC-:B------:R-:W-:Y:S01]  /*dab0*/  FFMA.FTZ R179, R178, R9.reuse, -R143.reuse ;  /* 0x00000009b2b37223 */ /* 0x180fe2000001088f */
[----:B------:R-:W0:Y:S01]  /*dac0*/  MUFU.EX2 R2, R2 ;  /* 0x0000000200027308 */ /* 0x000e220000000800 */
[-CC-:B------:R-:W-:Y:S01]  /*dad0*/  FFMA.FTZ R173, R180, R9.reuse, -R143.reuse ;  /* 0x00000009b4ad7223 */ /* 0x180fe2000001088f */
[-CC-:B------:R-:W-:Y:S01]  /*dae0*/  FFMA.FTZ R175, R182, R9.reuse, -R143.reuse ;  /* 0x00000009b6af7223 */ /* 0x180fe2000001088f */
[-CC-:B------:R-:W-:Y:S01]  /*daf0*/  FFMA.FTZ R169, R184, R9.reuse, -R143.reuse ;  /* 0x00000009b8a97223 */ /* 0x180fe2000001088f */
[-CC-:B------:R-:W-:Y:S01]  /*db00*/  FFMA.FTZ R214, R214, R9.reuse, -R143.reuse ;  /* 0x00000009d6d67223 */ /* 0x180fe2000001088f */
[----:B------:R-:W-:-:S03]  /*db10*/  FFMA.FTZ R216, R216, R9, -R143 ;  /* 0x00000009d8d87223 */ /* 0x000fc6000001088f */
[----:B------:R-:W1:Y:S08]  /*db20*/  MUFU.EX2 R191, R191 ;  /* 0x000000bf00bf7308 */ /* 0x000e700000000800 */
[----:B------:R-:W2:Y:S01]  /*db30*/  MUFU.EX2 R14, R14 ;  /* 0x0000000e000e7308 */ /* 0x000ea20000000800 */
[----:B0-----:R-:W-:-:S04]  /*db40*/  FFMA.FTZ R3, R2, R3, R189 ;  /* 0x0000000302037223 */ /* 0x001fc800000100bd */
[----:B------:R-:W-:-:S03]  /*db50*/  FADD.FTZ R144, R12, R3 ;  /* 0x000000030c907221 */ /* 0x000fc60000010000 */
[----:B------:R-:W0:Y:S01]  /*db60*/  MUFU.EX2 R185, R185 ;  /* 0x000000b900b97308 */ /* 0x000e220000000800 */
[----:B-1----:R-:W-:-:S07]  /*db70*/  FADD.FTZ R3, R191, R144 ;  /* 0x00000090bf037221 */ /* 0x002fce0000010000 */
[----:B------:R-:W1:Y:S01]  /*db80*/  MUFU.EX2 R20, R20 ;  /* 0x0000001400147308 */ /* 0x000e620000000800 */
[----:B--2---:R-:W-:Y:S01]  /*db90*/  FADD.FTZ R144, R14, R3 ;  /* 0x000000030e907221 */ /* 0x004fe20000010000 */
[----:B------:R-:W-:Y:S01]  /*dba0*/  FADD.FTZ R3, R121, R134 ;  /* 0x0000008679037221 */ /* 0x000fe20000010000 */
[----:B------:R-:W-:-:S03]  /*dbb0*/  FFMA.FTZ R134, R136, R9, -R143 ;  /* 0x0000000988867223 */ /* 0x000fc6000001088f */
[----:B------:R-:W-:Y:S02]  /*dbc0*/  FADD.FTZ R3, R212, R3 ;  /* 0x00000003d4037221 */ /* 0x000fe40000010000 */
[----:B------:R-:W2:Y:S01]  /*dbd0*/  MUFU.EX2 R187, R187 ;  /* 0x000000bb00bb7308 */ /* 0x000ea20000000800 */
[----:B0-----:R-:W-:Y:S01]  /*dbe0*/  FADD.FTZ R11, R185, R144 ;  /* 0x00000090b90b7221 */ /* 0x001fe20000010000 */
[----:B------:R-:W-:-:S04]  /*dbf0*/  FADD.FTZ R136, R186, R3 ;  /* 0x00000003ba887221 */ /* 0x000fc80000010000 */
[----:B------:R-:W-:Y:S02]  /*dc00*/  FADD.FTZ R136, R125, R136 ;  /* 0x000000887d887221 */ /* 0x000fe40000010000 */
[----:B------:R-:W0:Y:S01]  /*dc10*/  MUFU.EX2 R120, R120 ;  /* 0x0000007800787308 */ /* 0x000e220000000800 */
[----:B-1----:R-:W-:-:S07]  /*dc20*/  FADD.FTZ R144, R20, R11 ;  /* 0x0000000b14907221 */ /* 0x002fce0000010000 */
[----:B------:R-:W1:Y:S01]  /*dc30*/  MUFU.EX2 R181, R181 ;  /* 0x000000b500b57308 */ /* 0x000e620000000800 */
[----:B--2---:R-:W-:-:S07]  /*dc40*/  FADD.FTZ R3, R187, R144 ;  /* 0x00000090bb037221 */ /* 0x004fce0000010000 */
[----:B------:R-:W2:Y:S01]  /*dc50*/  MUFU.EX2 R122, R122 ;  /* 0x0000007a007a7308 */ /* 0x000ea20000000800 */
[----:B0-----:R-:W-:Y:S01]  /*dc60*/  FADD.FTZ R144, R120, R3 ;  /* 0x0000000378907221 */ /* 0x001fe20000010000 */
[----:B------:R-:W-:Y:S01]  /*dc70*/  FADD.FTZ R3, R15, R136 ;  /* 0x000000880f037221 */ /* 0x000fe20000010000 */
[-CC-:B------:R-:W-:Y:S01]  /*dc80*/  FFMA.FTZ R136, R138, R9.reuse, -R143.reuse ;  /* 0x000000098a887223 */ /* 0x180fe2000001088f */
[----:B------:R-:W-:-:S04]  /*dc90*/  FFMA.FTZ R143, R164, R9, -R143 ;  /* 0x00000009a48f7223 */ /* 0x000fc8000001088f */
        /* <DEDUP_REMOVED lines=9> */
[----:B0-----:R-:W-:Y:S01]  /*dd30*/  FADD.FTZ R11, R183, R152 ;  /* 0x00000098b70b7221 */ /* 0x001fe20000010000 */
[----:B------:R-:W-:-:S04]  /*dd40*/  FADD.FTZ R138, R150, R3 ;  /* 0x00000003968a7221 */ /* 0x000fc80000010000 */
[----:B------:R-:W-:Y:S02]  /*dd50*/  FADD.FTZ R3, R133, R138 ;  /* 0x0000008a85037221 */ /* 0x000fe40000010000 */
[----:B------:R-:W0:Y:S01]  /*dd60*/  MUFU.EX2 R128, R128 ;  /* 0x0000008000807308 */ /* 0x000e220000000800 */
[----:B-1----:R-:W-:Y:S01]  /*dd70*/  FADD.FTZ R144, R126, R11 ;  /* 0x0000000b7e907221 */ /* 0x002fe20000010000 */
[----:B------:R-:W-:-:S06]  /*dd80*/  FADD.FTZ R3, R148, R3 ;  /* 0x0000000394037221 */ /* 0x000fcc0000010000 */
[----:B------:R-:W1:Y:S01]  /*dd90*/  MUFU.EX2 R179, R179 ;  /* 0x000000b300b37308 */ /* 0x000e620000000800 */
[----:B--2---:R-:W-:-:S07]  /*dda0*/  FADD.FTZ R11, R177, R144 ;  /* 0x00000090b10b7221 */ /* 0x004fce0000010000 */
[----:B------:R-:W2:Y:S01]  /*ddb0*/  MUFU.EX2 R130, R130 ;  /* 0x0000008200827308 */ /* 0x000ea20000000800 */
[----:B0-----:R-:W-:-:S07]  /*ddc0*/  FADD.FTZ R144, R128, R11 ;  /* 0x0000000b80907221 */ /* 0x001fce0000010000 */
        /* <DEDUP_REMOVED lines=35> */
.L_x_1320:
        /* <DEDUP_REMOVED lines=34> */
.L_x_1302:
        /* <DEDUP_REMOVED lines=99> */
.L_x_1322:
[----:B------:R-:W-:Y:S01]  /*e850*/  ULEA UR5, UR38, UR40, 0x3 ;  /* 0x0000002826057291 */ /* 0x000fe2000f8e183f */
[----:B------:R-:W-:-:S05]  /*e860*/  IMAD.U32 R0, RZ, RZ, UR39 ;  /* 0x00000027ff007e24 */ /* 0x000fca000f8e00ff */
[----:B------:R-:W-:-:S04]  /*e870*/  SHF.L.U32 R0, R0, 0x1f, RZ ;  /* 0x0000001f00007819 */ /* 0x000fc800000006ff */
[----:B------:R0:W1:Y:S01]  /*e880*/  SYNCS.PHASECHK.TRANS64.TRYWAIT P1, [UR5+0x30850], R0 ;  /* 0x03085000ff0075a7 */ /* 0x0000620008020145 */
[----:B------:R-:W-:Y:S05]  /*e890*/  @!P0 BRA `(.L_x_1323) ;  /* 0x0000000000048947 */ /* 0x000fea0003800000 */
[----:B------:R-:W-:Y:S01]  /*e8a0*/  BPT.TRAP 0x1 ;  /* 0x000000040000795c */ /* 0x000fe20000300000 */
.L_x_1323:
[----:B-1----:R-:W-:Y:S05]  /*e8b0*/  @P1 BRA `(.L_x_1324) ;  /* 0x0000000000081947 */ /* 0x002fea0003800000 */
[----:B------:R-:W1:Y:S02]  /*e8c0*/  SYNCS.PHASECHK.TRANS64.TRYWAIT P1, [UR5+0x30850], R0 ;  /* 0x03085000ff0075a7 */ /* 0x000e640008020145 */
[----:B-1----:R-:W-:Y:S05]  /*e8d0*/  @!P1 BRA `(.L_x_1325) ;  /* 0x0000008c00e49947 */ /* 0x002fea0003800000 */
.L_x_1324:
[----:B------:R-:W-:Y:S01]  /*e8e0*/  UIADD3 UR40, UR40, 0x400, URZ ;  /* 0x0000040028287890 */ /* 0x000fe2000fffe03f */
[----:B------:R-:W-:Y:S01]  /*e8f0*/  WARPGROUP.ARRIVE ;  /* 0x00000000000079c5 */ /* 0x000fe20000000000 */
[----:B------:R-:W-:Y:S01]  /*e900*/  UMOV UR7, 0x40000040 ;  /* 0x4000004000077882 */ /* 0x000fe20000000000 */
[----:B01----:R-:W0:Y:S01]  /*e910*/  SHFL.BFLY PT, R0, R11, 0x2, 0x1f ;  /* 0x0c401f000b007f89 */ /* 0x003e2200000e0000 */
[----:B------:R-:W-:Y:S01]  /*e920*/  USHF.R.U32.HI UR40, URZ, 0x4, UR40 ;  /* 0x000000043f287899 */ /* 0x000fe20008011628 */
[----:B------:R-:W-:Y:S02]  /*e930*/  IMAD.MOV.U32 R17, RZ, RZ, RZ ;  /* 0x000000ffff117224 */ /* 0x000fe400078e00ff */
[----:B------:R-:W1:Y:S01]  /*e940*/  SHFL.BFLY PT, R2, R3, 0x2, 0x1f ;  /* 0x0c401f0003027f89 */ /* 0x000e6200000e0000 */
[----:B------:R-:W-:-:S04]  /*e950*/  ULOP3.LUT UR40, UR40, 0x3fff, URZ, 0xc0, !UPT ;  /* 0x00003fff28287892 */ /* 0x000fc8000f8ec03f */
[----:B------:R-:W-:-:S04]  /*e960*/  ULOP3.LUT UR4, UR40, 0x3000000, URZ, 0xfc, !UPT ;  /* 0x0300000028047892 */ /* 0x000fc8000f8efc3f */
[----:B------:R-:W-:-:S07]  /*e970*/  UIMAD UR4, UR38, 0x900, UR4 ;  /* 0x00000900260478a4 */ /* 0x000fce000f8e0204 */
[----:B------:R-:W-:Y:S02]  /*e980*/  UMOV UR6, UR4 ;  /* 0x0000000400067c82 */ /* 0x000fe40008000000 */
[----:B------:R-:W-:Y:S01]  /*e990*/  HGMMA.64x192x16.F32.BF16 R24, R188, gdesc[UR4].tnspB, R24, gsb0 ;  /* 0x42e00004bc187df0 */ /* 0x000fe20008001818 */
[----:B------:R-:W-:Y:S01]  /*e9a0*/  UIADD3 UR6, UR4, 0x80, URZ ;  /* 0x0000008004067890 */ /* 0x000fe2000fffe03f */
[----:B0-----:R-:W-:Y:S01]  /*e9b0*/  FADD.FTZ R0, R0, R11 ;  /* 0x0000000b00007221 */ /* 0x001fe20000010000 */
[----:B------:R-:W-:Y:S01]  /*e9c0*/  UMOV UR7, 0x40000040 ;  /* 0x4000004000077882 */ /* 0x000fe20000000000 */
[----:B-1----:R-:W-:-:S03]  /*e9d0*/  FADD.FTZ R2, R2, R3 ;  /* 0x0000000302027221 */ /* 0x002fc60000010000 */
[----:B------:R-:W0:Y:S04]  /*e9e0*/  SHFL.BFLY PT, R5, R0, 0x1, 0x1f ;  /* 0x0c201f0000057f89 */ /* 0x000e2800000e0000 */
[----:B------:R-:W1:Y:S01]  /*e9f0*/  SHFL.BFLY PT, R7, R2, 0x1, 0x1f ;  /* 0x0c201f0002077f89 */ /* 0x000e6200000e0000 */
[----:B0-----:R-:W-:Y:S01]  /*ea00*/  FADD.FTZ R12, R0, R5 ;  /* 0x00000005000c7221 */ /* 0x001fe20000010000 */
[----:B------:R-:W-:Y:S02]  /*ea10*/  IMAD.MOV.U32 R5, RZ, RZ, RZ ;  /* 0x000000ffff057224 */ /* 0x000fe400078e00ff */
[----:B------:R-:W-:Y:S02]  /*ea20*/  IMAD.MOV.U32 R0, RZ, RZ, -0x800000 ;  /* 0xff800000ff007424 */ /* 0x000fe400078e00ff */
[----:B-1----:R-:W-:Y:S01]  /*ea30*/  FADD.FTZ R13, R2, R7 ;  /* 0x00000007020d7221 */ /* 0x002fe20000010000 */
[----:B------:R-:W-:Y:S01]  /*ea40*/  FSETP.NE.FTZ.AND P1, PT, R12, RZ, PT ;  /* 0x000000ff0c00720b */ /* 0x000fe20003f35000 */
[----:B------:R-:W-:-:S03]  /*ea50*/  IMAD.MOV.U32 R2, RZ, RZ, -0x800000 ;  /* 0xff800000ff027424 */ /* 0x000fc600078e00ff */
[----:B------:R-:W-:-:S09]  /*ea60*/  FSETP.NE.FTZ.AND P2, PT, R13, RZ, PT ;  /* 0x000000ff0d00720b */ /* 0x000fd20003f55000 */
[----:B------:R-:W0:Y:S01]  /*ea70*/  @P1 MUFU.LG2 R4, R12 ;  /* 0x0000000c00041308 */ /* 0x000e220000000c00 */
[----:B------:R-:W-:-:S03]  /*ea80*/  @P1 FMUL.FTZ R3, R9, 0.69314718246459960938 ;  /* 0x3f31721809031820 */ /* 0x000fc60000410000 */
[----:B------:R-:W-:-:S04]  /*ea90*/  @P2 FMUL.FTZ R14, R9, 0.69314718246459960938 ;  /* 0x3f317218090e2820 */ /* 0x000fc80000410000 */
        /* <DEDUP_REMOVED lines=34> */
.L_x_1326:
[----:B------:R-:W-:Y:S01]  /*ecc0*/  UIADD3 UR4, UR5, 0x30860, URZ ;  /* 0x0003086005047890 */ /* 0x000fe2000fffe03f */
[-C--:B------:R-:W-:Y:S01]  /*ecd0*/  FMUL.FTZ R4, R24, R5.reuse ;  /* 0x0000000518047220 */ /* 0x080fe20000410000 */
[----:B------:R-:W-:Y:S01]  /*ece0*/  UIADD3 UR38, UR38, 0x1, URZ ;  /* 0x0000000126267890 */ /* 0x000fe2000fffe03f */
[----:B------:R-:W-:Y:S01]  /*ecf0*/  FMUL.FTZ R3, R32, R5 ;  /* 0x0000000520037220 */ /* 0x000fe20000410000 */
[----:B------:R-:W-:Y:S01]  /*ed00*/  UPRMT UR4, UR60, 0x654, UR4 ;  /* 0x000006543c047896 */ /* 0x000fe20008000004 */
[----:B------:R-:W-:Y:S01]  /*ed10*/  FMUL.FTZ R130, R63, R17 ;  /* 0x000000113f827220 */ /* 0x000fe20000410000 */
[----:B------:R-:W-:Y:S01]  /*ed20*/  UISETP.NE.AND UP0, UPT, UR38, 0x2, UPT ;  /* 0x000000022600788c */ /* 0x000fe2000bf05270 */
[-C--:B------:R-:W-:Y:S01]  /*ed30*/  FMUL.FTZ R25, R25, R5.reuse ;  /* 0x0000000519197220 */ /* 0x080fe20000410000 */
[-C--:B------:R-:W-:Y:S01]  /*ed40*/  FMUL.FTZ R6, R28, R5.reuse ;  /* 0x000000051c067220 */ /* 0x080fe20000410000 */
[-C--:B------:R-:W-:Y:S01]  /*ed50*/  FMUL.FTZ R7, R29, R5.reuse ;  /* 0x000000051d077220 */ /* 0x080fe20000410000 */
[-C--:B------:R-:W-:Y:S01]  /*ed60*/  FMUL.FTZ R120, R33, R5.reuse ;  /* 0x0000000521787220 */ /* 0x080fe20000410000 */
[-C--:B------:R-:W-:Y:S01]  /*ed70*/  FMUL.FTZ R36, R36, R5.reuse ;  /* 0x0000000524247220 */ /* 0x080fe20000410000 */
[-C--:B------:R-:W-:Y:S01]  /*ed80*/  FMUL.FTZ R37, R37, R5.reuse ;  /* 0x0000000525257220 */ /* 0x080fe20000410000 */
[----:B------:R-:W-:Y:S01]  /*ed90*/  SYNCS.ARRIVE.TRANS64.RED.A1T0 RZ, [UR4], RZ ;  /* 0x000000ffffff79a7 */ /* 0x000fe20008100404 */
        /* <DEDUP_REMOVED lines=87> */
[-C--:B------:R-:W-:Y:S01]  /*f310*/  FMUL.FTZ R118, R118, R17.reuse ;  /* 0x0000001176767220 */ /* 0x080fe20000410000 */
[----:B------:R-:W-:Y:S01]  /*f320*/  FMUL.FTZ R119, R119, R17 ;  /* 0x0000001177777220 */ /* 0x000fe20000410000 */
[----:B------:R-:W-:Y:S01]  /*f330*/  VIADD R201, R201, 0x1 ;  /* 0x00000001c9c97836 */ /* 0x000fe20000000000 */
[----:B------:R-:W-:-:S02]  /*f340*/  USEL UR38, UR38, URZ, UP0 ;  /* 0x0000003f26267287 */ /* 0x000fc40008000000 */
[----:B------:R-:W-:-:S12]  /*f350*/  ULOP3.LUT UR39, UR39, UR4, URZ, 0x3c, !UPT ;  /* 0x0000000427277292 */ /* 0x000fd8000f8e3c3f */
.L_x_1248:
[----:B------:R-:W0:Y:S01]  /*f360*/  S2R R18, SR_CgaCtaId ;  /* 0x0000000000127919 */ /* 0x000e220000008800 */
[----:B------:R-:W-:Y:S01]  /*f370*/  MOV R17, 0x400 ;  /* 0x0000040000117802 */ /* 0x000fe20000000f00 */
[----:B------:R-:W-:Y:S01]  /*f380*/  BSSY B0, `(.L_x_1327) ;  /* 0x0000256000007945 */ /* 0x000fe20003800000 */
[----:B------:R-:W-:Y:S02]  /*f390*/  BAR.SYNC.DEFER_BLOCKING 0x5, 0x180 ;  /* 0x0146000000007b1d */ /* 0x000fe40000010000 */
[----:B0-----:R-:W-:-:S05]  /*f3a0*/  LEA R17, R18, R17, 0x18 ;  /* 0x0000001112117211 */ /* 0x001fca00078ec0ff */
[----:B------:R0:W1:Y:S01]  /*f3b0*/  LDS.128 R40, [R17+0x308d0] ;  /* 0x0308d00011287984 */ /* 0x0000620000000c00 */
[----:B------:R-:W-:Y:S06]  /*f3c0*/  BAR.ARV 0x4, 0x180 ;  /* 0x0106000000007b1d */ /* 0x000fec0000002000 */
[----:B------:R-:W-:Y:S05]  /*f3d0*/  @P0 BRA `(.L_x_1328) ;  /* 0x0000001800500947 */ /* 0x000fea0003800000 */
[----:B------:R-:W2:Y:S01]  /*f3e0*/  S2R R18, SR_SWINHI ;  /* 0x0000000000127919 */ /* 0x000ea20000002f00 */
[----:B------:R-:W-:Y:S02]  /*f3f0*/  F2FP.BF16.F32.PACK_AB R4, R25, R4 ;  /* 0x000000041904723e */ /* 0x000fe400000010ff */
[----:B------:R-:W-:Y:S01]  /*f400*/  F2FP.BF16.F32.PACK_AB R6, R7, R6 ;  /* 0x000000060706723e */ /* 0x000fe200000010ff */
[----:B------:R-:W-:Y:S01]  /*f410*/  BAR.SYNC.DEFER_BLOCKING 0x1, 0x100 ;  /* 0x0044000000007b1d */ /* 0x000fe20000010000 */
        /* <DEDUP_REMOVED lines=14> */
[----:B------:R-:W-:Y:S02]  /*f500*/  MOV R20, R17 ;  /* 0x0000001100147202 */ /* 0x000fe40000000f00 */
[----:B--2---:R-:W-:-:S02]  /*f510*/  MOV R21, R18 ;  /* 0x0000001200157202 */ /* 0x004fc40000000f00 */
[----:B------:R-:W-:Y:S02]  /*f520*/  F2FP.BF16.F32.PACK_AB R97, R63, R98 ;  /* 0x000000623f61723e */ /* 0x000fe400000010ff */
[----:B------:R-:W-:Y:S01]  /*f530*/  F2FP.BF16.F32.PACK_AB R104, R105, R104 ;  /* 0x000000686968723e */ /* 0x000fe200000010ff */
[----:B------:R-:W-:Y:S01]  /*f540*/  IMAD.WIDE R58, R206, 0x2, R20 ;  /* 0x00000002ce3a7825 */ /* 0x000fe200078e0214 */
[----:B------:R-:W-:Y:S02]  /*f550*/  F2FP.BF16.F32.PACK_AB R98, R101, R100 ;  /* 0x000000646562723e */ /* 0x000fe400000010ff */
[----:B------:R-:W-:Y:S02]  /*f560*/  F2FP.BF16.F32.PACK_AB R99, R56, R99 ;  /* 0x000000633863723e */ /* 0x000fe400000010ff */
[C---:B------:R-:W-:Y:S02]  /*f570*/  IADD3 R75, P2, R58.reuse, 0x20, RZ ;  /* 0x000000203a4b7810 */ /* 0x040fe40007f5e0ff */
[----:B------:R-:W-:-:S02]  /*f580*/  IADD3 R145, P4, R58, 0x4040, RZ ;  /* 0x000040403a917810 */ /* 0x000fc40007f9e0ff */
[----:B------:R-:W-:Y:S01]  /*f590*/  LOP3.LUT R18, R75, 0x380, RZ, 0xc0, !PT ;  /* 0x000003804b127812 */ /* 0x000fe200078ec0ff */
[--C-:B------:R-:W-:Y:S01]  /*f5a0*/  IMAD.X R27, RZ, RZ, R59.reuse, P2 ;  /* 0x000000ffff1b7224 */ /* 0x100fe200010e063b */
[----:B------:R-:W-:Y:S01]  /*f5b0*/  IADD3 R143, P0, R58, 0x4020, RZ ;  /* 0x000040203a8f7810 */ /* 0x000fe20007f1e0ff */
[--C-:B------:R-:W-:Y:S01]  /*f5c0*/  IMAD.X R47, RZ, RZ, R59.reuse, P4 ;  /* 0x000000ffff2f7224 */ /* 0x100fe200020e063b */
[----:B------:R-:W-:Y:S02]  /*f5d0*/  SHF.R.U64 R18, R18, 0x3, RZ ;  /* 0x0000000312127819 */ /* 0x000fe400000012ff */
[C---:B------:R-:W-:Y:S01]  /*f5e0*/  IADD3 R141, P5, R58.reuse, 0x4000, RZ ;  /* 0x000040003a8d7810 */ /* 0x040fe20007fbe0ff */
[--C-:B------:R-:W-:Y:S01]  /*f5f0*/  IMAD.X R45, RZ, RZ, R59.reuse, P0 ;  /* 0x000000ffff2d7224 */ /* 0x100fe200000e063b */
[C---:B------:R-:W-:Y:S02]  /*f600*/  LOP3.LUT R29, R58.reuse, 0x380, RZ, 0xc0, !PT ;  /* 0x000003803a1d7812 */ /* 0x040fe400078ec0ff */
[C---:B------:R-:W-:Y:S01]  /*f610*/  IADD3 R103, P1, R58.reuse, 0x40, RZ ;  /* 0x000000403a677810 */ /* 0x040fe20007f3e0ff */
[----:B------:R-:W-:Y:S01]  /*f620*/  IMAD.X R39, RZ, RZ, R59, P5 ;  /* 0x000000ffff277224 */ /* 0x000fe200028e063b */
[----:B------:R-:W-:-:S02]  /*f630*/  IADD3 R139, P6, R58, 0x60, RZ ;  /* 0x000000603a8b7810 */ /* 0x000fc40007fde0ff */
[----:B-1----:R-:W-:Y:S01]  /*f640*/  LOP3.LUT R40, R145, 0x380, RZ, 0xc0, !PT ;  /* 0x0000038091287812 */ /* 0x002fe200078ec0ff */
[--C-:B------:R-:W-:Y:S01]  /*f650*/  IMAD.X R31, RZ, RZ, R59.reuse, P1 ;  /* 0x000000ffff1f7224 */ /* 0x100fe200008e063b */
[----:B------:R-:W-:Y:S01]  /*f660*/  LOP3.LUT R26, R18, R75, RZ, 0x3c, !PT ;  /* 0x0000004b121a7212 */ /* 0x000fe200078e3cff */
[----:B------:R-:W-:Y:S01]  /*f670*/  IMAD.X R35, RZ, RZ, R59, P6 ;  /* 0x000000ffff237224 */ /* 0x000fe200030e063b */
[----:B------:R-:W-:Y:S02]  /*f680*/  LOP3.LUT R18, R143, 0x380, RZ, 0xc0, !PT ;  /* 0x000003808f127812 */ /* 0x000fe400078ec0ff */
[----:B------:R-:W-:Y:S02]  /*f690*/  SHF.R.U64 R29, R29, 0x3, RZ ;  /* 0x000000031d1d7819 */ /* 0x000fe400000012ff */
[----:B------:R-:W-:Y:S02]  /*f6a0*/  SHF.R.U64 R40, R40, 0x3, RZ ;  /* 0x0000000328287819 */ /* 0x000fe400000012ff */
[----:B------:R-:W-:-:S02]  /*f6b0*/  IADD3 R153, P5, R58, 0x8060, RZ ;  /* 0x000080603a997810 */ /* 0x000fc40007fbe0ff */
[C---:B------:R-:W-:Y:S02]  /*f6c0*/  IADD3 R147, P3, R58.reuse, 0x4060, RZ ;  /* 0x000040603a937810 */ /* 0x040fe40007f7e0ff */
[C---:B------:R-:W-:Y:S02]  /*f6d0*/  IADD3 R149, P2, R58.reuse, 0x8000, RZ ;  /* 0x000080003a957810 */ /* 0x040fe40007f5e0ff */
[C---:B------:R-:W-:Y:S01]  /*f6e0*/  IADD3 R151, P1, R58.reuse, 0x8020, RZ ;  /* 0x000080203a977810 */ /* 0x040fe20007f3e0ff */
[--C-:B------:R-:W-:Y:S01]  /*f6f0*/  IMAD.X R49, RZ, RZ, R59.reuse, P3 ;  /* 0x000000ffff317224 */ /* 0x100fe200018e063b */
[----:B------:R-:W-:Y:S01]  /*f700*/  IADD3 R54, P6, R58, 0x8040, RZ ;  /* 0x000080403a367810 */ /* 0x000fe20007fde0ff */
[--C-:B------:R-:W-:Y:S01]  /*f710*/  IMAD.X R51, RZ, RZ, R59.reuse, P2 ;  /* 0x000000ffff337224 */ /* 0x100fe200010e063b */
[----:B------:R-:W-:Y:S01]  /*f720*/  SHF.R.U64 R18, R18, 0x3, RZ ;  /* 0x0000000312127819 */ /* 0x000fe200000012ff */
[--C-:B------:R-:W-:Y:S01]  /*f730*/  IMAD.X R53, RZ, RZ, R59.reuse, P1 ;  /* 0x000000ffff357224 */ /* 0x100fe200008e063b */
[----:B------:R-:W-:Y:S01]  /*f740*/  LOP3.LUT R30, R103, 0x380, RZ, 0xc0, !PT ;  /* 0x00000380671e7812 */ /* 0x000fe200078ec0ff */
[----:B------:R-:W-:Y:S01]  /*f750*/  IMAD.X R55, RZ, RZ, R59, P6 ;  /* 0x000000ffff377224 */ /* 0x000fe200030e063b */
[----:B------:R-:W-:-:S02]  /*f760*/  LOP3.LUT R58, R29, R58, RZ, 0x3c, !PT ;  /* 0x0000003a1d3a7212 */ /* 0x000fc400078e3cff */
[----:B------:R-:W-:Y:S02]  /*f770*/  LOP3.LUT R34, R139, 0x380, RZ, 0xc0, !PT ;  /* 0x000003808b227812 */ /* 0x000fe400078ec0ff */
[----:B------:R-:W-:Y:S02]  /*f780*/  LOP3.LUT R46, R40, R145, RZ, 0x3c, !PT ;  /* 0x00000091282e7212 */ /* 0x000fe400078e3cff */
[----:B------:R-:W-:Y:S02]  /*f790*/  LOP3.LUT R38, R141, 0x380, RZ, 0xc0, !PT ;  /* 0x000003808d267812 */ /* 0x000fe400078ec0ff */
[----:B------:R-:W-:Y:S02]  /*f7a0*/  LOP3.LUT R40, R153, 0x380, RZ, 0xc0, !PT ;  /* 0x0000038099287812 */ /* 0x000fe400078ec0ff */
[----:B------:R-:W-:Y:S02]  /*f7b0*/  LOP3.LUT R44, R18, R143, RZ, 0x3c, !PT ;  /* 0x0000008f122c7212 */ /* 0x000fe400078e3cff */
[----:B------:R-:W-:-:S02]  /*f7c0*/  IADD3.X R29, RZ, R59, RZ, P5, !PT ;  /* 0x0000003bff1d7210 */ /* 0x000fc40002ffe4ff */
[----:B------:R-:W-:Y:S02]  /*f7d0*/  SHF.R.U64 R30, R30, 0x3, RZ ;  /* 0x000000031e1e7819 */ /* 0x000fe400000012ff */
[----:B------:R-:W-:Y:S02]  /*f7e0*/  LOP3.LUT R18, R151, 0x380, RZ, 0xc0, !PT ;  /* 0x0000038097127812 */ /* 0x000fe400078ec0ff */
[----:B------:R-:W-:Y:S02]  /*f7f0*/  SHF.R.U64 R34, R34, 0x3, RZ ;  /* 0x0000000322227819 */ /* 0x000fe400000012ff */
[----:B------:R-:W-:Y:S02]  /*f800*/  LOP3.LUT R48, R147, 0x380, RZ, 0xc0, !PT ;  /* 0x0000038093307812 */ /* 0x000fe400078ec0ff */
[----:B------:R-:W-:Y:S02]  /*f810*/  MOV R59, R58 ;  /* 0x0000003a003b7202 */ /* 0x000fe40000000f00 */
[----:B------:R-:W-:-:S02]  /*f820*/  LOP3.LUT R25, R54, 0x380, RZ, 0xc0, !PT ;  /* 0x0000038036197812 */ /* 0x000fc400078ec0ff */
[----:B------:R-:W-:Y:S01]  /*f830*/  SHF.R.U64 R38, R38, 0x3, RZ ;  /* 0x0000000326267819 */ /* 0x000fe200000012ff */
[----:B------:R1:W-:Y:S01]  /*f840*/  STSM.16.M88.4 [R59], R4 ;  /* 0x000000043b007844 */ /* 0x0003e20000000200 */
[----:B------:R-:W-:Y:S02]  /*f850*/  SHF.R.U64 R40, R40, 0x3, RZ ;  /* 0x0000000328287819 */ /* 0x000fe400000012ff */
[----:B------:R-:W-:Y:S02]  /*f860*/  LOP3.LUT R30, R30, R103, RZ, 0x3c, !PT ;  /* 0x000000671e1e7212 */ /* 0x000fe400078e3cff */
[----:B------:R-:W-:Y:S02]  /*f870*/  SHF.R.U64 R18, R18, 0x3, RZ ;  /* 0x0000000312127819 */ /* 0x000fe400000012ff */
[----:B------:R-:W-:Y:S02]  /*f880*/  LOP3.LUT R34, R34, R139, RZ, 0x3c, !PT ;  /* 0x0000008b22227212 */ /* 0x000fe400078e3cff */
[----:B------:R-:W-:-:S02]  /*f890*/  SHF.R.U64 R48, R48, 0x3, RZ ;  /* 0x0000000330307819 */ /* 0x000fc400000012ff */
[----:B------:R-:W-:Y:S02]  /*f8a0*/  SHF.R.U64 R25, R25, 0x3, RZ ;  /* 0x0000000319197819 */ /* 0x000fe400000012ff */
[----:B------:R-:W-:Y:S02]  /*f8b0*/  LOP3.LUT R38, R38, R141, RZ, 0x3c, !PT ;  /* 0x0000008d26267212 */ /* 0x000fe400078e3cff */
[----:B------:R-:W-:Y:S02]  /*f8c0*/  LOP3.LUT R28, R40, R153, RZ, 0x3c, !PT ;  /* 0x00000099281c7212 */ /* 0x000fe400078e3cff */
[----:B------:R-:W-:Y:S02]  /*f8d0*/  MOV R58, R26 ;  /* 0x0000001a003a7202 */ /* 0x000fe40000000f00 */
[----:B-1----:R-:W-:Y:S02]  /*f8e0*/  F2FP.BF16.F32.PACK_AB R4, R120, R3 ;  /* 0x000000037804723e */ /* 0x002fe400000010ff */
[----:B------:R-:W-:-:S02]  /*f8f0*/  F2FP.BF16.F32.PACK_AB R5, R135, R128 ;  /* 0x000000808705723e */ /* 0x000fc400000010ff */
[----:B------:R-:W-:Y:S02]  /*f900*/  F2FP.BF16.F32.PACK_AB R6, R37, R36 ;  /* 0x000000242506723e */ /* 0x000fe400000010ff */
[----:B------:R-:W-:Y:S01]  /*f910*/  F2FP.BF16.F32.PACK_AB R7, R132, R127 ;  /* 0x0000007f8407723e */ /* 0x000fe200000010ff */
[----:B------:R-:W1:Y:S01]  /*f920*/  LDC.64 R36, c[0x0][0xc00] ;  /* 0x00030000ff247b82 */ /* 0x000e620000000a00 */
[----:B------:R-:W-:Y:S02]  /*f930*/  LOP3.LUT R52, R18, R151, RZ, 0x3c, !PT ;  /* 0x0000009712347212 */ /* 0x000fe400078e3cff */
[----:B------:R-:W-:Y:S01]  /*f940*/  MOV R40, R30 ;  /* 0x0000001e00287202 */ /* 0x000fe20000000f00 */
[----:B------:R-:W-:Y:S01]  /*f950*/  STSM.16.M88.4 [R58], R4 ;  /* 0x000000043a007844 */ /* 0x000fe20000000200 */
[----:B------:R-:W-:Y:S02]  /*f960*/  LOP3.LUT R48, R48, R147, RZ, 0x3c, !PT ;  /* 0x0000009330307212 */ /* 0x000fe400078e3cff */
[----:B------:R-:W-:Y:S01]  /*f970*/  LOP3.LUT R54, R25, R54, RZ, 0x3c, !PT ;  /* 0x0000003619367212 */ /* 0x000fe200078e3cff */
[----:B------:R-:W-:Y:S01]  /*f980*/  STSM.16.M88.4 [R40], R8 ;  /* 0x0000000828007844 */ /* 0x000fe20000000200 */
[----:B------:R-:W-:-:S02]  /*f990*/  MOV R18, R34 ;  /* 0x0000002200127202 */ /* 0x000fc40000000f00 */
[----:B------:R-:W-:Y:S02]  /*f9a0*/  MOV R38, R38 ;  /* 0x0000002600267202 */ /* 0x000fe40000000f00 */
[----:B------:R-:W-:Y:S01]  /*f9b0*/  F2FP.BF16.F32.PACK_AB R25, R129, R122 ;  /* 0x0000007a8119723e */ /* 0x000fe200000010ff */
[----:B------:R2:W-:Y:S01]  /*f9c0*/  STSM.16.M88.4 [R18], R12 ;  /* 0x0000000c12007844 */ /* 0x0005e20000000200 */
[----:B------:R-:W-:Y:S02]  /*f9d0*/  F2FP.BF16.F32.PACK_AB R26, R61, R60 ;  /* 0x0000003c3d1a723e */ /* 0x000fe400000010ff */
[----:B------:R-:W-:Y:S02]  /*f9e0*/  F2FP.BF16.F32.PACK_AB R27, R130, R121 ;  /* 0x00000079821b723e */ /* 0x000fe400000010ff */
[----:B------:R-:W-:Y:S02]  /*f9f0*/  MOV R3, R28 ;  /* 0x0000001c00037202 */ /* 0x000fe40000000f00 */
[----:B------:R-:W-:Y:S01]  /*fa00*/  MOV R44, R44 ;  /* 0x0000002c002c7202 */ /* 0x000fe20000000f00 */
[----:B------:R-:W-:Y:S01]  /*fa10*/  STSM.16.M88.4 [R38], R24 ;  /* 0x0000001826007844 */ /* 0x000fe20000000200 */
[----:B------:R-:W-:-:S02]  /*fa20*/  F2FP.BF16.F32.PACK_AB R28, R65, R64 ;  /* 0x00000040411c723e */ /* 0x000fc400000010ff */
[----:B------:R-:W-:Y:S01]  /*fa30*/  F2FP.BF16.F32.PACK_AB R112, R113, R112 ;  /* 0x000000707170723e */ /* 0x000fe200000010ff */
[----:B------:R-:W-:Y:S01]  /*fa40*/  ULDC UR4, c[0x0][0xa88] ;  /* 0x0002a20000047ab9 */ /* 0x000fe20000000800 */
[----:B------:R-:W-:Y:S01]  /*fa50*/  F2FP.BF16.F32.PACK_AB R29, R67, R66 ;  /* 0x00000042431d723e */ /* 0x000fe200000010ff */
[----:B------:R-:W-:Y:S01]  /*fa60*/  IMAD.MOV.U32 R64, RZ, RZ, RZ ;  /* 0x000000ffff407224 */ /* 0x000fe200078e00ff */
[----:B------:R-:W-:Y:S01]  /*fa70*/  F2FP.BF16.F32.PACK_AB R30, R69, R68 ;  /* 0x00000044451e723e */ /* 0x000fe200000010ff */
[----:B--2---:R-:W2:Y:S01]  /*fa80*/  LDC.64 R12, c[0x0][0xc00] ;  /* 0x00030000ff0c7b82 */ /* 0x004ea20000000a00 */
[----:B------:R-:W-:Y:S02]  /*fa90*/  F2FP.BF16.F32.PACK_AB R31, R71, R70 ;  /* 0x00000046471f723e */ /* 0x000fe400000010ff */
[----:B------:R-:W-:Y:S02]  /*faa0*/  MOV R46, R46 ;  /* 0x0000002e002e7202 */ /* 0x000fe40000000f00 */
[----:B------:R-:W-:Y:S01]  /*fab0*/  F2FP.BF16.F32.PACK_AB R34, R77, R76 ;  /* 0x0000004c4d22723e */ /* 0x000fe200000010ff */
[----:B------:R-:W-:Y:S01]  /*fac0*/  STSM.16.M88.4 [R44], R28 ;  /* 0x0000001c2c007844 */ /* 0x000fe20000000200 */
[----:B------:R-:W-:Y:S01]  /*fad0*/  F2FP.BF16.F32.PACK_AB R35, R79, R78 ;  /* 0x0000004e4f23723e */ /* 0x000fe200000010ff */
[----:B------:R-:W3:Y:S01]  /*fae0*/  LDC R40, c[0x0][0xbe8] ;  /* 0x0002fa00ff287b82 */ /* 0x000ee20000000800 */
[----:B------:R-:W-:-:S02]  /*faf0*/  MOV R48, R48 ;  /* 0x0000003000307202 */ /* 0x000fc40000000f00 */
[----:B------:R-:W-:Y:S01]  /*fb00*/  F2FP.BF16.F32.PACK_AB R4, R81, R80 ;  /* 0x000000505104723e */ /* 0x000fe200000010ff */
[----:B------:R-:W-:Y:S01]  /*fb10*/  STSM.16.M88.4 [R46], R32 ;  /* 0x000000202e007844 */ /* 0x000fe20000000200 */
[----:B------:R-:W-:Y:S02]  /*fb20*/  F2FP.BF16.F32.PACK_AB R5, R83, R82 ;  /* 0x000000525305723e */ /* 0x000fe400000010ff */
[----:B------:R-:W-:Y:S02]  /*fb30*/  F2FP.BF16.F32.PACK_AB R6, R85, R84 ;  /* 0x000000545506723e */ /* 0x000fe400000010ff */
[----:B------:R-:W-:Y:S02]  /*fb40*/  F2FP.BF16.F32.PACK_AB R7, R87, R86 ;  /* 0x000000565707723e */ /* 0x000fe400000010ff */
[----:B------:R-:W-:Y:S02]  /*fb50*/  LOP3.LUT R50, R149, 0x380, RZ, 0xc0, !PT ;  /* 0x0000038095327812 */ /* 0x000fe400078ec0ff */
[----:B------:R-:W-:Y:S01]  /*fb60*/  F2FP.BF16.F32.PACK_AB R8, R89, R88 ;  /* 0x000000585908723e */ /* 0x000fe200000010ff */
[----:B------:R4:W-:Y:S01]  /*fb70*/  STSM.16.M88.4 [R48], R4 ;  /* 0x0000000430007844 */ /* 0x0009e20000000200 */
[----:B------:R-:W-:Y:S01]  /*fb80*/  SHF.R.U64 R50, R50, 0x3, RZ ;  /* 0x0000000332327819 */ /* 0x000fe200000012ff */
[----:B--2---:R-:W-:Y:S01]  /*fb90*/  IMAD.WIDE R12, R199, 0x4, R12 ;  /* 0x00000004c70c7825 */ /* 0x004fe200078e020c */
[----:B------:R-:W-:-:S02]  /*fba0*/  F2FP.BF16.F32.PACK_AB R9, R91, R90 ;  /* 0x0000005a5b09723e */ /* 0x000fc400000010ff */
[----:B------:R-:W-:Y:S02]  /*fbb0*/  LOP3.LUT R50, R50, R149, RZ, 0x3c, !PT ;  /* 0x0000009532327212 */ /* 0x000fe400078e3cff */
[----:B------:R-:W-:Y:S02]  /*fbc0*/  F2FP.BF16.F32.PACK_AB R10, R93, R92 ;  /* 0x0000005c5d0a723e */ /* 0x000fe400000010ff */
[----:B------:R-:W-:Y:S02]  /*fbd0*/  MOV R50, R50 ;  /* 0x0000003200327202 */ /* 0x000fe40000000f00 */
[----:B------:R-:W-:Y:S02]  /*fbe0*/  F2FP.BF16.F32.PACK_AB R11, R95, R94 ;  /* 0x0000005e5f0b723e */ /* 0x000fe400000010ff */
[----:B------:R-:W-:Y:S02]  /*fbf0*/  MOV R52, R52 ;  /* 0x0000003400347202 */ /* 0x000fe40000000f00 */
[----:B------:R-:W-:Y:S01]  /*fc00*/  F2FP.BF16.F32.PACK_AB R105, R107, R106 ;  /* 0x0000006a6b69723e */ /* 0x000fe200000010ff */
[----:B----4-:R-:W2:Y:S01]  /*fc10*/  LDC.64 R4, c[0x0][0xc08] ;  /* 0x00030200ff047b82 */ /* 0x010ea20000000a00 */
[----:B------:R-:W-:Y:S01]  /*fc20*/  MOV R54, R54 ;  /* 0x0000003600367202 */ /* 0x000fe20000000f00 */
[----:B------:R-:W-:Y:S01]  /*fc30*/  STSM.16.M88.4 [R50], R8 ;  /* 0x0000000832007844 */ /* 0x000fe20000000200 */
[----:B------:R-:W-:-:S02]  /*fc40*/  F2FP.BF16.F32.PACK_AB R106, R109, R108 ;  /* 0x0000006c6d6a723e */ /* 0x000fc400000010ff */
[----:B------:R-:W-:Y:S01]  /*fc50*/  F2FP.BF16.F32.PACK_AB R107, R111, R110 ;  /* 0x0000006e6f6b723e */ /* 0x000fe200000010ff */
[----:B------:R-:W-:Y:S01]  /*fc60*/  STSM.16.M88.4 [R52], R96 ;  /* 0x0000006034007844 */ /* 0x000fe20000000200 */
[----:B------:R-:W-:Y:S02]  /*fc70*/  F2FP.BF16.F32.PACK_AB R113, R115, R114 ;  /* 0x000000727371723e */ /* 0x000fe400000010ff */
[----:B------:R-:W-:Y:S01]  /*fc80*/  F2FP.BF16.F32.PACK_AB R114, R117, R116 ;  /* 0x000000747572723e */ /* 0x000fe200000010ff */
[----:B------:R-:W-:Y:S01]  /*fc90*/  STSM.16.M88.4 [R54], R104 ;  /* 0x0000006836007844 */ /* 0x000fe20000000200 */
[----:B------:R-:W-:Y:S02]  /*fca0*/  F2FP.BF16.F32.PACK_AB R115, R119, R118 ;  /* 0x000000767773723e */ /* 0x000fe400000010ff */
[----:B-1----:R-:W-:-:S03]  /*fcb0*/  ISETP.NE.U32.AND P0, PT, R36, RZ, PT ;  /* 0x000000ff2400720c */ /* 0x002fc60003f05070 */
[----:B------:R1:W-:Y:S01]  /*fcc0*/  STSM.16.M88.4 [R3], R112 ;  /* 0x0000007003007844 */ /* 0x0003e20000000200 */
[----:B------:R-:W-:Y:S01]  /*fcd0*/  BAR.SYNC.DEFER_BLOCKING 0x1, 0x100 ;  /* 0x0044000000007b1d */ /* 0x000fe20000010000 */
[----:B------:R-:W-:Y:S02]  /*fce0*/  ISETP.NE.AND.EX P0, PT, R37, RZ, PT, P0 ;  /* 0x000000ff2500720c */ /* 0x000fe40003f05300 */
[----:B--2---:R-:W-:-:S04]  /*fcf0*/  ISETP.NE.U32.AND P2, PT, R4, RZ, PT ;  /* 0x000000ff0400720c */ /* 0x004fc80003f45070 */
[----:B------:R-:W-:-:S13]  /*fd00*/  ISETP.NE.AND.EX P2, PT, R5, RZ, PT, P2 ;  /* 0x000000ff0500720c */ /* 0x000fda0003f45320 */
[----:B------:R-:W2:Y:S01]  /*fd10*/  @P2 LDC.64 R4, c[0x0][0xc08] ;  /* 0x00030200ff042b82 */ /* 0x000ea20000000a00 */
[----:B-1----:R-:W-:Y:S01]  /*fd20*/  IMAD.U32 R3, RZ, RZ, UR4 ;  /* 0x00000004ff037e24 */ /* 0x002fe2000f8e00ff */
[----:B------:R1:W5:Y:S01]  /*fd30*/  @P0 LDG.E R64, desc[UR36][R12.64] ;  /* 0x000000240c400981 */ /* 0x000362000c1e1900 */
[----:B---3--:R-:W-:-:S13]  /*fd40*/  ISETP.NE.AND P1, PT, R40, 0x1, PT ;  /* 0x000000012800780c */ /* 0x008fda0003f25270 */
[----:B------:R-:W3:Y:S01]  /*fd50*/  @P1 LDC R6, c[0x0][0xbec] ;  /* 0x0002fb00ff061b82 */ /* 0x000ee20000000800 */
[----:B--2---:R-:W-:-:S07]  /*fd60*/  @P2 IMAD.WIDE R4, R199, 0x4, R4 ;  /* 0x00000004c7042825 */ /* 0x004fce00078e0204 */
[----:B------:R-:W2:Y:S01]  /*fd70*/  @P1 LDC R9, c[0x0][0xbf0] ;  /* 0x0002fc00ff091b82 */ /* 0x000ea20000000800 */
[----:B------:R1:W5:Y:S01]  /*fd80*/  @P2 LDG.E R3, desc[UR36][R4.64] ;  /* 0x0000002404032981 */ /* 0x000362000c1e1900 */
[----:B------:R-:W-:Y:S05]  /*fd90*/  @P2 BRA `(.L_x_1329) ;  /* 0x0000000000102947 */ /* 0x000fea0003800000 */
[----:B------:R-:W-:Y:S05]  /*fda0*/  @!P0 BRA `(.L_x_1329) ;  /* 0x00000000000c8947 */ /* 0x000fea0003800000 */
[----:B-1----:R-:W4:Y:S04]  /*fdb0*/  LDG.E R4, desc[UR36][R12.64] ;  /* 0x000000240c047981 */ /* 0x002f28000c1e1900 */
[----:B-----5:R-:W4:Y:S02]  /*fdc0*/  LDG.E R3, desc[UR36][R12.64+0x4] ;  /* 0x000004240c037981 */ /* 0x020f24000c1e1900 */
[----:B----4-:R-:W-:-:S07]  /*fdd0*/  IMAD.IADD R3, R3, 0x1, -R4 ;  /* 0x0000000103037824 */ /* 0x010fce00078e0a04 */
.L_x_1329:
[----:B------:R-:W-:Y:S01]  /*fde0*/  SHF.R.S32.HI R18, RZ, 0x1f, R198 ;  /* 0x0000001fff127819 */ /* 0x000fe200000114c6 */
[----:B-1----:R-:W-:Y:S01]  /*fdf0*/  IMAD.IADD R13, R192, 0x1, R22 ;  /* 0x00000001c00d7824 */ /* 0x002fe200078e0216 */
[----:B------:R-:W-:Y:S01]  /*fe00*/  ULDC.64 UR4, c[0x0][0xb90] ;  /* 0x0002e40000047ab9 */ /* 0x000fe20000000a00 */
[----:B-----5:R-:W-:Y:S01]  /*fe10*/  SHF.R.S32.HI R65, RZ, 0x1f, R64 ;  /* 0x0000001fff417819 */ /* 0x020fe20000011440 */
[----:B------:R-:W-:Y:S01]  /*fe20*/  IMAD.IADD R14, R205, 0x1, R22 ;  /* 0x00000001cd0e7824 */ /* 0x000fe200078e0216 */
[----:B------:R-:W-:Y:S01]  /*fe30*/  SHF.R.S32.HI R8, RZ, 0x1f, R199 ;  /* 0x0000001fff087819 */ /* 0x000fe200000114c7 */
[----:B------:R-:W-:Y:S01]  /*fe40*/  IMAD R5, R18, UR4, RZ ;  /* 0x0000000412057c24 */ /* 0x000fe2000f8e02ff */
[----:B------:R-:W-:Y:S01]  /*fe50*/  SEL R67, R199, RZ, !P0 ;  /* 0x000000ffc7437207 */ /* 0x000fe20004000000 */
[----:B---3--:R-:W-:Y:S01]  /*fe60*/  @P1 IMAD.HI.U32 R6, R13, R6, RZ ;  /* 0x000000060d061227 */ /* 0x008fe200078e00ff */
[----:B------:R-:W-:Y:S01]  /*fe70*/  SEL R66, R8, RZ, !P0 ;  /* 0x000000ff08427207 */ /* 0x000fe20004000000 */
[----:B------:R-:W1:Y:S02]  /*fe80*/  @P1 LDC R71, c[0x0][0xbec] ;  /* 0x0002fb00ff471b82 */ /* 0x000e640000000800 */
[----:B------:R-:W-:Y:S01]  /*fe90*/  IMAD.MOV.U32 R7, RZ, RZ, R13 ;  /* 0x000000ffff077224 */ /* 0x000fe200078e000d */
[----:B--2---:R-:W-:Y:S01]  /*fea0*/  @P1 SHF.R.U32.HI R7, RZ, R9, R6 ;  /* 0x00000009ff071219 */ /* 0x004fe20000011606 */
[----:B------:R-:W-:-:S02]  /*feb0*/  IMAD R11, R198, UR5, R5 ;  /* 0x00000005c60b7c24 */ /* 0x000fc4000f8e0205 */
[----:B------:R-:W-:Y:S01]  /*fec0*/  IMAD.WIDE.U32 R4, R198, UR4, R64 ;  /* 0x00000004c6047c25 */ /* 0x000fe2000f8e0040 */
[----:B------:R-:W-:Y:S01]  /*fed0*/  ULDC.64 UR4, c[0x0][0xb98] ;  /* 0x0002e60000047ab9 */ /* 0x000fe20000000a00 */
[----:B------:R-:W2:Y:S02]  /*fee0*/  @P1 LDC R73, c[0x0][0xbf0] ;  /* 0x0002fc00ff491b82 */ /* 0x000ea40000000800 */
[----:B------:R-:W-:Y:S02]  /*fef0*/  IMAD R9, R200, 0x40, R193 ;  /* 0x00000040c8097824 */ /* 0x000fe400078e02c1 */
[----:B------:R-:W-:Y:S02]  /*ff00*/  IMAD.IADD R5, R5, 0x1, R11 ;  /* 0x0000000105057824 */ /* 0x000fe400078e020b */
[----:B------:R-:W-:Y:S02]  /*ff10*/  IMAD.MOV R11, RZ, RZ, -R7 ;  /* 0x000000ffff0b7224 */ /* 0x000fe400078e0a07 */
[----:B------:R-:W-:-:S04]  /*ff20*/  IMAD.WIDE R20, R9, 0x2, R20 ;  /* 0x0000000209147825 */ /* 0x000fc800078e0214 */
[----:B------:R-:W-:Y:S01]  /*ff30*/  IMAD R6, R66, UR4, RZ ;  /* 0x0000000442067c24 */ /* 0x000fe2000f8e02ff */
[C---:B------:R-:W-:Y:S01]  /*ff40*/  IADD3 R29, P3, R20.reuse, 0x6000, RZ ;  /* 0x00006000141d7810 */ /* 0x040fe20007f7e0ff */
[C---:B------:R-:W-:Y:S01]  /*ff50*/  IMAD.WIDE.U32 R4, R67.reuse, UR4, R4 ;  /* 0x0000000443047c25 */ /* 0x040fe2000f8e0004 */
[C---:B------:R-:W-:Y:S02]  /*ff60*/  IADD3 R25, P5, R20.reuse, 0x3000, RZ ;  /* 0x0000300014197810 */ /* 0x040fe40007fbe0ff */
[----:B------:R-:W-:Y:S01]  /*ff70*/  IADD3 R49, P4, R20, 0x4000, RZ ;  /* 0x0000400014317810 */ /* 0x000fe20007f9e0ff */
[----:B------:R-:W-:Y:S01]  /*ff80*/  IMAD R9, R40, R11, R13 ;  /* 0x0000000b28097224 */ /* 0x000fe200078e020d */
[----:B------:R-:W-:Y:S01]  /*ff90*/  SHF.R.S32.HI R11, RZ, 0x1f, R7 ;  /* 0x0000001fff0b7819 */ /* 0x000fe20000011407 */
[----:B------:R-:W-:Y:S01]  /*ffa0*/  IMAD R8, R67, UR5, R6 ;  /* 0x0000000543087c24 */ /* 0x000fe2000f8e0206 */
[----:B------:R-:W-:Y:S01]  /*ffb0*/  IADD3 R4, P0, R7, R4, RZ ;  /* 0x0000000407047210 */ /* 0x000fe20007f1e0ff */
[----:B------:R-:W-:Y:S01]  /*ffc0*/  ULDC.64 UR4, c[0x0][0xb88] ;  /* 0x0002e20000047ab9 */ /* 0x000fe20000000a00 */
[----:B------:R-:W-:Y:S01]  /*ffd0*/  SHF.R.S32.HI R6, RZ, 0x1f, R9 ;  /* 0x0000001fff067819 */ /* 0x000fe20000011409 */
[----:B------:R-:W-:Y:S01]  /*ffe0*/  IMAD R69, R3, R40, RZ ;  /* 0x0000002803457224 */ /* 0x000fe200078e02ff */
[----:B------:R-:W-:-:S02]  /*fff0*/  IADD3.X R5, R11, R5, R8, P0, !PT ;  /* 0x000000050b057210 */ /* 0x000fc400007fe408 */
[----:B------:R-:W-:Y:S01]  /*10000*/  IADD3 R7, P2, R20, 0x1000, RZ ;  /* 0x0000100014077810 */ /* 0x000fe20007f5e0ff */
[----:B------:R-:W-:Y:S01]  /*10010*/  IMAD R6, R6, UR4, RZ ;  /* 0x0000000406067c24 */ /* 0x000fe2000f8e02ff */
[----:B------:R-:W-:Y:S01]  /*10020*/  IADD3 R13, P6, R20, 0x2000, RZ ;  /* 0x00002000140d7810 */ /* 0x000fe20007fde0ff */
[----:B------:R-:W-:Y:S01]  /*10030*/  IMAD.WIDE.U32 R4, R9, UR4, R4 ;  /* 0x0000000409047c25 */ /* 0x000fe2000f8e0004 */
[----:B------:R-:W-:Y:S02]  /*10040*/  LOP3.LUT R8, R7, 0x380, RZ, 0xc0, !PT ;  /* 0x0000038007087812 */ /* 0x000fe400078ec0ff */
[----:B------:R-:W-:Y:S01]  /*10050*/  LOP3.LUT R28, R29, 0x380, RZ, 0xc0, !PT ;  /* 0x000003801d1c7812 */ /* 0x000fe200078ec0ff */
[----:B------:R-:W-:Y:S01]  /*10060*/  IMAD R11, R9, UR5, R6 ;  /* 0x00000005090b7c24 */ /* 0x000fe2000f8e0206 */
[----:B------:R-:W-:Y:S01]  /*10070*/  ULDC.64 UR4, c[0x0][0xb50] ;  /* 0x0002d40000047ab9 */ /* 0x000fe20000000a00 */
[----:B------:R-:W-:Y:S01]  /*10080*/  SHF.R.U64 R8, R8, 0x3, RZ ;  /* 0x0000000308087819 */ /* 0x000fe200000012ff */
[----:B------:R-:W-:Y:S01]  /*10090*/  IMAD.X R9, RZ, RZ, R21, P2 ;  /* 0x000000ffff097224 */ /* 0x000fe200010e0615 */
[----:B------:R-:W-:Y:S01]  /*100a0*/  LEA R10, P0, R4, UR4, 0x2 ;  /* 0x00000004040a7c11 */ /* 0x000fe2000f8010ff */
[----:B------:R-:W-:Y:S01]  /*100b0*/  IMAD.IADD R5, R5, 0x1, R11 ;  /* 0x0000000105057824 */ /* 0x000fe200078e020b */
[----:B------:R-:W-:-:S02]  /*100c0*/  LOP3.LUT R8, R8, R7, RZ, 0x3c, !PT ;  /* 0x0000000708087212 */ /* 0x000fc400078e3cff */
[----:B------:R-:W-:Y:S01]  /*100d0*/  IADD3 R33, P2, R20, 0x7000, RZ ;  /* 0x0000700014217810 */ /* 0x000fe20007f5e0ff */
[----:B------:R-:W-:Y:S01]  /*100e0*/  SHFL.IDX PT, R46, R10, RZ, 0x1c1f ;  /* 0x001c1fff0a2e7589 */ /* 0x000fe200000e0000 */
[----:B------:R-:W-:Y:S01]  /*100f0*/  LEA.HI.X R7, R4, UR5, R5, 0x2, P0 ;  /* 0x0000000504077c11 */ /* 0x000fe200080f1405 */
[----:B------:R-:W-:Y:S01]  /*10100*/  VIADD R4, R14, 0x8 ;  /* 0x000000080e047836 */ /* 0x000fe20000000000 */
[----:B------:R-:W-:Y:S01]  /*10110*/  IADD3 R37, P0, R20, 0x5000, RZ ;  /* 0x0000500014257810 */ /* 0x000fe20007f1e0ff */
[----:B------:R-:W-:Y:S01]  /*10120*/  SHFL.IDX PT, R54, R10, 0x1, 0x1c1f ;  /* 0x003c1f000a367f89 */ /* 0x000fe200000e0000 */
[----:B------:R-:W-:Y:S01]  /*10130*/  LOP3.LUT R32, R33, 0x380, RZ, 0xc0, !PT ;  /* 0x0000038021207812 */ /* 0x000fe200078ec0ff */
[----:B------:R-:W-:Y:S01]  /*10140*/  ULDC.64 UR4, c[0x0][0xaa0] ;  /* 0x0002a80000047ab9 */ /* 0x000fe20000000a00 */
[----:B------:R-:W-:Y:S01]  /*10150*/  LOP3.LUT R36, R37, 0x380, RZ, 0xc0, !PT ;  /* 0x0000038025247812 */ /* 0x000fe200078ec0ff */
[----:B------:R-:W3:Y:S01]  /*10160*/  SHFL.IDX PT, R47, R7, RZ, 0x1c1f ;  /* 0x001c1fff072f7589 */ /* 0x000ee200000e0000 */
[----:B------:R-:W-:-:S02]  /*10170*/  LOP3.LUT R12, R13, 0x380, RZ, 0xc0, !PT ;  /* 0x000003800d0c7812 */ /* 0x000fc400078ec0ff */
[----:B------:R-:W-:Y:S01]  /*10180*/  SHF.R.U64 R36, R36, 0x3, RZ ;  /* 0x0000000324247819 */ /* 0x000fe200000012ff */
[----:B------:R-:W4:Y:S01]  /*10190*/  SHFL.IDX PT, R55, R7, 0x1, 0x1c1f ;  /* 0x003c1f0007377f89 */ /* 0x000f2200000e0000 */
[----:B------:R-:W-:Y:S02]  /*101a0*/  LOP3.LUT R24, R25, 0x380, RZ, 0xc0, !PT ;  /* 0x0000038019187812 */ /* 0x000fe400078ec0ff */
[----:B------:R-:W-:Y:S02]  /*101b0*/  LOP3.LUT R48, R49, 0x380, RZ, 0xc0, !PT ;  /* 0x0000038031307812 */ /* 0x000fe400078ec0ff */
[----:B------:R-:W-:Y:S02]  /*101c0*/  SHF.R.U64 R28, R28, 0x3, RZ ;  /* 0x000000031c1c7819 */ /* 0x000fe400000012ff */
[----:B------:R-:W-:Y:S01]  /*101d0*/  LOP3.LUT R36, R36, R37, RZ, 0x3c, !PT ;  /* 0x0000002524247212 */ /* 0x000fe200078e3cff */
[----:B------:R-:W-:Y:S01]  /*101e0*/  IMAD.X R37, RZ, RZ, R21, P0 ;  /* 0x000000ffff257224 */ /* 0x000fe200000e0615 */
[----:B------:R-:W-:-:S02]  /*101f0*/  SHF.R.U64 R32, R32, 0x3, RZ ;  /* 0x0000000320207819 */ /* 0x000fc400000012ff */
[----:B------:R-:W-:Y:S02]  /*10200*/  SHF.R.U64 R12, R12, 0x3, RZ ;  /* 0x000000030c0c7819 */ /* 0x000fe400000012ff */
[----:B------:R-:W-:Y:S02]  /*10210*/  SHF.R.U64 R24, R24, 0x3, RZ ;  /* 0x0000000318187819 */ /* 0x000fe400000012ff */
[----:B------:R-:W-:Y:S02]  /*10220*/  SHF.R.U64 R48, R48, 0x3, RZ ;  /* 0x0000000330307819 */ /* 0x000fe400000012ff */
[----:B------:R-:W-:Y:S02]  /*10230*/  LOP3.LUT P0, RZ, R202, 0x3, RZ, 0xc0, !PT ;  /* 0x00000003caff7812 */ /* 0x000fe4000780c0ff */
[----:B------:R-:W-:Y:S01]  /*10240*/  LOP3.LUT R28, R28, R29, RZ, 0x3c, !PT ;  /* 0x0000001d1c1c7212 */ /* 0x000fe200078e3cff */
[--C-:B------:R-:W-:Y:S01]  /*10250*/  IMAD.X R29, RZ, RZ, R21.reuse, P3 ;  /* 0x000000ffff1d7224 */ /* 0x100fe200018e0615 */
[----:B------:R-:W-:Y:S01]  /*10260*/  LOP3.LUT R32, R32, R33, RZ, 0x3c, !PT ;  /* 0x0000002120207212 */ /* 0x000fe200078e3cff */
[----:B------:R-:W-:Y:S01]  /*10270*/  IMAD.X R33, RZ, RZ, R21, P2 ;  /* 0x000000ffff217224 */ /* 0x000fe200010e0615 */
[----:B------:R-:W-:-:S02]  /*10280*/  IADD3 R6, P3, R20, 0xb000, RZ ;  /* 0x0000b00014067810 */ /* 0x000fc40007f7e0ff */
[----:B------:R-:W-:Y:S01]  /*10290*/  LOP3.LUT R12, R12, R13, RZ, 0x3c, !PT ;  /* 0x0000000d0c0c7212 */ /* 0x000fe200078e3cff */
[--C-:B------:R-:W-:Y:S01]  /*102a0*/  IMAD.X R13, RZ, RZ, R21.reuse, P6 ;  /* 0x000000ffff0d7224 */ /* 0x100fe200030e0615 */
[----:B------:R-:W-:Y:S01]  /*102b0*/  LOP3.LUT R24, R24, R25, RZ, 0x3c, !PT ;  /* 0x0000001918187212 */ /* 0x000fe200078e3cff */
[--C-:B------:R-:W-:Y:S01]  /*102c0*/  IMAD.X R25, RZ, RZ, R21.reuse, P5 ;  /* 0x000000ffff197224 */ /* 0x100fe200028e0615 */
[----:B------:R-:W-:Y:S01]  /*102d0*/  LOP3.LUT R48, R48, R49, RZ, 0x3c, !PT ;  /* 0x0000003130307212 */ /* 0x000fe200078e3cff */
[--C-:B------:R-:W-:Y:S01]  /*102e0*/  IMAD.X R49, RZ, RZ, R21.reuse, P4 ;  /* 0x000000ffff317224 */ /* 0x100fe200020e0615 */
[-C--:B------:R-:W-:Y:S01]  /*102f0*/  ISETP.GE.OR P2, PT, R14, R69.reuse, P0 ;  /* 0x000000450e00720c */ /* 0x080fe20000746670 */
[----:B------:R-:W-:Y:S01]  /*10300*/  IMAD.X R45, RZ, RZ, R21, P3 ;  /* 0x000000ffff2d7224 */ /* 0x000fe200018e0615 */
[----:B------:R-:W-:Y:S02]  /*10310*/  ISETP.GE.OR P0, PT, R4, R69, P0 ;  /* 0x000000450400720c */ /* 0x000fe40000706670 */
[----:B------:R-:W-:-:S02]  /*10320*/  IADD3 R61, P6, R20, 0x8000, RZ ;  /* 0x00008000143d7810 */ /* 0x000fc40007fde0ff */
[C---:B------:R-:W-:Y:S02]  /*10330*/  IADD3 R57, P5, R20.reuse, 0x9000, RZ ;  /* 0x0000900014397810 */ /* 0x040fe40007fbe0ff */
[C---:B------:R-:W-:Y:S02]  /*10340*/  IADD3 R53, P4, R20.reuse, 0xa000, RZ ;  /* 0x0000a00014357810 */ /* 0x040fe40007f9e0ff */
[----:B------:R-:W-:Y:S02]  /*10350*/  LOP3.LUT R5, R20, 0x380, RZ, 0xc0, !PT ;  /* 0x0000038014057812 */ /* 0x000fe400078ec0ff */
[----:B------:R-:W-:Y:S01]  /*10360*/  LOP3.LUT R3, R6, 0x380, RZ, 0xc0, !PT ;  /* 0x0000038006037812 */ /* 0x000fe200078ec0ff */
[----:B---3--:R-:W-:Y:S01]  /*10370*/  @!P2 ST.E desc[UR36][R46.64], R0 ;  /* 0x000000002e00a985 */ /* 0x008fe2000c101924 */
[----:B------:R-:W-:Y:S02]  /*10380*/  LOP3.LUT R60, R61, 0x380, RZ, 0xc0, !PT ;  /* 0x000003803d3c7812 */ /* 0x000fe400078ec0ff */
[----:B------:R-:W-:Y:S01]  /*10390*/  LOP3.LUT R56, R57, 0x380, RZ, 0xc0, !PT ;  /* 0x0000038039387812 */ /* 0x000fe200078ec0ff */
[----:B----4-:R3:W-:Y:S01]  /*103a0*/  @!P0 ST.E desc[UR36][R54.64], R2 ;  /* 0x0000000236008985 */ /* 0x0107e2000c101924 */
[----:B------:R-:W-:-:S02]  /*103b0*/  LOP3.LUT R52, R53, 0x380, RZ, 0xc0, !PT ;  /* 0x0000038035347812 */ /* 0x000fc400078ec0ff */
[----:B------:R-:W-:Y:S01]  /*103c0*/  SHF.R.U64 R5, R5, 0x3, RZ ;  /* 0x0000000305057819 */ /* 0x000fe200000012ff */
[----:B------:R-:W5:Y:S01]  /*103d0*/  LD.E.128 R8, desc[UR36][R8.64] ;  /* 0x0000002408087980 */ /* 0x000f62000c101d00 */
[----:B------:R-:W-:Y:S02]  /*103e0*/  SHF.R.U64 R3, R3, 0x3, RZ ;  /* 0x0000000303037819 */ /* 0x000fe400000012ff */
[----:B------:R-:W-:Y:S01]  /*103f0*/  SHF.R.U64 R60, R60, 0x3, RZ ;  /* 0x000000033c3c7819 */ /* 0x000fe200000012ff */
[----:B------:R-:W5:Y:S01]  /*10400*/  LD.E.128 R12, desc[UR36][R12.64] ;  /* 0x000000240c0c7980 */ /* 0x000f62000c101d00 */
[----:B------:R-:W-:Y:S02]  /*10410*/  SHF.R.U64 R56, R56, 0x3, RZ ;  /* 0x0000000338387819 */ /* 0x000fe400000012ff */
[----:B------:R-:W-:Y:S01]  /*10420*/  SHF.R.U64 R52, R52, 0x3, RZ ;  /* 0x0000000334347819 */ /* 0x000fe200000012ff */
[----:B------:R-:W5:Y:S01]  /*10430*/  LD.E.128 R24, desc[UR36][R24.64] ;  /* 0x0000002418187980 */ /* 0x000f62000c101d00 */
[----:B------:R-:W-:-:S02]  /*10440*/  LOP3.LUT R20, R5, R20, RZ, 0x3c, !PT ;  /* 0x0000001405147212 */ /* 0x000fc400078e3cff */
[----:B------:R-:W-:Y:S01]  /*10450*/  LOP3.LUT R44, R3, R6, RZ, 0x3c, !PT ;  /* 0x00000006032c7212 */ /* 0x000fe200078e3cff */
[----:B------:R-:W-:Y:S01]  /*10460*/  IMAD R3, R65, UR4, RZ ;  /* 0x0000000441037c24 */ /* 0x000fe2000f8e02ff */
[----:B------:R-:W-:Y:S01]  /*10470*/  LOP3.LUT R60, R60, R61, RZ, 0x3c, !PT ;  /* 0x0000003d3c3c7212 */ /* 0x000fe200078e3cff */
[--C-:B------:R-:W-:Y:S01]  /*10480*/  IMAD.X R61, RZ, RZ, R21.reuse, P6 ;  /* 0x000000ffff3d7224 */ /* 0x100fe200030e0615 */
[----:B------:R-:W-:Y:S01]  /*10490*/  LOP3.LUT R56, R56, R57, RZ, 0x3c, !PT ;  /* 0x0000003938387212 */ /* 0x000fe200078e3cff */
[--C-:B------:R-:W-:Y:S01]  /*104a0*/  IMAD.X R57, RZ, RZ, R21.reuse, P5 ;  /* 0x000000ffff397224 */ /* 0x100fe200028e0615 */
[----:B------:R-:W-:Y:S01]  /*104b0*/  LOP3.LUT R52, R52, R53, RZ, 0x3c, !PT ;  /* 0x0000003534347212 */ /* 0x000fe200078e3cff */
[----:B------:R-:W-:Y:S01]  /*104c0*/  IMAD.X R53, RZ, RZ, R21, P4 ;  /* 0x000000ffff357224 */ /* 0x000fe200020e0615 */
[----:B------:R4:W5:Y:S04]  /*104d0*/  LD.E.128 R4, desc[UR36][R20.64] ;  /* 0x0000002414047980 */ /* 0x000968000c101d00 */
[----:B------:R-:W5:Y:S04]  /*104e0*/  LD.E.128 R48, desc[UR36][R48.64] ;  /* 0x0000002430307980 */ /* 0x000f68000c101d00 */
[----:B------:R-:W5:Y:S01]  /*104f0*/  LD.E.128 R36, desc[UR36][R36.64] ;  /* 0x0000002424247980 */ /* 0x000f62000c101d00 */
[----:B----4-:R-:W-:-:S02]  /*10500*/  IMAD R21, R64, UR5, R3 ;  /* 0x0000000540157c24 */ /* 0x010fc4000f8e0203 */
[----:B---3--:R-:W-:Y:S01]  /*10510*/  IMAD.WIDE.U32 R2, R64, UR4, RZ ;  /* 0x0000000440027c25 */ /* 0x008fe2000f8e00ff */
[----:B------:R-:W-:Y:S01]  /*10520*/  ULDC.64 UR4, c[0x0][0xae8] ;  /* 0x0002ba0000047ab9 */ /* 0x000fe20000000a00 */
[----:B------:R-:W5:Y:S02]  /*10530*/  LD.E.128 R28, desc[UR36][R28.64] ;  /* 0x000000241c1c7980 */ /* 0x000f64000c101d00 */
[----:B------:R-:W-:Y:S02]  /*10540*/  IMAD.IADD R3, R3, 0x1, R21 ;  /* 0x0000000103037824 */ /* 0x000fe400078e0215 */
[----:B------:R-:W-:Y:S01]  /*10550*/  IMAD R21, R197, 0x20, R200 ;  /* 0x00000020c5157824 */ /* 0x000fe200078e02c8 */
[----:B------:R-:W5:Y:S01]  /*10560*/  LD.E.128 R32, desc[UR36][R32.64] ;  /* 0x0000002420207980 */ /* 0x000f62000c101d00 */
[----:B------:R-:W-:Y:S02]  /*10570*/  IMAD R65, R18, UR4, RZ ;  /* 0x0000000412417c24 */ /* 0x000fe4000f8e02ff */
[----:B------:R-:W-:Y:S01]  /*10580*/  IMAD.IADD R20, R22, 0x1, R21 ;  /* 0x0000000116147824 */ /* 0x000fe200078e0215 */
[----:B------:R-:W5:Y:S01]  /*10590*/  LD.E.128 R60, desc[UR36][R60.64] ;  /* 0x000000243c3c7980 */ /* 0x000f62000c101d00 */
[----:B------:R-:W-:-:S02]  /*105a0*/  IMAD R65, R198, UR5, R65 ;  /* 0x00000005c6417c24 */ /* 0x000fc4000f8e0241 */
[----:B-1----:R-:W-:Y:S01]  /*105b0*/  @P1 IMAD.HI.U32 R0, R20, R71, RZ ;  /* 0x0000004714001227 */ /* 0x002fe200078e00ff */
[----:B------:R-:W5:Y:S03]  /*105c0*/  LD.E.128 R56, desc[UR36][R56.64] ;  /* 0x0000002438387980 */ /* 0x000f66000c101d00 */
[----:B------:R-:W-:Y:S01]  /*105d0*/  IMAD.WIDE.U32 R2, R198, UR4, R2 ;  /* 0x00000004c6027c25 */ /* 0x000fe2000f8e0002 */
[----:B------:R-:W-:Y:S01]  /*105e0*/  ULDC.64 UR4, c[0x0][0xaf0] ;  /* 0x0002bc0000047ab9 */ /* 0x000fe20000000a00 */
[----:B------:R-:W5:Y:S02]  /*105f0*/  LD.E.128 R52, desc[UR36][R52.64] ;  /* 0x0000002434347980 */ /* 0x000f64000c101d00 */
[----:B------:R-:W-:Y:S01]  /*10600*/  IMAD.MOV.U32 R21, RZ, RZ, R20 ;  /* 0x000000ffff157224 */ /* 0x000fe200078e0014 */
[----:B--2---:R-:W-:Y:S01]  /*10610*/  @P1 SHF.R.U32.HI R21, RZ, R73, R0 ;  /* 0x00000049ff151219 */ /* 0x004fe20000011600 */
[----:B------:R-:W-:Y:S01]  /*10620*/  IMAD.IADD R3, R3, 0x1, R65 ;  /* 0x0000000103037824 */ /* 0x000fe200078e0241 */
[----:B------:R-:W5:Y:S01]  /*10630*/  LD.E.128 R44, desc[UR36][R44.64] ;  /* 0x000000242c2c7980 */ /* 0x000f62000c101d00 */
[----:B------:R-:W-:Y:S01]  /*10640*/  IMAD R18, R66, UR4, RZ ;  /* 0x0000000442127c24 */ /* 0x000fe2000f8e02ff */
[----:B------:R-:W-:Y:S01]  /*10650*/  SHF.R.S32.HI R0, RZ, 0x1f, R21 ;  /* 0x0000001fff007819 */ /* 0x000fe20000011415 */
[C---:B------:R-:W-:Y:S01]  /*10660*/  IMAD.WIDE.U32 R2, R67.reuse, UR4, R2 ;  /* 0x0000000443027c25 */ /* 0x040fe2000f8e0002 */
[----:B------:R-:W-:Y:S01]  /*10670*/  @!PT LDS RZ, [RZ] ;  /* 0x00000000fffff984 */ /* 0x000fe20000000800 */
[----:B------:R-:W-:Y:S01]  /*10680*/  @!PT LDS RZ, [RZ] ;  /* 0x00000000fffff984 */ /* 0x000fe20000000800 */
[----:B------:R-:W-:Y:S01]  /*10690*/  @!PT LDS RZ, [RZ] ;  /* 0x00000000fffff984 */ /* 0x000fe20000000800 */
[----:B------:R-:W-:Y:S01]  /*106a0*/  @!PT LDS RZ, [RZ] ;  /* 0x00000000fffff984 */ /* 0x000fe20000000800 */
[----:B------:R1:W-:Y:S06]  /*106b0*/  MEMBAR.ALL.CTA ;  /* 0x0000000000007992 */ /* 0x0003ec0000008000 */
[----:B-1----:R-:W1:Y:S01]  /*106c0*/  FENCE.VIEW.ASYNC.S ;  /* 0x00000000000073c6 */ /* 0x002e620000000000 */
[----:B------:R-:W-:Y:S01]  /*106d0*/  IMAD R65, R67, UR5, R18 ;  /* 0x0000000543417c24 */ /* 0x000fe2000f8e0212 */
[----:B------:R-:W-:Y:S01]  /*106e0*/  ULDC.64 UR4, c[0x0][0xae0] ;  /* 0x0002b80000047ab9 */ /* 0x000fe20000000a00 */
[----:B------:R-:W-:-:S02]  /*106f0*/  IMAD.MOV R67, RZ, RZ, -R21 ;  /* 0x000000ffff437224 */ /* 0x000fc400078e0a15 */
[----:B------:R-:W-:Y:S02]  /*10700*/  IMAD.IADD R3, R3, 0x1, R65 ;  /* 0x0000000103037824 */ /* 0x000fe400078e0241 */
[----:B------:R-:W-:Y:S02]  /*10710*/  IMAD R0, R0, UR4, RZ ;  /* 0x0000000400007c24 */ /* 0x000fe4000f8e02ff */
[----:B------:R-:W-:Y:S02]  /*10720*/  IMAD R65, R40, R67, R20 ;  /* 0x0000004328417224 */ /* 0x000fe400078e0214 */
[C---:B------:R-:W-:Y:S02]  /*10730*/  IMAD R67, R21.reuse, UR5, R0 ;  /* 0x0000000515437c24 */ /* 0x040fe4000f8e0200 */
[----:B------:R-:W-:Y:S01]  /*10740*/  IMAD.WIDE.U32 R2, R21, UR4, R2 ;  /* 0x0000000415027c25 */ /* 0x000fe2000f8e0002 */
[----:B------:R-:W-:Y:S01]  /*10750*/  SHF.R.S32.HI R0, RZ, 0x1f, R65 ;  /* 0x0000001fff007819 */ /* 0x000fe20000011441 */
[----:B------:R-:W-:-:S02]  /*10760*/  ULDC.64 UR4, c[0x0][0xad8] ;  /* 0x0002b60000047ab9 */ /* 0x000fc40000000a00 */
[----:B------:R-:W-:Y:S02]  /*10770*/  IMAD.IADD R3, R3, 0x1, R67 ;  /* 0x0000000103037824 */ /* 0x000fe400078e0243 */
[----:B------:R-:W-:Y:S02]  /*10780*/  IMAD R18, R0, UR4, RZ ;  /* 0x0000000400127c24 */ /* 0x000fe4000f8e02ff */
[----:B------:R-:W-:Y:S02]  /*10790*/  IMAD.IADD R40, R200, 0x1, R22 ;  /* 0x00000001c8287824 */ /* 0x000fe400078e0216 */
[C---:B------:R-:W-:Y:S02]  /*107a0*/  IMAD R21, R65.reuse, UR5, R18 ;  /* 0x0000000541157c24 */ /* 0x040fe4000f8e0212 */
[----:B------:R-:W-:Y:S01]  /*107b0*/  IMAD.WIDE.U32 R2, R65, UR4, R2 ;  /* 0x0000000441027c25 */ /* 0x000fe2000f8e0002 */
[----:B------:R-:W-:Y:S01]  /*107c0*/  ISETP.GE.AND P2, PT, R40, R69, PT ;  /* 0x000000452800720c */ /* 0x000fe20003f46270 */
[----:B------:R-:W-:-:S02]  /*107d0*/  ULDC.64 UR4, c[0x0][0xa80] ;  /* 0x0002a00000047ab9 */ /* 0x000fc40000000a00 */
[----:B------:R-:W-:Y:S01]  /*107e0*/  VIADD R0, R40, 0x20 ;  /* 0x0000002028007836 */ /* 0x000fe20000000000 */
[----:B------:R-:W-:Y:S01]  /*107f0*/  LEA R18, P3, R2, UR4, 0x1 ;  /* 0x0000000402127c11 */ /* 0x000fe2000f8608ff */
[----:B------:R-:W-:Y:S02]  /*10800*/  IMAD.IADD R3, R3, 0x1, R21 ;  /* 0x0000000103037824 */ /* 0x000fe400078e0215 */
[----:B0-----:R-:W-:Y:S01]  /*10810*/  VIADD R17, R17, 0x30820 ;  /* 0x0003082011117836 */ /* 0x001fe20000000000 */
[-C--:B------:R-:W-:Y:S01]  /*10820*/  ISETP.GE.AND P1, PT, R0, R69.reuse, PT ;  /* 0x000000450000720c */ /* 0x080fe20003f26270 */
[----:B------:R-:W-:Y:S01]  /*10830*/  VIADD R0, R40, 0x40 ;  /* 0x0000004028007836 */ /* 0x000fe20000000000 */
[----:B------:R-:W-:Y:S02]  /*10840*/  LEA.HI.X R22, R2, UR5, R3, 0x1, P3 ;  /* 0x0000000502167c11 */ /* 0x000fe400098f0c03 */
[----:B------:R-:W-:Y:S01]  /*10850*/  PRMT R17, RZ, 0x654, R17 ;  /* 0x00000654ff117816 */ /* 0x000fe20000000011 */
[----:B-1----:R0:W1:Y:S01]  /*10860*/  SHFL.IDX PT, R64, R18, RZ, 0x181f ;  /* 0x00181fff12407589 */ /* 0x00206200000e0000 */
        /* <DEDUP_REMOVED lines=12> */
[C---:B------:R-:W-:Y:S02]  /*10930*/  @!P2 LEA R64, P6, R196.reuse, R64, 0x1 ;  /* 0x00000040c440a211 */ /* 0x040fe400078c08ff */
[-C--:B------:R-:W-:Y:S01]  /*10940*/  @!P3 LEA.HI.X R21, R195, R0.reuse, R208, 0x1, P5 ;  /* 0x00000000c315b211 */ /* 0x080fe200028f0cd0 */
[----:B-----5:R3:W-:Y:S01]  /*10950*/  @!P4 ST.E.128 desc[UR36][R2.64], R4 ;  /* 0x000000040200c985 */ /* 0x0207e2000c101d24 */
[----:B------:R-:W-:-:S03]  /*10960*/  @!P2 LEA.HI.X R65, R196, R0, R207, 0x1, P6 ;  /* 0x00000000c441a211 */ /* 0x000fc600030f0ccf */
[----:B------:R3:W-:Y:S04]  /*10970*/  @!P3 ST.E.128 desc[UR36][R20.64], R48 ;  /* 0x000000301400b985 */ /* 0x0007e8000c101d24 */
[----:B------:R3:W-:Y:S02]  /*10980*/  @!P2 ST.E.128 desc[UR36][R64.64], R60 ;  /* 0x0000003c4000a985 */ /* 0x0007e4000c101d24 */
.L_x_1331:
[----:B------:R-:W-:Y:S05]  /*10990*/  BSYNC B1 ;  /* 0x0000000000017941 */ /* 0x000fea0003800000 */
.L_x_1330:
        /* <DEDUP_REMOVED lines=10> */
[C---:B------:R-:W-:Y:S02]  /*10a40*/  @!P6 LEA R6, P3, R196.reuse, R6, 0x1 ;  /* 0x00000006c406e211 */ /* 0x040fe400078608ff */
[-C--:B----4-:R-:W-:Y:S02]  /*10a50*/  @!P4 LEA.HI.X R3, R193, R0.reuse, R209, 0x1, P1 ;  /* 0x00000000c103c211 */ /* 0x090fe400008f0cd1 */
[-C--:B------:R-:W-:Y:S02]  /*10a60*/  @!P5 LEA.HI.X R5, R195, R0.reuse, R208, 0x1, P2 ;  /* 0x00000000c305d211 */ /* 0x080fe400010f0cd0 */
[----:B------:R-:W-:Y:S01]  /*10a70*/  @!P6 LEA.HI.X R7, R196, R0, R207, 0x1, P3 ;  /* 0x00000000c407e211 */ /* 0x000fe200018f0ccf */
[----:B------:R3:W-:Y:S04]  /*10a80*/  @!P4 ST.E.128 desc[UR36][R2.64], R8 ;  /* 0x000000080200c985 */ /* 0x0007e8000c101d24 */
[----:B------:R3:W-:Y:S04]  /*10a90*/  @!P5 ST.E.128 desc[UR36][R4.64], R36 ;  /* 0x000000240400d985 */ /* 0x0007e8000c101d24 */
[----:B------:R3:W-:Y:S02]  /*10aa0*/  @!P6 ST.E.128 desc[UR36][R6.64], R56 ;  /* 0x000000380600e985 */ /* 0x0007e4000c101d24 */
.L_x_1333:
[----:B------:R-:W-:Y:S05]  /*10ab0*/  BSYNC B1 ;  /* 0x0000000000017941 */ /* 0x000fea0003800000 */
.L_x_1332:
        /* <DEDUP_REMOVED lines=11> */
[-C--:B0-----:R-:W-:Y:S02]  /*10b70*/  @!P3 LEA.HI.X R3, R193, R0.reuse, R209, 0x1, P0 ;  /* 0x00000000c103b211 */ /* 0x081fe400000f0cd1 */
[-C--:B------:R-:W-:Y:S02]  /*10b80*/  @!P4 LEA.HI.X R5, R195, R0.reuse, R208, 0x1, P1 ;  /* 0x00000000c305c211 */ /* 0x080fe400008f0cd0 */
[----:B------:R-:W-:Y:S01]  /*10b90*/  @!P5 LEA.HI.X R7, R196, R0, R207, 0x1, P2 ;  /* 0x00000000c407d211 */ /* 0x000fe200010f0ccf */
[----:B------:R0:W-:Y:S04]  /*10ba0*/  @!P3 ST.E.128 desc[UR36][R2.64], R12 ;  /* 0x0000000c0200b985 */ /* 0x0001e8000c101d24 */
[----:B------:R0:W-:Y:S04]  /*10bb0*/  @!P4 ST.E.128 desc[UR36][R4.64], R28 ;  /* 0x0000001c0400c985 */ /* 0x0001e8000c101d24 */
[----:B------:R0:W-:Y:S02]  /*10bc0*/  @!P5 ST.E.128 desc[UR36][R6.64], R52 ;  /* 0x000000340600d985 */ /* 0x0001e4000c101d24 */
.L_x_1335:
[----:B------:R-:W-:Y:S05]  /*10bd0*/  BSYNC B1 ;  /* 0x0000000000017941 */ /* 0x000fea0003800000 */
.L_x_1334:
[----:B0-----:R-:W-:Y:S01]  /*10be0*/  VIADD R0, R40, 0x60 ;  /* 0x0000006028007836 */ /* 0x001fe20000000000 */
[----:B--2-4-:R-:W0:Y:S04]  /*10bf0*/  SHFL.IDX PT, R22, R22, 0x3, 0x181f ;  /* 0x00781f0016167f89 */ /* 0x014e2800000e0000 */
[----:B------:R-:W-:Y:S01]  /*10c00*/  ISETP.GE.AND P0, PT, R0, R69, PT ;  /* 0x000000450000720c */ /* 0x000fe20003f06270 */
[----:B------:R-:W2:-:S12]  /*10c10*/  SHFL.IDX PT, R18, R18, 0x3, 0x181f ;  /* 0x00781f0012127f89 */ /* 0x000e9800000e0000 */
        /* <DEDUP_REMOVED lines=16> */
.L_x_1328:
[----:B------:R-:W2:Y:S08]  /*10d20*/  LDC.64 R4, c[0x0][0xc00] ;  /* 0x00030000ff047b82 */ /* 0x000eb00000000a00 */
[----:B------:R-:W3:Y:S01]  /*10d30*/  LDC.64 R2, c[0x0][0xc00] ;  /* 0x00030000ff027b82 */ /* 0x000ee20000000a00 */
[----:B------:R-:W-:Y:S01]  /*10d40*/  ULDC UR4, c[0x0][0xa88] ;  /* 0x0002a20000047ab9 */ /* 0x000fe20000000800 */
[----:B------:R-:W-:-:S06]  /*10d50*/  IMAD.MOV.U32 R6, RZ, RZ, RZ ;  /* 0x000000ffff067224 */ /* 0x000fcc00078e00ff */
[----:B------:R-:W4:Y:S01]  /*10d60*/  LDC R21, c[0x0][0xbe8] ;  /* 0x0002fa00ff157b82 */ /* 0x000f220000000800 */
[----:B--2---:R-:W-:-:S04]  /*10d70*/  ISETP.NE.U32.AND P0, PT, R4, RZ, PT ;  /* 0x000000ff0400720c */ /* 0x004fc80003f05070 */
[----:B------:R-:W-:-:S03]  /*10d80*/  ISETP.NE.AND.EX P0, PT, R5, RZ, PT, P0 ;  /* 0x000000ff0500720c */ /* 0x000fc60003f05300 */
[----:B------:R-:W2:Y:S01]  /*10d90*/  LDC.64 R4, c[0x0][0xc08] ;  /* 0x00030200ff047b82 */ /* 0x000ea20000000a00 */
[----:B---3--:R-:W-:-:S04]  /*10da0*/  IMAD.WIDE R2, R199, 0x4, R2 ;  /* 0x00000004c7027825 */ /* 0x008fc800078e0202 */
[----:B------:R-:W-:-:S05]  /*10db0*/  IMAD.U32 R0, RZ, RZ, UR4 ;  /* 0x00000004ff007e24 */ /* 0x000fca000f8e00ff */
[----:B------:R3:W5:Y:S01]  /*10dc0*/  @P0 LDG.E R6, desc[UR36][R2.64] ;  /* 0x0000002402060981 */ /* 0x000762000c1e1900 */
[----:B--2---:R-:W-:-:S04]  /*10dd0*/  ISETP.NE.U32.AND P1, PT, R4, RZ, PT ;  /* 0x000000ff0400720c */ /* 0x004fc80003f25070 */
[----:B------:R-:W-:-:S13]  /*10de0*/  ISETP.NE.AND.EX P1, PT, R5, RZ, PT, P1 ;  /* 0x000000ff0500720c */ /* 0x000fda0003f25310 */
[----:B------:R-:W2:Y:S02]  /*10df0*/  @P1 LDC.64 R4, c[0x0][0xc08] ;  /* 0x00030200ff041b82 */ /* 0x000ea40000000a00 */
[----:B--2---:R-:W-:-:S05]  /*10e00*/  @P1 IMAD.WIDE R4, R199, 0x4, R4 ;  /* 0x00000004c7041825 */ /* 0x004fca00078e0204 */
[----:B------:R3:W5:Y:S01]  /*10e10*/  @P1 LDG.E R0, desc[UR36][R4.64] ;  /* 0x0000002404001981 */ /* 0x000762000c1e1900 */
[----:B----4-:R-:W-:Y:S02]  /*10e20*/  ISETP.NE.AND P2, PT, R21, 0x1, PT ;  /* 0x000000011500780c */ /* 0x010fe40003f45270 */
[----:B------:R-:W-:Y:S02]  /*10e30*/  ISETP.GE.AND P3, PT, R210, 0x80, PT ;  /* 0x00000080d200780c */ /* 0x000fe40003f66270 */
[----:B------:R-:W-:-:S09]  /*10e40*/  SHF.R.S32.HI R7, RZ, 0x1f, R199 ;  /* 0x0000001fff077819 */ /* 0x000fd200000114c7 */
[----:B------:R-:W2:Y:S08]  /*10e50*/  @P2 LDC R14, c[0x0][0xbec] ;  /* 0x0002fb00ff0e2b82 */ /* 0x000eb00000000800 */
[----:B------:R-:W4:Y:S01]  /*10e60*/  @P2 LDC R25, c[0x0][0xbf0] ;  /* 0x0002fc00ff192b82 */ /* 0x000f220000000800 */
[----:B---3--:R-:W-:Y:S05]  /*10e70*/  @P1 BRA `(.L_x_1337) ;  /* 0x0000000000101947 */ /* 0x008fea0003800000 */
[----:B------:R-:W-:Y:S05]  /*10e80*/  @!P0 BRA `(.L_x_1337) ;  /* 0x00000000000c8947 */ /* 0x000fea0003800000 */
[----:B------:R-:W3:Y:S04]  /*10e90*/  LDG.E R5, desc[UR36][R2.64] ;  /* 0x0000002402057981 */ /* 0x000ee8000c1e1900 */
[----:B-----5:R-:W3:Y:S02]  /*10ea0*/  LDG.E R0, desc[UR36][R2.64+0x4] ;  /* 0x0000042402007981 */ /* 0x020ee4000c1e1900 */
[----:B---3--:R-:W-:-:S07]  /*10eb0*/  IMAD.IADD R0, R0, 0x1, -R5 ;  /* 0x0000000100007824 */ /* 0x008fce00078e0a05 */
.L_x_1337:
[----:B------:R-:W-:Y:S01]  /*10ec0*/  BSSY B1, `(.L_x_1338) ;  /* 0x000002d000017945 */ /* 0x000fe20003800000 */
[----:B------:R-:W-:Y:S02]  /*10ed0*/  SHF.R.S32.HI R10, RZ, 0x1f, R198 ;  /* 0x0000001fff0a7819 */ /* 0x000fe400000114c6 */
[----:B------:R-:W-:Y:S02]  /*10ee0*/  SEL R13, R199, RZ, !P0 ;  /* 0x000000ffc70d7207 */ /* 0x000fe40004000000 */
[----:B------:R-:W-:Y:S02]  /*10ef0*/  SEL R12, R7, RZ, !P0 ;  /* 0x000000ff070c7207 */ /* 0x000fe40004000000 */
[----:B-----5:R-:W-:Y:S01]  /*10f00*/  SHF.R.S32.HI R11, RZ, 0x1f, R6 ;  /* 0x0000001fff0b7819 */ /* 0x020fe20000011406 */
[----:B------:R-:W-:Y:S06]  /*10f10*/  @P3 BRA `(.L_x_1339) ;  /* 0x00000000009c3947 */ /* 0x000fec0003800000 */
[----:B------:R-:W3:Y:S01]  /*10f20*/  S2R R3, SR_TID.X ;  /* 0x0000000000037919 */ /* 0x000ee20000002100 */
[----:B------:R-:W5:Y:S02]  /*10f30*/  LDC R9, c[0x0][0xbe8] ;  /* 0x0002fa00ff097b82 */ /* 0x000f640000000800 */
[----:B-----5:R-:W-:Y:S01]  /*10f40*/  IMAD R2, R0, R9, RZ ;  /* 0x0000000900027224 */ /* 0x020fe200078e02ff */
[----:B---3--:R-:W-:-:S04]  /*10f50*/  IADD3 R8, R22, -0x80, R3 ;  /* 0xffffff8016087810 */ /* 0x008fc80007ffe003 */
[----:B------:R-:W-:-:S13]  /*10f60*/  ISETP.GE.AND P0, PT, R8, R2, PT ;  /* 0x000000020800720c */ /* 0x000fda0003f06270 */
[----:B------:R-:W-:Y:S05]  /*10f70*/  @P0 BRA `(.L_x_1339) ;  /* 0x0000000000840947 */ /* 0x000fea0003800000 */
[----:B------:R-:W-:Y:S01]  /*10f80*/  ISETP.NE.AND P0, PT, R9, 0x1, PT ;  /* 0x000000010900780c */ /* 0x000fe20003f05270 */
[----:B------:R-:W-:Y:S01]  /*10f90*/  ULDC.64 UR4, c[0x0][0xb90] ;  /* 0x0002e40000047ab9 */ /* 0x000fe20000000a00 */
[----:B------:R-:W-:Y:S02]  /*10fa0*/  IMAD.MOV.U32 R2, RZ, RZ, R6 ;  /* 0x000000ffff027224 */ /* 0x000fe400078e0006 */
[----:B------:R-:W-:Y:S02]  /*10fb0*/  IMAD R7, R10, UR4, RZ ;  /* 0x000000040a077c24 */ /* 0x000fe4000f8e02ff */
[----:B------:R-:W-:Y:S02]  /*10fc0*/  IMAD.MOV.U32 R3, RZ, RZ, R11 ;  /* 0x000000ffff037224 */ /* 0x000fe400078e000b */
[----:B------:R-:W-:Y:S02]  /*10fd0*/  IMAD.MOV.U32 R5, RZ, RZ, R8 ;  /* 0x000000ffff057224 */ /* 0x000fe400078e0008 */
[----:B------:R-:W-:-:S03]  /*10fe0*/  IMAD.WIDE.U32 R2, R198, UR4, R2 ;  /* 0x00000004c6027c25 */ /* 0x000fc6000f8e0002 */
[----:B------:R-:W3:Y:S01]  /*10ff0*/  @P0 LDC R15, c[0x0][0xbec] ;  /* 0x0002fb00ff0f0b82 */ /* 0x000ee20000000800 */
[----:B------:R-:W-:Y:S01]  /*11000*/  IMAD R7, R198, UR5, R7 ;  /* 0x00000005c6077c24 */ /* 0x000fe2000f8e0207 */
[----:B------:R-:W-:-:S03]  /*11010*/  ULDC.64 UR4, c[0x0][0xb98] ;  /* 0x0002e60000047ab9 */ /* 0x000fc60000000a00 */
[----:B------:R-:W-:-:S03]  /*11020*/  IMAD.IADD R3, R3, 0x1, R7 ;  /* 0x0000000103037824 */ /* 0x000fc600078e0207 */
[----:B0-----:R-:W0:Y:S01]  /*11030*/  @P0 LDC R17, c[0x0][0xbf0] ;  /* 0x0002fc00ff110b82 */ /* 0x001e220000000800 */
[----:B------:R-:W-:-:S04]  /*11040*/  IMAD.WIDE.U32 R2, R13, UR4, R2 ;  /* 0x000000040d027c25 */ /* 0x000fc8000f8e0002 */
[----:B---3--:R-:W-:-:S05]  /*11050*/  @P0 IMAD.HI.U32 R4, R8, R15, RZ ;  /* 0x0000000f08040227 */ /* 0x008fca00078e00ff */
[----:B0-----:R-:W-:Y:S01]  /*11060*/  @P0 SHF.R.U32.HI R5, RZ, R17, R4 ;  /* 0x00000011ff050219 */ /* 0x001fe20000011604 */
[----:B------:R-:W-:-:S03]  /*11070*/  IMAD R4, R12, UR4, RZ ;  /* 0x000000040c047c24 */ /* 0x000fc6000f8e02ff */
[----:B------:R-:W-:Y:S01]  /*11080*/  IADD3 R2, P0, R5, R2, RZ ;  /* 0x0000000205027210 */ /* 0x000fe20007f1e0ff */
[----:B------:R-:W-:-:S04]  /*11090*/  IMAD.MOV R7, RZ, RZ, -R5 ;  /* 0x000000ffff077224 */ /* 0x000fc800078e0a05 */
[----:B------:R-:W-:Y:S01]  /*110a0*/  IMAD R7, R9, R7, R8 ;  /* 0x0000000709077224 */ /* 0x000fe200078e0208 */
[----:B------:R-:W-:Y:S01]  /*110b0*/  SHF.R.S32.HI R9, RZ, 0x1f, R5 ;  /* 0x0000001fff097819 */ /* 0x000fe20000011405 */
[----:B------:R-:W-:Y:S01]  /*110c0*/  IMAD R8, R13, UR5, R4 ;  /* 0x000000050d087c24 */ /* 0x000fe2000f8e0204 */
[----:B------:R-:W-:Y:S02]  /*110d0*/  ULDC.64 UR4, c[0x0][0xb88] ;  /* 0x0002e20000047ab9 */ /* 0x000fe40000000a00 */
        /* <DEDUP_REMOVED lines=11> */
.L_x_1339:
[----:B------:R-:W-:Y:S05]  /*11190*/  BSYNC B1 ;  /* 0x0000000000017941 */ /* 0x000fea0003800000 */
.L_x_1338:
[----:B------:R-:W-:Y:S01]  /*111a0*/  ULDC.64 UR4, c[0x0][0xaa0] ;  /* 0x0002a80000047ab9 */ /* 0x000fe20000000a00 */
[----:B------:R-:W-:Y:S01]  /*111b0*/  IMAD R7, R197, 0x20, R200 ;  /* 0x00000020c5077824 */ /* 0x000fe200078e02c8 */
[----:B------:R-:W-:Y:S01]  /*111c0*/  BSSY B1, `(.L_x_1340) ;  /* 0x000003b000017945 */ /* 0x000fe20003800000 */
[----:B---3--:R-:W-:Y:S02]  /*111d0*/  IMAD R3, R11, UR4, RZ ;  /* 0x000000040b037c24 */ /* 0x008fe4000f8e02ff */
[----:B------:R-:W-:Y:S02]  /*111e0*/  IMAD.IADD R9, R22, 0x1, R7 ;  /* 0x0000000116097824 */ /* 0x000fe400078e0207 */
[C---:B------:R-:W-:Y:S02]  /*111f0*/  IMAD R5, R6.reuse, UR5, R3 ;  /* 0x0000000506057c24 */ /* 0x040fe4000f8e0203 */
[----:B------:R-:W-:Y:S01]  /*11200*/  IMAD.WIDE.U32 R2, R6, UR4, RZ ;  /* 0x0000000406027c25 */ /* 0x000fe2000f8e00ff */
[----:B------:R-:W-:-:S03]  /*11210*/  ULDC.64 UR4, c[0x0][0xae8] ;  /* 0x0002ba0000047ab9 */ /* 0x000fc60000000a00 */
[----:B------:R-:W-:Y:S02]  /*11220*/  IMAD.IADD R3, R3, 0x1, R5 ;  /* 0x0000000103037824 */ /* 0x000fe400078e0205 */
[----:B------:R-:W-:Y:S02]  /*11230*/  IMAD R7, R10, UR4, RZ ;  /* 0x000000040a077c24 */ /* 0x000fe4000f8e02ff */
[----:B--2---:R-:W-:-:S04]  /*11240*/  @P2 IMAD.HI.U32 R4, R9, R14, RZ ;  /* 0x0000000e09042227 */ /* 0x004fc800078e00ff */
[C---:B------:R-:W-:Y:S02]  /*11250*/  IMAD R7, R198.reuse, UR5, R7 ;  /* 0x00000005c6077c24 */ /* 0x040fe4000f8e0207 */
[----:B------:R-:W-:Y:S01]  /*11260*/  IMAD.WIDE.U32 R2, R198, UR4, R2 ;  /* 0x00000004c6027c25 */ /* 0x000fe2000f8e0002 */
[----:B------:R-:W-:-:S03]  /*11270*/  ULDC.64 UR4, c[0x0][0xaf0] ;  /* 0x0002bc0000047ab9 */ /* 0x000fc60000000a00 */
[----:B------:R-:W-:Y:S01]  /*11280*/  IMAD.MOV.U32 R5, RZ, RZ, R9 ;  /* 0x000000ffff057224 */ /* 0x000fe200078e0009 */
[----:B----4-:R-:W-:Y:S01]  /*11290*/  @P2 SHF.R.U32.HI R5, RZ, R25, R4 ;  /* 0x00000019ff052219 */ /* 0x010fe20000011604 */
[----:B------:R-:W-:Y:S02]  /*112a0*/  IMAD R6, R12, UR4, RZ ;  /* 0x000000040c067c24 */ /* 0x000fe4000f8e02ff */
[----:B------:R-:W-:Y:S01]  /*112b0*/  IMAD.IADD R3, R3, 0x1, R7 ;  /* 0x0000000103037824 */ /* 0x000fe200078e0207 */
[----:B------:R-:W-:Y:S01]  /*112c0*/  SHF.R.S32.HI R4, RZ, 0x1f, R5 ;  /* 0x0000001fff047819 */ /* 0x000fe20000011405 */
[C---:B------:R-:W-:Y:S02]  /*112d0*/  IMAD R7, R13.reuse, UR5, R6 ;  /* 0x000000050d077c24 */ /* 0x040fe4000f8e0206 */
[----:B------:R-:W-:Y:S01]  /*112e0*/  IMAD.WIDE.U32 R2, R13, UR4, R2 ;  /* 0x000000040d027c25 */ /* 0x000fe2000f8e0002 */
[----:B------:R-:W-:-:S03]  /*112f0*/  ULDC.64 UR4, c[0x0][0xae0] ;  /* 0x0002b80000047ab9 */ /* 0x000fc60000000a00 */
[----:B------:R-:W-:Y:S02]  /*11300*/  IMAD.MOV R6, RZ, RZ, -R5 ;  /* 0x000000ffff067224 */ /* 0x000fe400078e0a05 */
        /* <DEDUP_REMOVED lines=10> */
[----:B------:R-:W-:Y:S02]  /*113b0*/  IMAD R21, R0, R21, RZ ;  /* 0x0000001500157224 */ /* 0x000fe400078e02ff */
[C---:B------:R-:W-:Y:S02]  /*113c0*/  IMAD R5, R7.reuse, UR5, R4 ;  /* 0x0000000507057c24 */ /* 0x040fe4000f8e0204 */
[----:B------:R-:W-:Y:S01]  /*113d0*/  IMAD.WIDE.U32 R2, R7, UR4, R2 ;  /* 0x0000000407027c25 */ /* 0x000fe2000f8e0002 */
[----:B------:R-:W-:Y:S01]  /*113e0*/  ISETP.GE.AND P2, PT, R22, R21, PT ;  /* 0x000000151600720c */ /* 0x000fe20003f46270 */
[----:B------:R-:W-:-:S02]  /*113f0*/  ULDC.64 UR4, c[0x0][0xa80] ;  /* 0x0002a00000047ab9 */ /* 0x000fc40000000a00 */
[----:B------:R-:W-:Y:S01]  /*11400*/  VIADD R0, R22, 0x20 ;  /* 0x0000002016007836 */ /* 0x000fe20000000000 */
[----:B------:R-:W-:Y:S01]  /*11410*/  LEA R4, P3, R2, UR4, 0x1 ;  /* 0x0000000402047c11 */ /* 0x000fe2000f8608ff */
[----:B------:R-:W-:-:S03]  /*11420*/  IMAD.IADD R3, R3, 0x1, R5 ;  /* 0x0000000103037824 */ /* 0x000fc600078e0205 */
[-C--:B------:R-:W-:Y:S01]  /*11430*/  ISETP.GE.AND P1, PT, R0, R21.reuse, PT ;  /* 0x000000150000720c */ /* 0x080fe20003f26270 */
[----:B------:R-:W-:Y:S01]  /*11440*/  VIADD R0, R22, 0x40 ;  /* 0x0000004016007836 */ /* 0x000fe20000000000 */
[----:B------:R-:W-:Y:S02]  /*11450*/  LEA.HI.X R5, R2, UR5, R3, 0x1, P3 ;  /* 0x0000000502057c11 */ /* 0x000fe400098f0c03 */
[----:B------:R2:W3:Y:S02]  /*11460*/  SHFL.IDX PT, R2, R4, RZ, 0x181f ;  /* 0x00181fff04027589 */ /* 0x0004e400000e0000 */
        /* <DEDUP_REMOVED lines=10> */
[C---:B------:R-:W-:Y:S02]  /*11510*/  @!P2 LEA R2, P6, R196.reuse, R2, 0x1 ;  /* 0x00000002c402a211 */ /* 0x040fe400078c08ff */
[-C--:B------:R-:W-:Y:S01]  /*11520*/  @!P3 LEA.HI.X R9, R195, R0.reuse, R208, 0x1, P5 ;  /* 0x00000000c309b211 */ /* 0x080fe200028f0cd0 */
[----:B------:R3:W-:Y:S01]  /*11530*/  @!P4 ST.E.128 desc[UR36][R6.64], RZ ;  /* 0x000000ff0600c985 */ /* 0x0007e2000c101d24 */
[----:B------:R-:W-:-:S03]  /*11540*/  @!P2 LEA.HI.X R3, R196, R0, R207, 0x1, P6 ;  /* 0x00000000c403a211 */ /* 0x000fc600030f0ccf */
[----:B------:R3:W-:Y:S04]  /*11550*/  @!P3 ST.E.128 desc[UR36][R8.64], RZ ;  /* 0x000000ff0800b985 */ /* 0x0007e8000c101d24 */
[----:B------:R3:W-:Y:S02]  /*11560*/  @!P2 ST.E.128 desc[UR36][R2.64], RZ ;  /* 0x000000ff0200a985 */ /* 0x0007e4000c101d24 */
.L_x_1341:
[----:B------:R-:W-:Y:S05]  /*11570*/  BSYNC B1 ;  /* 0x0000000000017941 */ /* 0x000fea0003800000 */
.L_x_1340:
        /* <DEDUP_REMOVED lines=14> */
[----:B------:R0:W-:Y:S04]  /*11660*/  @!P4 ST.E.128 desc[UR36][R6.64], RZ ;  /* 0x000000ff0600c985 */ /* 0x0001e8000c101d24 */
[----:B------:R0:W-:Y:S04]  /*11670*/  @!P5 ST.E.128 desc[UR36][R8.64], RZ ;  /* 0x000000ff0800d985 */ /* 0x0001e8000c101d24 */
[----:B------:R0:W-:Y:S02]  /*11680*/  @!P6 ST.E.128 desc[UR36][R2.64], RZ ;  /* 0x000000ff0200e985 */ /* 0x0001e4000c101d24 */
.L_x_1343:
[----:B------:R-:W-:Y:S05]  /*11690*/  BSYNC B1 ;  /* 0x0000000000017941 */ /* 0x000fea0003800000 */
.L_x_1342:
        /* <DEDUP_REMOVED lines=10> */
[C---:B------:R-:W-:Y:S02]  /*11740*/  @!P5 LEA R2, P2, R196.reuse, R2, 0x1 ;  /* 0x00000002c402d211 */ /* 0x040fe400078408ff */
[-C--:B------:R-:W-:Y:S02]  /*11750*/  @!P3 LEA.HI.X R7, R193, R0.reuse, R209, 0x1, P0 ;  /* 0x00000000c107b211 */ /* 0x080fe400000f0cd1 */
[-C--:B------:R-:W-:Y:S02]  /*11760*/  @!P4 LEA.HI.X R9, R195, R0.reuse, R208, 0x1, P1 ;  /* 0x00000000c309c211 */ /* 0x080fe400008f0cd0 */
[----:B------:R-:W-:Y:S01]  /*11770*/  @!P5 LEA.HI.X R3, R196, R0, R207, 0x1, P2 ;  /* 0x00000000c403d211 */ /* 0x000fe200010f0ccf */
[----:B------:R0:W-:Y:S04]  /*11780*/  @!P3 ST.E.128 desc[UR36][R6.64], RZ ;  /* 0x000000ff0600b985 */ /* 0x0001e8000c101d24 */
[----:B------:R0:W-:Y:S04]  /*11790*/  @!P4 ST.E.128 desc[UR36][R8.64], RZ ;  /* 0x000000ff0800c985 */ /* 0x0001e8000c101d24 */
[----:B------:R0:W-:Y:S02]  /*117a0*/  @!P5 ST.E.128 desc[UR36][R2.64], RZ ;  /* 0x000000ff0200d985 */ /* 0x0001e4000c101d24 */
.L_x_1345:
[----:B------:R-:W-:Y:S05]  /*117b0*/  BSYNC B1 ;  /* 0x0000000000017941 */ /* 0x000fea0003800000 */
.L_x_1344:
        /* <DEDUP_REMOVED lines=9> */
[-C--:B0-234-:R-:W-:Y:S02]  /*11850*/  @!P3 LEA R4, P0, R193, R2.reuse, 0x1 ;  /* 0x00000002c104b211 */ /* 0x09dfe400078008ff */
        /* <DEDUP_REMOVED lines=8> */
.L_x_1336:
[----:B------:R-:W-:Y:S05]  /*118e0*/  BSYNC B0 ;  /* 0x0000000000007941 */ /* 0x000fea0003800000 */
.L_x_1327:
[----:B------:R-:W-:Y:S02]  /*118f0*/  ULDC UR4, c[0x0][0xc3c] ;  /* 0x00030f0000047ab9 */ /* 0x000fe40000000800 */
[----:B-1----:R-:W-:-:S13]  /*11900*/  ISETP.GE.AND P0, PT, R43, UR4, PT ;  /* 0x000000042b007c0c */ /* 0x002fda000bf06270 */
[----:B------:R-:W-:Y:S05]  /*11910*/  @!P0 BRA `(.L_x_1346) ;  /* 0xfffffef000f48947 */ /* 0x000fea000383ffff */
[----:B------:R-:W-:Y:S05]  /*11920*/  EXIT ;  /* 0x000000000000794d */ /* 0x000fea0003800000 */
.L_x_1237:
[----:B------:R-:W-:-:S08]  /*11930*/  NOP ;  /* 0x0000000000007918 */ /* 0x000fd00000000000 */
[----:B------:R-:W0:-:S00]  /*11940*/  USETMAXREG.DEALLOC.CTAPOOL 0x28 ;  /* 0x00000028000079c8 */ /* 0x000e0000080e0500 */
[----:B0-----:R-:W-:Y:S01]  /*11950*/  LOP3.LUT R2, R2, 0x3, RZ, 0xc0, !PT ;  /* 0x0000000302027812 */ /* 0x001fe200078ec0ff */
[----:B------:R-:W-:Y:S01]  /*11960*/  IMAD.MOV.U32 R4, RZ, RZ, RZ ;  /* 0x000000ffff047224 */ /* 0x000fe200078e00ff */
[----:B------:R-:W-:-:S04]  /*11970*/  LOP3.LUT R16, R16, 0xfffffeff, RZ, 0xc0, !PT ;  /* 0xfffffeff10107812 */ /* 0x000fc800078ec0ff */
[----:B------:R-:W0:Y:S02]  /*11980*/  SHFL.IDX PT, R2, R2, RZ, 0x1f ;  /* 0x00001fff02027589 */ /* 0x000e2400000e0000 */
[----:B0-----:R-:W-:-:S13]  /*11990*/  ISETP.NE.AND P0, PT, R2, RZ, PT ;  /* 0x000000ff0200720c */ /* 0x001fda0003f05270 */
[----:B------:R-:W-:Y:S01]  /*119a0*/  @P0 LOP3.LUT R16, R16, 0x100, RZ, 0xfc, !PT ;  /* 0x0000010010100812 */ /* 0x000fe200078efcff */
[----:B------:R-:W-:Y:S06]  /*119b0*/  @!P0 BRA `(.L_x_1347) ;  /* 0x00000000001c8947 */ /* 0x000fec0003800000 */
[----:B------:R-:W0:Y:S08]  /*119c0*/  S2UR UR5, SR_CgaCtaId ;  /* 0x00000000000579c3 */ /* 0x000e300000008800 */
[----:B------:R-:W-:Y:S06]  /*119d0*/  BAR.SYNC.DEFER_BLOCKING 0x5, 0x180 ;  /* 0x0146000000007b1d */ /* 0x000fec0000010000 */
[----:B------:R-:W-:-:S02]  /*119e0*/  UMOV UR4, 0x400 ;  /* 0x0000040000047882 */ /* 0x000fc40000000000 */
[----:B0-----:R-:W-:-:S09]  /*119f0*/  ULEA UR4, UR5, UR4, 0x18 ;  /* 0x0000000405047291 */ /* 0x001fd2000f8ec03f */
[----:B------:R-:W0:Y:S01]  /*11a00*/  LDS.128 R24, [UR4+0x308d0] ;  /* 0x0308d004ff187984 */ /* 0x000e220008000c00 */
[----:B------:R-:W-:Y:S06]  /*11a10*/  BAR.ARV 0x4, 0x180 ;  /* 0x0106000000007b1d */ /* 0x000fec0000002000 */
[----:B------:R-:W-:Y:S05]  /*11a20*/  BRA `(.L_x_1348) ;  /* 0x0000000800887947 */ /* 0x000fea0003800000 */
.L_x_1347:
[----:B------:R-:W-:Y:S01]  /*11a30*/  LOP3.LUT R5, R0, 0x1f, RZ, 0xc0, !PT ;  /* 0x0000001f00057812 */ /* 0x000fe200078ec0ff */
[----:B------:R-:W-:Y:S01]  /*11a40*/  ULDC UR4, c[0x0][0xc3c] ;  /* 0x00030f0000047ab9 */ /* 0x000fe20000000800 */
[----:B------:R-:W0:Y:S01]  /*11a50*/  S2UR UR6, SR_CTAID.X ;  /* 0x00000000000679c3 */ /* 0x000e220000002500 */
[----:B------:R-:W-:Y:S01]  /*11a60*/  ULDC UR5, c[0x0][0xc38] ;  /* 0x00030e0000057ab9 */ /* 0x000fe20000000800 */
[----:B------:R-:W-:-:S04]  /*11a70*/  ISETP.NE.AND P0, PT, R5, 0x1f, PT ;  /* 0x0000001f0500780c */ /* 0x000fc80003f05270 */
[----:B------:R-:W-:-:S13]  /*11a80*/  ISETP.GE.OR P1, PT, R5, UR4, !P0 ;  /* 0x0000000405007c0c */ /* 0x000fda000c726670 */
[----:B------:R-:W1:Y:S02]  /*11a90*/  @!P1 LDC.64 R2, c[0x0][0xc80] ;  /* 0x00032000ff029b82 */ /* 0x000e640000000a00 */
[----:B-1----:R-:W-:-:S05]  /*11aa0*/  @!P1 IMAD.WIDE.U32 R2, R5, 0x4, R2 ;  /* 0x0000000405029825 */ /* 0x002fca00078e0002 */
        /* <DEDUP_REMOVED lines=8> */
[----:B--2---:R-:W1:Y:S02]  /*11b30*/  SHFL.UP PT, R6, R4, 0x1, RZ ;  /* 0x0420000004067989 */ /* 0x004e6400000e00ff */
[----:B-1----:R-:W-:-:S05]  /*11b40*/  SEL R7, R6, RZ, P1 ;  /* 0x000000ff06077207 */ /* 0x002fca0000800000 */
[----:B------:R-:W-:-:S05]  /*11b50*/  IMAD.IADD R7, R4, 0x1, R7 ;  /* 0x0000000104077824 */ /* 0x000fca00078e0207 */
[----:B------:R-:W1:Y:S02]  /*11b60*/  SHFL.UP PT, R6, R7, 0x2, RZ ;  /* 0x0440000007067989 */ /* 0x000e6400000e00ff */
        /* <DEDUP_REMOVED lines=11> */
[----:B------:R-:W1:Y:S02]  /*11c20*/  SHFL.IDX PT, R6, R8, 0x1f, 0x1f ;  /* 0x03e01f0008067f89 */ /* 0x000e6400000e0000 */
[----:B-1----:R-:W-:-:S04]  /*11c30*/  IMAD R6, R6, UR5, RZ ;  /* 0x0000000506067c24 */ /* 0x002fc8000f8e02ff */
[----:B------:R-:W-:Y:S01]  /*11c40*/  IMAD.MOV.U32 R3, RZ, RZ, R6 ;  /* 0x000000ffff037224 */ /* 0x000fe200078e0006 */
[----:B0-----:R-:W-:-:S13]  /*11c50*/  ISETP.GT.AND P6, PT, R6, UR6, PT ;  /* 0x0000000606007c0c */ /* 0x001fda000bfc4270 */
[----:B------:R-:W-:Y:S05]  /*11c60*/  @P6 BRA `(.L_x_1349) ;  /* 0x0000000000906947 */ /* 0x000fea0003800000 */
[----:B------:R-:W-:Y:S01]  /*11c70*/  IMAD.MOV.U32 R6, RZ, RZ, R3 ;  /* 0x000000ffff067224 */ /* 0x000fe200078e0003 */
[----:B------:R-:W-:Y:S01]  /*11c80*/  UMOV UR4, URZ ;  /* 0x0000003f00047c82 */ /* 0x000fe20008000000 */
[----:B------:R-:W-:-:S05]  /*11c90*/  ULDC UR5, c[0x0][0xc38] ;  /* 0x00030e0000057ab9 */ /* 0x000fca0000000800 */
.L_x_1353:
        /* <DEDUP_REMOVED lines=12> */
.L_x_1352:
[----:B------:R-:W-:Y:S05]  /*11d60*/  BSYNC B0 ;  /* 0x0000000000007941 */ /* 0x000fea0003800000 */
.L_x_1351:
[----:B0----5:R-:W0:Y:S02]  /*11d70*/  SHFL.UP PT, R2, R4, 0x1, RZ ;  /* 0x0420000004027989 */ /* 0x021e2400000e00ff */
        /* <DEDUP_REMOVED lines=19> */
.L_x_1349:
[----:B------:R-:W-:-:S04]  /*11eb0*/  IMAD.IADD R13, R6, 0x1, -R3 ;  /* 0x00000001060d7824 */ /* 0x000fc800078e0a03 */
[----:B------:R-:W-:-:S05]  /*11ec0*/  IMAD R2, R8, UR5, R13 ;  /* 0x0000000508027c24 */ /* 0x000fca000f8e020d */
[----:B------:R-:W-:Y:S02]  /*11ed0*/  ISETP.GT.AND P0, PT, R2, UR6, PT ;  /* 0x0000000602007c0c */ /* 0x000fe4000bf04270 */
[----:B------:R-:W0:Y:S11]  /*11ee0*/  LDC.64 R2, c[0x0][0xc90] ;  /* 0x00032400ff027b82 */ /* 0x000e360000000a00 */
[----:B------:R-:W-:-:S04]  /*11ef0*/  VOTE.ANY R9, PT, !P0 ;  /* 0x0000000000097806 */ /* 0x000fc800040e0100 */
[----:B------:R-:W1:Y:S02]  /*11f00*/  POPC R15, R9 ;  /* 0x00000009000f7309 */ /* 0x000e640000000000 */
[----:B-1----:R-:W-:-:S04]  /*11f10*/  VIADD R27, R15, UR4 ;  /* 0x000000040f1b7c36 */ /* 0x002fc80008000000 */
[----:B0-----:R-:W-:-:S05]  /*11f20*/  IMAD.WIDE R2, R27, 0x4, R2 ;  /* 0x000000041b027825 */ /* 0x001fca00078e0202 */
[----:B------:R-:W2:Y:S01]  /*11f30*/  LDG.E R7, desc[UR36][R2.64] ;  /* 0x0000002402077981 */ /* 0x000ea2000c1e1900 */
[----:B------:R-:W-:-:S03]  /*11f40*/  ISETP.NE.AND P0, PT, R9, RZ, PT ;  /* 0x000000ff0900720c */ /* 0x000fc60003f05270 */
[----:B------:R-:W2:Y:S02]  /*11f50*/  SHFL.IDX PT, R4, R4, R15, 0x1f ;  /* 0x00001f0f04047589 */ /* 0x000ea400000e0000 */
[----:B--2---:R-:W-:-:S05]  /*11f60*/  IMAD R6, R4, R7, RZ ;  /* 0x0000000704067224 */ /* 0x004fca00078e02ff */
[----:B------:R-:W-:-:S04]  /*11f70*/  IABS R12, R6 ;  /* 0x00000006000c7213 */ /* 0x000fc80000000000 */
[----:B------:R-:W0:Y:S08]  /*11f80*/  I2F.RP R10, R12 ;  /* 0x0000000c000a7306 */ /* 0x000e300000209400 */
[----:B0-----:R-:W0:Y:S02]  /*11f90*/  MUFU.RCP R10, R10 ;  /* 0x0000000a000a7308 */ /* 0x001e240000001000 */
[----:B0-----:R-:W-:-:S06]  /*11fa0*/  VIADD R11, R10, 0xffffffe ;  /* 0x0ffffffe0a0b7836 */ /* 0x001fcc0000000000 */
[----:B------:R0:W1:Y:S01]  /*11fb0*/  F2I.FTZ.U32.TRUNC.NTZ R3, R11 ;  /* 0x0000000b00037305 */ /* 0x000062000021f000 */
[----:B------:R-:W-:Y:S05]  /*11fc0*/  @!P0 BRA `(.L_x_1354) ;  /* 0x0000000000088947 */ /* 0x000fea0003800000 */
[----:B------:R-:W-:-:S05]  /*11fd0*/  VIADD R9, R15, 0xffffffff ;  /* 0xffffffff0f097836 */ /* 0x000fca0000000000 */
[----:B------:R2:W3:Y:S02]  /*11fe0*/  SHFL.IDX PT, R24, R8, R9, 0x1f ;  /* 0x00001f0908187589 */ /* 0x0004e400000e0000 */
.L_x_1354:
[----:B---3--:R-:W-:Y:S01]  /*11ff0*/  IMAD R24, R24, UR5, R13 ;  /* 0x0000000518187c24 */ /* 0x008fe2000f8e020d */
[----:B------:R-:W-:Y:S01]  /*12000*/  IABS R2, R6 ;  /* 0x0000000600027213 */ /* 0x000fe20000000000 */
[----:B01----:R-:W-:-:S03]  /*12010*/  IMAD.MOV R11, RZ, RZ, -R3 ;  /* 0x000000ffff0b7224 */ /* 0x003fc600078e0a03 */
[----:B--2---:R-:W-:Y:S01]  /*12020*/  IADD3 R9, -R24, UR6, RZ ;  /* 0x0000000618097c10 */ /* 0x004fe2000fffe1ff */
[----:B------:R-:W-:Y:S02]  /*12030*/  IMAD.MOV R10, RZ, RZ, -R2 ;  /* 0x000000ffff0a7224 */ /* 0x000fe400078e0a02 */
[----:B------:R-:W-:Y:S01]  /*12040*/  IMAD R11, R11, R12, RZ ;  /* 0x0000000c0b0b7224 */ /* 0x000fe200078e02ff */
[----:B------:R-:W-:Y:S01]  /*12050*/  IABS R8, R9 ;  /* 0x0000000900087213 */ /* 0x000fe20000000000 */
[----:B------:R-:W-:-:S04]  /*12060*/  IMAD.MOV.U32 R2, RZ, RZ, RZ ;  /* 0x000000ffff027224 */ /* 0x000fc800078e00ff */
        /* <DEDUP_REMOVED lines=15> */
[----:B------:R-:W-:Y:S02]  /*12160*/  IMAD R13, R7, R2, RZ ;  /* 0x00000002070d7224 */ /* 0x000fe400078e02ff */
[----:B------:R-:W-:Y:S02]  /*12170*/  IMAD.MOV R2, RZ, RZ, -R2 ;  /* 0x000000ffff027224 */ /* 0x000fe400078e0a02 */
[----:B------:R-:W-:Y:S02]  /*12180*/  IMAD.MOV R8, RZ, RZ, -R13 ;  /* 0x000000ffff087224 */ /* 0x000fe400078e0a0d */
[----:B------:R-:W-:Y:S02]  /*12190*/  IMAD R6, R6, R2, R9 ;  /* 0x0000000206067224 */ /* 0x000fe400078e0209 */
[----:B------:R-:W-:Y:S01]  /*121a0*/  IMAD.MOV.U32 R2, RZ, RZ, RZ ;  /* 0x000000ffff027224 */ /* 0x000fe200078e00ff */
[----:B------:R-:W-:Y:S02]  /*121b0*/  VIADDMNMX R15, R8, UR5, R7, PT ;  /* 0x00000005080f7c46 */ /* 0x000fe4000b800107 */
[----:B------:R-:W-:-:S02]  /*121c0*/  IABS R11, R6 ;  /* 0x00000006000b7213 */ /* 0x000fc40000000000 */
[----:B------:R-:W-:Y:S01]  /*121d0*/  IABS R8, R15 ;  /* 0x0000000f00087213 */ /* 0x000fe20000000000 */
[----:B------:R-:W-:-:S03]  /*121e0*/  IMAD.MOV R26, RZ, RZ, -R15 ;  /* 0x000000ffff1a7224 */ /* 0x000fc600078e0a0f */
[----:B------:R-:W0:Y:S08]  /*121f0*/  I2F.RP R7, R8 ;  /* 0x0000000800077306 */ /* 0x000e300000209400 */
[----:B0-----:R-:W0:Y:S02]  /*12200*/  MUFU.RCP R7, R7 ;  /* 0x0000000700077308 */ /* 0x001e240000001000 */
[----:B0-----:R-:W-:-:S06]  /*12210*/  VIADD R3, R7, 0xffffffe ;  /* 0x0ffffffe07037836 */ /* 0x001fcc0000000000 */
[----:B------:R-:W0:Y:S02]  /*12220*/  F2I.FTZ.U32.TRUNC.NTZ R3, R3 ;  /* 0x0000000300037305 */ /* 0x000e24000021f000 */
[----:B0-----:R-:W-:-:S04]  /*12230*/  IMAD.MOV R10, RZ, RZ, -R3 ;  /* 0x000000ffff0a7224 */ /* 0x001fc800078e0a03 */
[----:B------:R-:W-:Y:S01]  /*12240*/  IMAD.MOV.U32 R9, RZ, RZ, R10 ;  /* 0x000000ffff097224 */ /* 0x000fe200078e000a */
[----:B------:R-:W-:-:S03]  /*12250*/  IABS R10, R15 ;  /* 0x0000000f000a7213 */ /* 0x000fc60000000000 */
[----:B------:R-:W-:-:S04]  /*12260*/  IMAD R9, R9, R8, RZ ;  /* 0x0000000809097224 */ /* 0x000fc800078e02ff */
[----:B------:R-:W-:-:S04]  /*12270*/  IMAD.HI.U32 R2, R3, R9, R2 ;  /* 0x0000000903027227 */ /* 0x000fc800078e0002 */
[----:B------:R-:W-:Y:S02]  /*12280*/  IMAD.MOV R3, RZ, RZ, -R10 ;  /* 0x000000ffff037224 */ /* 0x000fe400078e0a0a */
        /* <DEDUP_REMOVED lines=8> */
[----:B------:R-:W-:Y:S01]  /*12310*/  ISETP.GE.AND P2, PT, R3, RZ, PT ;  /* 0x000000ff0300720c */ /* 0x000fe20003f46270 */
[----:B------:R-:W-:-:S06]  /*12320*/  IMAD.IADD R3, R6, 0x1, R13 ;  /* 0x0000000106037824 */ /* 0x000fcc00078e020d */
[----:B------:R-:W-:-:S06]  /*12330*/  @P0 VIADD R2, R2, 0x1 ;  /* 0x0000000102020836 */ /* 0x000fcc0000000000 */
[----:B------:R-:W-:Y:S01]  /*12340*/  @!P2 IMAD.MOV R2, RZ, RZ, -R2 ;  /* 0x000000ffff02a224 */ /* 0x000fe200078e0a02 */
[----:B------:R-:W-:-:S04]  /*12350*/  @!P1 LOP3.LUT R2, RZ, R15, RZ, 0x33, !PT ;  /* 0x0000000fff029212 */ /* 0x000fc800078e33ff */
[----:B------:R-:W-:Y:S01]  /*12360*/  LOP3.LUT R25, RZ, R2, RZ, 0x33, !PT ;  /* 0x00000002ff197212 */ /* 0x000fe200078e33ff */
[----:B------:R-:W-:-:S04]  /*12370*/  IMAD R26, R2, R26, R3 ;  /* 0x0000001a021a7224 */ /* 0x000fc800078e0203 */
[----:B------:R-:W-:Y:S01]  /*12380*/  IMAD.IADD R25, R4, 0x1, R25 ;  /* 0x0000000104197824 */ /* 0x000fe200078e0219 */
[----:B------:R-:W-:Y:S06]  /*12390*/  BRA `(.L_x_1355) ;  /* 0x0000000000147947 */ /* 0x000fec0003800000 */
.L_x_1350:
[----:B------:R-:W-:Y:S01]  /*123a0*/  ULDC UR4, c[0x0][0xc3c] ;  /* 0x00030f0000047ab9 */ /* 0x000fe20000000800 */
[----:B------:R-:W-:Y:S02]  /*123b0*/  IMAD.MOV.U32 R25, RZ, RZ, RZ ;  /* 0x000000ffff197224 */ /* 0x000fe400078e00ff */
[----:B------:R-:W-:Y:S02]  /*123c0*/  IMAD.U32 R24, RZ, RZ, UR6 ;  /* 0x00000006ff187e24 */ /* 0x000fe4000f8e00ff */
[----:B------:R-:W-:Y:S02]  /*123d0*/  IMAD.MOV.U32 R26, RZ, RZ, RZ ;  /* 0x000000ffff1a7224 */ /* 0x000fe400078e00ff */
[----:B------:R-:W-:-:S07]  /*123e0*/  IMAD.U32 R27, RZ, RZ, UR4 ;  /* 0x00000004ff1b7e24 */ /* 0x000fce000f8e00ff */
.L_x_1355:
[----:B------:R-:W-:-:S13]  /*123f0*/  ISETP.NE.AND P0, PT, R5, RZ, PT ;  /* 0x000000ff0500720c */ /* 0x000fda0003f05270 */
[----:B------:R-:W0:Y:S01]  /*12400*/  @!P0 S2R R3, SR_CgaCtaId ;  /* 0x0000000000038919 */ /* 0x000e220000008800 */
[----:B------:R-:W-:-:S04]  /*12410*/  @!P0 MOV R2, 0x400 ;  /* 0x0000040000028802 */ /* 0x000fc80000000f00 */
[----:B0-----:R-:W-:-:S05]  /*12420*/  @!P0 LEA R2, R3, R2, 0x18 ;  /* 0x0000000203028211 */ /* 0x001fca00078ec0ff */
[----:B------:R1:W-:Y:S01]  /*12430*/  @!P0 STS.128 [R2+0x308d0], R24 ;  /* 0x0308d01802008388 */ /* 0x0003e20000000c00 */
[----:B------:R-:W-:Y:S06]  /*12440*/  BAR.ARV 0x5, 0x180 ;  /* 0x0146000000007b1d */ /* 0x000fec0000002000 */
.L_x_1348:
[----:B------:R2:W-:Y:S01]  /*12450*/  STL [R1+0x24], RZ ;  /* 0x000024ff01007387 */ /* 0x0005e20000100800 */
[----:B------:R-:W-:Y:S01]  /*12460*/  ULDC UR4, c[0x0][0xc3c] ;  /* 0x00030f0000047ab9 */ /* 0x000fe20000000800 */
[----:B------:R-:W-:Y:S01]  /*12470*/  IMAD.MOV.U32 R28, RZ, RZ, 0x1 ;  /* 0x00000001ff1c7424 */ /* 0x000fe200078e00ff */
[----:B0-----:R-:W-:Y:S01]  /*12480*/  ISETP.GE.AND P0, PT, R27, UR4, PT ;  /* 0x000000041b007c0c */ /* 0x001fe2000bf06270 */
[----:B------:R-:W-:-:S12]  /*12490*/  IMAD.MOV.U32 R23, RZ, RZ, RZ ;  /* 0x000000ffff177224 */ /* 0x000fd800078e00ff */
[----:B--2---:R-:W-:Y:S05]  /*124a0*/  @P0 BRA `(.L_x_1356) ;  /* 0x0000004c004c0947 */ /* 0x004fea0003800000 */
[----:B------:R-:W2:Y:S01]  /*124b0*/  LDL R4, [R1+0x10] ;  /* 0x0000100001047983 */ /* 0x000ea20000100800 */
[----:B------:R-:W0:Y:S01]  /*124c0*/  S2UR UR5, SR_CgaCtaId ;  /* 0x00000000000579c3 */ /* 0x000e220000008800 */
[C---:B------:R-:W-:Y:S01]  /*124d0*/  IMAD.SHL.U32 R32, R0.reuse, 0x8, RZ ;  /* 0x0000000800207824 */ /* 0x040fe200078e00ff */
[----:B------:R-:W-:Y:S01]  /*124e0*/  UMOV UR4, 0x400 ;  /* 0x0000040000047882 */ /* 0x000fe20000000000 */
[----:B-1----:R-:W-:Y:S01]  /*124f0*/  LOP3.LUT R2, R0, 0x7f, RZ, 0xc0, !PT ;  /* 0x0000007f00027812 */ /* 0x002fe200078ec0ff */
[----:B------:R-:W-:Y:S01]  /*12500*/  BSSY B8, `(.L_x_1356) ;  /* 0x00004cd000087945 */ /* 0x000fe20003800000 */
[----:B------:R-:W-:Y:S01]  /*12510*/  IMAD.MOV.U32 R28, RZ, RZ, 0x1 ;  /* 0x00000001ff1c7424 */ /* 0x000fe200078e00ff */
[----:B------:R-:W-:Y:S01]  /*12520*/  LOP3.LUT R3, R32, 0x1f8, RZ, 0xc0, !PT ;  /* 0x000001f820037812 */ /* 0x000fe200078ec0ff */
[----:B------:R-:W-:Y:S01]  /*12530*/  IMAD.MOV.U32 R23, RZ, RZ, RZ ;  /* 0x000000ffff177224 */ /* 0x000fe200078e00ff */
[----:B------:R-:W-:Y:S01]  /*12540*/  SHF.R.U32.HI R2, RZ, 0x3, R2 ;  /* 0x00000003ff027819 */ /* 0x000fe20000011602 */
[----:B------:R-:W-:Y:S01]  /*12550*/  ULDC UR38, c[0x0][0xc] ;  /* 0x0000030000267ab9 */ /* 0x000fe20000000800 */
[----:B------:R-:W-:Y:S01]  /*12560*/  LOP3.LUT R3, R3, 0x38, R0, 0x78, !PT ;  /* 0x0000003803037812 */ /* 0x000fe200078e7800 */
[----:B------:R-:W-:-:S03]  /*12570*/  IMAD.SHL.U32 R0, R0, 0x10, RZ ;  /* 0x0000001000007824 */ /* 0x000fc600078e00ff */
[----:B------:R-:W-:Y:S02]  /*12580*/  LOP3.LUT R36, R3, 0x200, R32, 0xf8, !PT ;  /* 0x0000020003247812 */ /* 0x000fe400078ef820 */
[----:B------:R-:W-:Y:S02]  /*12590*/  LOP3.LUT R32, R32, 0x38, RZ, 0xc0, !PT ;  /* 0x0000003820207812 */ /* 0x000fe400078ec0ff */
[----:B------:R-:W-:Y:S02]  /*125a0*/  LOP3.LUT R0, R2, 0x70, R0, 0xf8, !PT ;  /* 0x0000007002007812 */ /* 0x000fe400078ef800 */
[C---:B------:R-:W-:Y:S02]  /*125b0*/  LOP3.LUT R34, R32.reuse, 0x40, RZ, 0xfc, !PT ;  /* 0x0000004020227812 */ /* 0x040fe400078efcff */
[----:B------:R-:W-:Y:S01]  /*125c0*/  LOP3.LUT R33, R32, 0x80, RZ, 0xfc, !PT ;  /* 0x0000008020217812 */ /* 0x000fe200078efcff */
[----:B0-----:R-:W-:-:S06]  /*125d0*/  ULEA UR4, UR5, UR4, 0x18 ;  /* 0x0000000405047291 */ /* 0x001fcc000f8ec03f */
[----:B------:R-:W-:-:S04]  /*125e0*/  IMAD.U32 R17, RZ, RZ, UR4 ;  /* 0x00000004ff117e24 */ /* 0x000fc8000f8e00ff */
[----:B------:R-:W-:Y:S01]  /*125f0*/  IMAD R37, R36, 0x2, R17 ;  /* 0x0000000224257824 */ /* 0x000fe200078e0211 */
[----:B--2---:R-:W-:-:S05]  /*12600*/  LOP3.LUT R4, R4, 0x2, RZ, 0xfc, !PT ;  /* 0x0000000204047812 */ /* 0x004fca00078efcff */
[----:B------:R0:W-:Y:S04]  /*12610*/  STL [R1+0x28], R4 ;  /* 0x0000280401007387 */ /* 0x0001e80000100800 */
[----:B------:R0:W-:Y:S02]  /*12620*/  STL [R1+0x24], RZ ;  /* 0x000024ff01007387 */ /* 0x0001e40000100800 */
.L_x_1427:
[----:B------:R-:W-:Y:S05]  /*12630*/  YIELD ;  /* 0x0000000000007946 */ /* 0x000fea0003800000 */
[----:B------:R-:W-:Y:S01]  /*12640*/  ULDC.64 UR4, c[0x0][0xa28] ;  /* 0x00028a0000047ab9 */ /* 0x000fe20000000a00 */
[----:B------:R-:W-:Y:S01]  /*12650*/  IMAD.MOV.U32 R19, RZ, RZ, RZ ;  /* 0x000000ffff137224 */ /* 0x000fe200078e00ff */
[----:B------:R-:W-:-:S04]  /*12660*/  ISETP.NE.U32.AND P0, PT, RZ, UR4, PT ;  /* 0x00000004ff007c0c */ /* 0x000fc8000bf05070 */
[----:B------:R-:W-:Y:S01]  /*12670*/  ISETP.NE.AND.EX P0, PT, RZ, UR5, PT, P0 ;  /* 0x00000005ff007c0c */ /* 0x000fe2000bf05300 */
[----:B------:R-:W-:-:S12]  /*12680*/  ULDC.64 UR4, c[0x0][0xa18] ;  /* 0x0002860000047ab9 */ /* 0x000fd80000000a00 */
[----:B-1----:R-:W1:Y:S02]  /*12690*/  @P0 LDC.64 R2, c[0x0][0xa28] ;  /* 0x00028a00ff020b82 */ /* 0x002e640000000a00 */
[----:B-1----:R-:W-:-:S05]  /*126a0*/  @P0 IMAD.WIDE R2, R27, 0x4, R2 ;  /* 0x000000041b020825 */ /* 0x002fca00078e0202 */
[----:B--2---:R1:W2:Y:S01]  /*126b0*/  @P0 LDG.E R19, desc[UR36][R2.64] ;  /* 0x0000002402130981 */ /* 0x0042a2000c1e1900 */
[----:B------:R-:W-:Y:S01]  /*126c0*/  ISETP.NE.U32.AND P0, PT, RZ, UR4, PT ;  /* 0x00000004ff007c0c */ /* 0x000fe2000bf05070 */
[----:B------:R-:W-:Y:S01]  /*126d0*/  IMAD.MOV.U32 R35, RZ, RZ, RZ ;  /* 0x000000ffff237224 */ /* 0x000fe200078e00ff */
[----:B------:R-:W-:Y:S02]  /*126e0*/  LOP3.LUT R16, R16, 0xffffff7f, RZ, 0xc0, !PT ;  /* 0xffffff7f10107812 */ /* 0x000fe400078ec0ff */
[----:B------:R-:W-:Y:S01]  /*126f0*/  ISETP.NE.AND.EX P1, PT, RZ, UR5, PT, P0 ;  /* 0x00000005ff007c0c */ /* 0x000fe2000bf25300 */
[----:B------:R-:W-:Y:S02]  /*12700*/  ULDC.64 UR4, c[0x0][0xa00] ;  /* 0x0002800000047ab9 */ /* 0x000fe40000000a00 */
[----:B------:R-:W-:Y:S01]  /*12710*/  ISETP.NE.U32.AND P0, PT, RZ, UR4, PT ;  /* 0x00000004ff007c0c */ /* 0x000fe2000bf05070 */
[----:B-1----:R-:W1:Y:S03]  /*12720*/  LDC.64 R2, c[0x0][0xa00] ;  /* 0x00028000ff027b82 */ /* 0x002e660000000a00 */
[----:B------:R-:W-:Y:S01]  /*12730*/  ISETP.NE.AND.EX P2, PT, RZ, UR5, PT, P0 ;  /* 0x00000005ff007c0c */ /* 0x000fe2000bf45300 */
[----:B------:R-:W-:-:S05]  /*12740*/  ULDC.64 UR4, c[0x0][0x418] ;  /* 0x0001060000047ab9 */ /* 0x000fca0000000a00 */
[----:B0-----:R-:W0:Y:S07]  /*12750*/  @P1 LDC.64 R4, c[0x0][0xa18] ;  /* 0x00028600ff041b82 */ /* 0x001e2e0000000a00 */
[----:B------:R-:W-:Y:S01]  /*12760*/  @P2 LOP3.LUT R16, R16, 0x80, RZ, 0xfc, !PT ;  /* 0x0000008010102812 */ /* 0x000fe200078efcff */
[----:B-1----:R-:W-:-:S05]  /*12770*/  IMAD.WIDE R2, R27, 0x4, R2 ;  /* 0x000000041b027825 */ /* 0x002fca00078e0202 */
[----:B------:R1:W5:Y:S01]  /*12780*/  @P2 LDG.E R35, desc[UR36][R2.64] ;  /* 0x0000002402232981 */ /* 0x000362000c1e1900 */
[----:B0-----:R-:W-:-:S05]  /*12790*/  @P1 IMAD.WIDE R4, R27, 0x4, R4 ;  /* 0x000000041b041825 */ /* 0x001fca00078e0204 */
[----:B------:R1:W5:Y:S01]  /*127a0*/  @P1 LDG.E R29, desc[UR36][R4.64] ;  /* 0x00000024041d1981 */ /* 0x000362000c1e1900 */
[----:B------:R-:W-:-:S03]  /*127b0*/  UISETP.NE.U32.AND UP0, UPT, UR4, URZ, UPT ;  /* 0x0000003f0400728c */ /* 0x000fc6000bf05070 */
[----:B------:R-:W-:Y:S01]  /*127c0*/  ULDC UR4, c[0x0][0x424] ;  /* 0x0001090000047ab9 */ /* 0x000fe20000000800 */
[----:B------:R-:W-:-:S03]  /*127d0*/  UISETP.NE.AND.EX UP0, UPT, UR5, URZ, UPT, UP0 ;  /* 0x0000003f0500728c */ /* 0x000fc6000bf05300 */
[----:B------:R-:W-:Y:S01]  /*127e0*/  ULDC UR5, c[0x0][0x2f0] ;  /* 0x0000bc0000057ab9 */ /* 0x000fe20000000800 */
[----:B------:R-:W-:-:S04]  /*127f0*/  USEL UR4, UR4, 0x1, UP0 ;  /* 0x0000000104047887 */ /* 0x000fc80008000000 */
[----:B------:R-:W-:-:S06]  /*12800*/  UIMAD UR4, UR4, UR5, URZ ;  /* 0x00000005040472a4 */ /* 0x000fcc000f8e023f */
[----:B------:R-:W-:Y:S01]  /*12810*/  IMAD.U32 R0, RZ, RZ, UR4 ;  /* 0x00000004ff007e24 */ /* 0x000fe2000f8e00ff */
[----:B--2---:R1:W-:Y:S01]  /*12820*/  STL [R1+0x4], R19 ;  /* 0x0000041301007387 */ /* 0x0043e20000100800 */
[----:B---3--:R-:W-:Y:S05]  /*12830*/  @P1 BRA `(.L_x_1357) ;  /* 0x0000000000181947 */ /* 0x008fea0003800000 */
[----:B------:R-:W-:Y:S02]  /*12840*/  ULDC UR4, c[0x0][0x288] ;  /* 0x0000a20000047ab9 */ /* 0x000fe40000000800 */
[----:B-----5:R-:W-:Y:S01]  /*12850*/  IMAD.U32 R29, RZ, RZ, UR4 ;  /* 0x00000004ff1d7e24 */ /* 0x020fe2000f8e00ff */
[----:B------:R-:W-:Y:S06]  /*12860*/  @!P2 BRA `(.L_x_1357) ;  /* 0x00000000000ca947 */ /* 0x000fec0003800000 */
[----:B-1----:R-:W2:Y:S04]  /*12870*/  LDG.E R4, desc[UR36][R2.64] ;  /* 0x0000002402047981 */ /* 0x002ea8000c1e1900 */
[----:B------:R-:W2:Y:S02]  /*12880*/  LDG.E R29, desc[UR36][R2.64+0x4] ;  /* 0x00000424021d7981 */ /* 0x000ea4000c1e1900 */
[----:B--2---:R-:W-:-:S07]  /*12890*/  IMAD.IADD R29, R29, 0x1, -R4 ;  /* 0x000000011d1d7824 */ /* 0x004fce00078e0a04 */
.L_x_1357:
[----:B------:R-:W-:Y:S02]  /*128a0*/  ULDC.64 UR4, c[0x0][0xa20] ;  /* 0x0002880000047ab9 */ /* 0x000fe40000000a00 */
[----:B------:R-:W-:-:S04]  /*128b0*/  ISETP.NE.U32.AND P0, PT, RZ, UR4, PT ;  /* 0x00000004ff007c0c */ /* 0x000fc8000bf05070 */
[----:B------:R-:W-:-:S13]  /*128c0*/  ISETP.NE.AND.EX P0, PT, RZ, UR5, PT, P0 ;  /* 0x00000005ff007c0c */ /* 0x000fda000bf05300 */
[----:B------:R-:W-:Y:S05]  /*128d0*/  @!P0 BRA `(.L_x_1358) ;  /* 0x0000000000108947 */ /* 0x000fea0003800000 */
[----:B-1----:R-:W0:Y:S02]  /*128e0*/  LDC.64 R2, c[0x0][0xa20] ;  /* 0x00028800ff027b82 */ /* 0x002e240000000a00 */
[----:B0-----:R-:W-:-:S05]  /*128f0*/  IMAD.WIDE R2, R27, 0x4, R2 ;  /* 0x000000041b027825 */ /* 0x001fca00078e0202 */
[----:B------:R0:W5:Y:S01]  /*12900*/  LDG.E R0, desc[UR36][R2.64] ;  /* 0x0000002402007981 */ /* 0x000162000c1e1900 */
[----:B------:R-:W-:Y:S05]  /*12910*/  BRA `(.L_x_1359) ;  /* 0x0000000000247947 */ /* 0x000fea0003800000 */
.L_x_1358:
[----:B------:R-:W-:Y:S02]  /*12920*/  ULDC.64 UR4, c[0x0][0xa08] ;  /* 0x0002820000047ab9 */ /* 0x000fe40000000a00 */
[----:B------:R-:W-:-:S04]  /*12930*/  ISETP.NE.U32.AND P0, PT, RZ, UR4, PT ;  /* 0x00000004ff007c0c */ /* 0x000fc8000bf05070 */
[----:B------:R-:W-:-:S13]  /*12940*/  ISETP.NE.AND.EX P0, PT, RZ, UR5, PT, P0 ;  /* 0x00000005ff007c0c */ /* 0x000fda000bf05300 */
[----:B------:R-:W-:Y:S05]  /*12950*/  @!P0 BRA `(.L_x_1359) ;  /* 0x0000000000148947 */ /* 0x000fea0003800000 */
[----:B-1----:R-:W0:Y:S02]  /*12960*/  LDC.64 R2, c[0x0][0xa08] ;  /* 0x00028200ff027b82 */ /* 0x002e240000000a00 */
[----:B0-----:R-:W-:-:S05]  /*12970*/  IMAD.WIDE R2, R27, 0x4, R2 ;  /* 0x000000041b027825 */ /* 0x001fca00078e0202 */
[----:B------:R-:W2:Y:S04]  /*12980*/  LDG.E R0, desc[UR36][R2.64] ;  /* 0x0000002402007981 */ /* 0x000ea8000c1e1900 */
[----:B------:R-:W2:Y:S02]  /*12990*/  LDG.E R5, desc[UR36][R2.64+0x4] ;  /* 0x0000042402057981 */ /* 0x000ea4000c1e1900 */
[----:B--2---:R-:W-:-:S07]  /*129a0*/  IMAD.IADD R0, R5, 0x1, -R0 ;  /* 0x0000000105007824 */ /* 0x004fce00078e0a00 */
.L_x_1359:
[----:B01----:R-:W0:Y:S01]  /*129b0*/  LDC R2, c[0x0][0x448] ;  /* 0x00011200ff027b82 */ /* 0x003e220000000800 */
[----:B-----5:R-:W-:Y:S01]  /*129c0*/  IMAD.IADD R30, R0, 0x1, -R19 ;  /* 0x00000001001e7824 */ /* 0x020fe200078e0a13 */
[----:B------:R-:W-:Y:S01]  /*129d0*/  LOP3.LUT R16, R16, 0xffffffbf, RZ, 0xc0, !PT ;  /* 0xffffffbf10107812 */ /* 0x000fe200078ec0ff */
[----:B------:R-:W-:-:S03]  /*129e0*/  IMAD.SHL.U32 R25, R25, 0x80, RZ ;  /* 0x0000008019197824 */ /* 0x000fc600078e00ff */
[----:B------:R1:W-:Y:S01]  /*129f0*/  STL [R1], R30 ;  /* 0x0000001e01007387 */ /* 0x0003e20000100800 */
[----:B------:R-:W-:Y:S01]  /*12a00*/  VIADD R4, R25, 0x7f ;  /* 0x0000007f19047836 */ /* 0x000fe20000000000 */
[----:B0-----:R-:W-:Y:S02]  /*12a10*/  ISETP.NE.AND P2, PT, R2, 0x1, PT ;  /* 0x000000010200780c */ /* 0x001fe40003f45270 */
[----:B------:R-:W0:Y:S11]  /*12a20*/  LDC.64 R2, c[0x0][0x9e0] ;  /* 0x00027800ff027b82 */ /* 0x000e360000000a00 */
[----:B------:R-:W2:Y:S01]  /*12a30*/  @P2 LDC R5, c[0x0][0x44c] ;  /* 0x00011300ff052b82 */ /* 0x000ea20000000800 */
[----:B------:R-:W-:-:S07]  /*12a40*/  @P2 LOP3.LUT R16, R16, 0x40, RZ, 0xfc, !PT ;  /* 0x0000004010102812 */ /* 0x000fce00078efcff */
[----:B------:R-:W3:Y:S01]  /*12a50*/  @P2 LDC R6, c[0x0][0x450] ;  /* 0x00011400ff062b82 */ /* 0x000ee20000000800 */
[----:B0-----:R-:W-:Y:S01]  /*12a60*/  ISETP.GE.AND P1, PT, R3, 0x1, PT ;  /* 0x000000010300780c */ /* 0x001fe20003f26270 */
[----:B--2---:R-:W-:-:S05]  /*12a70*/  @P2 IMAD.HI.U32 R5, R4, R5, RZ ;  /* 0x0000000504052227 */ /* 0x004fca00078e00ff */
[----:B---3--:R-:W-:Y:S02]  /*12a80*/  @P2 SHF.R.U32.HI R4, RZ, R6, R5 ;  /* 0x00000006ff042219 */ /* 0x008fe40000011605 */
[----:B------:R-:W-:-:S05]  /*12a90*/  IADD3 R5, R30, 0x1, -R29 ;  /* 0x000000011e057810 */ /* 0x000fca0007ffe81d */
[----:B------:R-:W-:-:S04]  /*12aa0*/  IMAD.IADD R7, R5, 0x1, R4 ;  /* 0x0000000105077824 */ /* 0x000fc800078e0204 */
[----:B------:R-:W-:Y:S01]  /*12ab0*/  IMAD.IADD R2, R7, 0x1, R2 ;  /* 0x0000000107027824 */ /* 0x000fe200078e0202 */
[----:B-1----:R-:W-:Y:S06]  /*12ac0*/  @!P1 BRA `(.L_x_1360) ;  /* 0x0000000000489947 */ /* 0x002fec0003800000 */
[C---:B------:R-:W-:Y:S01]  /*12ad0*/  ISETP.GT.AND P0, PT, R7.reuse, RZ, PT ;  /* 0x000000ff0700720c */ /* 0x040fe20003f04270 */
[----:B------:R-:W-:Y:S01]  /*12ae0*/  BSSY B0, `(.L_x_1361) ;  /* 0x000000e000007945 */ /* 0x000fe20003800000 */
[----:B------:R-:W-:-:S11]  /*12af0*/  VIADD R0, R7, 0xffffffff ;  /* 0xffffffff07007836 */ /* 0x000fd60000000000 */
        /* <DEDUP_REMOVED lines=8> */
.L_x_1362:
[----:B------:R-:W-:-:S13]  /*12b80*/  ISETP.NE.AND P0, PT, R3, 0x1, PT ;  /* 0x000000010300780c */ /* 0x000fda0003f05270 */
[----:B------:R-:W0:Y:S02]  /*12b90*/  @P0 LDC.64 R4, c[0x0][0x9e8] ;  /* 0x00027a00ff040b82 */ /* 0x000e240000000a00 */
[----:B0-----:R-:W-:-:S05]  /*12ba0*/  @P0 IMAD.HI.U32 R4, R0, R4, RZ ;  /* 0x0000000400040227 */ /* 0x001fca00078e00ff */
[----:B------:R-:W-:-:S07]  /*12bb0*/  @P0 SHF.R.U32.HI R0, RZ, R5, R4 ;  /* 0x00000005ff000219 */ /* 0x000fce0000011604 */
.L_x_1363:
[----:B------:R-:W-:Y:S05]  /*12bc0*/  BSYNC B0 ;  /* 0x0000000000007941 */ /* 0x000fea0003800000 */
.L_x_1361:
[----:B------:R-:W-:-:S05]  /*12bd0*/  IMAD R5, R0, R3, R3 ;  /* 0x0000000300057224 */ /* 0x000fca00078e0203 */
[----:B------:R-:W-:-:S07]  /*12be0*/  VIMNMX R2, R2, R5, PT ;  /* 0x0000000502027248 */ /* 0x000fce0003fe0100 */
.L_x_1360:
[----:B------:R-:W0:Y:S01]  /*12bf0*/  @P2 LDC R4, c[0x0][0x44c] ;  /* 0x00011300ff042b82 */ /* 0x000e220000000800 */
[----:B------:R-:W-:Y:S01]  /*12c00*/  VIADD R2, R2, 0x5f ;  /* 0x0000005f02027836 */ /* 0x000fe20000000000 */
[----:B------:R-:W-:Y:S01]  /*12c10*/  ULDC UR4, c[0x0][0x9dc] ;  /* 0x0002770000047ab9 */ /* 0x000fe20000000800 */
[----:B------:R-:W-:-:S05]  /*12c20*/  IMAD.MOV.U32 R0, RZ, RZ, R25 ;  /* 0x000000ffff007224 */ /* 0x000fca00078e0019 */
[----:B------:R-:W1:Y:S01]  /*12c30*/  @P2 LDC R5, c[0x0][0x450] ;  /* 0x00011400ff052b82 */ /* 0x000e620000000800 */
[----:B0-----:R-:W-:-:S05]  /*12c40*/  @P2 IMAD.HI.U32 R4, R25, R4, RZ ;  /* 0x0000000419042227 */ /* 0x001fca00078e00ff */
[----:B-1----:R-:W-:Y:S01]  /*12c50*/  @P2 SHF.R.U32.HI R0, RZ, R5, R4 ;  /* 0x00000005ff002219 */ /* 0x002fe20000011604 */
[----:B------:R-:W-:-:S04]  /*12c60*/  IMAD.HI R4, R2, 0x2aaaaaab, RZ ;  /* 0x2aaaaaab02047827 */ /* 0x000fc800078e02ff */
[----:B------:R-:W-:Y:S01]  /*12c70*/  VIADD R2, R30, 0x5f ;  /* 0x0000005f1e027836 */ /* 0x000fe20000000000 */
[----:B------:R-:W-:-:S03]  /*12c80*/  SHF.R.U32.HI R5, RZ, 0x1f, R4 ;  /* 0x0000001fff057819 */ /* 0x000fc60000011604 */
[----:B------:R-:W-:Y:S01]  /*12c90*/  IMAD.HI R2, R2, 0x2aaaaaab, RZ ;  /* 0x2aaaaaab02027827 */ /* 0x000fe200078e02ff */
[----:B------:R-:W-:-:S04]  /*12ca0*/  LEA.HI.SX32 R4, R4, R5, 0x1c ;  /* 0x0000000504047211 */ /* 0x000fc800078fe2ff */
[----:B------:R-:W-:-:S04]  /*12cb0*/  SHF.R.U32.HI R5, RZ, 0x1f, R2 ;  /* 0x0000001fff057819 */ /* 0x000fc80000011602 */
[----:B------:R-:W-:Y:S02]  /*12cc0*/  LEA.HI.SX32 R5, R2, R5, 0x1c ;  /* 0x0000000502057211 */ /* 0x000fe400078fe2ff */
[----:B------:R-:W-:Y:S02]  /*12cd0*/  IADD3 R2, R0, R30, -R29 ;  /* 0x0000001e00027210 */ /* 0x000fe40007ffe81d */
[----:B------:R-:W-:-:S03]  /*12ce0*/  VIMNMX R22, R5, R4, PT ;  /* 0x0000000405167248 */ /* 0x000fc60003fe0100 */
[----:B------:R-:W-:Y:S02]  /*12cf0*/  VIADD R0, R2, -UR4 ;  /* 0x8000000402007c36 */ /* 0x000fe40008000000 */
[----:B------:R0:W-:Y:S01]  /*12d00*/  STL [R1+0x20], R22 ;  /* 0x0000201601007387 */ /* 0x0001e20000100800 */
[----:B------:R-:W-:Y:S05]  /*12d10*/  @!P1 BRA `(.L_x_1364) ;  /* 0x0000000000449947 */ /* 0x000fea0003800000 */
[----:B------:R-:W-:Y:S01]  /*12d20*/  ISETP.GT.AND P0, PT, R2, -0x1, PT ;  /* 0xffffffff0200780c */ /* 0x000fe20003f04270 */
[----:B------:R-:W-:-:S12]  /*12d30*/  BSSY B0, `(.L_x_1365) ;  /* 0x000000d000007945 */ /* 0x000fd80003800000 */
[----:B------:R-:W-:Y:S05]  /*12d40*/  @P0 BRA `(.L_x_1366) ;  /* 0x00000000001c0947 */ /* 0x000fea0003800000 */
[----:B------:R-:W-:Y:S02]  /*12d50*/  ISETP.NE.AND P0, PT, R3, 0x1, PT ;  /* 0x000000010300780c */ /* 0x000fe40003f05270 */
[----:B------:R-:W-:-:S11]  /*12d60*/  LOP3.LUT R7, RZ, R2, RZ, 0x33, !PT ;  /* 0x00000002ff077212 */ /* 0x000fd600078e33ff */
[----:B------:R-:W1:Y:S02]  /*12d70*/  @P0 LDC.64 R4, c[0x0][0x9e8] ;  /* 0x00027a00ff040b82 */ /* 0x000e640000000a00 */
[----:B-1----:R-:W-:-:S05]  /*12d80*/  @P0 IMAD.HI.U32 R4, R7, R4, RZ ;  /* 0x0000000407040227 */ /* 0x002fca00078e00ff */
[----:B------:R-:W-:-:S04]  /*12d90*/  @P0 SHF.R.U32.HI R7, RZ, R5, R4 ;  /* 0x00000005ff070219 */ /* 0x000fc80000011604 */
[----:B------:R-:W-:Y:S01]  /*12da0*/  LOP3.LUT R2, RZ, R7, RZ, 0x33, !PT ;  /* 0x00000007ff027212 */ /* 0x000fe200078e33ff */
[----:B------:R-:W-:Y:S06]  /*12db0*/  BRA `(.L_x_1367) ;  /* 0x0000000000107947 */ /* 0x000fec0003800000 */
.L_x_1366:
[----:B------:R-:W-:-:S13]  /*12dc0*/  ISETP.NE.AND P0, PT, R3, 0x1, PT ;  /* 0x000000010300780c */ /* 0x000fda0003f05270 */
[----:B------:R-:W1:Y:S02]  /*12dd0*/  @P0 LDC.64 R4, c[0x0][0x9e8] ;  /* 0x00027a00ff040b82 */ /* 0x000e640000000a00 */
[----:B-1----:R-:W-:-:S05]  /*12de0*/  @P0 IMAD.HI.U32 R4, R2, R4, RZ ;  /* 0x0000000402040227 */ /* 0x002fca00078e00ff */
[----:B------:R-:W-:-:S07]  /*12df0*/  @P0 SHF.R.U32.HI R2, RZ, R5, R4 ;  /* 0x00000005ff020219 */ /* 0x000fce0000011604 */
.L_x_1367:
[----:B------:R-:W-:Y:S05]  /*12e00*/  BSYNC B0 ;  /* 0x0000000000007941 */ /* 0x000fea0003800000 */
.L_x_1365:
[----:B------:R-:W-:-:S05]  /*12e10*/  IMAD R3, R2, R3, RZ ;  /* 0x0000000302037224 */ /* 0x000fca00078e02ff */
[----:B------:R-:W-:-:S07]  /*12e20*/  VIMNMX R0, R0, R3, !PT ;  /* 0x0000000300007248 */ /* 0x000fce0007fe0100 */
.L_x_1364:
[----:B------:R-:W-:Y:S01]  /*12e30*/  IMAD.HI R0, R0, 0x2aaaaaab, RZ ;  /* 0x2aaaaaab00007827 */ /* 0x000fe200078e02ff */
[----:B------:R-:W-:Y:S04]  /*12e40*/  BSSY B7, `(.L_x_1368) ;  /* 0x0000377000077945 */ /* 0x000fe80003800000 */
[----:B------:R-:W-:-:S04]  /*12e50*/  SHF.R.U32.HI R3, RZ, 0x1f, R0 ;  /* 0x0000001fff037819 */ /* 0x000fc80000011600 */
[----:B------:R-:W-:-:S04]  /*12e60*/  LEA.HI.SX32 R3, R0, R3, 0x1c ;  /* 0x0000000300037211 */ /* 0x000fc800078fe2ff */
[----:B------:R-:W-:-:S04]  /*12e70*/  VIMNMX R2, RZ, R3, !PT ;  /* 0x00000003ff027248 */ /* 0x000fc80007fe0100 */
[----:B------:R-:W-:Y:S01]  /*12e80*/  ISETP.GT.AND P0, PT, R22, R2, PT ;  /* 0x000000021600720c */ /* 0x000fe20003f04270 */
[----:B------:R1:W-:-:S12]  /*12e90*/  STL [R1+0x8], R2 ;  /* 0x0000080201007387 */ /* 0x0003d80000100800 */
[----:B-1----:R-:W-:Y:S05]  /*12ea0*/  @P0 BRA `(.L_x_1369) ;  /* 0x0000000000440947 */ /* 0x002fea0003800000 */
[----:B------:R-:W1:Y:S02]  /*12eb0*/  S2R R2, SR_TID.X ;  /* 0x0000000000027919 */ /* 0x000e640000002100 */
[----:B-1----:R-:W-:-:S04]  /*12ec0*/  LOP3.LUT R2, R2, 0x7f, RZ, 0xc0, !PT ;  /* 0x0000007f02027812 */ /* 0x002fc800078ec0ff */
[----:B------:R-:W-:-:S13]  /*12ed0*/  ISETP.NE.AND P0, PT, R2, RZ, PT ;  /* 0x000000ff0200720c */ /* 0x000fda0003f05270 */
[----:B------:R-:W-:Y:S05]  /*12ee0*/  @P0 BRA `(.L_x_1370) ;  /* 0x0000003400b00947 */ /* 0x000fea0003800000 */
[----:B------:R-:W1:Y:S01]  /*12ef0*/  S2R R5, SR_LANEID ;  /* 0x0000000000057919 */ /* 0x000e620000000000 */
[----:B------:R-:W-:Y:S01]  /*12f00*/  VOTEU.ANY UR4, UPT, PT ;  /* 0x0000000000047886 */ /* 0x000fe200038e0100 */
[----:B------:R-:W2:Y:S01]  /*12f10*/  LDC.64 R2, c[0x0][0xc60] ;  /* 0x00031800ff027b82 */ /* 0x000ea20000000a00 */
[----:B------:R-:W1:Y:S02]  /*12f20*/  FLO.U32 R0, UR4 ;  /* 0x0000000400007d00 */ /* 0x000e6400080e0000 */
[----:B-1----:R-:W-:-:S06]  /*12f30*/  ISETP.EQ.U32.AND P0, PT, R0, R5, PT ;  /* 0x000000050000720c */ /* 0x002fcc0003f02070 */
[----:B------:R-:W2:Y:S07]  /*12f40*/  POPC R5, UR4 ;  /* 0x0000000400057d09 */ /* 0x000eae0008000000 */
[----:B--2---:R-:W2:Y:S01]  /*12f50*/  @P0 ATOMG.E.ADD.STRONG.GPU PT, R3, desc[UR36][R2.64], R5 ;  /* 0x00000005020309a8 */ /* 0x004ea200081ee1e4 */
[----:B------:R-:W1:Y:S02]  /*12f60*/  S2R R4, SR_LTMASK ;  /* 0x0000000000047919 */ /* 0x000e640000003900 */
[----:B-1----:R-:W-:-:S04]  /*12f70*/  LOP3.LUT R4, R4, UR4, RZ, 0xc0, !PT ;  /* 0x0000000404047c12 */ /* 0x002fc8000f8ec0ff */
[----:B------:R-:W1:Y:S01]  /*12f80*/  POPC R7, R4 ;  /* 0x0000000400077309 */ /* 0x000e620000000000 */
[----:B--2---:R-:W1:Y:S02]  /*12f90*/  SHFL.IDX PT, R0, R3, R0, 0x1f ;  /* 0x00001f0003007589 */ /* 0x004e6400000e0000 */
[----:B-1----:R-:W-:Y:S01]  /*12fa0*/  IADD3 R24, R0, UR38, R7 ;  /* 0x0000002600187c10 */ /* 0x002fe2000fffe007 */
[----:B------:R-:W-:Y:S06]  /*12fb0*/  BRA `(.L_x_1370) ;  /* 0x00000034007c7947 */ /* 0x000fec0003800000 */
.L_x_1369:
        /* <DEDUP_REMOVED lines=8> */
[----:B------:R-:W-:Y:S02]  /*13040*/  IMAD.U32 R4, RZ, RZ, UR6 ;  /* 0x00000006ff047e24 */ /* 0x000fe4000f8e00ff */
[----:B------:R-:W1:Y:S01]  /*13050*/  LDC.64 R2, c[0x4][R2] ;  /* 0x0100000002027b82 */ /* 0x000e620000000a00 */
        /* <DEDUP_REMOVED lines=9> */
[----:B01----:R-:W-:Y:S05]  /*130f0*/  CALL.ABS.NOINC R2 ;  /* 0x0000000002007343 */ /* 0x003fea0003c00000 */
.L_x_1372:
[----:B------:R-:W-:Y:S05]  /*13100*/  BSYNC B6 ;  /* 0x0000000000067941 */ /* 0x000fea0003800000 */
.L_x_1371:
        /* <DEDUP_REMOVED lines=9> */
[----:B------:R-:W-:Y:S01]  /*131a0*/  IMAD.U32 R4, RZ, RZ, UR6 ;  /* 0x00000006ff047e24 */ /* 0x000fe2000f8e00ff */
[----:B------:R-:W-:Y:S01]  /*131b0*/  MOV R10, UR4 ;  /* 0x00000004000a7c02 */ /* 0x000fe20008000f00 */
[----:B------:R-:W-:Y:S02]  /*131c0*/  IMAD.U32 R5, RZ, RZ, UR7 ;  /* 0x00000007ff057e24 */ /* 0x000fe4000f8e00ff */
[----:B------:R-:W-:Y:S02]  /*131d0*/  IMAD.U32 R6, RZ, RZ, UR8 ;  /* 0x00000008ff067e24 */ /* 0x000fe4000f8e00ff */
[----:B------:R-:W-:-:S02]  /*131e0*/  IMAD.U32 R7, RZ, RZ, UR9 ;  /* 0x00000009ff077e24 */ /* 0x000fc4000f8e00ff */
[----:B------:R-:W-:Y:S02]  /*131f0*/  IMAD.U32 R11, RZ, RZ, UR5 ;  /* 0x00000005ff0b7e24 */ /* 0x000fe4000f8e00ff */
[----:B------:R-:W-:Y:S02]  /*13200*/  IMAD.MOV.U32 R8, RZ, RZ, 0x70 ;  /* 0x00000070ff087424 */ /* 0x000fe400078e00ff */
[----:B------:R-:W-:Y:S02]  /*13210*/  IMAD.MOV.U32 R12, RZ, RZ, 0x1 ;  /* 0x00000001ff0c7424 */ /* 0x000fe400078e00ff */
[----:B-1----:R-:W-:-:S07]  /*13220*/  IMAD.MOV.U32 R13, RZ, RZ, RZ ;  /* 0x000000ffff0d7224 */ /* 0x002fce00078e00ff */
[----:B------:R-:W-:-:S07]  /*13230*/  LEPC R20, `(.L_x_1375) ;  /* 0x000000001014794e */ /* 0x000fce0000000000 */
[----:B0-2---:R-:W-:Y:S05]  /*13240*/  CALL.ABS.NOINC R2 ;  /* 0x0000000002007343 */ /* 0x005fea0003c00000 */
.L_x_1375:
[----:B------:R0:W1:Y:S01]  /*13250*/  LDC.64 R2, c[0x4][R18] ;  /* 0x0100000012027b82 */ /* 0x0000620000000a00 */
[----:B------:R-:W-:Y:S01]  /*13260*/  ULDC.64 UR6, c[0x4][0x88] ;  /* 0x0100220000067ab9 */ /* 0x000fe20000000a00 */
[----:B------:R-:W-:Y:S01]  /*13270*/  ULDC.64 UR8, c[0x4][0x90] ;  /* 0x0100240000087ab9 */ /* 0x000fe20000000a00 */
[----:B------:R-:W-:Y:S01]  /*13280*/  ULDC.64 UR4, c[0x4][0x18] ;  /* 0x0100060000047ab9 */ /* 0x000fe20000000a00 */
[----:B------:R-:W-:Y:S02]  /*13290*/  IMAD.U32 R4, RZ, RZ, UR6 ;  /* 0x00000006ff047e24 */ /* 0x000fe4000f8e00ff */
[----:B------:R-:W-:Y:S02]  /*132a0*/  IMAD.U32 R5, RZ, RZ, UR7 ;  /* 0x00000007ff057e24 */ /* 0x000fe4000f8e00ff */
[----:B------:R-:W-:Y:S02]  /*132b0*/  IMAD.U32 R6, RZ, RZ, UR8 ;  /* 0x00000008ff067e24 */ /* 0x000fe4000f8e00ff */
[----:B------:R-:W-:-:S02]  /*132c0*/  IMAD.U32 R7, RZ, RZ, UR9 ;  /* 0x00000009ff077e24 */ /* 0x000fc4000f8e00ff */
[----:B------:R-:W-:Y:S02]  /*132d0*/  IMAD.U32 R10, RZ, RZ, UR4 ;  /* 0x00000004ff0a7e24 */ /* 0x000fe4000f8e00ff */
[----:B------:R-:W-:Y:S02]  /*132e0*/  IMAD.U32 R11, RZ, RZ, UR5 ;  /* 0x00000005ff0b7e24 */ /* 0x000fe4000f8e00ff */
[----:B------:R-:W-:Y:S02]  /*132f0*/  IMAD.MOV.U32 R8, RZ, RZ, 0x70 ;  /* 0x00000070ff087424 */ /* 0x000fe400078e00ff */
[----:B------:R-:W-:Y:S02]  /*13300*/  IMAD.MOV.U32 R12, RZ, RZ, 0x1 ;  /* 0x00000001ff0c7424 */ /* 0x000fe400078e00ff */
[----:B0-----:R-:W-:-:S07]  /*13310*/  IMAD.MOV.U32 R13, RZ, RZ, RZ ;  /* 0x000000ffff0d7224 */ /* 0x001fce00078e00ff */
[----:B------:R-:W-:-:S07]  /*13320*/  LEPC R20, `(.L_x_1374) ;  /* 0x000000001014794e */ /* 0x000fce0000000000 */
[----:B-1----:R-:W-:Y:S05]  /*13330*/  CALL.ABS.NOINC R2 ;  /* 0x0000000002007343 */ /* 0x002fea0003c00000 */
.L_x_1374:
[----:B------:R-:W-:Y:S05]  /*13340*/  BSYNC B6 ;  /* 0x0000000000067941 */ /* 0x000fea0003800000 */
.L_x_1373:
[----:B------:R-:W-:Y:S01]  /*13350*/  ULDC.64 UR4, c[0x0][0x9f8] ;  /* 0x00027e0000047ab9 */ /* 0x000fe20000000a00 */
[----:B------:R-:W-:Y:S01]  /*13360*/  IMAD.MOV.U32 R31, RZ, RZ, R27 ;  /* 0x000000ffff1f7224 */ /* 0x000fe200078e001b */
[----:B------:R-:W-:Y:S01]  /*13370*/  ISETP.NE.U32.AND P0, PT, RZ, UR4, PT ;  /* 0x00000004ff007c0c */ /* 0x000fe2000bf05070 */
[----:B------:R-:W1:Y:S01]  /*13380*/  S2R R18, SR_TID.X ;  /* 0x0000000000127919 */ /* 0x000e620000002100 */
[----:B------:R-:W2:Y:S01]  /*13390*/  LDC R6, c[0x0][0x430] ;  /* 0x00010c00ff067b82 */ /* 0x000ea20000000800 */
[----:B0-----:R-:W-:Y:S01]  /*133a0*/  VIADD R22, R22, 0xffffffff ;  /* 0xffffffff16167836 */ /* 0x001fe20000000000 */
[----:B------:R-:W-:Y:S01]  /*133b0*/  ISETP.NE.AND.EX P0, PT, RZ, UR5, PT, P0 ;  /* 0x00000005ff007c0c */ /* 0x000fe2000bf05300 */
[----:B------:R-:W-:-:S12]  /*133c0*/  ULDC UR4, c[0x0][0x2f4] ;  /* 0x0000bd0000047ab9 */ /* 0x000fd80000000800 */
[----:B------:R-:W0:Y:S01]  /*133d0*/  @P0 LDC.64 R2, c[0x0][0x9f8] ;  /* 0x00027e00ff020b82 */ /* 0x000e220000000a00 */
[----:B-1----:R-:W-:-:S04]  /*133e0*/  LOP3.LUT R18, R18, 0x7f, RZ, 0xc0, !PT ;  /* 0x0000007f12127812 */ /* 0x002fc800078ec0ff */
[----:B------:R-:W-:Y:S01]  /*133f0*/  SHF.R.U32.HI R20, RZ, 0x3, R18 ;  /* 0x00000003ff147819 */ /* 0x000fe20000011612 */
[----:B0-----:R-:W-:-:S05]  /*13400*/  @P0 IMAD.WIDE R2, R27, 0x4, R2 ;  /* 0x000000041b020825 */ /* 0x001fca00078e0202 */
[----:B------:R0:W3:Y:S01]  /*13410*/  @P0 LDG.E R31, desc[UR36][R2.64] ;  /* 0x00000024021f0981 */ /* 0x0000e2000c1e1900 */
[----:B--2---:R-:W-:Y:S02]  /*13420*/  ISETP.NE.AND P1, PT, R6, 0x1, PT ;  /* 0x000000010600780c */ /* 0x004fe40003f25270 */
[----:B------:R-:W-:Y:S01]  /*13430*/  LOP3.LUT R16, R16, 0xffffffdf, RZ, 0xc0, !PT ;  /* 0xffffffdf10107812 */ /* 0x000fe200078ec0ff */
[----:B------:R-:W1:Y:S10]  /*13440*/  S2R R18, SR_TID.X ;  /* 0x0000000000127919 */ /* 0x000e740000002100 */
[----:B------:R-:W2:Y:S01]  /*13450*/  @P1 LDC R4, c[0x0][0x434] ;  /* 0x00010d00ff041b82 */ /* 0x000ea20000000800 */
[----:B------:R-:W-:-:S02]  /*13460*/  ISETP.GE.AND P2, PT, R32, UR4, PT ;  /* 0x0000000420007c0c */ /* 0x000fc4000bf46270 */
[----:B------:R-:W-:-:S05]  /*13470*/  @P1 LOP3.LUT R16, R16, 0x20, RZ, 0xfc, !PT ;  /* 0x0000002010101812 */ /* 0x000fca00078efcff */
[----:B------:R-:W4:Y:S01]  /*13480*/  @P1 LDC R0, c[0x0][0x438] ;  /* 0x00010e00ff001b82 */ /* 0x000f220000000800 */
[----:B-1----:R-:W-:-:S05]  /*13490*/  IMAD.SHL.U32 R18, R18, 0x10, RZ ;  /* 0x0000001012127824 */ /* 0x002fca00078e00ff */
[----:B------:R-:W-:-:S05]  /*134a0*/  LOP3.LUT R18, R20, 0x70, R18, 0xf8, !PT ;  /* 0x0000007014127812 */ /* 0x000fca00078ef812 */
[----:B------:R-:W-:-:S05]  /*134b0*/  IMAD R5, R22, 0x60, R18 ;  /* 0x0000006016057824 */ /* 0x000fca00078e0212 */
[C---:B------:R-:W-:Y:S01]  /*134c0*/  ISETP.GE.AND P0, PT, R5.reuse, R30, PT ;  /* 0x0000001e0500720c */ /* 0x040fe20003f06270 */
[----:B------:R-:W-:-:S03]  /*134d0*/  IMAD.IADD R5, R5, 0x1, R19 ;  /* 0x0000000105057824 */ /* 0x000fc600078e0213 */
[----:B------:R-:W-:Y:S01]  /*134e0*/  ISETP.GT.U32.OR P0, PT, R18, 0x5f, P0 ;  /* 0x0000005f1200780c */ /* 0x000fe20000704470 */
[----:B--2---:R-:W-:-:S04]  /*134f0*/  @P1 IMAD.HI.U32 R7, R5, R4, RZ ;  /* 0x0000000405071227 */ /* 0x004fc800078e00ff */
[----:B------:R-:W-:Y:S01]  /*13500*/  IMAD.MOV.U32 R4, RZ, RZ, R5 ;  /* 0x000000ffff047224 */ /* 0x000fe200078e0005 */
[----:B----4-:R-:W-:-:S05]  /*13510*/  @P1 SHF.R.U32.HI R4, RZ, R0, R7 ;  /* 0x00000000ff041219 */ /* 0x010fca0000011607 */
[--C-:B------:R-:W-:Y:S02]  /*13520*/  IMAD.MOV R0, RZ, RZ, -R4.reuse ;  /* 0x000000ffff007224 */ /* 0x100fe400078e0a04 */
[----:B0-----:R-:W0:Y:S02]  /*13530*/  @!P0 LDC.64 R2, c[0x0][0x428] ;  /* 0x00010a00ff028b82 */ /* 0x001e240000000a00 */
[----:B------:R-:W-:Y:S01]  /*13540*/  IMAD R0, R6, R0, R5 ;  /* 0x0000000006007224 */ /* 0x000fe200078e0205 */
[----:B------:R-:W-:Y:S02]  /*13550*/  @!P0 SHF.R.S32.HI R5, RZ, 0x1f, R4 ;  /* 0x0000001fff058819 */ /* 0x000fe40000011404 */
[----:B------:R-:W-:-:S04]  /*13560*/  LOP3.LUT R16, R16, 0xfffffffb, RZ, 0xc0, !PT ;  /* 0xfffffffb10107812 */ /* 0x000fc800078ec0ff */
[----:B------:R-:W-:-:S04]  /*13570*/  @P2 LOP3.LUT R16, R16, 0x4, RZ, 0xfc, !PT ;  /* 0x0000000410102812 */ /* 0x000fc800078efcff */
[----:B------:R-:W-:Y:S01]  /*13580*/  LOP3.LUT R16, R16, 0xfffffffe, RZ, 0xc0, !PT ;  /* 0xfffffffe10107812 */ /* 0x000fe200078ec0ff */
[----:B------:R-:W-:-:S03]  /*13590*/  UMOV UR5, 0xffffffff ;  /* 0xffffffff00057882 */ /* 0x000fc60000000000 */
[----:B------:R-:W-:Y:S02]  /*135a0*/  LOP3.LUT R16, R16, 0xfffffffd, RZ, 0xc0, !PT ;  /* 0xfffffffd10107812 */ /* 0x000fe400078ec0ff */
[----:B---3--:R-:W-:Y:S01]  /*135b0*/  SHF.R.S32.HI R6, RZ, 0x1f, R31 ;  /* 0x0000001fff067819 */ /* 0x008fe2000001141f */
[----:B0-----:R-:W-:-:S04]  /*135c0*/  @!P0 IMAD.WIDE.U32 R4, R31, R2, R4 ;  /* 0x000000021f048225 */ /* 0x001fc800078e0004 */
[----:B------:R0:W-:Y:S02]  /*135d0*/  STL [R1+0xc], R6 ;  /* 0x00000c0601007387 */ /* 0x0001e40000100800 */
[----:B0-----:R-:W-:-:S04]  /*135e0*/  @!P0 IMAD R6, R6, R2, RZ ;  /* 0x0000000206068224 */ /* 0x001fc800078e02ff */
[----:B------:R-:W-:Y:S02]  /*135f0*/  @!P0 IMAD R6, R31, R3, R6 ;  /* 0x000000031f068224 */ /* 0x000fe400078e0206 */
[----:B------:R-:W0:Y:S02]  /*13600*/  @!P0 LDC.64 R2, c[0x0][0x418] ;  /* 0x00010600ff028b82 */ /* 0x000e240000000a00 */
[----:B------:R-:W-:Y:S01]  /*13610*/  @!P0 IMAD.IADD R6, R5, 0x1, R6 ;  /* 0x0000000105068824 */ /* 0x000fe200078e0206 */
[----:B0-----:R-:W-:-:S04]  /*13620*/  @!P0 LEA R2, P1, R4, R2, 0x2 ;  /* 0x0000000204028211 */ /* 0x001fc800078210ff */
[----:B------:R-:W-:Y:S01]  /*13630*/  @!P0 LEA.HI.X R3, R4, R3, R6, 0x2, P1 ;  /* 0x0000000304038211 */ /* 0x000fe200008f1406 */
[----:B------:R-:W-:Y:S01]  /*13640*/  IMAD.MOV.U32 R4, RZ, RZ, RZ ;  /* 0x000000ffff047224 */ /* 0x000fe200078e00ff */
[----:B------:R-:W-:-:S05]  /*13650*/  ISETP.GE.AND P1, PT, R34, UR4, PT ;  /* 0x0000000422007c0c */ /* 0x000fca000bf26270 */
[----:B------:R0:W5:Y:S01]  /*13660*/  @!P0 LDG.E R4, desc[UR36][R2.64] ;  /* 0x0000002402048981 */ /* 0x000162000c1e1900 */
[----:B------:R-:W-:-:S07]  /*13670*/  ISETP.GE.AND P0, PT, R33, UR4, PT ;  /* 0x0000000421007c0c */ /* 0x000fce000bf06270 */
[----:B------:R-:W-:-:S06]  /*13680*/  @P1 LOP3.LUT R16, R16, 0x2, RZ, 0xfc, !PT ;  /* 0x0000000210101812 */ /* 0x000fcc00078efcff */
[----:B------:R-:W-:Y:S01]  /*13690*/  @P0 LOP3.LUT R16, R16, 0x1, RZ, 0xfc, !PT ;  /* 0x0000000110100812 */ /* 0x000fe200078efcff */
[----:B0-----:R-:W-:Y:S06]  /*136a0*/  BRA.DIV UR5, `(.L_x_1376) ;  /* 0x0000004205887947 */ /* 0x001fec000b800000 */
.L_x_1444:
[----:B------:R-:W2:Y:S01]  /*136b0*/  LDL R2, [R1+0x28] ;  /* 0x0000280001027983 */ /* 0x000ea20000100800 */
[----:B------:R-:W-:Y:S02]  /*136c0*/  ISETP.GT.U32.AND P1, PT, R18, 0x5f, PT ;  /* 0x0000005f1200780c */ /* 0x000fe40003f24070 */
[----:B------:R-:W-:Y:S02]  /*136d0*/  LOP3.LUT R16, R16, 0xffffffef, RZ, 0xc0, !PT ;  /* 0xffffffef10107812 */ /* 0x000fe400078ec0ff */
[----:B------:R-:W-:Y:S02]  /*136e0*/  SHF.R.S32.HI R30, RZ, 0x1f, R26 ;  /* 0x0000001fff1e7819 */ /* 0x000fe4000001141a */
[----:B------:R-:W-:-:S07]  /*136f0*/  LOP3.LUT R16, R16, 0xfffffff7, RZ, 0xc0, !PT ;  /* 0xfffffff710107812 */ /* 0x000fce00078ec0ff */
[----:B------:R-:W-:Y:S02]  /*13700*/  @P1 LOP3.LUT R16, R16, 0x8, RZ, 0xfc, !PT ;  /* 0x0000000810101812 */ /* 0x000fe400078efcff */
[----:B--2---:R-:W-:-:S13]  /*13710*/  ISETP.NE.AND P0, PT, R2, 0x3, PT ;  /* 0x000000030200780c */ /* 0x004fda0003f05270 */
[----:B------:R-:W-:Y:S01]  /*13720*/  @P0 LOP3.LUT R16, R16, 0x10, RZ, 0xfc, !PT ;  /* 0x0000001010100812 */ /* 0x000fe200078efcff */
[----:B------:R-:W-:Y:S06]  /*13730*/  @!P0 BRA `(.L_x_1377) ;  /* 0x0000000000048947 */ /* 0x000fec0003800000 */
[----:B------:R-:W-:Y:S01]  /*13740*/  BPT.TRAP 0x1 ;  /* 0x000000040000795c */ /* 0x000fe20000300000 */
.L_x_1377:
        /* <DEDUP_REMOVED lines=25> */
.L_x_1445:
[----:B------:R-:W-:Y:S05]  /*138e0*/  BSYNC B0 ;  /* 0x0000000000007941 */ /* 0x000fea0003800000 */
.L_x_1378:
[----:B------:R-:W2:Y:S01]  /*138f0*/  LDL R9, [R1] ;  /* 0x0000000001097983 */ /* 0x000ea20000100800 */
[----:B------:R-:W-:Y:S01]  /*13900*/  ULDC.64 UR4, c[0x0][0x300] ;  /* 0x0000c00000047ab9 */ /* 0x000fe20000000a00 */
[----:B------:R-:W-:Y:S01]  /*13910*/  LOP3.LUT P4, RZ, R16, 0x4, RZ, 0xc0, !PT ;  /* 0x0000000410ff7812 */ /* 0x000fe2000788c0ff */
[----:B------:R-:W-:Y:S01]  /*13920*/  IMAD R5, R5, UR4, RZ ;  /* 0x0000000405057c24 */ /* 0x000fe2000f8e02ff */
[----:B------:R-:W1:Y:S01]  /*13930*/  S2R R8, SR_TID.X ;  /* 0x0000000000087919 */ /* 0x000e620000002100 */
[----:B0-----:R-:W-:Y:S01]  /*13940*/  IMAD.WIDE.U32 R2, R0, UR4, RZ ;  /* 0x0000000400027c25 */ /* 0x001fe2000f8e00ff */
        /* <DEDUP_REMOVED lines=16> */
[----:B------:R-:W-:Y:S01]  /*13a50*/  IMAD.IADD R0, R3, 0x1, R0 ;  /* 0x0000000103007824 */ /* 0x000fe200078e0200 */
[----:B------:R-:W-:Y:S01]  /*13a60*/  UMOV UR4, 0xffffffff ;  /* 0xffffffff00047882 */ /* 0x000fe20000000000 */
[----:B-1----:R-:W-:-:S03]  /*13a70*/  LOP3.LUT R8, R8, 0x7f, RZ, 0xc0, !PT ;  /* 0x0000007f08087812 */ /* 0x002fc600078ec0ff */
        /* <DEDUP_REMOVED lines=59> */
[----:B0-----:R-:W-:-:S05]  /*13e30*/  @P1 LEA R3, P0, R32, R3, 0x1 ;  /* 0x0000000320031211 */ /* 0x001fca00078008ff */
[----:B-1----:R-:W-:-:S05]  /*13e40*/  @P1 IMAD.X R2, RZ, RZ, R2, P0 ;  /* 0x000000ffff021224 */ /* 0x002fca00000e0602 */
[----:B------:R-:W-:-:S04]  /*13e50*/  @P1 LOP3.LUT R3, R3, R2, RZ, 0x3c, !PT ;  /* 0x0000000203031212 */ /* 0x000fc800078e3cff */
[----:B------:R-:W-:-:S04]  /*13e60*/  @P1 LOP3.LUT R2, R3, R2, RZ, 0x3c, !PT ;  /* 0x0000000203021212 */ /* 0x000fc800078e3cff */
[----:B------:R-:W-:-:S05]  /*13e70*/  @P1 LOP3.LUT R3, R3, R2, RZ, 0x3c, !PT ;  /* 0x0000000203031212 */ /* 0x000fca00078e3cff */
[----:B------:R-:W-:Y:S04]  /*13e80*/  @P1 LDGSTS.E.BYPASS.LTC128B.128 [R8+0x20400], desc[UR36][R2.64], !P4 ;  /* 0x2040000002081fae */ /* 0x000fe8000e101d64 */
[----:B------:R-:W-:Y:S04]  /*13e90*/  @P1 LDGSTS.E.BYPASS.LTC128B.128 [R8+0x23400], desc[UR36][R2.64+0x80], !P3 ;  /* 0x2340008002081fae */ /* 0x000fe8000d901d64 */
[----:B------:R0:W-:Y:S04]  /*13ea0*/  @P1 LDGSTS.E.BYPASS.LTC128B.128 [R8+0x26400], desc[UR36][R2.64+0x100], !P2 ;  /* 0x2640010002081fae */ /* 0x0001e8000d101d64 */
[----:B0-2---:R0:W1:Y:S02]  /*13eb0*/  SHFL.IDX PT, R2, R4, 0x5, 0x181f ;  /* 0x00b81f0004027f89 */ /* 0x00506400000e0000 */
.L_x_1459:
        /* <DEDUP_REMOVED lines=12> */
.L_x_1381:
        /* <DEDUP_REMOVED lines=11> */
.L_x_1382:
[----:B------:R2:W-:Y:S02]  /*14030*/  SYNCS.ARRIVE.TRANS64.A1T0 RZ, [R7+URZ+0x30830], RZ ;  /* 0x030830ff07ff79a7 */ /* 0x0005e4000810003f */
[----:B------:R-:W-:Y:S05]  /*14040*/  WARPSYNC.ALL ;  /* 0x0000000000007948 */ /* 0x000fea0003800000 */
[----:B------:R-:W-:Y:S01]  /*14050*/  ULDC.64 UR4, c[0x0][0x298] ;  /* 0x0000a60000047ab9 */ /* 0x000fe20000000a00 */
[----:B-1----:R-:W-:Y:S01]  /*14060*/  VIADD R2, R17, 0x12400 ;  /* 0x0001240011027836 */ /* 0x002fe20000000000 */
[----:B------:R-:W-:Y:S01]  /*14070*/  SHF.R.S32.HI R0, RZ, 0x1f, R35 ;  /* 0x0000001fff007819 */ /* 0x000fe20000011423 */
[----:B0-----:R-:W-:Y:S01]  /*14080*/  IMAD.WIDE.U32 R4, R35, UR4, RZ ;  /* 0x0000000423047c25 */ /* 0x001fe2000f8e00ff */
[----:B------:R-:W-:Y:S01]  /*14090*/  BSSY B6, `(.L_x_1383) ;  /* 0x0000018000067945 */ /* 0x000fe20003800000 */
[----:B------:R-:W-:Y:S01]  /*140a0*/  BAR.SYNC.DEFER_BLOCKING 0x8, 0x180 ;  /* 0x0206000000007b1d */ /* 0x000fe20000010000 */
[----:B------:R-:W-:Y:S01]  /*140b0*/  LOP3.LUT P0, RZ, R2, 0x3ff, RZ, 0xc0, !PT ;  /* 0x000003ff02ff7812 */ /* 0x000fe2000780c0ff */
[----:B------:R-:W-:-:S04]  /*140c0*/  IMAD R0, R0, UR4, RZ ;  /* 0x0000000400007c24 */ /* 0x000fc8000f8e02ff */
[----:B------:R-:W-:Y:S01]  /*140d0*/  IMAD R0, R35, UR5, R0 ;  /* 0x0000000523007c24 */ /* 0x000fe2000f8e0200 */
[----:B------:R0:W-:Y:S03]  /*140e0*/  STL.64 [R1+0x18], R4 ;  /* 0x0000180401007387 */ /* 0x0001e60000100a00 */
[----:B------:R-:W-:-:S04]  /*140f0*/  IMAD.IADD R35, R5, 0x1, R0 ;  /* 0x0000000105237824 */ /* 0x000fc800078e0200 */
[----:B------:R-:W-:Y:S05]  /*14100*/  @!P0 BRA `(.L_x_1384) ;  /* 0x0000000000408947 */ /* 0x000fea0003800000 */
[----:B------:R-:W-:Y:S01]  /*14110*/  MOV R2, 0x0 ;  /* 0x0000000000027802 */ /* 0x000fe20000000f00 */
[----:B------:R-:W-:Y:S01]  /*14120*/  ULDC.64 UR6, c[0x4][0x88] ;  /* 0x0100220000067ab9 */ /* 0x000fe20000000a00 */
[----:B------:R-:W-:Y:S01]  /*14130*/  ULDC.64 UR8, c[0x4][0x90] ;  /* 0x0100240000087ab9 */ /* 0x000fe20000000a00 */
[----:B------:R-:W-:Y:S01]  /*14140*/  ULDC.64 UR4, c[0x4][0x20] ;  /* 0x0100080000047ab9 */ /* 0x000fe20000000a00 */
[----:B0-----:R-:W-:Y:S02]  /*14150*/  IMAD.U32 R4, RZ, RZ, UR6 ;  /* 0x00000006ff047e24 */ /* 0x001fe4000f8e00ff */
[----:B------:R-:W0:Y:S01]  /*14160*/  LDC.64 R2, c[0x4][R2] ;  /* 0x0100000002027b82 */ /* 0x000e220000000a00 */
[----:B------:R-:W-:Y:S02]  /*14170*/  IMAD.U32 R5, RZ, RZ, UR7 ;  /* 0x00000007ff057e24 */ /* 0x000fe4000f8e00ff */
[----:B------:R-:W-:Y:S02]  /*14180*/  IMAD.U32 R6, RZ, RZ, UR8 ;  /* 0x00000008ff067e24 */ /* 0x000fe4000f8e00ff */
[----:B--2---:R-:W-:-:S02]  /*14190*/  IMAD.U32 R7, RZ, RZ, UR9 ;  /* 0x00000009ff077e24 */ /* 0x004fc4000f8e00ff */
[----:B------:R-:W-:Y:S02]  /*141a0*/  IMAD.U32 R10, RZ, RZ, UR4 ;  /* 0x00000004ff0a7e24 */ /* 0x000fe4000f8e00ff */
[----:B------:R-:W-:Y:S02]  /*141b0*/  IMAD.U32 R11, RZ, RZ, UR5 ;  /* 0x00000005ff0b7e24 */ /* 0x000fe4000f8e00ff */
[----:B------:R-:W-:Y:S02]  /*141c0*/  IMAD.MOV.U32 R8, RZ, RZ, 0x70 ;  /* 0x00000070ff087424 */ /* 0x000fe400078e00ff */
[----:B------:R-:W-:Y:S02]  /*141d0*/  IMAD.MOV.U32 R12, RZ, RZ, 0x1 ;  /* 0x00000001ff0c7424 */ /* 0x000fe400078e00ff */
[----:B------:R-:W-:-:S07]  /*141e0*/  IMAD.MOV.U32 R13, RZ, RZ, RZ ;  /* 0x000000ffff0d7224 */ /* 0x000fce00078e00ff */
[----:B------:R-:W-:-:S07]  /*141f0*/  LEPC R20, `(.L_x_1384) ;  /* 0x000000001014794e */ /* 0x000fce0000000000 */
[----:B0-----:R-:W-:Y:S05]  /*14200*/  CALL.ABS.NOINC R2 ;  /* 0x0000000002007343 */ /* 0x001fea0003c00000 */
.L_x_1384:
[----:B------:R-:W-:Y:S05]  /*14210*/  BSYNC B6 ;  /* 0x0000000000067941 */ /* 0x000fea0003800000 */
.L_x_1383:
[----:B------:R-:W3:Y:S01]  /*14220*/  LDL.LU.64 R20, [R1+0x18] ;  /* 0x0000180001147983 */ /* 0x000ee20000300a00 */
[----:B------:R-:W-:Y:S01]  /*14230*/  ULDC.64 UR4, c[0x0][0x2d8] ;  /* 0x0000b60000047ab9 */ /* 0x000fe20000000a00 */
[----:B------:R-:W-:Y:S01]  /*14240*/  LOP3.LUT P6, RZ, R16, 0x80, RZ, 0xc0, !PT ;  /* 0x0000008010ff7812 */ /* 0x000fe200078cc0ff */
[----:B------:R-:W-:Y:S01]  /*14250*/  IMAD R0, R30, UR4, RZ ;  /* 0x000000041e007c24 */ /* 0x000fe2000f8e02ff */
[----:B0-----:R-:W-:Y:S01]  /*14260*/  SHF.R.S32.HI R4, RZ, 0x1f, R27 ;  /* 0x0000001fff047819 */ /* 0x001fe2000001141b */
[----:B------:R-:W-:Y:S02]  /*14270*/  IMAD.MOV.U32 R3, RZ, RZ, R35 ;  /* 0x000000ffff037224 */ /* 0x000fe400078e0023 */
[----:B------:R-:W-:Y:S01]  /*14280*/  IMAD R5, R26, UR5, R0 ;  /* 0x000000051a057c24 */ /* 0x000fe2000f8e0200 */
[----:B------:R-:W-:Y:S02]  /*14290*/  SEL R4, R4, RZ, !P6 ;  /* 0x000000ff04047207 */ /* 0x000fe40007000000 */
[----:B------:R-:W-:Y:S01]  /*142a0*/  SEL R0, R27, RZ, !P6 ;  /* 0x000000ff1b007207 */ /* 0x000fe20007000000 */
[----:B---3--:R-:W-:Y:S01]  /*142b0*/  IMAD.MOV.U32 R2, RZ, RZ, R20 ;  /* 0x000000ffff027224 */ /* 0x008fe200078e0014 */
[----:B------:R-:W0:Y:S01]  /*142c0*/  LDC R21, c[0x0][0x448] ;  /* 0x00011200ff157b82 */ /* 0x000e220000000800 */
[----:B------:R-:W1:Y:S02]  /*142d0*/  S2R R20, SR_TID.X ;  /* 0x0000000000147919 */ /* 0x000e640000002100 */
        /* <DEDUP_REMOVED lines=8> */
[----:B0-----:R-:W-:Y:S02]  /*14360*/  ISETP.NE.AND P6, PT, R21, 0x1, PT ;  /* 0x000000011500780c */ /* 0x001fe40003fc5270 */
[----:B-1----:R-:W-:-:S04]  /*14370*/  LOP3.LUT R20, R20, 0x7f, RZ, 0xc0, !PT ;  /* 0x0000007f14147812 */ /* 0x002fc800078ec0ff */
[----:B------:R-:W-:-:S07]  /*14380*/  SHF.R.U32.HI R21, RZ, 0x3, R20 ;  /* 0x00000003ff157819 */ /* 0x000fce0000011614 */
[----:B------:R-:W0:Y:S01]  /*14390*/  @P6 LDC R6, c[0x0][0x44c] ;  /* 0x00011300ff066b82 */ /* 0x000e220000000800 */
[----:B------:R-:W1:Y:S07]  /*143a0*/  S2R R20, SR_TID.X ;  /* 0x0000000000147919 */ /* 0x000e6e0000002100 */
[----:B------:R-:W3:Y:S01]  /*143b0*/  @P6 LDC R5, c[0x0][0x450] ;  /* 0x00011400ff056b82 */ /* 0x000ee20000000800 */
[----:B-1----:R-:W-:-:S05]  /*143c0*/  IMAD.SHL.U32 R20, R20, 0x10, RZ ;  /* 0x0000001014147824 */ /* 0x002fca00078e00ff */
[----:B------:R-:W-:-:S05]  /*143d0*/  LOP3.LUT R20, R21, 0x70, R20, 0xf8, !PT ;  /* 0x0000007015147812 */ /* 0x000fca00078ef814 */
[----:B------:R-:W-:Y:S02]  /*143e0*/  IMAD.IADD R0, R20, 0x1, R25 ;  /* 0x0000000114007824 */ /* 0x000fe400078e0219 */
[----:B------:R-:W1:Y:S02]  /*143f0*/  S2R R20, SR_TID.X ;  /* 0x0000000000147919 */ /* 0x000e640000002100 */
[----:B0-----:R-:W-:-:S04]  /*14400*/  @P6 IMAD.HI.U32 R6, R0, R6, RZ ;  /* 0x0000000600066227 */ /* 0x001fc800078e00ff */
[----:B------:R-:W-:Y:S01]  /*14410*/  IMAD.MOV.U32 R4, RZ, RZ, R0 ;  /* 0x000000ffff047224 */ /* 0x000fe200078e0000 */
[----:B---3--:R-:W-:Y:S02]  /*14420*/  @P6 SHF.R.U32.HI R4, RZ, R5, R6 ;  /* 0x00000005ff046219 */ /* 0x008fe40000011606 */
[----:B------:R-:W0:Y:S03]  /*14430*/  LDC R6, c[0x0][0x448] ;  /* 0x00011200ff067b82 */ /* 0x000e260000000800 */
[----:B------:R-:W-:Y:S02]  /*14440*/  IMAD.MOV R5, RZ, RZ, -R4 ;  /* 0x000000ffff057224 */ /* 0x000fe400078e0a04 */
[----:B------:R-:W-:Y:S01]  /*14450*/  IMAD.WIDE.U32 R2, R4, UR4, R2 ;  /* 0x0000000404027c25 */ /* 0x000fe2000f8e0002 */
[----:B-1----:R-:W-:-:S03]  /*14460*/  LOP3.LUT R20, R20, 0x7f, RZ, 0xc0, !PT ;  /* 0x0000007f14147812 */ /* 0x002fc600078ec0ff */
[----:B0-----:R-:W-:Y:S01]  /*14470*/  IMAD R0, R6, R5, R0 ;  /* 0x0000000506007224 */ /* 0x001fe200078e0200 */
[----:B------:R-:W-:Y:S02]  /*14480*/  SHF.R.S32.HI R5, RZ, 0x1f, R4 ;  /* 0x0000001fff057819 */ /* 0x000fe40000011404 */
[----:B--2---:R-:W-:-:S03]  /*14490*/  SHF.R.U32.HI R7, RZ, 0x3, R20 ;  /* 0x00000003ff077819 */ /* 0x004fc60000011614 */
        /* <DEDUP_REMOVED lines=11> */
[----:B------:R-:W-:Y:S02]  /*14550*/  ULDC UR4, c[0x0][0x2b8] ;  /* 0x0000ae0000047ab9 */ /* 0x000fe40000000800 */
[----:B------:R-:W-:Y:S02]  /*14560*/  ISETP.GE.AND P3, PT, R32, UR4, PT ;  /* 0x0000000420007c0c */ /* 0x000fe4000bf66270 */
[----:B------:R-:W-:Y:S01]  /*14570*/  LEA.HI.X R4, R2, UR5, R4, 0x1, P0 ;  /* 0x0000000502047c11 */ /* 0x000fe200080f0c04 */
[----:B------:R-:W-:Y:S01]  /*14580*/  UMOV UR5, 0xffffffff ;  /* 0xffffffff00057882 */ /* 0x000fe20000000000 */
[----:B------:R-:W-:-:S02]  /*14590*/  ISETP.GE.AND P2, PT, R34, UR4, PT ;  /* 0x0000000422007c0c */ /* 0x000fc4000bf46270 */
[----:B------:R-:W-:Y:S01]  /*145a0*/  ISETP.GE.AND P0, PT, R33, UR4, PT ;  /* 0x0000000421007c0c */ /* 0x000fe2000bf06270 */
[----:B------:R-:W-:-:S12]  /*145b0*/  BRA.DIV UR5, `(.L_x_1385) ;  /* 0x0000003e05347947 */ /* 0x000fd8000b800000 */
[----:B------:R-:W0:Y:S01]  /*145c0*/  SHFL.IDX PT, R3, R0, RZ, 0x181f ;  /* 0x00181fff00037589 */ /* 0x000e2200000e0000 */
[----:B------:R-:W-:Y:S02]  /*145d0*/  IMAD R29, R29, R6, RZ ;  /* 0x000000061d1d7224 */ /* 0x000fe400078e02ff */
[----:B------:R-:W-:Y:S01]  /*145e0*/  IMAD.IADD R25, R7, 0x1, R25 ;  /* 0x0000000107197824 */ /* 0x000fe200078e0219 */
[----:B------:R-:W1:Y:S04]  /*145f0*/  SHFL.IDX PT, R2, R4, RZ, 0x181f ;  /* 0x00181fff04027589 */ /* 0x000e6800000e0000 */
[----:B------:R-:W-:Y:S01]  /*14600*/  ISETP.GE.AND P1, PT, R25, R29, PT ;  /* 0x0000001d1900720c */ /* 0x000fe20003f26270 */
[----:B------:R-:W-:-:S12]  /*14610*/  SHFL.IDX PT, R14, R0, 0x7, 0x181f ;  /* 0x00f81f00000e7f89 */ /* 0x000fd800000e0000 */
[----:B0-----:R-:W-:-:S05]  /*14620*/  @!P1 LEA R5, P4, R32, R3, 0x1 ;  /* 0x0000000320059211 */ /* 0x001fca00078808ff */
[----:B-1----:R-:W-:Y:S02]  /*14630*/  @!P1 IMAD.X R3, RZ, RZ, R2, P4 ;  /* 0x000000ffff039224 */ /* 0x002fe400020e0602 */
[----:B------:R-:W-:Y:S02]  /*14640*/  @!P1 IMAD.MOV.U32 R2, RZ, RZ, R5 ;  /* 0x000000ffff029224 */ /* 0x000fe400078e0005 */
[----:B------:R-:W-:-:S03]  /*14650*/  VIADD R5, R25, 0x10 ;  /* 0x0000001019057836 */ /* 0x000fc60000000000 */
[----:B------:R-:W-:Y:S04]  /*14660*/  @!P1 LDGSTS.E.BYPASS.LTC128B.128 [R37+0x12400], desc[UR36][R2.64], !P3 ;  /* 0x1240000002259fae */ /* 0x000fe8000d901d64 */
[----:B------:R-:W-:Y:S04]  /*14670*/  @!P1 LDGSTS.E.BYPASS.LTC128B.128 [R37+0x16400], desc[UR36][R2.64+0x80], !P2 ;  /* 0x1640008002259fae */ /* 0x000fe8000d101d64 */
[----:B------:R0:W-:Y:S01]  /*14680*/  @!P1 LDGSTS.E.BYPASS.LTC128B.128 [R37+0x1a400], desc[UR36][R2.64+0x100], !P0 ;  /* 0x1a40010002259fae */ /* 0x0001e2000c101d64 */
[----:B------:R-:W-:-:S03]  /*14690*/  ISETP.GE.AND P1, PT, R5, R29, PT ;  /* 0x0000001d0500720c */ /* 0x000fc60003f26270 */
[----:B0-----:R-:W0:Y:S04]  /*146a0*/  SHFL.IDX PT, R3, R0, 0x1, 0x181f ;  /* 0x00381f0000037f89 */ /* 0x001e2800000e0000 */
[----:B------:R-:W1:Y:S06]  /*146b0*/  SHFL.IDX PT, R2, R4, 0x1, 0x181f ;  /* 0x00381f0004027f89 */ /* 0x000e6c00000e0000 */
[----:B0-----:R-:W-:-:S05]  /*146c0*/  @!P1 LEA R5, P4, R32, R3, 0x1 ;  /* 0x0000000320059211 */ /* 0x001fca00078808ff */
[----:B-1----:R-:W-:Y:S02]  /*146d0*/  @!P1 IMAD.X R6, RZ, RZ, R2, P4 ;  /* 0x000000ffff069224 */ /* 0x002fe400020e0602 */
[----:B------:R-:W-:Y:S02]  /*146e0*/  @!P1 IMAD.MOV.U32 R2, RZ, RZ, R5 ;  /* 0x000000ffff029224 */ /* 0x000fe400078e0005 */
        /* <DEDUP_REMOVED lines=10> */
[----:B------:R-:W-:Y:S01]  /*14790*/  @!P1 IMAD.MOV.U32 R2, RZ, RZ, R5 ;  /* 0x000000ffff029224 */ /* 0x000fe200078e0005 */
[----:B------:R-:W-:Y:S01]  /*147a0*/  IADD3 R5, R25, 0x30, RZ ;  /* 0x0000003019057810 */ /* 0x000fe20007ffe0ff */
[----:B------:R-:W-:-:S05]  /*147b0*/  @!P1 IMAD.MOV.U32 R3, RZ, RZ, R6 ;  /* 0x000000ffff039224 */ /* 0x000fca00078e0006 */
        /* <DEDUP_REMOVED lines=38> */
[----:B------:R-:W1:Y:S04]  /*14a20*/  SHFL.IDX PT, R2, R4, 0x6, 0x181f ;  /* 0x00d81f0004027f89 */ /* 0x000e6800000e0000 */
[----:B------:R-:W2:Y:S02]  /*14a30*/  SHFL.IDX PT, R4, R4, 0x7, 0x181f ;  /* 0x00f81f0004047f89 */ /* 0x000ea400000e0000 */
[----:B0-----:R-:W-:-:S05]  /*14a40*/  @!P1 LEA R5, P4, R32, R3, 0x1 ;  /* 0x0000000320059211 */ /* 0x001fca00078808ff */
[----:B-1----:R-:W-:Y:S02]  /*14a50*/  @!P1 IMAD.X R6, RZ, RZ, R2, P4 ;  /* 0x000000ffff069224 */ /* 0x002fe400020e0602 */
[----:B------:R-:W-:Y:S02]  /*14a60*/  @!P1 IMAD.MOV.U32 R2, RZ, RZ, R5 ;  /* 0x000000ffff029224 */ /* 0x000fe400078e0005 */
[----:B------:R-:W-:-:S05]  /*14a70*/  @!P1 IMAD.MOV.U32 R3, RZ, RZ, R6 ;  /* 0x000000ffff039224 */ /* 0x000fca00078e0006 */
[----:B------:R0:W-:Y:S04]  /*14a80*/  @!P1 LDGSTS.E.BYPASS.LTC128B.128 [R37+0x15400], desc[UR36][R2.64], !P3 ;  /* 0x1540000002259fae */ /* 0x0001e8000d901d64 */
[----:B------:R0:W-:Y:S04]  /*14a90*/  @!P1 LDGSTS.E.BYPASS.LTC128B.128 [R37+0x19400], desc[UR36][R2.64+0x80], !P2 ;  /* 0x1940008002259fae */ /* 0x0001e8000d101d64 */
[----:B--2---:R0:W-:Y:S02]  /*14aa0*/  @!P1 LDGSTS.E.BYPASS.LTC128B.128 [R37+0x1d400], desc[UR36][R2.64+0x100], !P0 ;  /* 0x1d40010002259fae */ /* 0x0041e4000c101d64 */
.L_x_1476:
[----:B------:R-:W-:Y:S01]  /*14ab0*/  VIADD R0, R25, 0x70 ;  /* 0x0000007019007836 */ /* 0x000fe20000000000 */
[----:B------:R-:W-:Y:S04]  /*14ac0*/  BSSY B0, `(.L_x_1386) ;  /* 0x000000b000007945 */ /* 0x000fe80003800000 */
[----:B------:R-:W-:-:S13]  /*14ad0*/  ISETP.GE.AND P1, PT, R0, R29, PT ;  /* 0x0000001d0000720c */ /* 0x000fda0003f26270 */
[----:B------:R-:W-:Y:S05]  /*14ae0*/  @P1 BRA `(.L_x_1387) ;  /* 0x0000000000201947 */ /* 0x000fea0003800000 */
[----:B0-----:R-:W-:-:S05]  /*14af0*/  LEA R2, P1, R32, R14, 0x1 ;  /* 0x0000000e20027211 */ /* 0x001fca00078208ff */
[----:B------:R-:W-:-:S05]  /*14b00*/  IMAD.X R3, RZ, RZ, R4, P1 ;  /* 0x000000ffff037224 */ /* 0x000fca00008e0604 */
[----:B------:R-:W-:Y:S01]  /*14b10*/  @!PT LDS RZ, [RZ] ;  /* 0x00000000fffff984 */ /* 0x000fe20000000800 */
[----:B------:R-:W-:Y:S01]  /*14b20*/  @!PT LDS RZ, [RZ] ;  /* 0x00000000fffff984 */ /* 0x000fe20000000800 */
[----:B------:R-:W-:Y:S01]  /*14b30*/  @!PT LDS RZ, [RZ] ;  /* 0x00000000fffff984 */ /* 0x000fe20000000800 */
[----:B------:R1:W-:Y:S04]  /*14b40*/  LDGSTS.E.BYPASS.LTC128B.128 [R37+0x15c00], desc[UR36][R2.64], !P3 ;  /* 0x15c0000002257fae */ /* 0x0003e8000d901d64 */
[----:B------:R1:W-:Y:S04]  /*14b50*/  LDGSTS.E.BYPASS.LTC128B.128 [R37+0x19c00], desc[UR36][R2.64+0x80], !P2 ;  /* 0x19c0008002257fae */ /* 0x0003e8000d101d64 */
[----:B------:R1:W-:Y:S02]  /*14b60*/  LDGSTS.E.BYPASS.LTC128B.128 [R37+0x1dc00], desc[UR36][R2.64+0x100], !P0 ;  /* 0x1dc0010002257fae */ /* 0x0003e4000c101d64 */
.L_x_1387:
[----:B------:R-:W-:Y:S05]  /*14b70*/  BSYNC B0 ;  /* 0x0000000000007941 */ /* 0x000fea0003800000 */
.L_x_1386:
[----:B------:R-:W-:Y:S01]  /*14b80*/  NOP ;  /* 0x0000000000007918 */ /* 0x000fe20000000000 */
[----:B------:R-:W-:-:S13]  /*14b90*/  PLOP3.LUT P0, PT, PT, PT, PT, 0x80, 0x0 ;  /* 0x000000000000781c */ /* 0x000fda0003f0f070 */
.L_x_1388:
[----:B------:R-:W-:Y:S02]  /*14ba0*/  PLOP3.LUT P1, PT, P1, P0, PT, 0xa2, 0x0 ;  /* 0x000000000000781c */ /* 0x000fe40000f21472 */
[----:B------:R-:W-:-:S08]  /*14bb0*/  @P0 R2UR P1, UR4, R17 ;  /* 0x00000000110402ca */ /* 0x000fd00000020000 */
[----:B------:R-:W-:-:S05]  /*14bc0*/  @P0 PLOP3.LUT P0, PT, P1, PT, PT, 0x80, 0x0 ;  /* 0x000000000000081c */ /* 0x000fca0000f0f070 */
[----:B------:R-:W-:Y:S01]  /*14bd0*/  @!P1 SYNCS.ARRIVE.TRANS64.RED.A0T1 RZ, [UR4+0x30800], RZ ;  /* 0x030800ffffff99a7 */ /* 0x000fe20008200404 */
[----:B------:R-:W-:Y:S07]  /*14be0*/  @!P1 ARRIVES.LDGSTSBAR.64.TRANSCNT [UR4+0x30800] ;  /* 0x03080000ff0099b0 */ /* 0x000fee0008000a84 */
[----:B------:R-:W-:Y:S05]  /*14bf0*/  @P0 BRA.U.ANY `(.L_x_1388) ;  /* 0xfffffffd00e80947 */ /* 0x000fea000393ffff */
[----:B01----:R-:W2:Y:S04]  /*14c00*/  LDL.LU R3, [R1+0x24] ;  /* 0x0000240001037983 */ /* 0x003ea80000300800 */
[----:B------:R-:W3:Y:S01]  /*14c10*/  LDL.LU R2, [R1+0x20] ;  /* 0x0000200001027983 */ /* 0x000ee20000300800 */
[----:B--2---:R-:W-:Y:S02]  /*14c20*/  VIADD R3, R3, 0x1 ;  /* 0x0000000103037836 */ /* 0x004fe40000000000 */
[----:B---3--:R-:W-:-:S03]  /*14c30*/  VIADD R6, R2, 0xfffffffe ;  /* 0xfffffffe02067836 */ /* 0x008fc60000000000 */
        /* <DEDUP_REMOVED lines=10> */
.L_x_1477:
[----:B------:R-:W-:Y:S05]  /*14ce0*/  BSYNC B0 ;  /* 0x0000000000007941 */ /* 0x000fea0003800000 */
.L_x_1389:
[----:B------:R-:W2:Y:S01]  /*14cf0*/  LDL R2, [R1+0x8] ;  /* 0x0000080001027983 */ /* 0x000ea20000100800 */
[----:B------:R-:W-:Y:S01]  /*14d00*/  BSSY B0, `(.L_x_1391) ;  /* 0x000010d000007945 */ /* 0x000fe20003800000 */
[----:B--2---:R-:W-:-:S13]  /*14d10*/  ISETP.GE.AND P0, PT, R6, R2, PT ;  /* 0x000000020600720c */ /* 0x004fda0003f06270 */
[----:B------:R-:W-:Y:S05]  /*14d20*/  @!P0 BRA `(.L_x_1392) ;  /* 0x0000001000288947 */ /* 0x000fea0003800000 */
[----:B------:R-:W-:Y:S01]  /*14d30*/  ULDC UR4, c[0x0][0x2f4] ;  /* 0x0000bd0000047ab9 */ /* 0x000fe20000000800 */
[----:B------:R-:W-:Y:S01]  /*14d40*/  IMAD.MOV.U32 R10, RZ, RZ, R23 ;  /* 0x000000ffff0a7224 */ /* 0x000fe200078e0017 */
[----:B------:R-:W-:Y:S01]  /*14d50*/  ISETP.GE.AND P3, PT, R32, UR4, PT ;  /* 0x0000000420007c0c */ /* 0x000fe2000bf66270 */
[----:B------:R-:W-:Y:S01]  /*14d60*/  IMAD.MOV.U32 R20, RZ, RZ, R28 ;  /* 0x000000ffff147224 */ /* 0x000fe200078e001c */
[----:B------:R-:W-:Y:S01]  /*14d70*/  ISETP.GE.AND P2, PT, R34, UR4, PT ;  /* 0x0000000422007c0c */ /* 0x000fe2000bf46270 */
[----:B------:R-:W-:Y:S01]  /*14d80*/  IMAD.MOV.U32 R29, RZ, RZ, R22 ;  /* 0x000000ffff1d7224 */ /* 0x000fe200078e0016 */
[----:B------:R-:W-:-:S13]  /*14d90*/  ISETP.GE.AND P1, PT, R33, UR4, PT ;  /* 0x0000000421007c0c */ /* 0x000fda000bf26270 */
.L_x_1405:
[----:B------:R-:W2:Y:S01]  /*14da0*/  LDL R4, [R1+0x4] ;  /* 0x0000040001047983 */ /* 0x000ea20000100800 */
[----:B0-----:R-:W0:Y:S03]  /*14db0*/  LDC R0, c[0x0][0x430] ;  /* 0x00010c00ff007b82 */ /* 0x001e260000000800 */
[----:B------:R-:W3:Y:S01]  /*14dc0*/  LDL R7, [R1+0xc] ;  /* 0x00000c0001077983 */ /* 0x000ee20000100800 */
[----:B------:R-:W1:Y:S03]  /*14dd0*/  S2R R2, SR_TID.X ;  /* 0x0000000000027919 */ /* 0x000e660000002100 */
[----:B------:R-:W4:Y:S01]  /*14de0*/  LDL R8, [R1+0x28] ;  /* 0x0000280001087983 */ /* 0x000f220000100800 */
[----:B0-----:R-:W-:Y:S02]  /*14df0*/  ISETP.NE.AND P0, PT, R0, 0x1, PT ;  /* 0x000000010000780c */ /* 0x001fe40003f05270 */
[----:B------:R-:W0:Y:S11]  /*14e00*/  S2R R0, SR_TID.X ;  /* 0x0000000000007919 */ /* 0x000e360000002100 */
[----:B------:R-:W2:Y:S01]  /*14e10*/  @P0 LDC R3, c[0x0][0x438] ;  /* 0x00010e00ff030b82 */ /* 0x000ea20000000800 */
[----:B-1----:R-:W-:-:S04]  /*14e20*/  LOP3.LUT R2, R2, 0x7f, RZ, 0xc0, !PT ;  /* 0x0000007f02027812 */ /* 0x002fc800078ec0ff */
[----:B------:R-:W-:Y:S01]  /*14e30*/  SHF.R.U32.HI R2, RZ, 0x3, R2 ;  /* 0x00000003ff027819 */ /* 0x000fe20000011602 */
[----:B0-----:R-:W-:-:S05]  /*14e40*/  IMAD.SHL.U32 R0, R0, 0x10, RZ ;  /* 0x0000001000007824 */ /* 0x001fca00078e00ff */
[----:B------:R-:W-:Y:S02]  /*14e50*/  LOP3.LUT R0, R2, 0x70, R0, 0xf8, !PT ;  /* 0x0000007002007812 */ /* 0x000fe400078ef800 */
[----:B------:R-:W0:Y:S02]  /*14e60*/  @P0 LDC R2, c[0x0][0x434] ;  /* 0x00010d00ff020b82 */ /* 0x000e240000000800 */
[----:B------:R-:W-:Y:S01]  /*14e70*/  ISETP.GT.U32.AND P5, PT, R0, 0x5f, PT ;  /* 0x0000005f0000780c */ /* 0x000fe20003fa4070 */
[----:B------:R-:W-:Y:S05]  /*14e80*/  YIELD ;  /* 0x0000000000007946 */ /* 0x000fea0003800000 */
[----:B------:R-:W-:Y:S01]  /*14e90*/  ULDC UR4, c[0x0][0x430] ;  /* 0x00010c0000047ab9 */ /* 0x000fe20000000800 */
[----:B--2---:R-:W-:-:S06]  /*14ea0*/  IMAD R9, R6, 0x60, R4 ;  /* 0x0000006006097824 */ /* 0x004fcc00078e0204 */
[----:B------:R-:W1:Y:S01]  /*14eb0*/  @!P5 LDC.64 R4, c[0x0][0x428] ;  /* 0x00010a00ff04db82 */ /* 0x000e620000000a00 */
[----:B------:R-:W-:-:S04]  /*14ec0*/  IMAD.IADD R9, R0, 0x1, R9 ;  /* 0x0000000100097824 */ /* 0x000fc800078e0209 */
[----:B0-----:R-:W-:-:S04]  /*14ed0*/  @P0 IMAD.HI.U32 R2, R9, R2, RZ ;  /* 0x0000000209020227 */ /* 0x001fc800078e00ff */
[----:B------:R-:W-:Y:S01]  /*14ee0*/  IMAD.MOV.U32 R0, RZ, RZ, R9 ;  /* 0x000000ffff007224 */ /* 0x000fe200078e0009 */
[----:B------:R-:W-:-:S04]  /*14ef0*/  @P0 SHF.R.U32.HI R0, RZ, R3, R2 ;  /* 0x00000003ff000219 */ /* 0x000fc80000011602 */
[--C-:B------:R-:W-:Y:S01]  /*14f00*/  @!P5 SHF.R.S32.HI R3, RZ, 0x1f, R0.reuse ;  /* 0x0000001fff03d819 */ /* 0x100fe20000011400 */
[----:B------:R-:W-:-:S04]  /*14f10*/  @!P5 IMAD.MOV.U32 R2, RZ, RZ, R0 ;  /* 0x000000ffff02d224 */ /* 0x000fc800078e0000 */
[----:B-1----:R-:W-:-:S04]  /*14f20*/  @!P5 IMAD.WIDE.U32 R2, R31, R4, R2 ;  /* 0x000000041f02d225 */ /* 0x002fc800078e0002 */
[----:B---3--:R-:W-:-:S04]  /*14f30*/  @!P5 IMAD R4, R7, R4, RZ ;  /* 0x000000040704d224 */ /* 0x008fc800078e02ff */
[----:B------:R-:W-:Y:S02]  /*14f40*/  @!P5 IMAD R7, R31, R5, R4 ;  /* 0x000000051f07d224 */ /* 0x000fe400078e0204 */
[----:B------:R-:W0:Y:S01]  /*14f50*/  @!P5 LDC.64 R4, c[0x0][0x418] ;  /* 0x00010600ff04db82 */ /* 0x000e220000000a00 */
[----:B------:R-:W-:Y:S02]  /*14f60*/  IMAD.MOV R0, RZ, RZ, -R0 ;  /* 0x000000ffff007224 */ /* 0x000fe400078e0a00 */
[----:B------:R-:W-:Y:S02]  /*14f70*/  @!P5 IMAD.IADD R3, R7, 0x1, R3 ;  /* 0x000000010703d824 */ /* 0x000fe400078e0203 */
[----:B------:R-:W-:Y:S02]  /*14f80*/  IMAD R9, R0, UR4, R9 ;  /* 0x0000000400097c24 */ /* 0x000fe4000f8e0209 */
[----:B------:R-:W-:Y:S01]  /*14f90*/  IMAD.MOV.U32 R0, RZ, RZ, RZ ;  /* 0x000000ffff007224 */ /* 0x000fe200078e00ff */
[----:B0-----:R-:W-:-:S04]  /*14fa0*/  @!P5 LEA R4, P0, R2, R4, 0x2 ;  /* 0x000000040204d211 */ /* 0x001fc800078010ff */
[----:B------:R-:W-:-:S05]  /*14fb0*/  @!P5 LEA.HI.X R5, R2, R5, R3, 0x2, P0 ;  /* 0x000000050205d211 */ /* 0x000fca00000f1403 */
[----:B------:R0:W5:Y:S01]  /*14fc0*/  @!P5 LDG.E R0, desc[UR36][R4.64] ;  /* 0x000000240400d981 */ /* 0x000162000c1e1900 */
[----:B----4-:R-:W-:Y:S01]  /*14fd0*/  ISETP.NE.AND P4, PT, R8, 0x3, PT ;  /* 0x000000030800780c */ /* 0x010fe20003f85270 */
[----:B------:R-:W-:-:S05]  /*14fe0*/  VIADD R23, R10, 0x1 ;  /* 0x000000010a177836 */ /* 0x000fca0000000000 */
[----:B------:R-:W-:-:S04]  /*14ff0*/  ISETP.NE.AND P0, PT, R23, 0x2, PT ;  /* 0x000000021700780c */ /* 0x000fc80003f05270 */
[----:B------:R-:W-:Y:S01]  /*15000*/  SEL R28, RZ, 0x1, P0 ;  /* 0x00000001ff1c7807 */ /* 0x000fe20000000000 */
[----:B------:R-:W-:Y:S01]  /*15010*/  IMAD.MOV.U32 R22, RZ, RZ, R6 ;  /* 0x000000ffff167224 */ /* 0x000fe200078e0006 */
[----:B------:R-:W-:Y:S02]  /*15020*/  SEL R23, R23, RZ, P0 ;  /* 0x000000ff17177207 */ /* 0x000fe40000000000 */
[----:B------:R-:W-:Y:S01]  /*15030*/  LOP3.LUT R28, R20, R28, RZ, 0x3c, !PT ;  /* 0x0000001c141c7212 */ /* 0x000fe200078e3cff */
[----:B0-----:R-:W-:Y:S06]  /*15040*/  @!P4 BRA `(.L_x_1393) ;  /* 0x000000000004c947 */ /* 0x001fec0003800000 */
[----:B------:R-:W-:Y:S01]  /*15050*/  BPT.TRAP 0x1 ;  /* 0x000000040000795c */ /* 0x000fe20000300000 */
.L_x_1393:
[----:B------:R-:W-:Y:S01]  /*15060*/  IMAD R7, R23, 0x8, R17 ;  /* 0x0000000817077824 */ /* 0x000fe200078e0211 */
[----:B------:R-:W-:Y:S01]  /*15070*/  SHF.L.U32 R2, R28, 0x1f, RZ ;  /* 0x0000001f1c027819 */ /* 0x000fe200000006ff */
[----:B------:R-:W-:Y:S03]  /*15080*/  BSSY B1, `(.L_x_1394) ;  /* 0x0000003000017945 */ /* 0x000fe60003800000 */
[----:B------:R-:W0:Y:S02]  /*15090*/  SYNCS.PHASECHK.TRANS64.TRYWAIT P0, [R7+URZ+0x30840], R2 ;  /* 0x03084002070075a7 */ /* 0x000e24000800017f */
[----:B0-----:R-:W-:Y:S05]  /*150a0*/  @!P0 BRA `(.L_x_1395) ;  /* 0x0000003c00448947 */ /* 0x001fea0003800000 */
.L_x_1478:
[----:B------:R-:W-:Y:S05]  /*150b0*/  BSYNC B1 ;  /* 0x0000000000017941 */ /* 0x000fea0003800000 */
.L_x_1394:
        /* <DEDUP_REMOVED lines=27> */
[----:B------:R-:W-:Y:S01]  /*15270*/  LOP3.LUT P6, RZ, R16, 0x4, RZ, 0xc0, !PT ;  /* 0x0000000410ff7812 */ /* 0x000fe200078cc0ff */
[----:B------:R-:W-:Y:S01]  /*15280*/  IMAD R5, R5, 0x2, R17 ;  /* 0x0000000205057824 */ /* 0x000fe200078e0211 */
[----:B------:R-:W1:Y:S04]  /*15290*/  SHFL.IDX PT, R3, R6, RZ, 0x181f ;  /* 0x00181fff06037589 */ /* 0x000e6800000e0000 */
        /* <DEDUP_REMOVED lines=35> */
.L_x_1492:
[----:B------:R-:W-:Y:S02]  /*154d0*/  LOP3.LUT P6, RZ, R16, 0x4, RZ, 0xc0, !PT ;  /* 0x0000000410ff7812 */ /* 0x000fe400078cc0ff */
[----:B--2---:R-:W-:-:S05]  /*154e0*/  IADD3 R2, P0, R2, R4, RZ ;  /* 0x0000000402027210 */ /* 0x004fca0007f1e0ff */
[----:B------:R-:W-:Y:S01]  /*154f0*/  IMAD.X R3, RZ, RZ, R35, P0 ;  /* 0x000000ffff037224 */ /* 0x000fe200000e0623 */
        /* <DEDUP_REMOVED lines=8> */
.L_x_1397:
        /* <DEDUP_REMOVED lines=11> */
.L_x_1398:
[----:B------:R1:W-:Y:S01]  /*15630*/  SYNCS.ARRIVE.TRANS64.A1T0 RZ, [R7+URZ+0x30830], RZ ;  /* 0x030830ff07ff79a7 */ /* 0x0003e2000810003f */
[----:B------:R-:W-:Y:S05]  /*15640*/  @!P5 BRA `(.L_x_1399) ;  /* 0x000000000004d947 */ /* 0x000fea0003800000 */
[----:B------:R-:W-:Y:S01]  /*15650*/  BPT.TRAP 0x1 ;  /* 0x000000040000795c */ /* 0x000fe20000300000 */
.L_x_1399:
[----:B------:R-:W-:Y:S01]  /*15660*/  SHF.L.U32 R2, R20, 0x1f, RZ ;  /* 0x0000001f14027819 */ /* 0x000fe200000006ff */
[----:B0-----:R-:W-:Y:S01]  /*15670*/  IMAD R6, R10, 0x8, R17 ;  /* 0x000000080a067824 */ /* 0x001fe200078e0211 */
[----:B------:R-:W-:Y:S03]  /*15680*/  BSSY B1, `(.L_x_1400) ;  /* 0x0000003000017945 */ /* 0x000fe60003800000 */
[----:B------:R-:W0:Y:S02]  /*15690*/  SYNCS.PHASECHK.TRANS64.TRYWAIT P0, [R6+URZ+0x30860], R2 ;  /* 0x03086002060075a7 */ /* 0x000e24000800017f */
[----:B0-----:R-:W-:Y:S05]  /*156a0*/  @!P0 BRA `(.L_x_1401) ;  /* 0x0000003c00b88947 */ /* 0x001fea0003800000 */
.L_x_1493:
[----:B------:R-:W-:Y:S05]  /*156b0*/  BSYNC B1 ;  /* 0x0000000000017941 */ /* 0x000fea0003800000 */
.L_x_1400:
[----:B------:R-:W1:Y:S01]  /*156c0*/  LDL R5, [R1] ;  /* 0x0000000001057983 */ /* 0x000e620000100800 */
        /* <DEDUP_REMOVED lines=10> */
[----:B------:R-:W1:Y:S01]  /*15770*/  SHFL.IDX PT, R3, R19, RZ, 0x181f ;  /* 0x00181fff13037589 */ /* 0x000e6200000e0000 */
[----:B0-----:R-:W-:-:S05]  /*15780*/  IADD3 R2, P0, R2, R4, RZ ;  /* 0x0000000402027210 */ /* 0x001fca0007f1e0ff */
[----:B-1----:R-:W-:Y:S01]  /*15790*/  IMAD.X R3, RZ, RZ, R3, P0 ;  /* 0x000000ffff037224 */ /* 0x002fe200000e0603 */
[----:B------:R-:W-:-:S13]  /*157a0*/  ISETP.LT.OR P0, PT, R7, 0x1, P3 ;  /* 0x000000010700780c */ /* 0x000fda0001f01670 */
[----:B------:R-:W-:Y:S01]  /*157b0*/  @!PT LDS RZ, [RZ] ;  /* 0x00000000fffff984 */ /* 0x000fe20000000800 */
        /* <DEDUP_REMOVED lines=46> */
[----:B0-2---:R0:W1:Y:S02]  /*15aa0*/  SHFL.IDX PT, R2, R18, 0x5, 0x181f ;  /* 0x00b81f0012027f89 */ /* 0x00506400000e0000 */
.L_x_1507:
[----:B-1----:R-:W-:Y:S01]  /*15ab0*/  IADD3 R2, P0, R2, R4, RZ ;  /* 0x0000000402027210 */ /* 0x002fe20007f1e0ff */
        /* <DEDUP_REMOVED lines=13> */
[----:B-1----:R-:W-:Y:S01]  /*15b90*/  IMAD.WIDE.U32 R2, R9, UR4, RZ ;  /* 0x0000000409027c25 */ /* 0x002fe2000f8e00ff */
        /* <DEDUP_REMOVED lines=13> */
[----:B0-----:R-:W-:-:S04]  /*15c70*/  LEA R18, P0, R2, UR4, 0x1 ;  /* 0x0000000402127c11 */ /* 0x001fc8000f8008ff */
[----:B------:R-:W-:Y:S02]  /*15c80*/  LEA.HI.X R19, R2, UR5, R3, 0x1, P0 ;  /* 0x0000000502137c11 */ /* 0x000fe400080f0c03 */
[----:B------:R-:W-:-:S13]  /*15c90*/  PLOP3.LUT P0, PT, PT, PT, PT, 0x80, 0x0 ;  /* 0x000000000000781c */ /* 0x000fda0003f0f070 */
.L_x_1403:
        /* <DEDUP_REMOVED lines=11> */
.L_x_1404:
[----:B------:R-:W2:Y:S01]  /*15d50*/  LDL R0, [R1+0x8] ;  /* 0x0000080001007983 */ /* 0x000ea20000100800 */
[----:B------:R0:W-:Y:S01]  /*15d60*/  SYNCS.ARRIVE.TRANS64.A1T0 RZ, [R6+URZ+0x30850], RZ ;  /* 0x030850ff06ff79a7 */ /* 0x0001e2000810003f */
[----:B------:R-:W-:Y:S02]  /*15d70*/  IMAD.MOV.U32 R10, RZ, RZ, R23 ;  /* 0x000000ffff0a7224 */ /* 0x000fe400078e0017 */
[----:B------:R-:W-:Y:S02]  /*15d80*/  IMAD.MOV.U32 R20, RZ, RZ, R28 ;  /* 0x000000ffff147224 */ /* 0x000fe400078e001c */
[----:B------:R-:W-:Y:S02]  /*15d90*/  IMAD.MOV.U32 R29, RZ, RZ, R22 ;  /* 0x000000ffff1d7224 */ /* 0x000fe400078e0016 */
[C---:B0-----:R-:W-:Y:S01]  /*15da0*/  VIADD R6, R22.reuse, 0xffffffff ;  /* 0xffffffff16067836 */ /* 0x041fe20000000000 */
[----:B--2---:R-:W-:-:S13]  /*15db0*/  ISETP.GT.AND P0, PT, R22, R0, PT ;  /* 0x000000001600720c */ /* 0x004fda0003f04270 */
[----:B------:R-:W-:Y:S05]  /*15dc0*/  @P0 BRA `(.L_x_1405) ;  /* 0xffffffec00f40947 */ /* 0x000fea000383ffff */
.L_x_1392:
[----:B------:R-:W-:Y:S05]  /*15dd0*/  BSYNC B0 ;  /* 0x0000000000007941 */ /* 0x000fea0003800000 */
.L_x_1391:
        /* <DEDUP_REMOVED lines=16> */
[----:B0-----:R-:W-:-:S07]  /*15ee0*/  IADD3 R24, R0, UR38, R7 ;  /* 0x0000002600187c10 */ /* 0x001fce000fffe007 */
.L_x_1407:
[----:B------:R-:W-:Y:S05]  /*15ef0*/  BSYNC B0 ;  /* 0x0000000000007941 */ /* 0x000fea0003800000 */
.L_x_1406:
[----:B------:R-:W2:Y:S02]  /*15f00*/  LDL R0, [R1+0x28] ;  /* 0x0000280001007983 */ /* 0x000ea40000100800 */
[----:B--2---:R-:W-:-:S13]  /*15f10*/  ISETP.NE.AND P0, PT, R0, 0x3, PT ;  /* 0x000000030000780c */ /* 0x004fda0003f05270 */
[----:B------:R-:W-:Y:S05]  /*15f20*/  @!P0 BRA `(.L_x_1408) ;  /* 0x0000000000048947 */ /* 0x000fea0003800000 */
[----:B------:R-:W-:Y:S01]  /*15f30*/  BPT.TRAP 0x1 ;  /* 0x000000040000795c */ /* 0x000fe20000300000 */
.L_x_1408:
[----:B------:R-:W2:Y:S01]  /*15f40*/  LDL.LU R2, [R1] ;  /* 0x0000000001027983 */ /* 0x000ea20000300800 */
[----:B------:R-:W-:Y:S01]  /*15f50*/  IMAD R0, R23, 0x8, R17 ;  /* 0x0000000817007824 */ /* 0x000fe200078e0211 */
[----:B------:R-:W-:Y:S01]  /*15f60*/  SHF.L.U32 R3, R28, 0x1f, RZ ;  /* 0x0000001f1c037819 */ /* 0x000fe200000006ff */
[----:B------:R-:W-:Y:S03]  /*15f70*/  BSSY B0, `(.L_x_1409) ;  /* 0x0000004000007945 */ /* 0x000fe60003800000 */
[----:B------:R-:W0:Y:S01]  /*15f80*/  SYNCS.PHASECHK.TRANS64.TRYWAIT P0, [R0+URZ+0x30860], R3 ;  /* 0x03086003000075a7 */ /* 0x000e22000800017f */
[----:B--2---:R-:W-:Y:S01]  /*15f90*/  IMAD R6, R22, -0x60, R2 ;  /* 0xffffffa016067824 */ /* 0x004fe200078e0202 */
[----:B0-----:R-:W-:Y:S06]  /*15fa0*/  @!P0 BRA `(.L_x_1410) ;  /* 0x0000003c00a08947 */ /* 0x001fec0003800000 */
.L_x_1508:
[----:B------:R-:W-:Y:S05]  /*15fb0*/  BSYNC B0 ;  /* 0x0000000000007941 */ /* 0x000fea0003800000 */
.L_x_1409:
[----:B------:R-:W1:Y:S01]  /*15fc0*/  S2R R2, SR_TID.X ;  /* 0x0000000000027919 */ /* 0x000e620000002100 */
[----:B------:R-:W-:Y:S01]  /*15fd0*/  UMOV UR4, 0xffffffff ;  /* 0xffffffff00047882 */ /* 0x000fe20000000000 */
[----:B------:R-:W-:Y:S01]  /*15fe0*/  IMAD R4, R23, 0x4800, R36 ;  /* 0x0000480017047824 */ /* 0x000fe200078e0224 */
[----:B-1----:R-:W-:-:S04]  /*15ff0*/  LOP3.LUT R2, R2, 0x7f, RZ, 0xc0, !PT ;  /* 0x0000007f02027812 */ /* 0x002fc800078ec0ff */
[----:B------:R-:W-:-:S05]  /*16000*/  SHF.R.U32.HI R2, RZ, 0x3, R2 ;  /* 0x00000003ff027819 */ /* 0x000fca0000011602 */
[----:B------:R-:W-:Y:S01]  /*16010*/  IMAD.IADD R6, R6, 0x1, -R2 ;  /* 0x0000000106067824 */ /* 0x000fe200078e0a02 */
[----:B------:R-:W-:Y:S06]  /*16020*/  BRA.DIV UR4, `(.L_x_1411) ;  /* 0x0000003e04947947 */ /* 0x000fec000b800000 */
[----:B------:R-:W1:Y:S01]  /*16030*/  SHFL.IDX PT, R14, R18, RZ, 0x181f ;  /* 0x00181fff120e7589 */ /* 0x000e6200000e0000 */
        /* <DEDUP_REMOVED lines=57> */
.L_x_1522:
        /* <DEDUP_REMOVED lines=13> */
.L_x_1412:
[----:B------:R-:W-:Y:S02]  /*164a0*/  PLOP3.LUT P1, PT, P1, P0, PT, 0xa2, 0x0 ;  /* 0x000000000000781c */ /* 0x000fe40000f21472 */
[----:B------:R-:W-:-:S08]  /*164b0*/  @P0 R2UR P1, UR4, R0 ;  /* 0x00000000000402ca */ /* 0x000fd00000020000 */
[----:B------:R-:W-:-:S05]  /*164c0*/  @P0 PLOP3.LUT P0, PT, P1, PT, PT, 0x80, 0x0 ;  /* 0x000000000000081c */ /* 0x000fca0000f0f070 */
[----:B------:R-:W-:Y:S01]  /*164d0*/  @!P1 SYNCS.ARRIVE.TRANS64.RED.A0T1 RZ, [UR4+0x30850], RZ ;  /* 0x030850ffffff99a7 */ /* 0x000fe20008200404 */
[----:B------:R-:W-:Y:S07]  /*164e0*/  @!P1 ARRIVES.LDGSTSBAR.64.TRANSCNT [UR4+0x30850] ;  /* 0x03085000ff0099b0 */ /* 0x000fee0008000a84 */
[----:B------:R-:W-:Y:S05]  /*164f0*/  @P0 BRA.U.ANY `(.L_x_1412) ;  /* 0xfffffffd00e80947 */ /* 0x000fea000393ffff */
[----:B------:R-:W-:Y:S01]  /*16500*/  NOP ;  /* 0x0000000000007918 */ /* 0x000fe20000000000 */
[----:B0-----:R-:W2:Y:S02]  /*16510*/  LDL R2, [R1+0x28] ;  /* 0x0000280001027983 */ /* 0x001ea40000100800 */
[----:B--2---:R-:W-:-:S13]  /*16520*/  ISETP.NE.AND P2, PT, R2, 0x3, PT ;  /* 0x000000030200780c */ /* 0x004fda0003f45270 */
[----:B------:R-:W-:Y:S05]  /*16530*/  @!P2 BRA `(.L_x_1413) ;  /* 0x000000000004a947 */ /* 0x000fea0003800000 */
[----:B------:R-:W-:Y:S01]  /*16540*/  BPT.TRAP 0x1 ;  /* 0x000000040000795c */ /* 0x000fe20000300000 */
.L_x_1413:
[----:B------:R0:W-:Y:S01]  /*16550*/  SYNCS.ARRIVE.TRANS64.A1T0 RZ, [R0+URZ+0x30850], RZ ;  /* 0x030850ff00ff79a7 */ /* 0x0001e2000810003f */
[----:B------:R-:W-:-:S05]  /*16560*/  VIADD R23, R23, 0x1 ;  /* 0x0000000117177836 */ /* 0x000fca0000000000 */
[----:B------:R-:W-:-:S04]  /*16570*/  ISETP.NE.AND P0, PT, R23, 0x2, PT ;  /* 0x000000021700780c */ /* 0x000fc80003f05270 */
[----:B------:R-:W-:Y:S02]  /*16580*/  SEL R3, RZ, 0x1, P0 ;  /* 0x00000001ff037807 */ /* 0x000fe40000000000 */
[----:B------:R-:W-:Y:S02]  /*16590*/  SEL R23, R23, RZ, P0 ;  /* 0x000000ff17177207 */ /* 0x000fe40000000000 */
[----:B0-----:R-:W-:-:S07]  /*165a0*/  LOP3.LUT R28, R28, R3, RZ, 0x3c, !PT ;  /* 0x000000031c1c7212 */ /* 0x001fce00078e3cff */
.L_x_1370:
[----:B------:R-:W-:Y:S05]  /*165b0*/  BSYNC B7 ;  /* 0x0000000000077941 */ /* 0x000fea0003800000 */
.L_x_1368:
        /* <DEDUP_REMOVED lines=8> */
[----:B------:R3:W4:Y:S01]  /*16640*/  LDS.128 R24, [R17+0x308d0] ;  /* 0x0308d00011187984 */ /* 0x0007220000000c00 */
[----:B------:R-:W-:Y:S06]  /*16650*/  BAR.ARV 0x4, 0x180 ;  /* 0x0106000000007b1d */ /* 0x000fec0000002000 */
[----:B------:R-:W-:Y:S05]  /*16660*/  BRA `(.L_x_1415) ;  /* 0x0000000800cc7947 */ /* 0x000fea0003800000 */
.L_x_1414:
        /* <DEDUP_REMOVED lines=11> */
[----:B------:R-:W-:Y:S02]  /*16720*/  MOV R5, RZ ;  /* 0x000000ff00057202 */ /* 0x000fe40000000f00 */
[C---:B------:R-:W-:Y:S01]  /*16730*/  ISETP.GE.U32.AND P2, PT, R8.reuse, 0x2, PT ;  /* 0x000000020800780c */ /* 0x040fe20003f46070 */
[----:B------:R-:W-:Y:S01]  /*16740*/  SHFL.IDX PT, R0, R24, RZ, 0x1f ;  /* 0x00001fff18007589 */ /* 0x000fe200000e0000 */
[C---:B------:R-:W-:Y:S02]  /*16750*/  ISETP.GE.U32.AND P3, PT, R8.reuse, 0x4, PT ;  /* 0x000000040800780c */ /* 0x040fe40003f66070 */
[C---:B------:R-:W-:Y:S01]  /*16760*/  ISETP.GE.U32.AND P4, PT, R8.reuse, 0x8, PT ;  /* 0x000000080800780c */ /* 0x040fe20003f86070 */
[----:B------:R-:W-:Y:S01]  /*16770*/  SHFL.IDX PT, R4, R24, 0x1, 0x1f ;  /* 0x00201f0018047f89 */ /* 0x000fe200000e0000 */
[C---:B------:R-:W-:Y:S01]  /*16780*/  ISETP.GE.U32.AND P5, PT, R8.reuse, 0x10, PT ;  /* 0x000000100800780c */ /* 0x040fe20003fa6070 */
[----:B--2---:R-:W-:Y:S01]  /*16790*/  @!P1 IMAD.MOV.U32 R5, RZ, RZ, R2 ;  /* 0x000000ffff059224 */ /* 0x004fe200078e0002 */
[----:B------:R-:W-:-:S04]  /*167a0*/  ISETP.NE.AND P1, PT, R8, RZ, PT ;  /* 0x000000ff0800720c */ /* 0x000fc80003f25270 */
        /* <DEDUP_REMOVED lines=15> */
[----:B------:R1:W2:Y:S02]  /*168a0*/  SHFL.IDX PT, R14, R6, 0x1f, 0x1f ;  /* 0x03e01f00060e7f89 */ /* 0x0002a400000e0000 */
.L_x_1532:
[----:B------:R-:W-:Y:S02]  /*168b0*/  ULDC UR4, c[0x0][0xc38] ;  /* 0x00030e0000047ab9 */ /* 0x000fe40000000800 */
[----:B------:R-:W-:-:S04]  /*168c0*/  IMAD.U32 R7, RZ, RZ, UR4 ;  /* 0x00000004ff077e24 */ /* 0x000fc8000f8e00ff */
[----:B--2---:R-:W-:-:S04]  /*168d0*/  IMAD R14, R14, R7, RZ ;  /* 0x000000070e0e7224 */ /* 0x004fc800078e02ff */
[----:B------:R-:W-:-:S05]  /*168e0*/  IMAD.IADD R9, R4, 0x1, R14 ;  /* 0x0000000104097824 */ /* 0x000fca00078e020e */
[----:B------:R-:W-:-:S13]  /*168f0*/  ISETP.GT.AND P6, PT, R9, R0, PT ;  /* 0x000000000900720c */ /* 0x000fda0003fc4270 */
[----:B------:R-:W-:Y:S05]  /*16900*/  @P6 BRA `(.L_x_1417) ;  /* 0x00000000009c6947 */ /* 0x000fea0003800000 */
.L_x_1422:
[----:B------:R-:W2:Y:S01]  /*16910*/  LDC R2, c[0x0][0xc3c] ;  /* 0x00030f00ff027b82 */ /* 0x000ea20000000800 */
[----:B------:R-:W-:-:S05]  /*16920*/  VIADD R27, R27, 0x1f ;  /* 0x0000001f1b1b7836 */ /* 0x000fca0000000000 */
[----:B--2---:R-:W-:-:S13]  /*16930*/  ISETP.GE.AND P6, PT, R27, R2, PT ;  /* 0x000000021b00720c */ /* 0x004fda0003fc6270 */
[----:B------:R-:W-:Y:S05]  /*16940*/  @P6 BRA `(.L_x_1418) ;  /* 0x0000000400d06947 */ /* 0x000fea0003800000 */
[----:B------:R-:W2:Y:S01]  /*16950*/  S2R R3, SR_TID.X ;  /* 0x0000000000037919 */ /* 0x000ea20000002100 */
[----:B------:R-:W-:Y:S01]  /*16960*/  BSSY B0, `(.L_x_1419) ;  /* 0x0000009000007945 */ /* 0x000fe20003800000 */
[----:B------:R-:W-:Y:S01]  /*16970*/  IMAD.MOV.U32 R5, RZ, RZ, RZ ;  /* 0x000000ffff057224 */ /* 0x000fe200078e00ff */
[----:B--2---:R-:W-:-:S05]  /*16980*/  LOP3.LUT R3, R3, 0x1f, RZ, 0xc0, !PT ;  /* 0x0000001f03037812 */ /* 0x004fca00078ec0ff */
[----:B------:R-:W-:-:S05]  /*16990*/  IMAD.IADD R7, R27, 0x1, R3 ;  /* 0x000000011b077824 */ /* 0x000fca00078e0203 */
[----:B------:R-:W-:-:S13]  /*169a0*/  ISETP.GE.OR P6, PT, R7, R2, !P0 ;  /* 0x000000020700720c */ /* 0x000fda00047c6670 */
[----:B------:R-:W-:Y:S05]  /*169b0*/  @P6 BRA `(.L_x_1420) ;  /* 0x00000000000c6947 */ /* 0x000fea0003800000 */
[----:B------:R-:W2:Y:S02]  /*169c0*/  LDC.64 R2, c[0x0][0xc80] ;  /* 0x00032000ff027b82 */ /* 0x000ea40000000a00 */
[----:B--2---:R-:W-:-:S05]  /*169d0*/  IMAD.WIDE R2, R7, 0x4, R2 ;  /* 0x0000000407027825 */ /* 0x004fca00078e0202 */
[----:B------:R2:W5:Y:S02]  /*169e0*/  LDG.E R5, desc[UR36][R2.64] ;  /* 0x0000002402057981 */ /* 0x000564000c1e1900 */
.L_x_1420:
[----:B------:R-:W-:Y:S05]  /*169f0*/  BSYNC B0 ;  /* 0x0000000000007941 */ /* 0x000fea0003800000 */
.L_x_1419:
[----:B------:R-:W-:-:S03]  /*16a00*/  UMOV UR4, 0xffffffff ;  /* 0xffffffff00047882 */ /* 0x000fc60000000000 */
[----:B------:R-:W-:Y:S05]  /*16a10*/  BRA.DIV UR4, `(.L_x_1421) ;  /* 0x0000004204407947 */ /* 0x000fea000b800000 */
[----:B-----5:R-:W3:Y:S02]  /*16a20*/  SHFL.UP PT, R14, R5, 0x1, RZ ;  /* 0x04200000050e7989 */ /* 0x020ee400000e00ff */
[----:B---3--:R-:W-:-:S05]  /*16a30*/  SEL R14, R14, RZ, P1 ;  /* 0x000000ff0e0e7207 */ /* 0x008fca0000800000 */
[----:B------:R-:W-:-:S05]  /*16a40*/  IMAD.IADD R13, R5, 0x1, R14 ;  /* 0x00000001050d7824 */ /* 0x000fca00078e020e */
[----:B------:R-:W2:Y:S02]  /*16a50*/  SHFL.UP PT, R14, R13, 0x2, RZ ;  /* 0x044000000d0e7989 */ /* 0x000ea400000e00ff */
[----:B--2---:R-:W-:-:S05]  /*16a60*/  SEL R2, R14, RZ, P2 ;  /* 0x000000ff0e027207 */ /* 0x004fca0001000000 */
        /* <DEDUP_REMOVED lines=9> */
[----:B-1----:R-:W-:-:S05]  /*16b00*/  IMAD.IADD R6, R4, 0x1, R7 ;  /* 0x0000000104067824 */ /* 0x002fca00078e0207 */
[----:B------:R1:W2:Y:S02]  /*16b10*/  SHFL.IDX PT, R14, R6, 0x1f, 0x1f ;  /* 0x03e01f00060e7f89 */ /* 0x0002a400000e0000 */
.L_x_1540:
[----:B------:R-:W-:Y:S02]  /*16b20*/  ULDC UR4, c[0x0][0xc38] ;  /* 0x00030e0000047ab9 */ /* 0x000fe40000000800 */
[----:B------:R-:W-:-:S04]  /*16b30*/  IMAD.U32 R7, RZ, RZ, UR4 ;  /* 0x00000004ff077e24 */ /* 0x000fc8000f8e00ff */
[----:B--2---:R-:W-:-:S04]  /*16b40*/  IMAD R14, R14, R7, RZ ;  /* 0x000000070e0e7224 */ /* 0x004fc800078e02ff */
[----:B------:R-:W-:-:S05]  /*16b50*/  IMAD.IADD R9, R14, 0x1, R9 ;  /* 0x000000010e097824 */ /* 0x000fca00078e0209 */
[----:B------:R-:W-:-:S13]  /*16b60*/  ISETP.GT.AND P6, PT, R9, R0, PT ;  /* 0x000000000900720c */ /* 0x000fda0003fc4270 */
[----:B------:R-:W-:Y:S05]  /*16b70*/  @!P6 BRA `(.L_x_1422) ;  /* 0xfffffffc0064e947 */ /* 0x000fea000383ffff */
.L_x_1417:
[----:B------:R-:W-:Y:S01]  /*16b80*/  IMAD.IADD R24, R9, 0x1, -R14 ;  /* 0x0000000109187824 */ /* 0x000fe200078e0a0e */
[----:B------:R-:W-:-:S03]  /*16b90*/  UMOV UR4, 0xffffffff ;  /* 0xffffffff00047882 */ /* 0x000fc60000000000 */
[----:B------:R-:W-:-:S05]  /*16ba0*/  IMAD R3, R6, R7, R24 ;  /* 0x0000000706037224 */ /* 0x000fca00078e0218 */
[----:B------:R-:W-:Y:S01]  /*16bb0*/  ISETP.GT.AND P6, PT, R3, R0, PT ;  /* 0x000000000300720c */ /* 0x000fe20003fc4270 */
[----:B------:R-:W-:-:S12]  /*16bc0*/  BRA.DIV UR4, `(.L_x_1423) ;  /* 0x0000004204907947 */ /* 0x000fd8000b800000 */
[----:B------:R-:W-:-:S04]  /*16bd0*/  VOTE.ANY R2, PT, !P6 ;  /* 0x0000000000027806 */ /* 0x000fc800070e0100 */
[----:B------:R-:W2:Y:S02]  /*16be0*/  POPC R4, R2 ;  /* 0x0000000200047309 */ /* 0x000ea40000000000 */
[----:B--2---:R2:W3:Y:S02]  /*16bf0*/  SHFL.IDX PT, R5, R5, R4, 0x1f ;  /* 0x00001f0405057589 */ /* 0x0044e400000e0000 */
.L_x_1544:
[----:B------:R-:W-:Y:S01]  /*16c00*/  ISETP.NE.AND P0, PT, R2, RZ, PT ;  /* 0x000000ff0200720c */ /* 0x000fe20003f05270 */
[----:B------:R-:W-:-:S12]  /*16c10*/  IMAD.MOV.U32 R14, RZ, RZ, RZ ;  /* 0x000000ffff0e7224 */ /* 0x000fd800078e00ff */
[----:B------:R-:W-:Y:S05]  /*16c20*/  @!P0 BRA `(.L_x_1424) ;  /* 0x0000000000108947 */ /* 0x000fea0003800000 */
[----:B------:R-:W-:Y:S01]  /*16c30*/  UMOV UR4, 0xffffffff ;  /* 0xffffffff00047882 */ /* 0x000fe20000000000 */
[----:B------:R-:W-:Y:S02]  /*16c40*/  VIADD R12, R4, 0xffffffff ;  /* 0xffffffff040c7836 */ /* 0x000fe40000000000 */
[----:B------:R-:W-:Y:S05]  /*16c50*/  BRA.DIV UR4, `(.L_x_1425) ;  /* 0x0000004204b47947 */ /* 0x000fea000b800000 */
[----:B------:R4:W0:Y:S02]  /*16c60*/  SHFL.IDX PT, R14, R6, R12, 0x1f ;  /* 0x00001f0c060e7589 */ /* 0x00082400000e0000 */
.L_x_1424:
[----:B------:R-:W5:Y:S01]  /*16c70*/  LDC.64 R2, c[0x0][0xc90] ;  /* 0x00032400ff027b82 */ /* 0x000f620000000a00 */
[----:B------:R-:W-:-:S04]  /*16c80*/  IMAD.IADD R27, R4, 0x1, R27 ;  /* 0x00000001041b7824 */ /* 0x000fc800078e021b */
[----:B-----5:R-:W-:-:S05]  /*16c90*/  IMAD.WIDE R2, R27, 0x4, R2 ;  /* 0x000000041b027825 */ /* 0x020fca00078e0202 */
[----:B-1--4-:R1:W2:Y:S01]  /*16ca0*/  LDG.E R6, desc[UR36][R2.64] ;  /* 0x0000002402067981 */ /* 0x0122a2000c1e1900 */
[----:B0-----:R-:W-:Y:S02]  /*16cb0*/  IMAD R24, R14, R7, R24 ;  /* 0x000000070e187224 */ /* 0x001fe400078e0218 */
[----:B-1----:R-:W-:Y:S02]  /*16cc0*/  IMAD.MOV.U32 R2, RZ, RZ, RZ ;  /* 0x000000ffff027224 */ /* 0x002fe400078e00ff */
[----:B--23--:R-:W-:-:S05]  /*16cd0*/  IMAD R4, R5, R6, RZ ;  /* 0x0000000605047224 */ /* 0x00cfca00078e02ff */
[----:B------:R-:W-:-:S04]  /*16ce0*/  IABS R8, R4 ;  /* 0x0000000400087213 */ /* 0x000fc80000000000 */
[----:B------:R-:W0:Y:S08]  /*16cf0*/  I2F.RP R10, R8 ;  /* 0x00000008000a7306 */ /* 0x000e300000209400 */
[----:B0-----:R-:W0:Y:S02]  /*16d00*/  MUFU.RCP R10, R10 ;  /* 0x0000000a000a7308 */ /* 0x001e240000001000 */
[----:B0-----:R-:W-:-:S06]  /*16d10*/  VIADD R11, R10, 0xffffffe ;  /* 0x0ffffffe0a0b7836 */ /* 0x001fcc0000000000 */
[----:B------:R-:W0:Y:S02]  /*16d20*/  F2I.FTZ.U32.TRUNC.NTZ R3, R11 ;  /* 0x0000000b00037305 */ /* 0x000e24000021f000 */
[----:B0-----:R-:W-:-:S04]  /*16d30*/  IMAD.MOV R9, RZ, RZ, -R3 ;  /* 0x000000ffff097224 */ /* 0x001fc800078e0a03 */
        /* <DEDUP_REMOVED lines=18> */
[----:B------:R-:W-:Y:S02]  /*16e60*/  IMAD R0, R6, R2, RZ ;  /* 0x0000000206007224 */ /* 0x000fe400078e02ff */
[----:B------:R-:W-:Y:S02]  /*16e70*/  IMAD.MOV R2, RZ, RZ, -R2 ;  /* 0x000000ffff027224 */ /* 0x000fe400078e0a02 */
[----:B------:R-:W-:Y:S02]  /*16e80*/  IMAD.MOV R3, RZ, RZ, -R0 ;  /* 0x000000ffff037224 */ /* 0x000fe400078e0a00 */
[----:B------:R-:W-:-:S03]  /*16e90*/  IMAD R9, R4, R2, R9 ;  /* 0x0000000204097224 */ /* 0x000fc600078e0209 */
[----:B------:R-:W-:-:S04]  /*16ea0*/  VIADDMNMX R6, R3, R7, R6, PT ;  /* 0x0000000703067246 */ /* 0x000fc80003800106 */
[-C--:B------:R-:W-:Y:S02]  /*16eb0*/  IABS R7, R6.reuse ;  /* 0x0000000600077213 */ /* 0x080fe40000000000 */
[----:B------:R-:W-:Y:S02]  /*16ec0*/  IABS R4, R6 ;  /* 0x0000000600047213 */ /* 0x000fe40000000000 */
[----:B------:R-:W0:Y:S03]  /*16ed0*/  I2F.RP R8, R7 ;  /* 0x0000000700087306 */ /* 0x000e260000209400 */
[----:B------:R-:W-:-:S05]  /*16ee0*/  IMAD.MOV R4, RZ, RZ, -R4 ;  /* 0x000000ffff047224 */ /* 0x000fca00078e0a04 */
[----:B0-----:R-:W0:Y:S02]  /*16ef0*/  MUFU.RCP R8, R8 ;  /* 0x0000000800087308 */ /* 0x001e240000001000 */
[----:B0-----:R-:W-:-:S06]  /*16f00*/  VIADD R3, R8, 0xffffffe ;  /* 0x0ffffffe08037836 */ /* 0x001fcc0000000000 */
[----:B------:R-:W0:Y:S02]  /*16f10*/  F2I.FTZ.U32.TRUNC.NTZ R3, R3 ;  /* 0x0000000300037305 */ /* 0x000e24000021f000 */
[----:B0-----:R-:W-:-:S04]  /*16f20*/  IMAD.MOV R2, RZ, RZ, -R3 ;  /* 0x000000ffff027224 */ /* 0x001fc800078e0a03 */
[----:B------:R-:W-:Y:S02]  /*16f30*/  IMAD R11, R2, R7, RZ ;  /* 0x00000007020b7224 */ /* 0x000fe400078e02ff */
[----:B------:R-:W-:-:S04]  /*16f40*/  IMAD.MOV.U32 R2, RZ, RZ, RZ ;  /* 0x000000ffff027224 */ /* 0x000fc800078e00ff */
[----:B------:R-:W-:Y:S01]  /*16f50*/  IMAD.HI.U32 R2, R3, R11, R2 ;  /* 0x0000000b03027227 */ /* 0x000fe200078e0002 */
[----:B------:R-:W-:Y:S02]  /*16f60*/  IABS R11, R9 ;  /* 0x00000009000b7213 */ /* 0x000fe40000000000 */
[C---:B------:R-:W-:Y:S01]  /*16f70*/  LOP3.LUT R3, R9.reuse, R6, RZ, 0x3c, !PT ;  /* 0x0000000609037212 */ /* 0x040fe200078e3cff */
[----:B------:R-:W-:Y:S02]  /*16f80*/  IMAD.IADD R9, R9, 0x1, R0 ;  /* 0x0000000109097824 */ /* 0x000fe400078e0200 */
[----:B------:R-:W-:Y:S01]  /*16f90*/  IMAD.HI.U32 R2, R2, R11, RZ ;  /* 0x0000000b02027227 */ /* 0x000fe200078e00ff */
[----:B------:R-:W-:-:S03]  /*16fa0*/  ISETP.GE.AND P2, PT, R3, RZ, PT ;  /* 0x000000ff0300720c */ /* 0x000fc60003f46270 */
[----:B------:R-:W-:-:S05]  /*16fb0*/  IMAD R4, R2, R4, R11 ;  /* 0x0000000402047224 */ /* 0x000fca00078e020b */
[----:B------:R-:W-:-:S13]  /*16fc0*/  ISETP.GT.U32.AND P1, PT, R7, R4, PT ;  /* 0x000000040700720c */ /* 0x000fda0003f24070 */
[----:B------:R-:W-:Y:S02]  /*16fd0*/  @!P1 IMAD.IADD R4, R4, 0x1, -R7 ;  /* 0x0000000104049824 */ /* 0x000fe400078e0a07 */
[----:B------:R-:W-:Y:S01]  /*16fe0*/  @!P1 VIADD R2, R2, 0x1 ;  /* 0x0000000102029836 */ /* 0x000fe20000000000 */
[----:B------:R-:W-:Y:S02]  /*16ff0*/  ISETP.NE.AND P1, PT, R6, RZ, PT ;  /* 0x000000ff0600720c */ /* 0x000fe40003f25270 */
[----:B------:R-:W-:-:S13]  /*17000*/  ISETP.GE.U32.AND P0, PT, R4, R7, PT ;  /* 0x000000070400720c */ /* 0x000fda0003f06070 */
[----:B------:R-:W-:-:S04]  /*17010*/  @P0 VIADD R2, R2, 0x1 ;  /* 0x0000000102020836 */ /* 0x000fc80000000000 */
[----:B------:R-:W-:Y:S01]  /*17020*/  @!P2 IMAD.MOV R2, RZ, RZ, -R2 ;  /* 0x000000ffff02a224 */ /* 0x000fe200078e0a02 */
[----:B------:R-:W-:Y:S01]  /*17030*/  @!P1 LOP3.LUT R2, RZ, R6, RZ, 0x33, !PT ;  /* 0x00000006ff029212 */ /* 0x000fe200078e33ff */
[----:B------:R-:W-:-:S04]  /*17040*/  IMAD.MOV R6, RZ, RZ, -R6 ;  /* 0x000000ffff067224 */ /* 0x000fc800078e0a06 */
[----:B------:R-:W-:Y:S01]  /*17050*/  IMAD R26, R2, R6, R9 ;  /* 0x00000006021a7224 */ /* 0x000fe200078e0209 */
[----:B------:R-:W-:-:S05]  /*17060*/  LOP3.LUT R2, RZ, R2, RZ, 0x33, !PT ;  /* 0x00000002ff027212 */ /* 0x000fca00078e33ff */
[----:B------:R-:W-:Y:S01]  /*17070*/  IMAD.IADD R25, R5, 0x1, R2 ;  /* 0x0000000105197824 */ /* 0x000fe200078e0202 */
[----:B------:R-:W-:Y:S06]  /*17080*/  BRA `(.L_x_1426) ;  /* 0x00000000001c7947 */ /* 0x000fec0003800000 */
.L_x_1418:
[----:B------:R-:W-:Y:S01]  /*17090*/  UMOV UR4, URZ ;  /* 0x0000003f00047c82 */ /* 0x000fe20008000000 */
[----:B------:R-:W-:Y:S01]  /*170a0*/  UMOV UR5, URZ ;  /* 0x0000003f00057c82 */ /* 0x000fe20008000000 */
[----:B------:R-:W-:Y:S01]  /*170b0*/  ULDC UR6, c[0x0][0xc3c] ;  /* 0x00030f0000067ab9 */ /* 0x000fe20000000800 */
[----:B------:R-:W-:Y:S02]  /*170c0*/  IMAD.MOV.U32 R24, RZ, RZ, R0 ;  /* 0x000000ffff187224 */ /* 0x000fe400078e0000 */
[----:B------:R-:W-:Y:S02]  /*170d0*/  IMAD.U32 R25, RZ, RZ, UR4 ;  /* 0x00000004ff197e24 */ /* 0x000fe4000f8e00ff */
[----:B------:R-:W-:Y:S02]  /*170e0*/  IMAD.U32 R26, RZ, RZ, UR5 ;  /* 0x00000005ff1a7e24 */ /* 0x000fe4000f8e00ff */
[----:B------:R-:W-:-:S07]  /*170f0*/  IMAD.U32 R27, RZ, RZ, UR6 ;  /* 0x00000006ff1b7e24 */ /* 0x000fce000f8e00ff */
.L_x_1426:
[----:B------:R-:W2:Y:S01]  /*17100*/  S2R R0, SR_TID.X ;  /* 0x0000000000007919 */ /* 0x000ea20000002100 */
[----:B------:R-:W-:Y:S05]  /*17110*/  WARPSYNC.ALL ;  /* 0x0000000000007948 */ /* 0x000fea0003800000 */
[----:B------:R-:W-:Y:S01]  /*17120*/  BAR.SYNC.DEFER_BLOCKING 0x4, 0x180 ;  /* 0x0106000000007b1d */ /* 0x000fe20000010000 */
[----:B--2---:R-:W-:-:S04]  /*17130*/  LOP3.LUT R0, R0, 0x1f, RZ, 0xc0, !PT ;  /* 0x0000001f00007812 */ /* 0x004fc800078ec0ff */
[----:B------:R-:W-:-:S13]  /*17140*/  ISETP.NE.AND P0, PT, R0, RZ, PT ;  /* 0x000000ff0000720c */ /* 0x000fda0003f05270 */
[----:B------:R-:W2:Y:S01]  /*17150*/  @!P0 S2R R3, SR_CgaCtaId ;  /* 0x0000000000038919 */ /* 0x000ea20000008800 */
[----:B------:R-:W-:-:S04]  /*17160*/  @!P0 MOV R0, 0x400 ;  /* 0x0000040000008802 */ /* 0x000fc80000000f00 */
[----:B--2---:R-:W-:-:S05]  /*17170*/  @!P0 LEA R17, R3, R0, 0x18 ;  /* 0x0000000003118211 */ /* 0x004fca00078ec0ff */
[----:B------:R2:W-:Y:S01]  /*17180*/  @!P0 STS.128 [R17+0x308d0], R24 ;  /* 0x0308d01811008388 */ /* 0x0005e20000000c00 */
[----:B------:R-:W-:Y:S06]  /*17190*/  BAR.ARV 0x5, 0x180 ;  /* 0x0146000000007b1d */ /* 0x000fec0000002000 */
.L_x_1415:
[----:B------:R-:W-:Y:S02]  /*171a0*/  ULDC UR4, c[0x0][0xc3c] ;  /* 0x00030f0000047ab9 */ /* 0x000fe40000000800 */
[----:B----4-:R-:W-:-:S13]  /*171b0*/  ISETP.GE.AND P0, PT, R27, UR4, PT ;  /* 0x000000041b007c0c */ /* 0x010fda000bf06270 */
[----:B------:R-:W-:Y:S05]  /*171c0*/  @!P0 BRA `(.L_x_1427) ;  /* 0xffffffb400188947 */ /* 0x000fea000383ffff */
[----:B------:R-:W-:Y:S05]  /*171d0*/  BSYNC B8 ;  /* 0x0000000000087941 */ /* 0x000fea0003800000 */
.L_x_1356:
[----:B------:R-:W4:Y:S01]  /*171e0*/  LDL.LU R0, [R1+0x24] ;  /* 0x0000240001007983 */ /* 0x000f220000300800 */
[----:B------:R-:W-:Y:S01]  /*171f0*/  BSSY B0, `(.L_x_1428) ;  /* 0x000000b000007945 */ /* 0x000fe20003800000 */
[----:B------:R-:W5:Y:S01]  /*17200*/  S2R R5, SR_CgaCtaId ;  /* 0x0000000000057919 */ /* 0x000f620000008800 */
[----:B----4-:R-:W-:-:S05]  /*17210*/  VIADD R0, R0, 0x1 ;  /* 0x0000000100007836 */ /* 0x010fca0000000000 */
[----:B-1----:R-:W-:-:S04]  /*17220*/  LEA.HI R2, R0, R0, RZ, 0x1 ;  /* 0x0000000000027211 */ /* 0x002fc800078f08ff */
[----:B------:R-:W-:Y:S02]  /*17230*/  LOP3.LUT R3, R2, 0xfffffffe, RZ, 0xc0, !PT ;  /* 0xfffffffe02037812 */ /* 0x000fe400078ec0ff */
[----:B------:R-:W-:-:S03]  /*17240*/  MOV R2, 0x400 ;  /* 0x0000040000027802 */ /* 0x000fc60000000f00 */
[----:B------:R-:W-:Y:S01]  /*17250*/  IMAD.IADD R0, R0, 0x1, -R3 ;  /* 0x0000000100007824 */ /* 0x000fe200078e0a03 */
[----:B-----5:R-:W-:-:S04]  /*17260*/  LEA R4, R5, R2, 0x18 ;  /* 0x0000000205047211 */ /* 0x020fc800078ec0ff */
[----:B------:R-:W-:-:S04]  /*17270*/  SHF.L.U32 R0, R0, 0x1f, RZ ;  /* 0x0000001f00007819 */ /* 0x000fc800000006ff */
[----:B------:R-:W1:Y:S02]  /*17280*/  SYNCS.PHASECHK.TRANS64.TRYWAIT P0, [R4+URZ+0x30820], R0 ;  /* 0x03082000040075a7 */ /* 0x000e64000800017f */
[----:B-1----:R-:W-:Y:S05]  /*17290*/  @!P0 BRA `(.L_x_1429) ;  /* 0x0000003c00488947 */ /* 0x002fea0003800000 */
.L_x_1547:
[----:B------:R-:W-:Y:S05]  /*172a0*/  BSYNC B0 ;  /* 0x0000000000007941 */ /* 0x000fea0003800000 */
.L_x_1428:
[----:B------:R-:W-:-:S03]  /*172b0*/  UMOV UR4, 0xffffffff ;  /* 0xffffffff00047882 */ /* 0x000fc60000000000 */
[----:B------:R-:W-:Y:S05]  /*172c0*/  BRA.DIV UR4, `(.L_x_1430) ;  /* 0x0000003e04507947 */ /* 0x000fea000b800000 */
[----:B-1----:R-:W1:Y:S02]  /*172d0*/  S2R R0, SR_TID.X ;  /* 0x0000000000007919 */ /* 0x002e640000002100 */
[----:B-1----:R-:W-:-:S04]  /*172e0*/  SHF.R.U32.HI R0, RZ, 0x5, R0 ;  /* 0x00000005ff007819 */ /* 0x002fc80000011600 */
[----:B------:R-:W-:-:S05]  /*172f0*/  LOP3.LUT R0, R0, 0x3, RZ, 0xc0, !PT ;  /* 0x0000000300007812 */ /* 0x000fca00078ec0ff */
[----:B------:R1:W4:Y:S02]  /*17300*/  SHFL.IDX PT, R14, R0, RZ, 0x1f ;  /* 0x00001fff000e7589 */ /* 0x00032400000e0000 */
.L_x_1550:
[----:B----4-:R-:W-:Y:S01]  /*17310*/  ISETP.NE.AND P0, PT, R14, RZ, PT ;  /* 0x000000ff0e00720c */ /* 0x010fe20003f05270 */
[----:B------:R-:W-:-:S12]  /*17320*/  BSSY B0, `(.L_x_1431) ;  /* 0x0000024000007945 */ /* 0x000fd80003800000 */
[----:B------:R-:W-:Y:S05]  /*17330*/  @P0 BRA `(.L_x_1432) ;  /* 0x0000000000880947 */ /* 0x000fea0003800000 */
[----:B------:R-:W-:-:S03]  /*17340*/  UMOV UR4, 0xffffffff ;  /* 0xffffffff00047882 */ /* 0x000fc60000000000 */
[----:B------:R-:W-:Y:S05]  /*17350*/  BRA.DIV UR4, `(.L_x_1433) ;  /* 0x0000003e04607947 */ /* 0x000fea000b800000 */
[----:B------:R-:W-:-:S13]  /*17360*/  ELECT P6, URZ, PT ;  /* 0x00000000003f782f */ /* 0x000fda00038c0000 */
.L_x_1553:
[----:B------:R-:W-:Y:S05]  /*17370*/  @!P6 BRA `(.L_x_1432) ;  /* 0x000000000078e947 */ /* 0x000fea0003800000 */
[----:B-1----:R-:W4:Y:S02]  /*17380*/  LDL.LU R0, [R1+0x10] ;  /* 0x0000100001007983 */ /* 0x002f240000300800 */
[----:B----4-:R-:W-:-:S04]  /*17390*/  LOP3.LUT R0, R0, 0x2, RZ, 0xfc, !PT ;  /* 0x0000000200007812 */ /* 0x010fc800078efcff */
[----:B------:R-:W-:-:S13]  /*173a0*/  ISETP.NE.AND P0, PT, R0, 0x3, PT ;  /* 0x000000030000780c */ /* 0x000fda0003f05270 */
[----:B------:R-:W-:Y:S05]  /*173b0*/  @!P0 BRA `(.L_x_1434) ;  /* 0x0000000000048947 */ /* 0x000fea0003800000 */
[----:B------:R-:W-:Y:S01]  /*173c0*/  BPT.TRAP 0x1 ;  /* 0x000000040000795c */ /* 0x000fe20000300000 */
.L_x_1434:
[C---:B------:R-:W-:Y:S01]  /*173d0*/  IMAD R5, R23.reuse, 0x8, R4 ;  /* 0x0000000817057824 */ /* 0x040fe200078e0204 */
[----:B------:R-:W-:Y:S01]  /*173e0*/  SHF.L.U32 R0, R28, 0x1f, RZ ;  /* 0x0000001f1c007819 */ /* 0x000fe200000006ff */
[----:B------:R-:W-:-:S03]  /*173f0*/  VIADD R23, R23, 0x1 ;  /* 0x0000000117177836 */ /* 0x000fc60000000000 */
[----:B------:R-:W1:Y:S02]  /*17400*/  SYNCS.PHASECHK.TRANS64.TRYWAIT P1, [R5+URZ+0x30840], R0 ;  /* 0x03084000050075a7 */ /* 0x000e64000802017f */
[----:B------:R-:W-:-:S04]  /*17410*/  ISETP.NE.AND P2, PT, R23, 0x2, PT ;  /* 0x000000021700780c */ /* 0x000fc80003f45270 */
[----:B------:R-:W-:Y:S01]  /*17420*/  SEL R3, RZ, 0x1, P2 ;  /* 0x00000001ff037807 */ /* 0x000fe20001000000 */
[----:B-1----:R-:W-:Y:S08]  /*17430*/  @!P1 BRA `(.L_x_1435) ;  /* 0x0000003c00489947 */ /* 0x002ff00003800000 */
.L_x_1554:
[----:B------:R-:W-:Y:S02]  /*17440*/  SEL R23, R23, RZ, P2 ;  /* 0x000000ff17177207 */ /* 0x000fe40001000000 */
[----:B------:R-:W-:Y:S01]  /*17450*/  LOP3.LUT R2, R28, R3, RZ, 0x3c, !PT ;  /* 0x000000031c027212 */ /* 0x000fe200078e3cff */
[----:B------:R-:W-:Y:S06]  /*17460*/  @!P0 BRA `(.L_x_1436) ;  /* 0x0000000000048947 */ /* 0x000fec0003800000 */
[----:B------:R-:W-:Y:S01]  /*17470*/  BPT.TRAP 0x1 ;  /* 0x000000040000795c */ /* 0x000fe20000300000 */
.L_x_1436:
[----:B------:R-:W-:Y:S01]  /*17480*/  IMAD R23, R23, 0x8, R4 ;  /* 0x0000000817177824 */ /* 0x000fe200078e0204 */
[----:B------:R-:W-:-:S04]  /*17490*/  SHF.L.U32 R2, R2, 0x1f, RZ ;  /* 0x0000001f02027819 */ /* 0x000fc800000006ff */
[----:B------:R-:W4:Y:S02]  /*174a0*/  SYNCS.PHASECHK.TRANS64.TRYWAIT P1, [R23+URZ+0x30840], R2 ;  /* 0x03084002170075a7 */ /* 0x000f24000802017f */
[----:B----4-:R-:W-:Y:S05]  /*174b0*/  @!P1 BRA `(.L_x_1437) ;  /* 0x0000003c003c9947 */ /* 0x010fea0003800000 */
.L_x_1555:
[----:B------:R-:W-:Y:S05]  /*174c0*/  @!P0 BRA `(.L_x_1438) ;  /* 0x0000000000048947 */ /* 0x000fea0003800000 */
[----:B------:R-:W-:Y:S01]  /*174d0*/  BPT.TRAP 0x1 ;  /* 0x000000040000795c */ /* 0x000fe20000300000 */
.L_x_1438:
[----:B------:R-:W5:Y:S02]  /*174e0*/  SYNCS.PHASECHK.TRANS64.TRYWAIT P1, [R5+URZ+0x30860], R0 ;  /* 0x03086000050075a7 */ /* 0x000f64000802017f */
[----:B-----5:R-:W-:Y:S05]  /*174f0*/  @!P1 BRA `(.L_x_1439) ;  /* 0x0000003c00409947 */ /* 0x020fea0003800000 */
.L_x_1556:
[----:B------:R-:W-:Y:S05]  /*17500*/  @!P0 BRA `(.L_x_1440) ;  /* 0x0000000000048947 */ /* 0x000fea0003800000 */
[----:B------:R-:W-:Y:S01]  /*17510*/  BPT.TRAP 0x1 ;  /* 0x000000040000795c */ /* 0x000fe20000300000 */
.L_x_1440:
[----:B------:R0:W0:Y:S02]  /*17520*/  SYNCS.PHASECHK.TRANS64.TRYWAIT P0, [R23+URZ+0x30860], R2 ;  /* 0x03086002170075a7 */ /* 0x000024000800017f */
[----:B0-----:R-:W-:Y:S05]  /*17530*/  @!P0 NANOSLEEP.SYNCS 0x989680 ;  /* 0x009896800000895d */ /* 0x001fea0003900000 */
[----:B------:R-:W0:Y:S02]  /*17540*/  @!P0 SYNCS.PHASECHK.TRANS64 P0, [R23+URZ+0x30860], R2 ;  /* 0x03086002170085a7 */ /* 0x000e24000800007f */
[----:B0-----:R-:W-:Y:S05]  /*17550*/  @!P0 BRA `(.L_x_1440) ;  /* 0xfffffffc00f08947 */ /* 0x001fea000383ffff */
.L_x_1432:
[----:B------:R-:W-:Y:S05]  /*17560*/  BSYNC B0 ;  /* 0x0000000000007941 */ /* 0x000fea0003800000 */
.L_x_1431:
[----:B------:R-:W-:Y:S05]  /*17570*/  EXIT ;  /* 0x000000000000794d */ /* 0x000fea0003800000 */
.L_x_1250:
[----:B0-----:R-:W-:-:S04]  /*17580*/  IMAD.U32 R3, RZ, RZ, UR40 ;  /* 0x00000028ff037e24 */ /* 0x001fc8000f8e00ff */
[----:B------:R0:W1:Y:S03]  /*17590*/  SYNCS.PHASECHK.TRANS64.TRYWAIT P1, [R3+URZ+0x30800], R0 ;  /* 0x03080000030075a7 */ /* 0x000066000802017f */
[----:B-1----:R-:W-:Y:S05]  /*175a0*/  @!P1 NANOSLEEP.SYNCS 0x989680 ;  /* 0x009896800000995d */ /* 0x002fea0003900000 */
[----:B------:R-:W1:Y:S02]  /*175b0*/  @!P1 SYNCS.PHASECHK.TRANS64 P1, [R3+URZ+0x30800], R0 ;  /* 0x03080000030095a7 */ /* 0x000e64000802007f */
[----:B-1----:R-:W-:Y:S05]  /*175c0*/  @!P1 BRA `(.L_x_1250) ;  /* 0xfffffffc00ec9947 */ /* 0x002fea000383ffff */
[----:B------:R-:W-:Y:S05]  /*175d0*/  BRA `(.L_x_1441) ;  /* 0xfffffea400247947 */ /* 0x000fea000383ffff */
.L_x_1254:
[----:B-1----:R1:W2:Y:S02]  /*175e0*/  SYNCS.PHASECHK.TRANS64.TRYWAIT P1, [R13+URZ+0x30830], R0 ;  /* 0x030830000d0075a7 */ /* 0x0022a4000802017f */
[----:B--2---:R-:W-:Y:S05]  /*175f0*/  @!P1 NANOSLEEP.SYNCS 0x989680 ;  /* 0x009896800000995d */ /* 0x004fea0003900000 */
[----:B------:R-:W2:Y:S02]  /*17600*/  @!P1 SYNCS.PHASECHK.TRANS64 P1, [R13+URZ+0x30830], R0 ;  /* 0x030830000d0095a7 */ /* 0x000ea4000802007f */
[----:B--2---:R-:W-:Y:S05]  /*17610*/  @!P1 BRA `(.L_x_1254) ;  /* 0xfffffffc00f09947 */ /* 0x004fea000383ffff */
[----:B------:R-:W-:Y:S05]  /*17620*/  BRA `(.L_x_1253) ;  /* 0xfffffea400407947 */ /* 0x000fea000383ffff */
.L_x_1271:
[----:B-1----:R-:W-:-:S04]  /*17630*/  IMAD.U32 R9, RZ, RZ, UR7 ;  /* 0x00000007ff097e24 */ /* 0x002fc8000f8e00ff */
[----:B------:R1:W2:Y:S03]  /*17640*/  SYNCS.PHASECHK.TRANS64.TRYWAIT P1, [R9+URZ+0x30830], R8 ;  /* 0x03083008090075a7 */ /* 0x0002a6000802017f */
[----:B--2---:R-:W-:Y:S05]  /*17650*/  @!P1 NANOSLEEP.SYNCS 0x989680 ;  /* 0x009896800000995d */ /* 0x004fea0003900000 */
[----:B------:R-:W2:Y:S02]  /*17660*/  @!P1 SYNCS.PHASECHK.TRANS64 P1, [R9+URZ+0x30830], R8 ;  /* 0x03083008090095a7 */ /* 0x000ea4000802007f */
[----:B--2---:R-:W-:Y:S05]  /*17670*/  @!P1 BRA `(.L_x_1271) ;  /* 0xfffffffc00ec9947 */ /* 0x004fea000383ffff */
[----:B------:R-:W-:Y:S05]  /*17680*/  BRA `(.L_x_1270) ;  /* 0xfffffed800087947 */ /* 0x000fea000383ffff */
.L_x_1275:
[----:B-1----:R-:W-:-:S04]  /*17690*/  IMAD.U32 R9, RZ, RZ, UR6 ;  /* 0x00000006ff097e24 */ /* 0x002fc8000f8e00ff */
[----:B------:R1:W3:Y:S03]  /*176a0*/  SYNCS.PHASECHK.TRANS64.TRYWAIT P1, [R9+URZ+0x30850], R0 ;  /* 0x03085000090075a7 */ /* 0x0002e6000802017f */
[----:B---3--:R-:W-:Y:S05]  /*176b0*/  @!P1 NANOSLEEP.SYNCS 0x989680 ;  /* 0x009896800000995d */ /* 0x008fea0003900000 */
[----:B------:R-:W3:Y:S02]  /*176c0*/  @!P1 SYNCS.PHASECHK.TRANS64 P1, [R9+URZ+0x30850], R0 ;  /* 0x03085000090095a7 */ /* 0x000ee4000802007f */
[----:B---3--:R-:W-:Y:S05]  /*176d0*/  @!P1 BRA `(.L_x_1275) ;  /* 0xfffffffc00ec9947 */ /* 0x008fea000383ffff */
[----:B------:R-:W-:Y:S05]  /*176e0*/  BRA `(.L_x_1274) ;  /* 0xfffffee000b87947 */ /* 0x000fea000383ffff */
.L_x_1294:
[----:B-1----:R-:W-:-:S04]  /*176f0*/  IMAD.U32 R9, RZ, RZ, UR7 ;  /* 0x00000007ff097e24 */ /* 0x002fc8000f8e00ff */
[----:B------:R1:W2:Y:S03]  /*17700*/  SYNCS.PHASECHK.TRANS64.TRYWAIT P1, [R9+URZ+0x30830], R8 ;  /* 0x03083008090075a7 */ /* 0x0002a6000802017f */
[----:B--2---:R-:W-:Y:S05]  /*17710*/  @!P1 NANOSLEEP.SYNCS 0x989680 ;  /* 0x009896800000995d */ /* 0x004fea0003900000 */
[----:B------:R-:W2:Y:S02]  /*17720*/  @!P1 SYNCS.PHASECHK.TRANS64 P1, [R9+URZ+0x30830], R8 ;  /* 0x03083008090095a7 */ /* 0x000ea4000802007f */
[----:B--2---:R-:W-:Y:S05]  /*17730*/  @!P1 BRA `(.L_x_1294) ;  /* 0xfffffffc00ec9947 */ /* 0x004fea000383ffff */
[----:B------:R-:W-:Y:S05]  /*17740*/  BRA `(.L_x_1293) ;  /* 0xffffff1000247947 */ /* 0x000fea000383ffff */
.L_x_1298:
[----:B-1----:R-:W-:-:S04]  /*17750*/  IMAD.U32 R9, RZ, RZ, UR6 ;  /* 0x00000006ff097e24 */ /* 0x002fc8000f8e00ff */
[----:B------:R1:W3:Y:S03]  /*17760*/  SYNCS.PHASECHK.TRANS64.TRYWAIT P1, [R9+URZ+0x30850], R0 ;  /* 0x03085000090075a7 */ /* 0x0002e6000802017f */
[----:B---3--:R-:W-:Y:S05]  /*17770*/  @!P1 NANOSLEEP.SYNCS 0x989680 ;  /* 0x009896800000995d */ /* 0x008fea0003900000 */
[----:B------:R-:W3:Y:S02]  /*17780*/  @!P1 SYNCS.PHASECHK.TRANS64 P1, [R9+URZ+0x30850], R0 ;  /* 0x03085000090095a7 */ /* 0x000ee4000802007f */
[----:B---3--:R-:W-:Y:S05]  /*17790*/  @!P1 BRA `(.L_x_1298) ;  /* 0xfffffffc00ec9947 */ /* 0x008fea000383ffff */
[----:B------:R-:W-:Y:S05]  /*177a0*/  BRA `(.L_x_1297) ;  /* 0xffffff1800d47947 */ /* 0x000fea000383ffff */
.L_x_1306:
[----:B-1----:R-:W-:-:S04]  /*177b0*/  IMAD.U32 R9, RZ, RZ, UR6 ;  /* 0x00000006ff097e24 */ /* 0x002fc8000f8e00ff */
[----:B------:R1:W2:Y:S03]  /*177c0*/  SYNCS.PHASECHK.TRANS64.TRYWAIT P1, [R9+URZ+0x30830], R8 ;  /* 0x03083008090075a7 */ /* 0x0002a6000802017f */
[----:B--2---:R-:W-:Y:S05]  /*177d0*/  @!P1 NANOSLEEP.SYNCS 0x989680 ;  /* 0x009896800000995d */ /* 0x004fea0003900000 */
[----:B------:R-:W2:Y:S02]  /*177e0*/  @!P1 SYNCS.PHASECHK.TRANS64 P1, [R9+URZ+0x30830], R8 ;  /* 0x03083008090095a7 */ /* 0x000ea4000802007f */
[----:B--2---:R-:W-:Y:S05]  /*177f0*/  @!P1 BRA `(.L_x_1306) ;  /* 0xfffffffc00ec9947 */ /* 0x004fea000383ffff */
[----:B------:R-:W-:Y:S05]  /*17800*/  BRA `(.L_x_1305) ;  /* 0xffffff34001c7947 */ /* 0x000fea000383ffff */
.L_x_1310:
[----:B-1----:R-:W-:-:S04]  /*17810*/  IMAD.U32 R9, RZ, RZ, UR6 ;  /* 0x00000006ff097e24 */ /* 0x002fc8000f8e00ff */
[----:B------:R1:W3:Y:S03]  /*17820*/  SYNCS.PHASECHK.TRANS64.TRYWAIT P1, [R9+URZ+0x30850], R0 ;  /* 0x03085000090075a7 */ /* 0x0002e6000802017f */
[----:B---3--:R-:W-:Y:S05]  /*17830*/  @!P1 NANOSLEEP.SYNCS 0x989680 ;  /* 0x009896800000995d */ /* 0x008fea0003900000 */
[----:B------:R-:W3:Y:S02]  /*17840*/  @!P1 SYNCS.PHASECHK.TRANS64 P1, [R9+URZ+0x30850], R0 ;  /* 0x03085000090095a7 */ /* 0x000ee4000802007f */
[----:B---3--:R-:W-:Y:S05]  /*17850*/  @!P1 BRA `(.L_x_1310) ;  /* 0xfffffffc00ec9947 */ /* 0x008fea000383ffff */
[----:B------:R-:W-:Y:S05]  /*17860*/  BRA `(.L_x_1309) ;  /* 0xffffff3c00cc7947 */ /* 0x000fea000383ffff */
.L_x_1325:
[----:B-1----:R-:W-:-:S04]  /*17870*/  IMAD.U32 R5, RZ, RZ, UR5 ;  /* 0x00000005ff057e24 */ /* 0x002fc8000f8e00ff */
[----:B------:R1:W2:Y:S03]  /*17880*/  SYNCS.PHASECHK.TRANS64.TRYWAIT P1, [R5+URZ+0x30850], R0 ;  /* 0x03085000050075a7 */ /* 0x0002a6000802017f */
[----:B--2---:R-:W-:Y:S05]  /*17890*/  @!P1 NANOSLEEP.SYNCS 0x989680 ;  /* 0x009896800000995d */ /* 0x004fea0003900000 */
[----:B------:R-:W2:Y:S02]  /*178a0*/  @!P1 SYNCS.PHASECHK.TRANS64 P1, [R5+URZ+0x30850], R0 ;  /* 0x03085000050095a7 */ /* 0x000ea4000802007f */
[----:B--2---:R-:W-:Y:S05]  /*178b0*/  @!P1 BRA `(.L_x_1325) ;  /* 0xfffffffc00ec9947 */ /* 0x004fea000383ffff */
[----:B------:R-:W-:Y:S05]  /*178c0*/  BRA `(.L_x_1324) ;  /* 0xffffff7000047947 */ /* 0x000fea000383ffff */
.L_x_1376:
[----:B------:R-:W0:Y:S01]  /*178d0*/  S2R R8, SR_TID.X ;  /* 0x0000000000087919 */ /* 0x000e220000002100 */
        /* <DEDUP_REMOVED lines=10> */
.L_x_1443:
[----:B------:R-:W-:Y:S05]  /*17980*/  BSYNC B0 ;  /* 0x0000000000007941 */ /* 0x000fea0003800000 */
.L_x_1442:
[----:B------:R-:W-:Y:S05]  /*17990*/  BRA `(.L_x_1444) ;  /* 0xffffffbc00447947 */ /* 0x000fea000383ffff */
.L_x_1379:
[----:B0-----:R0:W1:Y:S02]  /*179a0*/  SYNCS.PHASECHK.TRANS64.TRYWAIT P0, [R7+URZ+0x30840], R2 ;  /* 0x03084002070075a7 */ /* 0x001064000800017f */
[----:B-1----:R-:W-:Y:S05]  /*179b0*/  @!P0 NANOSLEEP.SYNCS 0x989680 ;  /* 0x009896800000895d */ /* 0x002fea0003900000 */
[----:B------:R-:W1:Y:S02]  /*179c0*/  @!P0 SYNCS.PHASECHK.TRANS64 P0, [R7+URZ+0x30840], R2 ;  /* 0x03084002070085a7 */ /* 0x000e64000800007f */
[----:B-1----:R-:W-:Y:S05]  /*179d0*/  @!P0 BRA `(.L_x_1379) ;  /* 0xfffffffc00f08947 */ /* 0x002fea000383ffff */
[----:B------:R-:W-:Y:S05]  /*179e0*/  BRA `(.L_x_1445) ;  /* 0xffffffbc00bc7947 */ /* 0x000fea000383ffff */
.L_x_1380:
        /* <DEDUP_REMOVED lines=8> */
.L_x_1447:
[----:B------:R-:W-:Y:S05]  /*17a70*/  BSYNC B0 ;  /* 0x0000000000007941 */ /* 0x000fea0003800000 */
.L_x_1446:
[----:B------:R-:W-:Y:S01]  /*17a80*/  IMAD.MOV.U32 R13, RZ, RZ, R4 ;  /* 0x000000ffff0d7224 */ /* 0x000fe200078e0004 */
[----:B------:R-:W-:Y:S01]  /*17a90*/  MOV R15, 0xffffffff ;  /* 0xffffffff000f7802 */ /* 0x000fe20000000f00 */
[----:B------:R-:W-:Y:S02]  /*17aa0*/  IMAD.MOV.U32 R12, RZ, RZ, RZ ;  /* 0x000000ffff0c7224 */ /* 0x000fe400078e00ff */
[----:B------:R-:W-:Y:S02]  /*17ab0*/  IMAD.MOV.U32 R11, RZ, RZ, 0x181f ;  /* 0x0000181fff0b7424 */ /* 0x000fe400078e00ff */
[----:B------:R-:W-:Y:S02]  /*17ac0*/  IMAD.MOV.U32 R2, RZ, RZ, R14 ;  /* 0x000000ffff027224 */ /* 0x000fe400078e000e */
[----:B------:R-:W-:-:S07]  /*17ad0*/  @P0 IMAD R8, R5, 0x2, R17 ;  /* 0x0000000205080824 */ /* 0x000fce00078e0211 */
[----:B------:R-:W-:Y:S05]  /*17ae0*/  WARPSYNC.COLLECTIVE R15, `(.L_x_1448) ;  /* 0x000000000f087348 */ /* 0x000fea0003c00000 */
[----:B------:R0:W1:Y:S02]  /*17af0*/  SHFL.IDX P6, R14, R13, R12, R11 ;  /* 0x0000000c0d0e7389 */ /* 0x00006400000c000b */
[----:B01----:R-:W-:Y:S01]  /*17b00*/  ENDCOLLECTIVE ;  /* 0x000000000000791b */ /* 0x003fe20003800000 */
.L_x_1448:
[----:B------:R-:W-:Y:S02]  /*17b10*/  IMAD.MOV.U32 R13, RZ, RZ, R0 ;  /* 0x000000ffff0d7224 */ /* 0x000fe400078e0000 */
[----:B------:R-:W-:Y:S02]  /*17b20*/  IMAD.MOV.U32 R12, RZ, RZ, 0x1 ;  /* 0x00000001ff0c7424 */ /* 0x000fe400078e00ff */
[----:B------:R-:W-:-:S07]  /*17b30*/  IMAD.MOV.U32 R3, RZ, RZ, R14 ;  /* 0x000000ffff037224 */ /* 0x000fce00078e000e */
[----:B------:R-:W-:Y:S05]  /*17b40*/  WARPSYNC.COLLECTIVE R15, `(.L_x_1449) ;  /* 0x000000000f087348 */ /* 0x000fea0003c00000 */
[----:B------:R0:W1:Y:S02]  /*17b50*/  SHFL.IDX P6, R14, R13, R12, R11 ;  /* 0x0000000c0d0e7389 */ /* 0x00006400000c000b */
[----:B01----:R-:W-:Y:S01]  /*17b60*/  ENDCOLLECTIVE ;  /* 0x000000000000791b */ /* 0x003fe20003800000 */
.L_x_1449:
        /* <DEDUP_REMOVED lines=17> */
.L_x_1450:
[----:B------:R-:W-:Y:S02]  /*17c80*/  @P1 IMAD R8, R5, 0x2, R17 ;  /* 0x0000000205081824 */ /* 0x000fe400078e0211 */
[----:B------:R-:W-:Y:S02]  /*17c90*/  IMAD.MOV.U32 R13, RZ, RZ, R0 ;  /* 0x000000ffff0d7224 */ /* 0x000fe400078e0000 */
[----:B------:R-:W-:Y:S02]  /*17ca0*/  IMAD.MOV.U32 R12, RZ, RZ, 0x2 ;  /* 0x00000002ff0c7424 */ /* 0x000fe400078e00ff */
[----:B------:R-:W-:-:S07]  /*17cb0*/  IMAD.MOV.U32 R3, RZ, RZ, R14 ;  /* 0x000000ffff037224 */ /* 0x000fce00078e000e */
[----:B------:R-:W-:Y:S05]  /*17cc0*/  WARPSYNC.COLLECTIVE R15, `(.L_x_1451) ;  /* 0x000000000f087348 */ /* 0x000fea0003c00000 */
[----:B------:R0:W1:Y:S02]  /*17cd0*/  SHFL.IDX P6, R14, R13, R12, R11 ;  /* 0x0000000c0d0e7389 */ /* 0x00006400000c000b */
[----:B01----:R-:W-:Y:S01]  /*17ce0*/  ENDCOLLECTIVE ;  /* 0x000000000000791b */ /* 0x003fe20003800000 */
.L_x_1451:
        /* <DEDUP_REMOVED lines=17> */
.L_x_1452:
[----:B------:R-:W-:Y:S02]  /*17e00*/  @P1 IMAD R8, R5, 0x2, R17 ;  /* 0x0000000205081824 */ /* 0x000fe400078e0211 */
[----:B------:R-:W-:Y:S02]  /*17e10*/  IMAD.MOV.U32 R13, RZ, RZ, R0 ;  /* 0x000000ffff0d7224 */ /* 0x000fe400078e0000 */
[----:B------:R-:W-:Y:S02]  /*17e20*/  IMAD.MOV.U32 R12, RZ, RZ, 0x3 ;  /* 0x00000003ff0c7424 */ /* 0x000fe400078e00ff */
[----:B------:R-:W-:-:S07]  /*17e30*/  IMAD.MOV.U32 R3, RZ, RZ, R14 ;  /* 0x000000ffff037224 */ /* 0x000fce00078e000e */
[----:B------:R-:W-:Y:S05]  /*17e40*/  WARPSYNC.COLLECTIVE R15, `(.L_x_1453) ;  /* 0x000000000f087348 */ /* 0x000fea0003c00000 */
[----:B------:R0:W1:Y:S02]  /*17e50*/  SHFL.IDX P6, R14, R13, R12, R11 ;  /* 0x0000000c0d0e7389 */ /* 0x00006400000c000b */
[----:B01----:R-:W-:Y:S01]  /*17e60*/  ENDCOLLECTIVE ;  /* 0x000000000000791b */ /* 0x003fe20003800000 */
.L_x_1453:
        /* <DEDUP_REMOVED lines=17> */
.L_x_1454:
[----:B------:R-:W-:Y:S02]  /*17f80*/  @P1 IMAD R8, R5, 0x2, R17 ;  /* 0x0000000205081824 */ /* 0x000fe400078e0211 */
[----:B------:R-:W-:Y:S02]  /*17f90*/  IMAD.MOV.U32 R13, RZ, RZ, R0 ;  /* 0x000000ffff0d7224 */ /* 0x000fe400078e0000 */
[----:B------:R-:W-:Y:S02]  /*17fa0*/  IMAD.MOV.U32 R12, RZ, RZ, 0x4 ;  /* 0x00000004ff0c7424 */ /* 0x000fe400078e00ff */
[----:B------:R-:W-:-:S07]  /*17fb0*/  IMAD.MOV.U32 R3, RZ, RZ, R14 ;  /* 0x000000ffff037224 */ /* 0x000fce00078e000e */
[----:B------:R-:W-:Y:S05]  /*17fc0*/  WARPSYNC.COLLECTIVE R15, `(.L_x_1455) ;  /* 0x000000000f087348 */ /* 0x000fea0003c00000 */
[----:B------:R0:W1:Y:S02]  /*17fd0*/  SHFL.IDX P6, R14, R13, R12, R11 ;  /* 0x0000000c0d0e7389 */ /* 0x00006400000c000b */
[----:B01----:R-:W-:Y:S01]  /*17fe0*/  ENDCOLLECTIVE ;  /* 0x000000000000791b */ /* 0x003fe20003800000 */
.L_x_1455:
        /* <DEDUP_REMOVED lines=17> */
.L_x_1456:
[----:B------:R-:W-:Y:S02]  /*18100*/  @P1 IMAD R8, R5, 0x2, R17 ;  /* 0x0000000205081824 */ /* 0x000fe400078e0211 */
[----:B------:R-:W-:Y:S02]  /*18110*/  IMAD.MOV.U32 R13, RZ, RZ, R0 ;  /* 0x000000ffff0d7224 */ /* 0x000fe400078e0000 */
[----:B------:R-:W-:Y:S02]  /*18120*/  IMAD.MOV.U32 R12, RZ, RZ, 0x5 ;  /* 0x00000005ff0c7424 */ /* 0x000fe400078e00ff */
[----:B------:R-:W-:-:S07]  /*18130*/  IMAD.MOV.U32 R3, RZ, RZ, R14 ;  /* 0x000000ffff037224 */ /* 0x000fce00078e000e */
[----:B------:R-:W-:Y:S05]  /*18140*/  WARPSYNC.COLLECTIVE R15, `(.L_x_1457) ;  /* 0x000000000f087348 */ /* 0x000fea0003c00000 */
[----:B------:R0:W1:Y:S02]  /*18150*/  SHFL.IDX P6, R14, R13, R12, R11 ;  /* 0x0000000c0d0e7389 */ /* 0x00006400000c000b */
[----:B01----:R-:W-:Y:S01]  /*18160*/  ENDCOLLECTIVE ;  /* 0x000000000000791b */ /* 0x003fe20003800000 */
.L_x_1457:
        /* <DEDUP_REMOVED lines=10> */
.L_x_1458:
[----:B------:R-:W-:Y:S01]  /*18210*/  @!PT LDS RZ, [RZ] ;  /* 0x00000000fffff984 */ /* 0x000fe20000000800 */
[----:B------:R-:W-:Y:S01]  /*18220*/  @!PT LDS RZ, [RZ] ;  /* 0x00000000fffff984 */ /* 0x000fe20000000800 */
[----:B------:R-:W-:Y:S01]  /*18230*/  @!PT LDS RZ, [RZ] ;  /* 0x00000000fffff984 */ /* 0x000fe20000000800 */
[----:B------:R-:W-:Y:S04]  /*18240*/  @P1 LDGSTS.E.BYPASS.LTC128B.128 [R8+0x20400], desc[UR36][R2.64], !P4 ;  /* 0x2040000002081fae */ /* 0x000fe8000e101d64 */
[----:B------:R-:W-:Y:S04]  /*18250*/  @P1 LDGSTS.E.BYPASS.LTC128B.128 [R8+0x23400], desc[UR36][R2.64+0x80], !P3 ;  /* 0x2340008002081fae */ /* 0x000fe8000d901d64 */
[----:B------:R0:W-:Y:S02]  /*18260*/  @P1 LDGSTS.E.BYPASS.LTC128B.128 [R8+0x26400], desc[UR36][R2.64+0x100], !P2 ;  /* 0x2640010002081fae */ /* 0x0001e4000d101d64 */
[----:B0-----:R-:W-:Y:S01]  /*18270*/  IMAD.MOV.U32 R2, RZ, RZ, R14 ;  /* 0x000000ffff027224 */ /* 0x001fe200078e000e */
[----:B------:R-:W-:Y:S06]  /*18280*/  BRA `(.L_x_1459) ;  /* 0xffffffbc000c7947 */ /* 0x000fec000383ffff */
.L_x_1385:
[----:B------:R-:W-:Y:S02]  /*18290*/  IMAD.MOV.U32 R13, RZ, RZ, R4 ;  /* 0x000000ffff0d7224 */ /* 0x000fe400078e0004 */
[----:B------:R-:W-:Y:S02]  /*182a0*/  IMAD.MOV.U32 R12, RZ, RZ, RZ ;  /* 0x000000ffff0c7224 */ /* 0x000fe400078e00ff */
[----:B------:R-:W-:Y:S02]  /*182b0*/  IMAD.MOV.U32 R11, RZ, RZ, 0x181f ;  /* 0x0000181fff0b7424 */ /* 0x000fe400078e00ff */
[----:B------:R-:W-:Y:S02]  /*182c0*/  IMAD.MOV.U32 R15, RZ, RZ, -0x1 ;  /* 0xffffffffff0f7424 */ /* 0x000fe400078e00ff */
[----:B------:R-:W-:Y:S02]  /*182d0*/  IMAD R29, R29, R6, RZ ;  /* 0x000000061d1d7224 */ /* 0x000fe400078e02ff */
[----:B------:R-:W-:-:S07]  /*182e0*/  IMAD.IADD R25, R7, 0x1, R25 ;  /* 0x0000000107197824 */ /* 0x000fce00078e0219 */
[----:B------:R-:W-:Y:S05]  /*182f0*/  WARPSYNC.COLLECTIVE R15, `(.L_x_1460) ;  /* 0x000000000f087348 */ /* 0x000fea0003c00000 */
[----:B------:R0:W1:Y:S02]  /*18300*/  SHFL.IDX P6, R14, R13, R12, R11 ;  /* 0x0000000c0d0e7389 */ /* 0x00006400000c000b */
[----:B01----:R-:W-:Y:S01]  /*18310*/  ENDCOLLECTIVE ;  /* 0x000000000000791b */ /* 0x003fe20003800000 */
.L_x_1460:
[C---:B------:R-:W-:Y:S01]  /*18320*/  VIADD R6, R25.reuse, 0x10 ;  /* 0x0000001019067836 */ /* 0x040fe20000000000 */
[----:B------:R-:W-:Y:S01]  /*18330*/  ISETP.GE.AND P1, PT, R25, R29, PT ;  /* 0x0000001d1900720c */ /* 0x000fe20003f26270 */
[----:B------:R-:W-:Y:S02]  /*18340*/  IMAD.MOV.U32 R13, RZ, RZ, R0 ;  /* 0x000000ffff0d7224 */ /* 0x000fe400078e0000 */
[----:B------:R-:W-:-:S10]  /*18350*/  IMAD.MOV.U32 R2, RZ, RZ, R14 ;  /* 0x000000ffff027224 */ /* 0x000fd400078e000e */
[----:B------:R-:W-:Y:S05]  /*18360*/  WARPSYNC.COLLECTIVE R15, `(.L_x_1461) ;  /* 0x000000000f087348 */ /* 0x000fea0003c00000 */
[----:B------:R0:W1:Y:S02]  /*18370*/  SHFL.IDX P6, R14, R13, R12, R11 ;  /* 0x0000000c0d0e7389 */ /* 0x00006400000c000b */
[----:B01----:R-:W-:Y:S01]  /*18380*/  ENDCOLLECTIVE ;  /* 0x000000000000791b */ /* 0x003fe20003800000 */
.L_x_1461:
[----:B------:R-:W-:Y:S02]  /*18390*/  IMAD.MOV.U32 R13, RZ, RZ, R4 ;  /* 0x000000ffff0d7224 */ /* 0x000fe400078e0004 */
[----:B------:R-:W-:Y:S02]  /*183a0*/  IMAD.MOV.U32 R12, RZ, RZ, 0x1 ;  /* 0x00000001ff0c7424 */ /* 0x000fe400078e00ff */
[----:B------:R-:W-:-:S07]  /*183b0*/  IMAD.MOV.U32 R3, RZ, RZ, R14 ;  /* 0x000000ffff037224 */ /* 0x000fce00078e000e */
[----:B------:R-:W-:Y:S05]  /*183c0*/  WARPSYNC.COLLECTIVE R15, `(.L_x_1462) ;  /* 0x000000000f087348 */ /* 0x000fea0003c00000 */
[----:B------:R0:W1:Y:S02]  /*183d0*/  SHFL.IDX P6, R14, R13, R12, R11 ;  /* 0x0000000c0d0e7389 */ /* 0x00006400000c000b */
[----:B01----:R-:W-:Y:S01]  /*183e0*/  ENDCOLLECTIVE ;  /* 0x000000000000791b */ /* 0x003fe20003800000 */
.L_x_1462:
[----:B------:R-:W-:-:S05]  /*183f0*/  @!P1 LEA R5, P4, R32, R3, 0x1 ;  /* 0x0000000320059211 */ /* 0x000fca00078808ff */
[----:B------:R-:W-:Y:S02]  /*18400*/  @!P1 IMAD.X R3, RZ, RZ, R2, P4 ;  /* 0x000000ffff039224 */ /* 0x000fe400020e0602 */
[----:B------:R-:W-:Y:S02]  /*18410*/  @!P1 IMAD.MOV.U32 R2, RZ, RZ, R5 ;  /* 0x000000ffff029224 */ /* 0x000fe400078e0005 */
[----:B------:R-:W-:-:S03]  /*18420*/  IMAD.MOV.U32 R13, RZ, RZ, R0 ;  /* 0x000000ffff0d7224 */ /* 0x000fc600078e0000 */
[----:B------:R-:W-:Y:S01]  /*18430*/  @!PT LDS RZ, [RZ] ;  /* 0x00000000fffff984 */ /* 0x000fe20000000800 */
[----:B------:R-:W-:Y:S01]  /*18440*/  @!PT LDS RZ, [RZ] ;  /* 0x00000000fffff984 */ /* 0x000fe20000000800 */
[----:B------:R-:W-:Y:S01]  /*18450*/  @!PT LDS RZ, [RZ] ;  /* 0x00000000fffff984 */ /* 0x000fe20000000800 */
[----:B------:R-:W-:Y:S04]  /*18460*/  @!P1 LDGSTS.E.BYPASS.LTC128B.128 [R37+0x12400], desc[UR36][R2.64], !P3 ;  /* 0x1240000002259fae */ /* 0x000fe8000d901d64 */
[----:B------:R-:W-:Y:S04]  /*18470*/  @!P1 LDGSTS.E.BYPASS.LTC128B.128 [R37+0x16400], desc[UR36][R2.64+0x80], !P2 ;  /* 0x1640008002259fae */ /* 0x000fe8000d101d64 */
[----:B------:R0:W-:Y:S01]  /*18480*/  @!P1 LDGSTS.E.BYPASS.LTC128B.128 [R37+0x1a400], desc[UR36][R2.64+0x100], !P0 ;  /* 0x1a40010002259fae */ /* 0x0001e2000c101d64 */
[----:B------:R-:W-:Y:S01]  /*18490*/  ISETP.GE.AND P1, PT, R6, R29, PT ;  /* 0x0000001d0600720c */ /* 0x000fe20003f26270 */
[----:B0-----:R-:W-:-:S12]  /*184a0*/  IMAD.MOV.U32 R2, RZ, RZ, R14 ;  /* 0x000000ffff027224 */ /* 0x001fd800078e000e */
[----:B------:R-:W-:Y:S05]  /*184b0*/  WARPSYNC.COLLECTIVE R15, `(.L_x_1463) ;  /* 0x000000000f087348 */ /* 0x000fea0003c00000 */
[----:B------:R0:W1:Y:S02]  /*184c0*/  SHFL.IDX P6, R14, R13, R12, R11 ;  /* 0x0000000c0d0e7389 */ /* 0x00006400000c000b */
[----:B01----:R-:W-:Y:S01]  /*184d0*/  ENDCOLLECTIVE ;  /* 0x000000000000791b */ /* 0x003fe20003800000 */
.L_x_1463:
[----:B------:R-:W-:Y:S02]  /*184e0*/  IMAD.MOV.U32 R13, RZ, RZ, R4 ;  /* 0x000000ffff0d7224 */ /* 0x000fe400078e0004 */
[----:B------:R-:W-:Y:S02]  /*184f0*/  IMAD.MOV.U32 R12, RZ, RZ, 0x2 ;  /* 0x00000002ff0c7424 */ /* 0x000fe400078e00ff */
[----:B------:R-:W-:-:S07]  /*18500*/  IMAD.MOV.U32 R3, RZ, RZ, R14 ;  /* 0x000000ffff037224 */ /* 0x000fce00078e000e */
[----:B------:R-:W-:Y:S05]  /*18510*/  WARPSYNC.COLLECTIVE R15, `(.L_x_1464) ;  /* 0x000000000f087348 */ /* 0x000fea0003c00000 */
[----:B------:R0:W1:Y:S02]  /*18520*/  SHFL.IDX P6, R14, R13, R12, R11 ;  /* 0x0000000c0d0e7389 */ /* 0x00006400000c000b */
[----:B01----:R-:W-:Y:S01]  /*18530*/  ENDCOLLECTIVE ;  /* 0x000000000000791b */ /* 0x003fe20003800000 */
.L_x_1464:
[----:B------:R-:W-:-:S05]  /*18540*/  @!P1 LEA R5, P4, R32, R3, 0x1 ;  /* 0x0000000320059211 */ /* 0x000fca00078808ff */
[----:B------:R-:W-:Y:S02]  /*18550*/  @!P1 IMAD.X R6, RZ, RZ, R2, P4 ;  /* 0x000000ffff069224 */ /* 0x000fe400020e0602 */
[----:B------:R-:W-:Y:S02]  /*18560*/  @!P1 IMAD.MOV.U32 R2, RZ, RZ, R5 ;  /* 0x000000ffff029224 */ /* 0x000fe400078e0005 */
[----:B------:R-:W-:Y:S02]  /*18570*/  @!P1 IMAD.MOV.U32 R3, RZ, RZ, R6 ;  /* 0x000000ffff039224 */ /* 0x000fe400078e0006 */
[----:B------:R-:W-:Y:S02]  /*18580*/  IMAD.MOV.U32 R13, RZ, RZ, R0 ;  /* 0x000000ffff0d7224 */ /* 0x000fe400078e0000 */
[----:B------:R-:W-:Y:S01]  /*18590*/  VIADD R6, R25, 0x20 ;  /* 0x0000002019067836 */ /* 0x000fe20000000000 */
        /* <DEDUP_REMOVED lines=11> */
.L_x_1465:
[----:B------:R-:W-:Y:S02]  /*18650*/  IMAD.MOV.U32 R13, RZ, RZ, R4 ;  /* 0x000000ffff0d7224 */ /* 0x000fe400078e0004 */
[----:B------:R-:W-:Y:S02]  /*18660*/  IMAD.MOV.U32 R12, RZ, RZ, 0x3 ;  /* 0x00000003ff0c7424 */ /* 0x000fe400078e00ff */
[----:B------:R-:W-:-:S07]  /*18670*/  IMAD.MOV.U32 R3, RZ, RZ, R14 ;  /* 0x000000ffff037224 */ /* 0x000fce00078e000e */
[----:B------:R-:W-:Y:S05]  /*18680*/  WARPSYNC.COLLECTIVE R15, `(.L_x_1466) ;  /* 0x000000000f087348 */ /* 0x000fea0003c00000 */
[----:B------:R0:W1:Y:S02]  /*18690*/  SHFL.IDX P6, R14, R13, R12, R11 ;  /* 0x0000000c0d0e7389 */ /* 0x00006400000c000b */
[----:B01----:R-:W-:Y:S01]  /*186a0*/  ENDCOLLECTIVE ;  /* 0x000000000000791b */ /* 0x003fe20003800000 */
.L_x_1466:
        /* <DEDUP_REMOVED lines=17> */
.L_x_1467:
[----:B------:R-:W-:Y:S02]  /*187c0*/  IMAD.MOV.U32 R13, RZ, RZ, R4 ;  /* 0x000000ffff0d7224 */ /* 0x000fe400078e0004 */
[----:B------:R-:W-:Y:S02]  /*187d0*/  IMAD.MOV.U32 R12, RZ, RZ, 0x4 ;  /* 0x00000004ff0c7424 */ /* 0x000fe400078e00ff */
[----:B------:R-:W-:-:S07]  /*187e0*/  IMAD.MOV.U32 R3, RZ, RZ, R14 ;  /* 0x000000ffff037224 */ /* 0x000fce00078e000e */
[----:B------:R-:W-:Y:S05]  /*187f0*/  WARPSYNC.COLLECTIVE R15, `(.L_x_1468) ;  /* 0x000000000f087348 */ /* 0x000fea0003c00000 */
[----:B------:R0:W1:Y:S02]  /*18800*/  SHFL.IDX P6, R14, R13, R12, R11 ;  /* 0x0000000c0d0e7389 */ /* 0x00006400000c000b */
[----:B01----:R-:W-:Y:S01]  /*18810*/  ENDCOLLECTIVE ;  /* 0x000000000000791b */ /* 0x003fe20003800000 */
.L_x_1468:
[----:B------:R-:W-:-:S05]  /*18820*/  @!P1 LEA R5, P4, R32, R3, 0x1 ;  /* 0x0000000320059211 */ /* 0x000fca00078808ff */
[----:B------:R-:W-:Y:S02]  /*18830*/  @!P1 IMAD.X R6, RZ, RZ, R2, P4 ;  /* 0x000000ffff069224 */ /* 0x000fe400020e0602 */
[----:B------:R-:W-:-:S03]  /*18840*/  @!P1 IMAD.MOV.U32 R2, RZ, RZ, R5 ;  /* 0x000000ffff029224 */ /* 0x000fc600078e0005 */
[----:B------:R-:W-:Y:S01]  /*18850*/  @!P1 MOV R3, R6 ;  /* 0x0000000600039202 */ /* 0x000fe20000000f00 */
[----:B------:R-:W-:Y:S02]  /*18860*/  IMAD.MOV.U32 R13, RZ, RZ, R0 ;  /* 0x000000ffff0d7224 */ /* 0x000fe400078e0000 */
[----:B------:R-:W-:Y:S02]  /*18870*/  VIADD R6, R25, 0x40 ;  /* 0x0000004019067836 */ /* 0x000fe40000000000 */
        /* <DEDUP_REMOVED lines=11> */
.L_x_1469:
[----:B------:R-:W-:Y:S02]  /*18930*/  IMAD.MOV.U32 R13, RZ, RZ, R4 ;  /* 0x000000ffff0d7224 */ /* 0x000fe400078e0004 */
[----:B------:R-:W-:Y:S02]  /*18940*/  IMAD.MOV.U32 R12, RZ, RZ, 0x5 ;  /* 0x00000005ff0c7424 */ /* 0x000fe400078e00ff */
[----:B------:R-:W-:-:S07]  /*18950*/  IMAD.MOV.U32 R3, RZ, RZ, R14 ;  /* 0x000000ffff037224 */ /* 0x000fce00078e000e */
[----:B------:R-:W-:Y:S05]  /*18960*/  WARPSYNC.COLLECTIVE R15, `(.L_x_1470) ;  /* 0x000000000f087348 */ /* 0x000fea0003c00000 */
[----:B------:R0:W1:Y:S02]  /*18970*/  SHFL.IDX P6, R14, R13, R12, R11 ;  /* 0x0000000c0d0e7389 */ /* 0x00006400000c000b */
[----:B01----:R-:W-:Y:S01]  /*18980*/  ENDCOLLECTIVE ;  /* 0x000000000000791b */ /* 0x003fe20003800000 */
.L_x_1470:
        /* <DEDUP_REMOVED lines=17> */
.L_x_1471:
[----:B------:R-:W-:Y:S02]  /*18aa0*/  IMAD.MOV.U32 R13, RZ, RZ, R4 ;  /* 0x000000ffff0d7224 */ /* 0x000fe400078e0004 */
[----:B------:R-:W-:Y:S02]  /*18ab0*/  IMAD.MOV.U32 R12, RZ, RZ, 0x6 ;  /* 0x00000006ff0c7424 */ /* 0x000fe400078e00ff */
[----:B------:R-:W-:-:S07]  /*18ac0*/  IMAD.MOV.U32 R3, RZ, RZ, R14 ;  /* 0x000000ffff037224 */ /* 0x000fce00078e000e */
[----:B------:R-:W-:Y:S05]  /*18ad0*/  WARPSYNC.COLLECTIVE R15, `(.L_x_1472) ;  /* 0x000000000f087348 */ /* 0x000fea0003c00000 */
[----:B------:R0:W1:Y:S02]  /*18ae0*/  SHFL.IDX P6, R14, R13, R12, R11 ;  /* 0x0000000c0d0e7389 */ /* 0x00006400000c000b */
[----:B01----:R-:W-:Y:S01]  /*18af0*/  ENDCOLLECTIVE ;  /* 0x000000000000791b */ /* 0x003fe20003800000 */
.L_x_1472:
        /* <DEDUP_REMOVED lines=17> */
.L_x_1473:
[----:B------:R-:W-:Y:S02]  /*18c10*/  IMAD.MOV.U32 R13, RZ, RZ, R4 ;  /* 0x000000ffff0d7224 */ /* 0x000fe400078e0004 */
[----:B------:R-:W-:Y:S02]  /*18c20*/  IMAD.MOV.U32 R12, RZ, RZ, 0x7 ;  /* 0x00000007ff0c7424 */ /* 0x000fe400078e00ff */
[----:B------:R-:W-:-:S07]  /*18c30*/  IMAD.MOV.U32 R3, RZ, RZ, R14 ;  /* 0x000000ffff037224 */ /* 0x000fce00078e000e */
[----:B------:R-:W-:Y:S05]  /*18c40*/  WARPSYNC.COLLECTIVE R15, `(.L_x_1474) ;  /* 0x000000000f087348 */ /* 0x000fea0003c00000 */
[----:B------:R0:W1:Y:S02]  /*18c50*/  SHFL.IDX P6, R14, R13, R12, R11 ;  /* 0x0000000c0d0e7389 */ /* 0x00006400000c000b */
[----:B01----:R-:W-:Y:S01]  /*18c60*/  ENDCOLLECTIVE ;  /* 0x000000000000791b */ /* 0x003fe20003800000 */
.L_x_1474:
[----:B------:R-:W-:-:S05]  /*18c70*/  @!P1 LEA R5, P4, R32, R3, 0x1 ;  /* 0x0000000320059211 */ /* 0x000fca00078808ff */
[----:B------:R-:W-:Y:S02]  /*18c80*/  @!P1 IMAD.X R6, RZ, RZ, R2, P4 ;  /* 0x000000ffff069224 */ /* 0x000fe400020e0602 */
[----:B------:R-:W-:Y:S02]  /*18c90*/  @!P1 IMAD.MOV.U32 R2, RZ, RZ, R5 ;  /* 0x000000ffff029224 */ /* 0x000fe400078e0005 */
[----:B------:R-:W-:Y:S02]  /*18ca0*/  @!P1 IMAD.MOV.U32 R3, RZ, RZ, R6 ;  /* 0x000000ffff039224 */ /* 0x000fe400078e0006 */
[----:B------:R-:W-:-:S03]  /*18cb0*/  IMAD.MOV.U32 R13, RZ, RZ, R0 ;  /* 0x000000ffff0d7224 */ /* 0x000fc600078e0000 */
[----:B------:R-:W-:Y:S01]  /*18cc0*/  @!PT LDS RZ, [RZ] ;  /* 0x00000000fffff984 */ /* 0x000fe20000000800 */
[----:B------:R-:W-:Y:S01]  /*18cd0*/  @!PT LDS RZ, [RZ] ;  /* 0x00000000fffff984 */ /* 0x000fe20000000800 */
[----:B------:R-:W-:Y:S01]  /*18ce0*/  @!PT LDS RZ, [RZ] ;  /* 0x00000000fffff984 */ /* 0x000fe20000000800 */
[----:B------:R0:W-:Y:S04]  /*18cf0*/  @!P1 LDGSTS.E.BYPASS.LTC128B.128 [R37+0x15400], desc[UR36][R2.64], !P3 ;  /* 0x1540000002259fae */ /* 0x0001e8000d901d64 */
[----:B------:R0:W-:Y:S01]  /*18d00*/  @!P1 LDGSTS.E.BYPASS.LTC128B.128 [R37+0x19400], desc[UR36][R2.64+0x80], !P2 ;  /* 0x1940008002259fae */ /* 0x0001e2000d101d64 */
[----:B------:R-:W-:-:S03]  /*18d10*/  IMAD.MOV.U32 R4, RZ, RZ, R14 ;  /* 0x000000ffff047224 */ /* 0x000fc600078e000e */
[----:B------:R0:W-:Y:S04]  /*18d20*/  @!P1 LDGSTS.E.BYPASS.LTC128B.128 [R37+0x1d400], desc[UR36][R2.64+0x100], !P0 ;  /* 0x1d40010002259fae */ /* 0x0001e8000c101d64 */
[----:B0-----:R-:W-:Y:S05]  /*18d30*/  WARPSYNC.COLLECTIVE R15, `(.L_x_1475) ;  /* 0x000000000f087348 */ /* 0x001fea0003c00000 */
[----:B------:R1:W2:Y:S02]  /*18d40*/  SHFL.IDX P6, R14, R13, R12, R11 ;  /* 0x0000000c0d0e7389 */ /* 0x0002a400000c000b */
[----:B012---:R-:W-:Y:S01]  /*18d50*/  ENDCOLLECTIVE ;  /* 0x000000000000791b */ /* 0x007fe20003800000 */
.L_x_1475:
[----:B------:R-:W-:Y:S05]  /*18d60*/  BRA `(.L_x_1476) ;  /* 0xffffffbc00507947 */ /* 0x000fea000383ffff */
.L_x_1390:
[----:B0-----:R0:W1:Y:S02]  /*18d70*/  SYNCS.PHASECHK.TRANS64.TRYWAIT P0, [R17+URZ+0x30820], R0 ;  /* 0x03082000110075a7 */ /* 0x001064000800017f */
[----:B-1----:R-:W-:Y:S05]  /*18d80*/  @!P0 NANOSLEEP.SYNCS 0x989680 ;  /* 0x009896800000895d */ /* 0x002fea0003900000 */
[----:B------:R-:W1:Y:S02]  /*18d90*/  @!P0 SYNCS.PHASECHK.TRANS64 P0, [R17+URZ+0x30820], R0 ;  /* 0x03082000110085a7 */ /* 0x000e64000800007f */
[----:B-1----:R-:W-:Y:S05]  /*18da0*/  @!P0 BRA `(.L_x_1390) ;  /* 0xfffffffc00f08947 */ /* 0x002fea000383ffff */
[----:B------:R-:W-:Y:S05]  /*18db0*/  BRA `(.L_x_1477) ;  /* 0xffffffbc00c87947 */ /* 0x000fea000383ffff */
.L_x_1395:
[----:B0-----:R0:W1:Y:S02]  /*18dc0*/  SYNCS.PHASECHK.TRANS64.TRYWAIT P0, [R7+URZ+0x30840], R2 ;  /* 0x03084002070075a7 */ /* 0x001064000800017f */
[----:B-1----:R-:W-:Y:S05]  /*18dd0*/  @!P0 NANOSLEEP.SYNCS 0x989680 ;  /* 0x009896800000895d */ /* 0x002fea0003900000 */
[----:B------:R-:W1:Y:S02]  /*18de0*/  @!P0 SYNCS.PHASECHK.TRANS64 P0, [R7+URZ+0x30840], R2 ;  /* 0x03084002070085a7 */ /* 0x000e64000800007f */
[----:B-1----:R-:W-:Y:S05]  /*18df0*/  @!P0 BRA `(.L_x_1395) ;  /* 0xfffffffc00f08947 */ /* 0x002fea000383ffff */
[----:B------:R-:W-:Y:S05]  /*18e00*/  BRA `(.L_x_1478) ;  /* 0xffffffc000a87947 */ /* 0x000fea000383ffff */
.L_x_1396:
        /* <DEDUP_REMOVED lines=8> */
.L_x_1480:
[----:B------:R-:W-:Y:S05]  /*18e90*/  BSYNC B1 ;  /* 0x0000000000017941 */ /* 0x000fea0003800000 */
.L_x_1479:
[----:B------:R-:W-:Y:S01]  /*18ea0*/  IMAD.MOV.U32 R13, RZ, RZ, R8 ;  /* 0x000000ffff0d7224 */ /* 0x000fe200078e0008 */
[----:B------:R-:W-:Y:S01]  /*18eb0*/  LOP3.LUT R16, R16, 0xffdfffff, RZ, 0xc0, !PT ;  /* 0xffdfffff10107812 */ /* 0x000fe200078ec0ff */
[----:B------:R-:W-:Y:S02]  /*18ec0*/  IMAD.MOV.U32 R12, RZ, RZ, RZ ;  /* 0x000000ffff0c7224 */ /* 0x000fe400078e00ff */
[----:B------:R-:W-:Y:S01]  /*18ed0*/  IMAD.MOV.U32 R11, RZ, RZ, 0x181f ;  /* 0x0000181fff0b7424 */ /* 0x000fe200078e00ff */
[----:B------:R-:W-:Y:S01]  /*18ee0*/  @P1 LOP3.LUT R16, R16, 0x200000, RZ, 0xfc, !PT ;  /* 0x0020000010101812 */ /* 0x000fe200078efcff */
[----:B------:R-:W-:Y:S02]  /*18ef0*/  IMAD.MOV.U32 R15, RZ, RZ, -0x1 ;  /* 0xffffffffff0f7424 */ /* 0x000fe400078e00ff */
[----:B------:R-:W-:Y:S01]  /*18f00*/  IMAD.MOV.U32 R3, RZ, RZ, R14 ;  /* 0x000000ffff037224 */ /* 0x000fe200078e000e */
[----:B------:R-:W-:Y:S01]  /*18f10*/  LOP3.LUT P1, RZ, R16, 0x4, RZ, 0xc0, !PT ;  /* 0x0000000410ff7812 */ /* 0x000fe2000782c0ff */
[----:B------:R-:W-:-:S12]  /*18f20*/  IMAD.SHL.U32 R4, R32, 0x2, RZ ;  /* 0x0000000220047824 */ /* 0x000fd800078e00ff */
[----:B------:R-:W-:Y:S05]  /*18f30*/  WARPSYNC.COLLECTIVE R15, `(.L_x_1481) ;  /* 0x000000000f087348 */ /* 0x000fea0003c00000 */
[----:B------:R0:W1:Y:S02]  /*18f40*/  SHFL.IDX P6, R14, R13, R12, R11 ;  /* 0x0000000c0d0e7389 */ /* 0x00006400000c000b */
[----:B01----:R-:W-:Y:S01]  /*18f50*/  ENDCOLLECTIVE ;  /* 0x000000000000791b */ /* 0x003fe20003800000 */
.L_x_1481:
[----:B------:R-:W-:Y:S02]  /*18f60*/  IMAD R5, R5, 0x2, R17 ;  /* 0x0000000205057824 */ /* 0x000fe400078e0211 */
[----:B------:R-:W-:Y:S02]  /*18f70*/  IMAD.MOV.U32 R13, RZ, RZ, R6 ;  /* 0x000000ffff0d7224 */ /* 0x000fe400078e0006 */
[----:B------:R-:W-:Y:S02]  /*18f80*/  IMAD.MOV.U32 R12, RZ, RZ, 0x1 ;  /* 0x00000001ff0c7424 */ /* 0x000fe400078e00ff */
[----:B------:R-:W-:-:S07]  /*18f90*/  IMAD.MOV.U32 R2, RZ, RZ, R14 ;  /* 0x000000ffff027224 */ /* 0x000fce00078e000e */
[----:B------:R-:W-:Y:S05]  /*18fa0*/  WARPSYNC.COLLECTIVE R15, `(.L_x_1482) ;  /* 0x000000000f087348 */ /* 0x000fea0003c00000 */
[----:B------:R0:W1:Y:S02]  /*18fb0*/  SHFL.IDX P6, R14, R13, R12, R11 ;  /* 0x0000000c0d0e7389 */ /* 0x00006400000c000b */
[----:B01----:R-:W-:Y:S01]  /*18fc0*/  ENDCOLLECTIVE ;  /* 0x000000000000791b */ /* 0x003fe20003800000 */
.L_x_1482:
        /* <DEDUP_REMOVED lines=13> */
.L_x_1483:
[----:B------:R-:W-:Y:S02]  /*190a0*/  IMAD.MOV.U32 R13, RZ, RZ, R6 ;  /* 0x000000ffff0d7224 */ /* 0x000fe400078e0006 */
[----:B------:R-:W-:Y:S02]  /*190b0*/  IMAD.MOV.U32 R12, RZ, RZ, 0x2 ;  /* 0x00000002ff0c7424 */ /* 0x000fe400078e00ff */
[----:B------:R-:W-:-:S07]  /*190c0*/  IMAD.MOV.U32 R2, RZ, RZ, R14 ;  /* 0x000000ffff027224 */ /* 0x000fce00078e000e */
[----:B------:R-:W-:Y:S05]  /*190d0*/  WARPSYNC.COLLECTIVE R15, `(.L_x_1484) ;  /* 0x000000000f087348 */ /* 0x000fea0003c00000 */
[----:B------:R0:W1:Y:S02]  /*190e0*/  SHFL.IDX P6, R14, R13, R12, R11 ;  /* 0x0000000c0d0e7389 */ /* 0x00006400000c000b */
[----:B01----:R-:W-:Y:S01]  /*190f0*/  ENDCOLLECTIVE ;  /* 0x000000000000791b */ /* 0x003fe20003800000 */
.L_x_1484:
        /* <DEDUP_REMOVED lines=13> */
.L_x_1485:
[----:B------:R-:W-:Y:S02]  /*191d0*/  IMAD.MOV.U32 R13, RZ, RZ, R6 ;  /* 0x000000ffff0d7224 */ /* 0x000fe400078e0006 */
[----:B------:R-:W-:Y:S02]  /*191e0*/  IMAD.MOV.U32 R12, RZ, RZ, 0x3 ;  /* 0x00000003ff0c7424 */ /* 0x000fe400078e00ff */
[----:B------:R-:W-:-:S07]  /*191f0*/  IMAD.MOV.U32 R2, RZ, RZ, R14 ;  /* 0x000000ffff027224 */ /* 0x000fce00078e000e */
[----:B------:R-:W-:Y:S05]  /*19200*/  WARPSYNC.COLLECTIVE R15, `(.L_x_1486) ;  /* 0x000000000f087348 */ /* 0x000fea0003c00000 */
[----:B------:R0:W1:Y:S02]  /*19210*/  SHFL.IDX P6, R14, R13, R12, R11 ;  /* 0x0000000c0d0e7389 */ /* 0x00006400000c000b */
[----:B01----:R-:W-:Y:S01]  /*19220*/  ENDCOLLECTIVE ;  /* 0x000000000000791b */ /* 0x003fe20003800000 */
.L_x_1486:
        /* <DEDUP_REMOVED lines=13> */
.L_x_1487:
[----:B------:R-:W-:Y:S02]  /*19300*/  IMAD.MOV.U32 R13, RZ, RZ, R6 ;  /* 0x000000ffff0d7224 */ /* 0x000fe400078e0006 */
[----:B------:R-:W-:Y:S02]  /*19310*/  IMAD.MOV.U32 R12, RZ, RZ, 0x4 ;  /* 0x00000004ff0c7424 */ /* 0x000fe400078e00ff */
[----:B------:R-:W-:-:S07]  /*19320*/  IMAD.MOV.U32 R2, RZ, RZ, R14 ;  /* 0x000000ffff027224 */ /* 0x000fce00078e000e */
[----:B------:R-:W-:Y:S05]  /*19330*/  WARPSYNC.COLLECTIVE R15, `(.L_x_1488) ;  /* 0x000000000f087348 */ /* 0x000fea0003c00000 */
[----:B------:R0:W1:Y:S02]  /*19340*/  SHFL.IDX P6, R14, R13, R12, R11 ;  /* 0x0000000c0d0e7389 */ /* 0x00006400000c000b */
[----:B01----:R-:W-:Y:S01]  /*19350*/  ENDCOLLECTIVE ;  /* 0x000000000000791b */ /* 0x003fe20003800000 */
.L_x_1488:
        /* <DEDUP_REMOVED lines=13> */
.L_x_1489:
[----:B------:R-:W-:Y:S02]  /*19430*/  IMAD.MOV.U32 R13, RZ, RZ, R6 ;  /* 0x000000ffff0d7224 */ /* 0x000fe400078e0006 */
[----:B------:R-:W-:Y:S02]  /*19440*/  IMAD.MOV.U32 R12, RZ, RZ, 0x5 ;  /* 0x00000005ff0c7424 */ /* 0x000fe400078e00ff */
[----:B------:R-:W-:-:S07]  /*19450*/  IMAD.MOV.U32 R2, RZ, RZ, R14 ;  /* 0x000000ffff027224 */ /* 0x000fce00078e000e */
[----:B------:R-:W-:Y:S05]  /*19460*/  WARPSYNC.COLLECTIVE R15, `(.L_x_1490) ;  /* 0x000000000f087348 */ /* 0x000fea0003c00000 */
[----:B------:R0:W1:Y:S02]  /*19470*/  SHFL.IDX P6, R14, R13, R12, R11 ;  /* 0x0000000c0d0e7389 */ /* 0x00006400000c000b */
[----:B01----:R-:W-:Y:S01]  /*19480*/  ENDCOLLECTIVE ;  /* 0x000000000000791b */ /* 0x003fe20003800000 */
.L_x_1490:
        /* <DEDUP_REMOVED lines=14> */
.L_x_1491:
[----:B------:R-:W-:Y:S01]  /*19570*/  MOV R2, R14 ;  /* 0x0000000e00027202 */ /* 0x000fe20000000f00 */
[----:B------:R-:W-:Y:S06]  /*19580*/  BRA `(.L_x_1492) ;  /* 0xffffffbc00d07947 */ /* 0x000fec000383ffff */
.L_x_1401:
[----:B0-----:R0:W2:Y:S02]  /*19590*/  SYNCS.PHASECHK.TRANS64.TRYWAIT P0, [R6+URZ+0x30860], R2 ;  /* 0x03086002060075a7 */ /* 0x0010a4000800017f */
[----:B--2---:R-:W-:Y:S05]  /*195a0*/  @!P0 NANOSLEEP.SYNCS 0x989680 ;  /* 0x009896800000895d */ /* 0x004fea0003900000 */
[----:B------:R-:W2:Y:S02]  /*195b0*/  @!P0 SYNCS.PHASECHK.TRANS64 P0, [R6+URZ+0x30860], R2 ;  /* 0x03086002060085a7 */ /* 0x000ea4000800007f */
[----:B--2---:R-:W-:Y:S05]  /*195c0*/  @!P0 BRA `(.L_x_1401) ;  /* 0xfffffffc00f08947 */ /* 0x004fea000383ffff */
[----:B------:R-:W-:Y:S05]  /*195d0*/  BRA `(.L_x_1493) ;  /* 0xffffffc000347947 */ /* 0x000fea000383ffff */
.L_x_1402:
        /* <DEDUP_REMOVED lines=8> */
.L_x_1495:
[----:B------:R-:W-:Y:S05]  /*19660*/  BSYNC B1 ;  /* 0x0000000000017941 */ /* 0x000fea0003800000 */
.L_x_1494:
        /* <DEDUP_REMOVED lines=9> */
.L_x_1496:
[----:B------:R-:W-:Y:S02]  /*19700*/  IMAD.MOV.U32 R13, RZ, RZ, R19 ;  /* 0x000000ffff0d7224 */ /* 0x000fe400078e0013 */
[----:B------:R-:W-:Y:S02]  /*19710*/  IMAD.MOV.U32 R12, RZ, RZ, 0x1 ;  /* 0x00000001ff0c7424 */ /* 0x000fe400078e00ff */
[----:B------:R-:W-:-:S07]  /*19720*/  IMAD.MOV.U32 R2, RZ, RZ, R14 ;  /* 0x000000ffff027224 */ /* 0x000fce00078e000e */
[----:B------:R-:W-:Y:S05]  /*19730*/  WARPSYNC.COLLECTIVE R15, `(.L_x_1497) ;  /* 0x000000000f087348 */ /* 0x000fea0003c00000 */
[----:B------:R0:W1:Y:S02]  /*19740*/  SHFL.IDX P6, R14, R13, R12, R11 ;  /* 0x0000000c0d0e7389 */ /* 0x00006400000c000b */
[----:B01----:R-:W-:Y:S01]  /*19750*/  ENDCOLLECTIVE ;  /* 0x000000000000791b */ /* 0x003fe20003800000 */
.L_x_1497:
        /* <DEDUP_REMOVED lines=16> */
.L_x_1498:
[----:B------:R-:W-:Y:S02]  /*19860*/  IMAD.MOV.U32 R13, RZ, RZ, R19 ;  /* 0x000000ffff0d7224 */ /* 0x000fe400078e0013 */
[----:B------:R-:W-:Y:S02]  /*19870*/  IMAD.MOV.U32 R12, RZ, RZ, 0x2 ;  /* 0x00000002ff0c7424 */ /* 0x000fe400078e00ff */
[----:B------:R-:W-:-:S07]  /*19880*/  IMAD.MOV.U32 R2, RZ, RZ, R14 ;  /* 0x000000ffff027224 */ /* 0x000fce00078e000e */
[----:B------:R-:W-:Y:S05]  /*19890*/  WARPSYNC.COLLECTIVE R15, `(.L_x_1499) ;  /* 0x000000000f087348 */ /* 0x000fea0003c00000 */
[----:B------:R0:W1:Y:S02]  /*198a0*/  SHFL.IDX P6, R14, R13, R12, R11 ;  /* 0x0000000c0d0e7389 */ /* 0x00006400000c000b */
[----:B01----:R-:W-:Y:S01]  /*198b0*/  ENDCOLLECTIVE ;  /* 0x000000000000791b */ /* 0x003fe20003800000 */
.L_x_1499:
        /* <DEDUP_REMOVED lines=16> */
.L_x_1500:
[----:B------:R-:W-:Y:S02]  /*199c0*/  IMAD.MOV.U32 R13, RZ, RZ, R19 ;  /* 0x000000ffff0d7224 */ /* 0x000fe400078e0013 */
[----:B------:R-:W-:Y:S02]  /*199d0*/  IMAD.MOV.U32 R12, RZ, RZ, 0x3 ;  /* 0x00000003ff0c7424 */ /* 0x000fe400078e00ff */
[----:B------:R-:W-:-:S07]  /*199e0*/  IMAD.MOV.U32 R2, RZ, RZ, R14 ;  /* 0x000000ffff027224 */ /* 0x000fce00078e000e */
[----:B------:R-:W-:Y:S05]  /*199f0*/  WARPSYNC.COLLECTIVE R15, `(.L_x_1501) ;  /* 0x000000000f087348 */ /* 0x000fea0003c00000 */
[----:B------:R0:W1:Y:S02]  /*19a00*/  SHFL.IDX P6, R14, R13, R12, R11 ;  /* 0x0000000c0d0e7389 */ /* 0x00006400000c000b */
[----:B01----:R-:W-:Y:S01]  /*19a10*/  ENDCOLLECTIVE ;  /* 0x000000000000791b */ /* 0x003fe20003800000 */
.L_x_1501:
        /* <DEDUP_REMOVED lines=16> */
.L_x_1502:
[----:B------:R-:W-:Y:S02]  /*19b20*/  IMAD.MOV.U32 R13, RZ, RZ, R19 ;  /* 0x000000ffff0d7224 */ /* 0x000fe400078e0013 */
[----:B------:R-:W-:Y:S02]  /*19b30*/  IMAD.MOV.U32 R12, RZ, RZ, 0x4 ;  /* 0x00000004ff0c7424 */ /* 0x000fe400078e00ff */
[----:B------:R-:W-:-:S07]  /*19b40*/  IMAD.MOV.U32 R2, RZ, RZ, R14 ;  /* 0x000000ffff027224 */ /* 0x000fce00078e000e */
[----:B------:R-:W-:Y:S05]  /*19b50*/  WARPSYNC.COLLECTIVE R15, `(.L_x_1503) ;  /* 0x000000000f087348 */ /* 0x000fea0003c00000 */
[----:B------:R0:W1:Y:S02]  /*19b60*/  SHFL.IDX P6, R14, R13, R12, R11 ;  /* 0x0000000c0d0e7389 */ /* 0x00006400000c000b */
[----:B01----:R-:W-:Y:S01]  /*19b70*/  ENDCOLLECTIVE ;  /* 0x000000000000791b */ /* 0x003fe20003800000 */
.L_x_1503:
        /* <DEDUP_REMOVED lines=16> */
.L_x_1504:
[----:B------:R-:W-:Y:S02]  /*19c80*/  IMAD.MOV.U32 R13, RZ, RZ, R19 ;  /* 0x000000ffff0d7224 */ /* 0x000fe400078e0013 */
[----:B------:R-:W-:Y:S02]  /*19c90*/  IMAD.MOV.U32 R12, RZ, RZ, 0x5 ;  /* 0x00000005ff0c7424 */ /* 0x000fe400078e00ff */
[----:B------:R-:W-:-:S07]  /*19ca0*/  IMAD.MOV.U32 R2, RZ, RZ, R14 ;  /* 0x000000ffff027224 */ /* 0x000fce00078e000e */
[----:B------:R-:W-:Y:S05]  /*19cb0*/  WARPSYNC.COLLECTIVE R15, `(.L_x_1505) ;  /* 0x000000000f087348 */ /* 0x000fea0003c00000 */
[----:B------:R0:W1:Y:S02]  /*19cc0*/  SHFL.IDX P6, R14, R13, R12, R11 ;  /* 0x0000000c0d0e7389 */ /* 0x00006400000c000b */
[----:B01----:R-:W-:Y:S01]  /*19cd0*/  ENDCOLLECTIVE ;  /* 0x000000000000791b */ /* 0x003fe20003800000 */
.L_x_1505:
        /* <DEDUP_REMOVED lines=13> */
.L_x_1506:
[----:B------:R-:W-:Y:S01]  /*19db0*/  @!PT LDS RZ, [RZ] ;  /* 0x00000000fffff984 */ /* 0x000fe20000000800 */
[----:B------:R-:W-:Y:S01]  /*19dc0*/  @!PT LDS RZ, [RZ] ;  /* 0x00000000fffff984 */ /* 0x000fe20000000800 */
[----:B------:R-:W-:Y:S01]  /*19dd0*/  @!PT LDS RZ, [RZ] ;  /* 0x00000000fffff984 */ /* 0x000fe20000000800 */
[----:B------:R-:W-:Y:S01]  /*19de0*/  LDGSTS.E.BYPASS.LTC128B.128 [R5+0x5400], desc[UR36][R2.64+0x80], !P0 ;  /* 0x0540008002057fae */ /* 0x000fe2000c101d64 */
[----:B------:R-:W-:-:S13]  /*19df0*/  ISETP.LT.OR P0, PT, R7, 0x41, P1 ;  /* 0x000000410700780c */ /* 0x000fda0000f01670 */
[----:B------:R0:W-:Y:S02]  /*19e00*/  LDGSTS.E.BYPASS.LTC128B.128 [R5+0x8400], desc[UR36][R2.64+0x100], !P0 ;  /* 0x0840010002057fae */ /* 0x0001e4000c101d64 */
[----:B0-----:R-:W-:Y:S01]  /*19e10*/  IMAD.MOV.U32 R2, RZ, RZ, R14 ;  /* 0x000000ffff027224 */ /* 0x001fe200078e000e */
[----:B------:R-:W-:Y:S06]  /*19e20*/  BRA `(.L_x_1507) ;  /* 0xffffffbc00207947 */ /* 0x000fec000383ffff */
.L_x_1410:
[----:B0-----:R0:W1:Y:S02]  /*19e30*/  SYNCS.PHASECHK.TRANS64.TRYWAIT P0, [R0+URZ+0x30860], R3 ;  /* 0x03086003000075a7 */ /* 0x001064000800017f */
[----:B-1----:R-:W-:Y:S05]  /*19e40*/  @!P0 NANOSLEEP.SYNCS 0x989680 ;  /* 0x009896800000895d */ /* 0x002fea0003900000 */
[----:B------:R-:W1:Y:S02]  /*19e50*/  @!P0 SYNCS.PHASECHK.TRANS64 P0, [R0+URZ+0x30860], R3 ;  /* 0x03086003000085a7 */ /* 0x000e64000800007f */
[----:B-1----:R-:W-:Y:S05]  /*19e60*/  @!P0 BRA `(.L_x_1410) ;  /* 0xfffffffc00f08947 */ /* 0x002fea000383ffff */
[----:B------:R-:W-:Y:S05]  /*19e70*/  BRA `(.L_x_1508) ;  /* 0xffffffc0004c7947 */ /* 0x000fea000383ffff */
.L_x_1411:
        /* <DEDUP_REMOVED lines=8> */
.L_x_1510:
[----:B------:R-:W-:Y:S05]  /*19f00*/  BSYNC B0 ;  /* 0x0000000000007941 */ /* 0x000fea0003800000 */
.L_x_1509:
        /* <DEDUP_REMOVED lines=9> */
.L_x_1511:
        /* <DEDUP_REMOVED lines=14> */
.L_x_1512:
        /* <DEDUP_REMOVED lines=13> */
.L_x_1513:
[----:B------:R-:W-:Y:S02]  /*1a150*/  IMAD.MOV.U32 R13, RZ, RZ, R19 ;  /* 0x000000ffff0d7224 */ /* 0x000fe400078e0013 */
[----:B------:R-:W-:Y:S01]  /*1a160*/  IMAD.MOV.U32 R12, RZ, RZ, 0x2 ;  /* 0x00000002ff0c7424 */ /* 0x000fe200078e00ff */
[----:B------:R-:W-:-:S13]  /*1a170*/  IADD3 R2, P4, R14, R5, RZ ;  /* 0x000000050e027210 */ /* 0x000fda0007f9e0ff */
[----:B------:R-:W-:Y:S05]  /*1a180*/  WARPSYNC.COLLECTIVE R15, `(.L_x_1514) ;  /* 0x000000000f087348 */ /* 0x000fea0003c00000 */
[----:B------:R0:W1:Y:S02]  /*1a190*/  SHFL.IDX P6, R14, R13, R12, R11 ;  /* 0x0000000c0d0e7389 */ /* 0x00006400000c000b */
[----:B01----:R-:W-:Y:S01]  /*1a1a0*/  ENDCOLLECTIVE ;  /* 0x000000000000791b */ /* 0x003fe20003800000 */
.L_x_1514:
        /* <DEDUP_REMOVED lines=15> */
.L_x_1515:
[----:B------:R-:W-:Y:S02]  /*1a2a0*/  IMAD.MOV.U32 R13, RZ, RZ, R19 ;  /* 0x000000ffff0d7224 */ /* 0x000fe400078e0013 */
[----:B------:R-:W-:Y:S01]  /*1a2b0*/  IMAD.MOV.U32 R12, RZ, RZ, 0x3 ;  /* 0x00000003ff0c7424 */ /* 0x000fe200078e00ff */
[----:B------:R-:W-:-:S13]  /*1a2c0*/  IADD3 R2, P4, R14, R5, RZ ;  /* 0x000000050e027210 */ /* 0x000fda0007f9e0ff */
[----:B------:R-:W-:Y:S05]  /*1a2d0*/  WARPSYNC.COLLECTIVE R15, `(.L_x_1516) ;  /* 0x000000000f087348 */ /* 0x000fea0003c00000 */
[----:B------:R0:W1:Y:S02]  /*1a2e0*/  SHFL.IDX P6, R14, R13, R12, R11 ;  /* 0x0000000c0d0e7389 */ /* 0x00006400000c000b */
[----:B01----:R-:W-:Y:S01]  /*1a2f0*/  ENDCOLLECTIVE ;  /* 0x000000000000791b */ /* 0x003fe20003800000 */
.L_x_1516:
        /* <DEDUP_REMOVED lines=15> */
.L_x_1517:
[----:B------:R-:W-:Y:S02]  /*1a3f0*/  IMAD.MOV.U32 R13, RZ, RZ, R19 ;  /* 0x000000ffff0d7224 */ /* 0x000fe400078e0013 */
[----:B------:R-:W-:Y:S01]  /*1a400*/  IMAD.MOV.U32 R12, RZ, RZ, 0x4 ;  /* 0x00000004ff0c7424 */ /* 0x000fe200078e00ff */
[----:B------:R-:W-:-:S13]  /*1a410*/  IADD3 R2, P4, R14, R5, RZ ;  /* 0x000000050e027210 */ /* 0x000fda0007f9e0ff */
[----:B------:R-:W-:Y:S05]  /*1a420*/  WARPSYNC.COLLECTIVE R15, `(.L_x_1518) ;  /* 0x000000000f087348 */ /* 0x000fea0003c00000 */
[----:B------:R0:W1:Y:S02]  /*1a430*/  SHFL.IDX P6, R14, R13, R12, R11 ;  /* 0x0000000c0d0e7389 */ /* 0x00006400000c000b */
[----:B01----:R-:W-:Y:S01]  /*1a440*/  ENDCOLLECTIVE ;  /* 0x000000000000791b */ /* 0x003fe20003800000 */
.L_x_1518:
        /* <DEDUP_REMOVED lines=15> */
.L_x_1519:
[----:B------:R-:W-:Y:S02]  /*1a540*/  IMAD.MOV.U32 R13, RZ, RZ, R19 ;  /* 0x000000ffff0d7224 */ /* 0x000fe400078e0013 */
[----:B------:R-:W-:Y:S01]  /*1a550*/  IMAD.MOV.U32 R12, RZ, RZ, 0x5 ;  /* 0x00000005ff0c7424 */ /* 0x000fe200078e00ff */
[----:B------:R-:W-:-:S13]  /*1a560*/  IADD3 R2, P4, R14, R5, RZ ;  /* 0x000000050e027210 */ /* 0x000fda0007f9e0ff */
[----:B------:R-:W-:Y:S05]  /*1a570*/  WARPSYNC.COLLECTIVE R15, `(.L_x_1520) ;  /* 0x000000000f087348 */ /* 0x000fea0003c00000 */
[----:B------:R0:W1:Y:S02]  /*1a580*/  SHFL.IDX P6, R14, R13, R12, R11 ;  /* 0x0000000c0d0e7389 */ /* 0x00006400000c000b */
[----:B01----:R-:W-:Y:S01]  /*1a590*/  ENDCOLLECTIVE ;  /* 0x000000000000791b */ /* 0x003fe20003800000 */
.L_x_1520:
[----:B------:R-:W-:Y:S02]  /*1a5a0*/  IADD3.X R3, RZ, R7, RZ, P4, !PT ;  /* 0x00000007ff037210 */ /* 0x000fe400027fe4ff */
[----:B------:R-:W-:-:S03]  /*1a5b0*/  ISETP.LT.OR P4, PT, R6, 0x41, P1 ;  /* 0x000000410600780c */ /* 0x000fc60000f81670 */
[----:B------:R-:W-:Y:S01]  /*1a5c0*/  @!PT LDS RZ, [RZ] ;  /* 0x00000000fffff984 */ /* 0x000fe20000000800 */
[----:B------:R-:W-:Y:S01]  /*1a5d0*/  @!PT LDS RZ, [RZ] ;  /* 0x00000000fffff984 */ /* 0x000fe20000000800 */
[----:B------:R-:W-:Y:S01]  /*1a5e0*/  @!PT LDS RZ, [RZ] ;  /* 0x00000000fffff984 */ /* 0x000fe20000000800 */
[----:B------:R0:W-:Y:S01]  /*1a5f0*/  LDGSTS.E.BYPASS.LTC128B.128 [R4+0x2400], desc[UR36][R2.64], !P3 ;  /* 0x0240000002047fae */ /* 0x0001e2000d901d64 */
[----:B------:R-:W-:Y:S01]  /*1a600*/  ISETP.LT.OR P3, PT, R6, 0x41, P0 ;  /* 0x000000410600780c */ /* 0x000fe20000761670 */
[----:B------:R-:W-:-:S08]  /*1a610*/  IMAD.MOV.U32 R13, RZ, RZ, R18 ;  /* 0x000000ffff0d7224 */ /* 0x000fd000078e0012 */
[----:B------:R0:W-:Y:S04]  /*1a620*/  LDGSTS.E.BYPASS.LTC128B.128 [R4+0x5400], desc[UR36][R2.64+0x80], !P4 ;  /* 0x0540008002047fae */ /* 0x0001e8000e101d64 */
[----:B------:R0:W-:Y:S01]  /*1a630*/  LDGSTS.E.BYPASS.LTC128B.128 [R4+0x8400], desc[UR36][R2.64+0x100], !P3 ;  /* 0x0840010002047fae */ /* 0x0001e2000d901d64 */
[----:B------:R-:W-:-:S07]  /*1a640*/  IMAD.MOV.U32 R19, RZ, RZ, R14 ;  /* 0x000000ffff137224 */ /* 0x000fce00078e000e */
[----:B0-----:R-:W-:Y:S05]  /*1a650*/  WARPSYNC.COLLECTIVE R15, `(.L_x_1521) ;  /* 0x000000000f087348 */ /* 0x001fea0003c00000 */
[----:B------:R1:W2:Y:S02]  /*1a660*/  SHFL.IDX P6, R14, R13, R12, R11 ;  /* 0x0000000c0d0e7389 */ /* 0x0002a400000c000b */
[----:B012---:R-:W-:Y:S01]  /*1a670*/  ENDCOLLECTIVE ;  /* 0x000000000000791b */ /* 0x007fe20003800000 */
.L_x_1521:
[----:B------:R-:W-:Y:S05]  /*1a680*/  BRA `(.L_x_1522) ;  /* 0xffffffbc00507947 */ /* 0x000fea000383ffff */
.L_x_1416:
        /* <DEDUP_REMOVED lines=8> */
.L_x_1524:
[----:B------:R-:W-:Y:S05]  /*1a710*/  BSYNC B0 ;  /* 0x0000000000007941 */ /* 0x000fea0003800000 */
.L_x_1523:
[----:B------:R-:W-:Y:S02]  /*1a720*/  IMAD.MOV.U32 R13, RZ, RZ, R24 ;  /* 0x000000ffff0d7224 */ /* 0x000fe400078e0018 */
[----:B------:R-:W-:Y:S02]  /*1a730*/  IMAD.MOV.U32 R12, RZ, RZ, 0x1 ;  /* 0x00000001ff0c7424 */ /* 0x000fe400078e00ff */
[----:B------:R-:W-:Y:S02]  /*1a740*/  IMAD.MOV.U32 R11, RZ, RZ, 0x1f ;  /* 0x0000001fff0b7424 */ /* 0x000fe400078e00ff */
[----:B------:R-:W-:Y:S02]  /*1a750*/  IMAD.MOV.U32 R15, RZ, RZ, -0x1 ;  /* 0xffffffffff0f7424 */ /* 0x000fe400078e00ff */
[----:B------:R-:W-:Y:S02]  /*1a760*/  IMAD.IADD R5, R27, 0x1, R8 ;  /* 0x000000011b057824 */ /* 0x000fe400078e0208 */
[----:B------:R-:W-:-:S07]  /*1a770*/  IMAD.MOV.U32 R0, RZ, RZ, R14 ;  /* 0x000000ffff007224 */ /* 0x000fce00078e000e */
[----:B------:R-:W-:Y:S05]  /*1a780*/  WARPSYNC.COLLECTIVE R15, `(.L_x_1525) ;  /* 0x000000000f087348 */ /* 0x000fea0003c00000 */
[----:B------:R0:W1:Y:S02]  /*1a790*/  SHFL.IDX P6, R14, R13, R12, R11 ;  /* 0x0000000c0d0e7389 */ /* 0x00006400000c000b */
[----:B01----:R-:W-:Y:S01]  /*1a7a0*/  ENDCOLLECTIVE ;  /* 0x000000000000791b */ /* 0x003fe20003800000 */
.L_x_1525:
[----:B------:R-:W-:Y:S02]  /*1a7b0*/  ULDC UR4, c[0x0][0xc3c] ;  /* 0x00030f0000047ab9 */ /* 0x000fe40000000800 */
[----:B------:R-:W-:-:S13]  /*1a7c0*/  ISETP.GE.OR P1, PT, R5, UR4, !P0 ;  /* 0x0000000405007c0c */ /* 0x000fda000c726670 */
[----:B------:R-:W0:Y:S01]  /*1a7d0*/  @!P1 LDC.64 R2, c[0x0][0xc80] ;  /* 0x00032000ff029b82 */ /* 0x000e220000000a00 */
[----:B------:R-:W-:Y:S02]  /*1a7e0*/  IMAD.MOV.U32 R11, RZ, RZ, RZ ;  /* 0x000000ffff0b7224 */ /* 0x000fe400078e00ff */
[----:B------:R-:W-:Y:S02]  /*1a7f0*/  IMAD.MOV.U32 R4, RZ, RZ, R14 ;  /* 0x000000ffff047224 */ /* 0x000fe400078e000e */
[----:B0-----:R-:W-:-:S06]  /*1a800*/  @!P1 IMAD.WIDE R2, R5, 0x4, R2 ;  /* 0x0000000405029825 */ /* 0x001fcc00078e0202 */
[----:B------:R-:W2:Y:S01]  /*1a810*/  @!P1 LDG.E R2, desc[UR36][R2.64] ;  /* 0x0000002402029981 */ /* 0x000ea2000c1e1900 */
[----:B------:R-:W-:Y:S01]  /*1a820*/  IMAD.MOV.U32 R5, RZ, RZ, RZ ;  /* 0x000000ffff057224 */ /* 0x000fe200078e00ff */
        /* <DEDUP_REMOVED lines=10> */
.L_x_1526:
[----:B------:R-:W-:Y:S01]  /*1a8d0*/  IMAD.MOV.U32 R12, RZ, RZ, 0x2 ;  /* 0x00000002ff0c7424 */ /* 0x000fe200078e00ff */
[----:B------:R-:W-:-:S05]  /*1a8e0*/  SEL R6, R14, RZ, P1 ;  /* 0x000000ff0e067207 */ /* 0x000fca0000800000 */
[----:B------:R-:W-:-:S04]  /*1a8f0*/  IMAD.IADD R6, R5, 0x1, R6 ;  /* 0x0000000105067824 */ /* 0x000fc800078e0206 */
[----:B------:R-:W-:-:S07]  /*1a900*/  IMAD.MOV.U32 R13, RZ, RZ, R6 ;  /* 0x000000ffff0d7224 */ /* 0x000fce00078e0006 */
[----:B------:R-:W-:Y:S05]  /*1a910*/  WARPSYNC.COLLECTIVE R15, `(.L_x_1527) ;  /* 0x000000000f087348 */ /* 0x000fea0003c00000 */
[----:B------:R0:W1:Y:S02]  /*1a920*/  SHFL.UP P6, R14, R13, R12, R11 ;  /* 0x0400000c0d0e7389 */ /* 0x00006400000c000b */
[----:B01----:R-:W-:Y:S01]  /*1a930*/  ENDCOLLECTIVE ;  /* 0x000000000000791b */ /* 0x003fe20003800000 */
.L_x_1527:
[----:B------:R-:W-:Y:S01]  /*1a940*/  IMAD.MOV.U32 R12, RZ, RZ, 0x4 ;  /* 0x00000004ff0c7424 */ /* 0x000fe200078e00ff */
[----:B------:R-:W-:-:S05]  /*1a950*/  SEL R7, R14, RZ, P2 ;  /* 0x000000ff0e077207 */ /* 0x000fca0001000000 */
[----:B------:R-:W-:-:S04]  /*1a960*/  IMAD.IADD R7, R6, 0x1, R7 ;  /* 0x0000000106077824 */ /* 0x000fc800078e0207 */
[----:B------:R-:W-:-:S07]  /*1a970*/  IMAD.MOV.U32 R13, RZ, RZ, R7 ;  /* 0x000000ffff0d7224 */ /* 0x000fce00078e0007 */
[----:B------:R-:W-:Y:S05]  /*1a980*/  WARPSYNC.COLLECTIVE R15, `(.L_x_1528) ;  /* 0x000000000f087348 */ /* 0x000fea0003c00000 */
[----:B------:R0:W1:Y:S02]  /*1a990*/  SHFL.UP P6, R14, R13, R12, R11 ;  /* 0x0400000c0d0e7389 */ /* 0x00006400000c000b */
[----:B01----:R-:W-:Y:S01]  /*1a9a0*/  ENDCOLLECTIVE ;  /* 0x000000000000791b */ /* 0x003fe20003800000 */
.L_x_1528:
[----:B------:R-:W-:Y:S01]  /*1a9b0*/  IMAD.MOV.U32 R12, RZ, RZ, 0x8 ;  /* 0x00000008ff0c7424 */ /* 0x000fe200078e00ff */
[----:B------:R-:W-:-:S05]  /*1a9c0*/  SEL R2, R14, RZ, P3 ;  /* 0x000000ff0e027207 */ /* 0x000fca0001800000 */
[----:B------:R-:W-:-:S04]  /*1a9d0*/  IMAD.IADD R2, R7, 0x1, R2 ;  /* 0x0000000107027824 */ /* 0x000fc800078e0202 */
[----:B------:R-:W-:-:S07]  /*1a9e0*/  IMAD.MOV.U32 R13, RZ, RZ, R2 ;  /* 0x000000ffff0d7224 */ /* 0x000fce00078e0002 */
[----:B------:R-:W-:Y:S05]  /*1a9f0*/  WARPSYNC.COLLECTIVE R15, `(.L_x_1529) ;  /* 0x000000000f087348 */ /* 0x000fea0003c00000 */
[----:B------:R0:W1:Y:S02]  /*1aa00*/  SHFL.UP P6, R14, R13, R12, R11 ;  /* 0x0400000c0d0e7389 */ /* 0x00006400000c000b */
[----:B01----:R-:W-:Y:S01]  /*1aa10*/  ENDCOLLECTIVE ;  /* 0x000000000000791b */ /* 0x003fe20003800000 */
.L_x_1529:
[----:B------:R-:W-:Y:S01]  /*1aa20*/  IMAD.MOV.U32 R12, RZ, RZ, 0x10 ;  /* 0x00000010ff0c7424 */ /* 0x000fe200078e00ff */
[----:B------:R-:W-:-:S05]  /*1aa30*/  SEL R3, R14, RZ, P4 ;  /* 0x000000ff0e037207 */ /* 0x000fca0002000000 */
[----:B------:R-:W-:-:S04]  /*1aa40*/  IMAD.IADD R3, R2, 0x1, R3 ;  /* 0x0000000102037824 */ /* 0x000fc800078e0203 */
[----:B------:R-:W-:-:S07]  /*1aa50*/  IMAD.MOV.U32 R13, RZ, RZ, R3 ;  /* 0x000000ffff0d7224 */ /* 0x000fce00078e0003 */
[----:B------:R-:W-:Y:S05]  /*1aa60*/  WARPSYNC.COLLECTIVE R15, `(.L_x_1530) ;  /* 0x000000000f087348 */ /* 0x000fea0003c00000 */
[----:B------:R0:W1:Y:S02]  /*1aa70*/  SHFL.UP P6, R14, R13, R12, R11 ;  /* 0x0400000c0d0e7389 */ /* 0x00006400000c000b */
[----:B01----:R-:W-:Y:S01]  /*1aa80*/  ENDCOLLECTIVE ;  /* 0x000000000000791b */ /* 0x003fe20003800000 */
.L_x_1530:
[----:B------:R-:W-:Y:S02]  /*1aa90*/  IMAD.MOV.U32 R12, RZ, RZ, 0x1f ;  /* 0x0000001fff0c7424 */ /* 0x000fe400078e00ff */
[----:B------:R-:W-:Y:S01]  /*1aaa0*/  IMAD.MOV.U32 R11, RZ, RZ, 0x1f ;  /* 0x0000001fff0b7424 */ /* 0x000fe200078e00ff */
[----:B------:R-:W-:-:S05]  /*1aab0*/  SEL R6, R14, RZ, P5 ;  /* 0x000000ff0e067207 */ /* 0x000fca0002800000 */
[----:B------:R-:W-:-:S04]  /*1aac0*/  IMAD.IADD R6, R3, 0x1, R6 ;  /* 0x0000000103067824 */ /* 0x000fc800078e0206 */
[----:B------:R-:W-:-:S07]  /*1aad0*/  IMAD.MOV.U32 R13, RZ, RZ, R6 ;  /* 0x000000ffff0d7224 */ /* 0x000fce00078e0006 */
[----:B------:R-:W-:Y:S05]  /*1aae0*/  WARPSYNC.COLLECTIVE R15, `(.L_x_1531) ;  /* 0x000000000f087348 */ /* 0x000fea0003c00000 */
[----:B------:R0:W1:Y:S02]  /*1aaf0*/  SHFL.IDX P6, R14, R13, R12, R11 ;  /* 0x0000000c0d0e7389 */ /* 0x00006400000c000b */
[----:B01----:R-:W-:Y:S01]  /*1ab00*/  ENDCOLLECTIVE ;  /* 0x000000000000791b */ /* 0x003fe20003800000 */
.L_x_1531:
[----:B------:R-:W-:Y:S05]  /*1ab10*/  BRA `(.L_x_1532) ;  /* 0xffffffbc00647947 */ /* 0x000fea000383ffff */
.L_x_1421:
[----:B------:R-:W-:Y:S01]  /*1ab20*/  BSSY B0, `(.L_x_1533) ;  /* 0x0000008000007945 */ /* 0x000fe20003800000 */
[----:B-----5:R-:W-:Y:S02]  /*1ab30*/  IMAD.MOV.U32 R13, RZ, RZ, R5 ;  /* 0x000000ffff0d7224 */ /* 0x020fe400078e0005 */
[----:B------:R-:W-:Y:S02]  /*1ab40*/  IMAD.MOV.U32 R12, RZ, RZ, 0x1 ;  /* 0x00000001ff0c7424 */ /* 0x000fe400078e00ff */
[----:B------:R-:W-:Y:S02]  /*1ab50*/  IMAD.MOV.U32 R11, RZ, RZ, RZ ;  /* 0x000000ffff0b7224 */ /* 0x000fe400078e00ff */
[----:B------:R-:W-:-:S07]  /*1ab60*/  IMAD.MOV.U32 R15, RZ, RZ, -0x1 ;  /* 0xffffffffff0f7424 */ /* 0x000fce00078e00ff */
[----:B012---:R-:W-:Y:S05]  /*1ab70*/  WARPSYNC.COLLECTIVE R15, `(.L_x_1534) ;  /* 0x000000000f087348 */ /* 0x007fea0003c00000 */
[----:B------:R3:W4:Y:S02]  /*1ab80*/  SHFL.UP P6, R14, R13, R12, R11 ;  /* 0x0400000c0d0e7389 */ /* 0x00072400000c000b */
[----:B01234-:R-:W-:Y:S01]  /*1ab90*/  ENDCOLLECTIVE ;  /* 0x000000000000791b */ /* 0x01ffe20003800000 */
.L_x_1534:
[----:B------:R-:W-:Y:S05]  /*1aba0*/  BSYNC B0 ;  /* 0x0000000000007941 */ /* 0x000fea0003800000 */
.L_x_1533:
[----:B------:R-:W-:Y:S01]  /*1abb0*/  SEL R14, R14, RZ, P1 ;  /* 0x000000ff0e0e7207 */ /* 0x000fe20000800000 */
[----:B------:R-:W-:Y:S02]  /*1abc0*/  IMAD.MOV.U32 R12, RZ, RZ, 0x2 ;  /* 0x00000002ff0c7424 */ /* 0x000fe400078e00ff */
[----:B------:R-:W-:Y:S02]  /*1abd0*/  IMAD.MOV.U32 R11, RZ, RZ, RZ ;  /* 0x000000ffff0b7224 */ /* 0x000fe400078e00ff */
[----:B------:R-:W-:Y:S02]  /*1abe0*/  IMAD.IADD R13, R5, 0x1, R14 ;  /* 0x00000001050d7824 */ /* 0x000fe400078e020e */
[----:B------:R-:W-:-:S07]  /*1abf0*/  IMAD.MOV.U32 R15, RZ, RZ, -0x1 ;  /* 0xffffffffff0f7424 */ /* 0x000fce00078e00ff */
[----:B------:R-:W-:Y:S05]  /*1ac00*/  WARPSYNC.COLLECTIVE R15, `(.L_x_1535) ;  /* 0x000000000f087348 */ /* 0x000fea0003c00000 */
[----:B------:R0:W1:Y:S02]  /*1ac10*/  SHFL.UP P6, R14, R13, R12, R11 ;  /* 0x0400000c0d0e7389 */ /* 0x00006400000c000b */
[----:B01----:R-:W-:Y:S01]  /*1ac20*/  ENDCOLLECTIVE ;  /* 0x000000000000791b */ /* 0x003fe20003800000 */
.L_x_1535:
[----:B------:R-:W-:Y:S01]  /*1ac30*/  IMAD.MOV.U32 R12, RZ, RZ, 0x4 ;  /* 0x00000004ff0c7424 */ /* 0x000fe200078e00ff */
[----:B------:R-:W-:-:S05]  /*1ac40*/  SEL R2, R14, RZ, P2 ;  /* 0x000000ff0e027207 */ /* 0x000fca0001000000 */
[----:B------:R-:W-:-:S04]  /*1ac50*/  IMAD.IADD R2, R13, 0x1, R2 ;  /* 0x000000010d027824 */ /* 0x000fc800078e0202 */
[----:B------:R-:W-:-:S07]  /*1ac60*/  IMAD.MOV.U32 R13, RZ, RZ, R2 ;  /* 0x000000ffff0d7224 */ /* 0x000fce00078e0002 */
[----:B------:R-:W-:Y:S05]  /*1ac70*/  WARPSYNC.COLLECTIVE R15, `(.L_x_1536) ;  /* 0x000000000f087348 */ /* 0x000fea0003c00000 */
[----:B------:R0:W1:Y:S02]  /*1ac80*/  SHFL.UP P6, R14, R13, R12, R11 ;  /* 0x0400000c0d0e7389 */ /* 0x00006400000c000b */
[----:B01----:R-:W-:Y:S01]  /*1ac90*/  ENDCOLLECTIVE ;  /* 0x000000000000791b */ /* 0x003fe20003800000 */
.L_x_1536:
[----:B------:R-:W-:Y:S01]  /*1aca0*/  IMAD.MOV.U32 R12, RZ, RZ, 0x8 ;  /* 0x00000008ff0c7424 */ /* 0x000fe200078e00ff */
[----:B------:R-:W-:-:S05]  /*1acb0*/  SEL R3, R14, RZ, P3 ;  /* 0x000000ff0e037207 */ /* 0x000fca0001800000 */
[----:B------:R-:W-:-:S04]  /*1acc0*/  IMAD.IADD R3, R2, 0x1, R3 ;  /* 0x0000000102037824 */ /* 0x000fc800078e0203 */
[----:B------:R-:W-:-:S07]  /*1acd0*/  IMAD.MOV.U32 R13, RZ, RZ, R3 ;  /* 0x000000ffff0d7224 */ /* 0x000fce00078e0003 */
[----:B------:R-:W-:Y:S05]  /*1ace0*/  WARPSYNC.COLLECTIVE R15, `(.L_x_1537) ;  /* 0x000000000f087348 */ /* 0x000fea0003c00000 */
[----:B------:R0:W1:Y:S02]  /*1acf0*/  SHFL.UP P6, R14, R13, R12, R11 ;  /* 0x0400000c0d0e7389 */ /* 0x00006400000c000b */
[----:B01----:R-:W-:Y:S01]  /*1ad00*/  ENDCOLLECTIVE ;  /* 0x000000000000791b */ /* 0x003fe20003800000 */
.L_x_1537:
[----:B------:R-:W-:Y:S01]  /*1ad10*/  IMAD.MOV.U32 R12, RZ, RZ, 0x10 ;  /* 0x00000010ff0c7424 */ /* 0x000fe200078e00ff */
[----:B------:R-:W-:-:S05]  /*1ad20*/  SEL R4, R14, RZ, P4 ;  /* 0x000000ff0e047207 */ /* 0x000fca0002000000 */
[----:B------:R-:W-:-:S04]  /*1ad30*/  IMAD.IADD R4, R3, 0x1, R4 ;  /* 0x0000000103047824 */ /* 0x000fc800078e0204 */
[----:B------:R-:W-:-:S07]  /*1ad40*/  IMAD.MOV.U32 R13, RZ, RZ, R4 ;  /* 0x000000ffff0d7224 */ /* 0x000fce00078e0004 */
[----:B------:R-:W-:Y:S05]  /*1ad50*/  WARPSYNC.COLLECTIVE R15, `(.L_x_1538) ;  /* 0x000000000f087348 */ /* 0x000fea0003c00000 */
[----:B------:R0:W1:Y:S02]  /*1ad60*/  SHFL.UP P6, R14, R13, R12, R11 ;  /* 0x0400000c0d0e7389 */ /* 0x00006400000c000b */
[----:B01----:R-:W-:Y:S01]  /*1ad70*/  ENDCOLLECTIVE ;  /* 0x000000000000791b */ /* 0x003fe20003800000 */
.L_x_1538:
        /* <DEDUP_REMOVED lines=8> */
.L_x_1539:
[----:B------:R-:W-:Y:S05]  /*1ae00*/  BRA `(.L_x_1540) ;  /* 0xffffffbc00447947 */ /* 0x000fea000383ffff */
.L_x_1423:
[----:B------:R-:W-:Y:S01]  /*1ae10*/  BSSY B0, `(.L_x_1541) ;  /* 0x0000006000007945 */ /* 0x000fe20003800000 */
[----:B------:R-:W-:Y:S01]  /*1ae20*/  PLOP3.LUT P6, PT, P6, PT, PT, 0x8, 0x0 ;  /* 0x000000000000781c */ /* 0x000fe200037ce170 */
[----:B------:R-:W-:-:S12]  /*1ae30*/  IMAD.MOV.U32 R15, RZ, RZ, -0x1 ;  /* 0xffffffffff0f7424 */ /* 0x000fd800078e00ff */
[----:B01----:R-:W-:Y:S05]  /*1ae40*/  WARPSYNC.COLLECTIVE R15, `(.L_x_1542) ;  /* 0x000000000f087348 */ /* 0x003fea0003c00000 */
[----:B------:R-:W-:Y:S01]  /*1ae50*/  VOTE.ANY R14, PT, P6 ;  /* 0x00000000000e7806 */ /* 0x000fe200030e0100 */
[----:B01----:R-:W-:Y:S06]  /*1ae60*/  ENDCOLLECTIVE ;  /* 0x000000000000791b */ /* 0x003fec0003800000 */
.L_x_1542:
[----:B------:R-:W-:Y:S05]  /*1ae70*/  BSYNC B0 ;  /* 0x0000000000007941 */ /* 0x000fea0003800000 */
.L_x_1541:
        /* <DEDUP_REMOVED lines=9> */
.L_x_1543:
[----:B------:R-:W-:Y:S01]  /*1af10*/  IMAD.MOV.U32 R5, RZ, RZ, R14 ;  /* 0x000000ffff057224 */ /* 0x000fe200078e000e */
[----:B------:R-:W-:Y:S06]  /*1af20*/  BRA `(.L_x_1544) ;  /* 0xffffffbc00347947 */ /* 0x000fec000383ffff */
.L_x_1425:
[----:B------:R-:W-:Y:S01]  /*1af30*/  BSSY B0, `(.L_x_1545) ;  /* 0x0000007000007945 */ /* 0x000fe20003800000 */
[----:B------:R-:W-:Y:S02]  /*1af40*/  IMAD.MOV.U32 R13, RZ, RZ, R6 ;  /* 0x000000ffff0d7224 */ /* 0x000fe400078e0006 */
[----:B------:R-:W-:Y:S02]  /*1af50*/  IMAD.MOV.U32 R11, RZ, RZ, 0x1f ;  /* 0x0000001fff0b7424 */ /* 0x000fe400078e00ff */
[----:B------:R-:W-:-:S07]  /*1af60*/  IMAD.MOV.U32 R15, RZ, RZ, -0x1 ;  /* 0xffffffffff0f7424 */ /* 0x000fce00078e00ff */
[----:B0123--:R-:W-:Y:S05]  /*1af70*/  WARPSYNC.COLLECTIVE R15, `(.L_x_1546) ;  /* 0x000000000f087348 */ /* 0x00ffea0003c00000 */
[----:B------:R4:W0:Y:S02]  /*1af80*/  SHFL.IDX P6, R14, R13, R12, R11 ;  /* 0x0000000c0d0e7389 */ /* 0x00082400000c000b */
[----:B01234-:R-:W-:Y:S01]  /*1af90*/  ENDCOLLECTIVE ;  /* 0x000000000000791b */ /* 0x01ffe20003800000 */
.L_x_1546:
[----:B------:R-:W-:Y:S05]  /*1afa0*/  BSYNC B0 ;  /* 0x0000000000007941 */ /* 0x000fea0003800000 */
.L_x_1545:
[----:B------:R-:W-:Y:S05]  /*1afb0*/  BRA `(.L_x_1424) ;  /* 0xffffffbc002c7947 */ /* 0x000fea000383ffff */
.L_x_1429:
[----:B-1----:R1:W4:Y:S02]  /*1afc0*/  SYNCS.PHASECHK.TRANS64.TRYWAIT P0, [R4+URZ+0x30820], R0 ;  /* 0x03082000040075a7 */ /* 0x002324000800017f */
[----:B----4-:R-:W-:Y:S05]  /*1afd0*/  @!P0 NANOSLEEP.SYNCS 0x989680 ;  /* 0x009896800000895d */ /* 0x010fea0003900000 */
[----:B------:R-:W4:Y:S02]  /*1afe0*/  @!P0 SYNCS.PHASECHK.TRANS64 P0, [R4+URZ+0x30820], R0 ;  /* 0x03082000040085a7 */ /* 0x000f24000800007f */
[----:B----4-:R-:W-:Y:S05]  /*1aff0*/  @!P0 BRA `(.L_x_1429) ;  /* 0xfffffffc00f08947 */ /* 0x010fea000383ffff */
[----:B------:R-:W-:Y:S05]  /*1b000*/  BRA `(.L_x_1547) ;  /* 0xffffffc000a47947 */ /* 0x000fea000383ffff */
.L_x_1430:
[----:B------:R-:W4:Y:S01]  /*1b010*/  S2R R2, SR_TID.X ;  /* 0x0000000000027919 */ /* 0x000f220000002100 */
[----:B------:R-:W-:Y:S01]  /*1b020*/  BSSY B0, `(.L_x_1548) ;  /* 0x000000a000007945 */ /* 0x000fe20003800000 */
[----:B------:R-:W-:Y:S02]  /*1b030*/  IMAD.MOV.U32 R12, RZ, RZ, RZ ;  /* 0x000000ffff0c7224 */ /* 0x000fe400078e00ff */
[----:B------:R-:W-:Y:S02]  /*1b040*/  IMAD.MOV.U32 R11, RZ, RZ, 0x1f ;  /* 0x0000001fff0b7424 */ /* 0x000fe400078e00ff */
[----:B------:R-:W-:Y:S01]  /*1b050*/  IMAD.MOV.U32 R15, RZ, RZ, -0x1 ;  /* 0xffffffffff0f7424 */ /* 0x000fe200078e00ff */
[----:B----4-:R-:W-:-:S04]  /*1b060*/  SHF.R.U32.HI R2, RZ, 0x5, R2 ;  /* 0x00000005ff027819 */ /* 0x010fc80000011602 */
[----:B------:R-:W-:-:S05]  /*1b070*/  LOP3.LUT R2, R2, 0x3, RZ, 0xc0, !PT ;  /* 0x0000000302027812 */ /* 0x000fca00078ec0ff */
[----:B------:R-:W-:-:S07]  /*1b080*/  IMAD.MOV.U32 R13, RZ, RZ, R2 ;  /* 0x000000ffff0d7224 */ /* 0x000fce00078e0002 */
[----:B0123--:R-:W-:Y:S05]  /*1b090*/  WARPSYNC.COLLECTIVE R15, `(.L_x_1549) ;  /* 0x000000000f087348 */ /* 0x00ffea0003c00000 */
[----:B------:R4:W0:Y:S02]  /*1b0a0*/  SHFL.IDX P6, R14, R13, R12, R11 ;  /* 0x0000000c0d0e7389 */ /* 0x00082400000c000b */
[----:B01234-:R-:W-:Y:S01]  /*1b0b0*/  ENDCOLLECTIVE ;  /* 0x000000000000791b */ /* 0x01ffe20003800000 */
.L_x_1549:
[----:B------:R-:W-:Y:S05]  /*1b0c0*/  BSYNC B0 ;  /* 0x0000000000007941 */ /* 0x000fea0003800000 */
.L_x_1548:
[----:B------:R-:W-:Y:S05]  /*1b0d0*/  BRA `(.L_x_1550) ;  /* 0xffffffc0008c7947 */ /* 0x000fea000383ffff */
.L_x_1433:
[----:B------:R-:W-:Y:S01]  /*1b0e0*/  BSSY B1, `(.L_x_1551) ;  /* 0x0000006000017945 */ /* 0x000fe20003800000 */
[----:B------:R-:W-:-:S07]  /*1b0f0*/  IMAD.MOV.U32 R15, RZ, RZ, -0x1 ;  /* 0xffffffffff0f7424 */ /* 0x000fce00078e00ff */
[----:B0123--:R-:W-:Y:S05]  /*1b100*/  WARPSYNC.COLLECTIVE R15, `(.L_x_1552) ;  /* 0x000000000f0c7348 */ /* 0x00ffea0003c00000 */
[----:B------:R-:W-:Y:S02]  /*1b110*/  ELECT P6, UR62, PT ;  /* 0x00000000003e782f */ /* 0x000fe400038c0000 */
[----:B------:R-:W-:Y:S01]  /*1b120*/  MOV R14, UR62 ;  /* 0x0000003e000e7c02 */ /* 0x000fe20008000f00 */
[----:B0123--:R-:W-:Y:S10]  /*1b130*/  ENDCOLLECTIVE ;  /* 0x000000000000791b */ /* 0x00fff40003800000 */
.L_x_1552:
[----:B------:R-:W-:Y:S05]  /*1b140*/  BSYNC B1 ;  /* 0x0000000000017941 */ /* 0x000fea0003800000 */
.L_x_1551:
[----:B------:R-:W-:Y:S05]  /*1b150*/  BRA `(.L_x_1553) ;  /* 0xffffffc000847947 */ /* 0x000fea000383ffff */
.L_x_1435:
[----:B-1----:R1:W4:Y:S02]  /*1b160*/  SYNCS.PHASECHK.TRANS64.TRYWAIT P1, [R5+URZ+0x30840], R0 ;  /* 0x03084000050075a7 */ /* 0x002324000802017f */
[----:B----4-:R-:W-:Y:S05]  /*1b170*/  @!P1 NANOSLEEP.SYNCS 0x989680 ;  /* 0x009896800000995d */ /* 0x010fea0003900000 */
[----:B------:R-:W4:Y:S02]  /*1b180*/  @!P1 SYNCS.PHASECHK.TRANS64 P1, [R5+URZ+0x30840], R0 ;  /* 0x03084000050095a7 */ /* 0x000f24000802007f */
[----:B----4-:R-:W-:Y:S05]  /*1b190*/  @!P1 BRA `(.L_x_1435) ;  /* 0xfffffffc00f09947 */ /* 0x010fea000383ffff */
[----:B------:R-:W-:Y:S05]  /*1b1a0*/  BRA `(.L_x_1554) ;  /* 0xffffffc000a47947 */ /* 0x000fea000383ffff */
.L_x_1437:
[----:B----4-:R4:W0:Y:S02]  /*1b1b0*/  SYNCS.PHASECHK.TRANS64.TRYWAIT P1, [R23+URZ+0x30840], R2 ;  /* 0x03084002170075a7 */ /* 0x010824000802017f */
[----:B0-----:R-:W-:Y:S05]  /*1b1c0*/  @!P1 NANOSLEEP.SYNCS 0x989680 ;  /* 0x009896800000995d */ /* 0x001fea0003900000 */
[----:B------:R-:W0:Y:S02]  /*1b1d0*/  @!P1 SYNCS.PHASECHK.TRANS64 P1, [R23+URZ+0x30840], R2 ;  /* 0x03084002170095a7 */ /* 0x000e24000802007f */
[----:B0-----:R-:W-:Y:S05]  /*1b1e0*/  @!P1 BRA `(.L_x_1437) ;  /* 0xfffffffc00f09947 */ /* 0x001fea000383ffff */
[----:B------:R-:W-:Y:S05]  /*1b1f0*/  BRA `(.L_x_1555) ;  /* 0xffffffc000b07947 */ /* 0x000fea000383ffff */
.L_x_1439:
[----:B------:R0:W0:Y:S02]  /*1b200*/  SYNCS.PHASECHK.TRANS64.TRYWAIT P1, [R5+URZ+0x30860], R0 ;  /* 0x03086000050075a7 */ /* 0x000024000802017f */
[----:B0-----:R-:W-:Y:S05]  /*1b210*/  @!P1 NANOSLEEP.SYNCS 0x989680 ;  /* 0x009896800000995d */ /* 0x001fea0003900000 */
[----:B------:R-:W0:Y:S02]  /*1b220*/  @!P1 SYNCS.PHASECHK.TRANS64 P1, [R5+URZ+0x30860], R0 ;  /* 0x03086000050095a7 */ /* 0x000e24000802007f */
[----:B0-----:R-:W-:Y:S05]  /*1b230*/  @!P1 BRA `(.L_x_1439) ;  /* 0xfffffffc00f09947 */ /* 0x001fea000383ffff */
[----:B------:R-:W-:Y:S05]  /*1b240*/  BRA `(.L_x_1556) ;  /* 0xffffffc000ac7947 */ /* 0x000fea000383ffff */
.L_x_1557:
        /* <DEDUP_REMOVED lines=11> */
.L_x_3224:


//--------------------- .text._ZN7cutlass13device_kernelIN5flash11enable_sm90INS1_16FlashAttnFwdSm90INS1_25CollectiveMainloopFwdSm90ILi2EN4cute5tupleIJNS5_1CILi1EEES8_S8_EEENS6_IJNS7_ILi128EEENS7_ILi96EEENS7_ILi192EEEEEELi192ENS_10bfloat16_tEfNS_4arch4Sm90ELb0ELb1ELb1ELb1ELb1ELb1ELb0ELb1ELb1ELb1ELb0ELb0EEENS1_21CollectiveEpilogueFwdINS6_IJSA_SC_SB_EEES9_SE_SG_Li256ELb1ELb1ELb0ELb0EEENS1_36VarlenDynamicPersistentTileSchedulerILi128ELi96ELi256ELi128ELb0ELb1ELb1ELb1ELb0ELb1EEEEEEEEEvNT_6ParamsE --------------------------
	.section	.text._ZN7cutlass13device_kernelIN5flash11enable_sm90INS1_16FlashAttnFwdSm90INS1_25CollectiveMainloopFwdSm90ILi2EN4cute5tupleIJNS5_1CILi1EEES8_S8_EEENS6_IJNS7_ILi128EEENS7_ILi96EEENS7_ILi192EEEEEELi192ENS_10bfloat16_tEfNS_4arch4Sm90ELb0ELb1ELb1ELb1ELb1ELb1ELb0ELb1ELb1ELb1ELb0ELb0EEENS1_21CollectiveEpilogueFwdINS6_IJSA_SC_SB_EEES9_SE_SG_Li256ELb1ELb1ELb0ELb0EEENS1_36VarlenDynamicPersistentTileSchedulerILi128ELi96ELi256ELi128ELb0ELb1ELb1ELb1ELb0ELb1EEEEEEEEEvNT_6ParamsE,"ax",@progbits
	.align	128
.text._ZN7cutlass13device_kernelIN5flash11enable_sm90INS1_16FlashAttnFwdSm90INS1_25CollectiveMainloopFwdSm90ILi2EN4cute5tupleIJNS5_1CILi1EEES8_S8_EEENS6_IJNS7_ILi128EEENS7_ILi96EEENS7_ILi192EEEEEELi192ENS_10bfloat16_tEfNS_4arch4Sm90ELb0ELb1ELb1ELb1ELb1ELb1ELb0ELb1ELb1ELb1ELb0ELb0EEENS1_21CollectiveEpilogueFwdINS6_IJSA_SC_SB_EEES9_SE_SG_Li256ELb1ELb1ELb0ELb0EEENS1_36VarlenDynamicPersistentTileSchedulerILi128ELi96ELi256ELi128ELb0ELb1ELb1ELb1ELb0ELb1EEEEEEEEEvNT_6ParamsE:
        .type           _ZN7cutlass13device_kernelIN5flash11enable_sm90INS1_16FlashAttnFwdSm90INS1_25CollectiveMainloopFwdSm90ILi2EN4cute5tupleIJNS5_1CILi1EEES8_S8_EEENS6_IJNS7_ILi128EEENS7_ILi96EEENS7_ILi192EEEEEELi192ENS_10bfloat16_tEfNS_4arch4Sm90ELb0ELb1ELb1ELb1ELb1ELb1ELb0ELb1ELb1ELb1ELb0ELb0EEENS1_21CollectiveEpilogueFwdINS6_IJSA_SC_SB_EEES9_SE_SG_Li256ELb1ELb1ELb0ELb0EEENS1_36VarlenDynamicPersistentTileSchedulerILi128ELi96ELi256ELi128ELb0ELb1ELb1ELb1ELb0ELb1EEEEEEEEEvNT_6ParamsE,@function
        .size           _ZN7cutlass13device_kernelIN5flash11enable_sm90INS1_16FlashAttnFwdSm90INS1_25CollectiveMainloopFwdSm90ILi2EN4cute5tupleIJNS5_1CILi1EEES8_S8_EEENS6_IJNS7_ILi128EEENS7_ILi96EEENS7_ILi192EEEEEELi192ENS_10bfloat16_tEfNS_4arch4Sm90ELb0ELb1ELb1ELb1ELb1ELb1ELb0ELb1ELb1ELb1ELb0ELb0EEENS1_21CollectiveEpilogueFwdINS6_IJSA_SC_SB_EEES9_SE_SG_Li256ELb1ELb1ELb0ELb0EEENS1_36VarlenDynamicPersistentTileSchedulerILi128ELi96ELi256ELi128ELb0ELb1ELb1ELb1ELb0ELb1EEEEEEEEEvNT_6ParamsE,(.L_x_3225 - _ZN7cutlass13device_kernelIN5flash11enable_sm90INS1_16FlashAttnFwdSm90INS1_25CollectiveMainloopFwdSm90ILi2EN4cute5tupleIJNS5_1CILi1EEES8_S8_EEENS6_IJNS7_ILi128EEENS7_ILi96EEENS7_ILi192EEEEEELi192ENS_10bfloat16_tEfNS_4arch4Sm90ELb0ELb1ELb1ELb1ELb1ELb1ELb0ELb1ELb1ELb1ELb0ELb0EEENS1_21CollectiveEpilogueFwdINS6_IJSA_SC_SB_EEES9_SE_SG_Li256ELb1ELb1ELb0ELb0EEENS1_36VarlenDynamicPersistentTileSchedulerILi128ELi96ELi256ELi128ELb0ELb1ELb1ELb1ELb0ELb1EEEEEEEEEvNT_6ParamsE)
        .other          _ZN7cutlass13device_kernelIN5flash11enable_sm90INS1_16FlashAttnFwdSm90INS1_25CollectiveMainloopFwdSm90ILi2EN4cute5tupleIJNS5_1CILi1EEES8_S8_EEENS6_IJNS7_ILi128EEENS7_ILi96EEENS7_ILi192EEEEEELi192ENS_10bfloat16_tEfNS_4arch4Sm90ELb0ELb1ELb1ELb1ELb1ELb1ELb0ELb1ELb1ELb1ELb0ELb0EEENS1_21CollectiveEpilogueFwdINS6_IJSA_SC_SB_EEES9_SE_SG_Li256ELb1ELb1ELb0ELb0EEENS1_36VarlenDynamicPersistentTileSchedulerILi128ELi96ELi256ELi128ELb0ELb1ELb1ELb1ELb0ELb1EEEEEEEEEvNT_6ParamsE,@"STO_CUDA_ENTRY STV_DEFAULT"
_ZN7cutlass13device_kernelIN5flash11enable_sm90INS1_16FlashAttnFwdSm90INS1_25CollectiveMainloopFwdSm90ILi2EN4cute5tupleIJNS5_1CILi1EEES8_S8_EEENS6_IJNS7_ILi128EEENS7_ILi96EEENS7_ILi192EEEEEELi192ENS_10bfloat16_tEfNS_4arch4Sm90ELb0ELb1ELb1ELb1ELb1ELb1ELb0ELb1ELb1ELb1ELb0ELb0EEENS1_21CollectiveEpilogueFwdINS6_IJSA_SC_SB_EEES9_SE_SG_Li256ELb1ELb1ELb0ELb0EEENS1_36VarlenDynamicPersistentTileSchedulerILi128ELi96ELi256ELi128ELb0ELb1ELb1ELb1ELb0ELb1EEEEEEEEEvNT_6ParamsE:
[----:B------:R-:W0:Y:S02]  /*0000*/  LDC R1, c[0x0][0x28] ;  /* 0x00000a00ff017b82 */ /* 0x000e240000000800 */
[----:B0-----:R-:W-:-:S05]  /*0010*/  VIADD R1, R1, 0xfffffd40 ;  /* 0xfffffd4001017836 */ /* 0x001fca0000000000 */
[----:B------:R-:W-:Y:S01]  /*0020*/  R2UR UR5, R1 ;  /* 0x00000000010572ca */ /* 0x000fe200000e0000 */
[----:B------:R-:W0:Y:S01]  /*0030*/  S2R R3, SR_TID.X ;  /* 0x0000000000037919 */ /* 0x000e220000002100 */
[----:B------:R-:W-:Y:S01]  /*0040*/  ULDC UR4, c[0x0][0x20] ;  /* 0x0000080000047ab9 */ /* 0x000fe20000000800 */
[----:B------:R-:W-:Y:S01]  /*0050*/  ELECT P0, URZ, PT ;  /* 0x00000000003f782f */ /* 0x000fe20003800000 */
[----:B------:R-:W-:Y:S09]  /*0060*/  BSSY B0, `(.L_x_1558) ;  /* 0x0000015000007945 */ /* 0x000ff20003800000 */
[----:B------:R-:W-:-:S03]  /*0070*/  UIADD3 UR5, UP0, UR5, UR4, URZ ;  /* 0x0000000405057290 */ /* 0x000fc6000ff1e03f */
[----:B------:R-:W-:Y:S02]  /*0080*/  ULDC UR4, c[0x0][0x24] ;  /* 0x0000090000047ab9 */ /* 0x000fe40000000800 */
[----:B------:R-:W-:Y:S01]  /*0090*/  UIADD3.X UR4, URZ, UR4, URZ, UP0, !UPT ;  /* 0x000000043f047290 */ /* 0x000fe200087fe43f */
[----:B------:R-:W-:-:S05]  /*00a0*/  IMAD.U32 R4, RZ, RZ, UR5 ;  /* 0x00000005ff047e24 */ /* 0x000fca000f8e00ff */
[----:B------:R-:W-:Y:S01]  /*00b0*/  STL [R1+0x280], R4 ;  /* 0x0002800401007387 */ /* 0x000fe20000100800 */
[----:B0-----:R-:W-:-:S05]  /*00c0*/  SHF.R.U32.HI R0, RZ, 0x5, R3 ;  /* 0x00000005ff007819 */ /* 0x001fca0000011603 */
[----:B------:R-:W0:Y:S02]  /*00d0*/  SHFL.IDX PT, R2, R0, RZ, 0x1f ;  /* 0x00001fff00027589 */ /* 0x000e2400000e0000 */
[----:B0-----:R-:W-:Y:S02]  /*00e0*/  ISETP.EQ.AND P0, PT, R2, RZ, P0 ;  /* 0x000000ff0200720c */ /* 0x001fe40000702270 */
[----:B------:R-:W-:Y:S01]  /*00f0*/  SHF.R.U32.HI R2, RZ, 0x7, R3 ;  /* 0x00000007ff027819 */ /* 0x000fe20000011603 */
[----:B------:R-:W-:-:S05]  /*0100*/  IMAD.U32 R3, RZ, RZ, UR4 ;  /* 0x00000004ff037e24 */ /* 0x000fca000f8e00ff */
[----:B------:R0:W-:Y:S05]  /*0110*/  STL [R1+0x284], R3 ;  /* 0x0002840301007387 */ /* 0x0001ea0000100800 */
        /* <DEDUP_REMOVED lines=8> */
[----:B-1----:R-:W-:Y:S01]  /*01a0*/  NOP ;  /* 0x0000000000007918 */ /* 0x002fe20000000000 */
.L_x_1559:
[----:B------:R-:W-:Y:S05]  /*01b0*/  BSYNC B0 ;  /* 0x0000000000007941 */ /* 0x000fea0003800000 */
.L_x_1558:
[----:B------:R-:W-:Y:S01]  /*01c0*/  VOTEU.ANY UP0, P0 ;  /* 0x00000000003f7886 */ /* 0x000fe20000000100 */
[----:B------:R-:W1:Y:S01]  /*01d0*/  SHFL.IDX PT, R2, R2, RZ, 0x1f ;  /* 0x00001fff02027589 */ /* 0x000e6200000e0000 */
[----:B------:R-:W-:Y:S01]  /*01e0*/  UMOV UR4, 0x80 ;  /* 0x0000008000047882 */ /* 0x000fe20000000000 */
[----:B------:R-:W-:Y:S01]  /*01f0*/  UMOV UR7, 0x100 ;  /* 0x0000010000077882 */ /* 0x000fe20000000000 */
[----:B------:R-:W-:Y:S01]  /*0200*/  VOTEU.ANY UP1, P0 ;  /* 0x00000000003f7886 */ /* 0x000fe20000020100 */
[----:B------:R-:W2:Y:S01]  /*0210*/  @UP0 S2UR UR8, SR_CgaCtaId ;  /* 0x00000000000809c3 */ /* 0x000ea20000008800 */
[----:B0-----:R-:W0:Y:S01]  /*0220*/  SHFL.IDX PT, R3, R0, RZ, 0x1f ;  /* 0x00001fff00037589 */ /* 0x001e2200000e0000 */
[----:B------:R-:W-:Y:S01]  /*0230*/  @UP0 UMOV UR6, 0x400 ;  /* 0x0000040000060882 */ /* 0x000fe20000000000 */
[----:B------:R-:W-:-:S04]  /*0240*/  @UP0 UIADD3 UR4, -UR4, 0x100000, URZ ;  /* 0x0010000004040890 */ /* 0x000fc8000fffe13f */
[----:B------:R-:W-:Y:S02]  /*0250*/  @UP0 USHF.L.U32 UR5, UR4, 0xb, URZ ;  /* 0x0000000b04050899 */ /* 0x000fe4000800063f */
[----:B------:R-:W-:Y:S01]  /*0260*/  @UP0 USHF.L.U32 UR4, UR4, 0x1, URZ ;  /* 0x0000000104040899 */ /* 0x000fe2000800063f */
[----:B------:R-:W-:Y:S01]  /*0270*/  VOTEU.ANY UP2, P0 ;  /* 0x00000000003f7886 */ /* 0x000fe20000040100 */
[----:B-1----:R-:W-:Y:S01]  /*0280*/  R2UR UR9, R2 ;  /* 0x00000000020972ca */ /* 0x002fe200000e0000 */
[----:B--2---:R-:W-:Y:S01]  /*0290*/  @UP0 ULEA UR8, UR8, UR6, 0x18 ;  /* 0x0000000608080291 */ /* 0x004fe2000f8ec03f */
[----:B0-----:R-:W-:Y:S01]  /*02a0*/  ISETP.NE.AND P1, PT, R3, RZ, PT ;  /* 0x000000ff0300720c */ /* 0x001fe20003f25270 */
        /* <DEDUP_REMOVED lines=26> */
.L_x_1560:
        /* <DEDUP_REMOVED lines=22> */
.L_x_1561:
        /* <DEDUP_REMOVED lines=18> */
.L_x_1562:
        /* <DEDUP_REMOVED lines=22> */
.L_x_1563:
        /* <DEDUP_REMOVED lines=22> */
.L_x_1564:
[----:B0-----:R-:W-:Y:S01]  /*0990*/  UMOV UR4, 0x1 ;  /* 0x0000000100047882 */ /* 0x001fe20000000000 */
[----:B------:R-:W-:Y:S01]  /*09a0*/  PLOP3.LUT P0, PT, PT, PT, UP0, 0x80, 0x0 ;  /* 0x000000000000781c */ /* 0x000fe20003f0f008 */
[----:B------:R-:W-:Y:S01]  /*09b0*/  USEL UR4, UR4, 0x2, !UP0 ;  /* 0x0000000204047887 */ /* 0x000fe2000c000000 */
[----:B------:R-:W-:Y:S01]  /*09c0*/  NOP ;  /* 0x0000000000007918 */ /* 0x000fe20000000000 */
[----:B------:R-:W-:-:S04]  /*09d0*/  ULDC.64 UR38, c[0x0][0x208] ;  /* 0x0000820000267ab9 */ /* 0x000fc80000000a00 */
[----:B------:R-:W-:-:S05]  /*09e0*/  IMAD.U32 R2, RZ, RZ, UR4 ;  /* 0x00000004ff027e24 */ /* 0x000fca000f8e00ff */
[----:B------:R0:W-:Y:S01]  /*09f0*/  STL [R1+0x2b4], R2 ;  /* 0x0002b40201007387 */ /* 0x0001e20000100800 */
[----:B-12-4-:R-:W-:Y:S06]  /*0a00*/  BAR.SYNC.DEFER_BLOCKING 0x0 ;  /* 0x0000000000007b1d */ /* 0x016fec0000010000 */
[----:B------:R-:W-:Y:S05]  /*0a10*/  @!P0 BRA `(.L_x_1565) ;  /* 0x000001bc002c8947 */ /* 0x000fea0003800000 */
.L_x_1566:
[----:B------:R-:W-:-:S08]  /*0a20*/  NOP ;  /* 0x0000000000007918 */ /* 0x000fd00000000000 */
[----:B------:R-:W1:Y:S02]  /*0a30*/  USETMAXREG.TRY_ALLOC.CTAPOOL UP0, 0xe8 ;  /* 0x000000e8000079c8 */ /* 0x000e640008000600 */
[----:B-1----:R-:W-:-:S13]  /*0a40*/  PLOP3.LUT P0, PT, PT, PT, UP0, 0x80, 0x0 ;  /* 0x000000000000781c */ /* 0x002fda0003f0f008 */
[----:B------:R-:W-:Y:S05]  /*0a50*/  @!P0 BRA `(.L_x_1566) ;  /* 0xfffffffc00f08947 */ /* 0x000fea000383ffff */
[----:B------:R-:W1:Y:S08]  /*0a60*/  S2UR UR43, SR_CgaCtaId ;  /* 0x00000000002b79c3 */ /* 0x000e700000008800 */
[----:B------:R-:W-:Y:S06]  /*0a70*/  BAR.ARV 0x8, 0x180 ;  /* 0x0206000000007b1d */ /* 0x000fec0000002000 */
[----:B------:R-:W-:Y:S01]  /*0a80*/  UMOV UR41, 0x400 ;  /* 0x0000040000297882 */ /* 0x000fe20000000000 */
[----:B------:R-:W-:Y:S01]  /*0a90*/  ULDC UR4, c[0x0][0xc3c] ;  /* 0x00030f0000047ab9 */ /* 0x000fe20000000800 */
[----:B------:R-:W-:Y:S04]  /*0aa0*/  STL.64 [R1+0x270], RZ ;  /* 0x000270ff01007387 */ /* 0x000fe80000100a00 */
[----:B------:R-:W-:Y:S01]  /*0ab0*/  STL [R1+0x278], RZ ;  /* 0x000278ff01007387 */ /* 0x000fe20000100800 */
[----:B-1----:R-:W-:Y:S01]  /*0ac0*/  ULEA UR41, UR43, UR41, 0x18 ;  /* 0x000000292b297291 */ /* 0x002fe2000f8ec03f */
[----:B------:R-:W-:Y:S08]  /*0ad0*/  BAR.SYNC.DEFER_BLOCKING 0x5, 0x180 ;  /* 0x0146000000007b1d */ /* 0x000ff00000010000 */
[----:B------:R-:W1:Y:S01]  /*0ae0*/  LDS.128 R28, [UR41+0x308d0] ;  /* 0x0308d029ff1c7984 */ /* 0x000e620008000c00 */
        /* <DEDUP_REMOVED lines=14> */
[----:B------:R-:W-:Y:S02]  /*0bd0*/  SHF.R.S32.HI R10, RZ, 0x7, R0 ;  /* 0x00000007ff0a7819 */ /* 0x000fe40000011400 */
[----:B------:R-:W-:Y:S01]  /*0be0*/  SHF.R.S32.HI R213, RZ, 0x5, R213 ;  /* 0x00000005ffd57819 */ /* 0x000fe200000114d5 */
[----:B------:R-:W-:Y:S02]  /*0bf0*/  IMAD.IADD R12, R192, 0x1, -R5 ;  /* 0x00000001c00c7824 */ /* 0x000fe400078e0a05 */
[----:B------:R0:W-:Y:S03]  /*0c00*/  STL [R1+0x2a0], R10 ;  /* 0x0002a00a01007387 */ /* 0x0001e60000100800 */
[----:B------:R-:W-:Y:S01]  /*0c10*/  SHF.R.S32.HI R6, RZ, 0x1f, R12 ;  /* 0x0000001fff067819 */ /* 0x000fe2000001140c */
[----:B------:R-:W-:Y:S03]  /*0c20*/  STL [R1+0x298], R12 ;  /* 0x0002980c01007387 */ /* 0x000fe60000100800 */
[----:B------:R-:W-:-:S04]  /*0c30*/  LEA.HI R7, R6, R12, RZ, 0x2 ;  /* 0x0000000c06077211 */ /* 0x000fc800078f10ff */
[--C-:B------:R-:W-:Y:S02]  /*0c40*/  SHF.R.S32.HI R8, RZ, 0x2, R7.reuse ;  /* 0x00000002ff087819 */ /* 0x100fe40000011407 */
[----:B------:R-:W-:Y:S02]  /*0c50*/  SHF.R.S32.HI R9, RZ, 0x1f, R7 ;  /* 0x0000001fff097819 */ /* 0x000fe40000011407 */
[----:B------:R-:W-:Y:S02]  /*0c60*/  LOP3.LUT R196, R7, 0x7ffffffc, RZ, 0xc0, !PT ;  /* 0x7ffffffc07c47812 */ /* 0x000fe400078ec0ff */
[----:B------:R-:W-:-:S03]  /*0c70*/  LEA.HI R9, R9, R8, RZ, 0x3 ;  /* 0x0000000809097211 */ /* 0x000fc600078f18ff */
[----:B------:R-:W-:Y:S01]  /*0c80*/  IMAD.IADD R196, R12, 0x1, -R196 ;  /* 0x000000010cc47824 */ /* 0x000fe200078e0ac4 */
[----:B------:R-:W-:-:S05]  /*0c90*/  LOP3.LUT R9, R9, 0xfffffff8, RZ, 0xc0, !PT ;  /* 0xfffffff809097812 */ /* 0x000fca00078ec0ff */
[----:B------:R-:W-:Y:S01]  /*0ca0*/  IMAD.IADD R9, R8, 0x1, -R9 ;  /* 0x0000000108097824 */ /* 0x000fe200078e0a09 */
[----:B------:R-:W-:Y:S02]  /*0cb0*/  LEA.HI R8, R6, R12, RZ, 0x5 ;  /* 0x0000000c06087211 */ /* 0x000fe400078f28ff */
[----:B------:R-:W-:Y:S02]  /*0cc0*/  LEA.HI R6, R0, R10, RZ, 0x1 ;  /* 0x0000000a00067211 */ /* 0x000fe400078f08ff */
[----:B------:R-:W-:Y:S02]  /*0cd0*/  SHF.R.S32.HI R8, RZ, 0x5, R8 ;  /* 0x00000005ff087819 */ /* 0x000fe40000011408 */
[----:B------:R-:W-:-:S03]  /*0ce0*/  LOP3.LUT R6, R6, 0x3fffffe, RZ, 0xc0, !PT ;  /* 0x03fffffe06067812 */ /* 0x000fc600078ec0ff */
[----:B------:R-:W-:Y:S02]  /*0cf0*/  IMAD R9, R8, 0x10, R9 ;  /* 0x0000001008097824 */ /* 0x000fe400078e0209 */
[----:B------:R-:W-:-:S04]  /*0d00*/  IMAD.IADD R6, R10, 0x1, -R6 ;  /* 0x000000010a067824 */ /* 0x000fc800078e0a06 */
[----:B0-----:R-:W-:-:S05]  /*0d10*/  IMAD R10, R6, 0x40, R9 ;  /* 0x00000040060a7824 */ /* 0x001fca00078e0209 */
[----:B------:R-:W-:Y:S01]  /*0d20*/  STL [R1+0x29c], R10 ;  /* 0x00029c0a01007387 */ /* 0x000fe20000100800 */
[----:B--2---:R-:W-:Y:S02]  /*0d30*/  R2UR UR4, R2 ;  /* 0x00000000020472ca */ /* 0x004fe400000e0000 */
[----:B------:R-:W-:-:S04]  /*0d40*/  LEA.HI R2, R3, R192, RZ, 0x4 ;  /* 0x000000c003027211 */ /* 0x000fc800078f20ff */
[----:B------:R-:W-:-:S04]  /*0d50*/  SHF.R.S32.HI R5, RZ, 0x4, R2 ;  /* 0x00000004ff057819 */ /* 0x000fc80000011402 */
[----:B------:R-:W-:-:S03]  /*0d60*/  LEA.HI R4, R2, R5, RZ, 0x1 ;  /* 0x0000000502047211 */ /* 0x000fc600078f08ff */
[----:B------:R-:W-:Y:S01]  /*0d70*/  UIADD3 UR6, UR4, 0x270, URZ ;  /* 0x0000027004067890 */ /* 0x000fe2000fffe03f */
[----:B------:R-:W-:Y:S02]  /*0d80*/  LOP3.LUT R4, R4, 0x1ffffffe, RZ, 0xc0, !PT ;  /* 0x1ffffffe04047812 */ /* 0x000fe400078ec0ff */
[----:B------:R-:W-:Y:S02]  /*0d90*/  UMOV UR4, URZ ;  /* 0x0000003f00047c82 */ /* 0x000fe40008000000 */
[----:B------:R-:W-:Y:S01]  /*0da0*/  IMAD.U32 R216, RZ, RZ, UR4 ;  /* 0x00000004ffd87e24 */ /* 0x000fe2000f8e00ff */
[----:B------:R-:W-:Y:S01]  /*0db0*/  UIADD3 UR4, UR41, 0x12400, URZ ;  /* 0x0001240029047890 */ /* 0x000fe2000fffe03f */
[----:B------:R-:W-:Y:S01]  /*0dc0*/  IMAD.IADD R4, R5, 0x1, -R4 ;  /* 0x0000000105047824 */ /* 0x000fe200078e0a04 */
[----:B------:R-:W-:Y:S01]  /*0dd0*/  LOP3.LUT R5, R2, 0x3fffff0, RZ, 0xc0, !PT ;  /* 0x03fffff002057812 */ /* 0x000fe200078ec0ff */
[----:B------:R-:W-:Y:S01]  /*0de0*/  IMAD.U32 R202, RZ, RZ, UR6 ;  /* 0x00000006ffca7e24 */ /* 0x000fe2000f8e00ff */
[----:B------:R-:W-:-:S02]  /*0df0*/  LEA.HI R2, R3, R192, RZ, 0x2 ;  /* 0x000000c003027211 */ /* 0x000fc400078f10ff */
[----:B------:R-:W-:Y:S01]  /*0e00*/  LEA.HI R3, R3, R192, RZ, 0x3 ;  /* 0x000000c003037211 */ /* 0x000fe200078f18ff */
[----:B------:R-:W-:Y:S01]  /*0e10*/  IMAD.IADD R0, R192, 0x1, -R5 ;  /* 0x00000001c0007824 */ /* 0x000fe200078e0a05 */
[----:B------:R-:W-:Y:S02]  /*0e20*/  LOP3.LUT R217, R2, 0xfffffffc, RZ, 0xc0, !PT ;  /* 0xfffffffc02d97812 */ /* 0x000fe400078ec0ff */
[----:B------:R-:W-:Y:S01]  /*0e30*/  SHF.R.S32.HI R203, RZ, 0x2, R2 ;  /* 0x00000002ffcb7819 */ /* 0x000fe20000011402 */
[----:B------:R-:W-:Y:S01]  /*0e40*/  IMAD R5, R213, 0x10, R0 ;  /* 0x00000010d5057824 */ /* 0x000fe200078e0200 */
[----:B------:R-:W-:Y:S01]  /*0e50*/  SHF.R.S32.HI R0, RZ, 0x1f, R2 ;  /* 0x0000001fff007819 */ /* 0x000fe20000011402 */
[----:B------:R-:W-:Y:S01]  /*0e60*/  IMAD.IADD R217, R192, 0x1, -R217 ;  /* 0x00000001c0d97824 */ /* 0x000fe200078e0ad9 */
[----:B------:R-:W-:Y:S01]  /*0e70*/  SHF.R.S32.HI R215, RZ, 0x3, R3 ;  /* 0x00000003ffd77819 */ /* 0x000fe20000011403 */
[----:B------:R-:W-:Y:S01]  /*0e80*/  VIADD R225, R203, 0x40 ;  /* 0x00000040cbe17836 */ /* 0x000fe20000000000 */
[----:B------:R-:W-:Y:S01]  /*0e90*/  LEA.HI R0, R0, R203, RZ, 0x3 ;  /* 0x000000cb00007211 */ /* 0x000fe200078f18ff */
[----:B------:R-:W-:-:S02]  /*0ea0*/  IMAD.SHL.U32 R198, R217, 0x4, RZ ;  /* 0x00000004d9c67824 */ /* 0x000fc400078e00ff */
[----:B------:R-:W-:Y:S01]  /*0eb0*/  IMAD.SHL.U32 R220, R225, 0x40, RZ ;  /* 0x00000040e1dc7824 */ /* 0x000fe200078e00ff */
[----:B------:R-:W-:Y:S01]  /*0ec0*/  SHF.R.S32.HI R2, RZ, 0x1f, R225 ;  /* 0x0000001fff027819 */ /* 0x000fe200000114e1 */
[----:B------:R-:W-:Y:S01]  /*0ed0*/  VIADD R205, R198, 0x20 ;  /* 0x00000020c6cd7836 */ /* 0x000fe20000000000 */
[----:B------:R-:W-:Y:S01]  /*0ee0*/  LOP3.LUT R0, R0, 0xfffffff8, RZ, 0xc0, !PT ;  /* 0xfffffff800007812 */ /* 0x000fe200078ec0ff */
[----:B------:R-:W-:Y:S01]  /*0ef0*/  VIADD R204, R198, 0x40 ;  /* 0x00000040c6cc7836 */ /* 0x000fe20000000000 */
[----:B------:R-:W-:Y:S01]  /*0f00*/  LEA.HI R2, R2, R225, RZ, 0x3 ;  /* 0x000000e102027211 */ /* 0x000fe200078f18ff */
[----:B------:R-:W-:Y:S01]  /*0f10*/  IMAD.IADD R223, R198, 0x1, R205 ;  /* 0x00000001c6df7824 */ /* 0x000fe200078e02cd */
[----:B------:R-:W-:Y:S01]  /*0f20*/  LOP3.LUT R220, R220, 0x1c0, RZ, 0xc0, !PT ;  /* 0x000001c0dcdc7812 */ /* 0x000fe200078ec0ff */
[----:B------:R-:W-:Y:S02]  /*0f30*/  IMAD.IADD R227, R203, 0x1, -R0 ;  /* 0x00000001cbe37824 */ /* 0x000fe400078e0a00 */
[----:B------:R-:W-:Y:S01]  /*0f40*/  IMAD.IADD R224, R198, 0x1, R204 ;  /* 0x00000001c6e07824 */ /* 0x000fe200078e02cc */
[----:B------:R-:W-:Y:S01]  /*0f50*/  SHF.R.S32.HI R0, RZ, 0x1f, R223 ;  /* 0x0000001fff007819 */ /* 0x000fe200000114df */
[----:B------:R-:W-:Y:S01]  /*0f60*/  IMAD.SHL.U32 R2, R2, 0x40, RZ ;  /* 0x0000004002027824 */ /* 0x000fe200078e00ff */
[----:B------:R-:W-:Y:S01]  /*0f70*/  SHF.R.U32.HI R221, RZ, 0x3, R220 ;  /* 0x00000003ffdd7819 */ /* 0x000fe200000116dc */
[----:B------:R-:W-:Y:S01]  /*0f80*/  IMAD R8, R5, 0x8, R4 ;  /* 0x0000000805087824 */ /* 0x000fe200078e0204 */
[----:B------:R-:W-:Y:S01]  /*0f90*/  SHF.R.S32.HI R5, RZ, 0x1f, R224 ;  /* 0x0000001fff057819 */ /* 0x000fe200000114e0 */
[----:B------:R-:W-:Y:S01]  /*0fa0*/  IMAD.SHL.U32 R212, R227, 0x40, RZ ;  /* 0x00000040e3d47824 */ /* 0x000fe200078e00ff */
[CC--:B------:R-:W-:Y:S01]  /*0fb0*/  LEA.HI R9, R0.reuse, R223.reuse, RZ, 0x3 ;  /* 0x000000df00097211 */ /* 0x0c0fe200078f18ff */
[----:B------:R-:W-:Y:S01]  /*0fc0*/  IMAD.SHL.U32 R18, R217, 0x8, RZ ;  /* 0x00000008d9127824 */ /* 0x000fe200078e00ff */
[----:B------:R-:W-:Y:S01]  /*0fd0*/  LEA.HI R0, R0, R223, RZ, 0x6 ;  /* 0x000000df00007211 */ /* 0x000fe200078f30ff */
[----:B------:R-:W-:Y:S01]  /*0fe0*/  VIADD R206, R198, 0x50 ;  /* 0x00000050c6ce7836 */ /* 0x000fe20000000000 */
[----:B------:R-:W-:-:S02]  /*0ff0*/  LOP3.LUT R222, R2, 0xfffffe00, RZ, 0xc0, !PT ;  /* 0xfffffe0002de7812 */ /* 0x000fc400078ec0ff */
[CC--:B------:R-:W-:Y:S01]  /*1000*/  LEA.HI R2, R5.reuse, R224.reuse, RZ, 0x6 ;  /* 0x000000e005027211 */ /* 0x0c0fe200078f30ff */
[----:B------:R-:W-:Y:S01]  /*1010*/  IMAD.SHL.U32 R0, R0, 0x80, RZ ;  /* 0x0000008000007824 */ /* 0x000fe200078e00ff */
[----:B------:R-:W-:Y:S02]  /*1020*/  LOP3.LUT R212, R212, 0x1c0, RZ, 0xc0, !PT ;  /* 0x000001c0d4d47812 */ /* 0x000fe400078ec0ff */
[----:B------:R-:W-:Y:S01]  /*1030*/  LEA.HI R219, R5, R224, RZ, 0x3 ;  /* 0x000000e005db7211 */ /* 0x000fe200078f18ff */
[----:B------:R-:W-:Y:S01]  /*1040*/  IMAD.SHL.U32 R2, R2, 0x80, RZ ;  /* 0x0000008002027824 */ /* 0x000fe200078e00ff */
[--C-:B------:R-:W-:Y:S02]  /*1050*/  LOP3.LUT R4, R220, 0x38, R9.reuse, 0xf8, !PT ;  /* 0x00000038dc047812 */ /* 0x100fe400078ef809 */
[----:B------:R-:W-:Y:S02]  /*1060*/  SHF.R.U32.HI R214, RZ, 0x3, R212 ;  /* 0x00000003ffd67819 */ /* 0x000fe400000116d4 */
[----:B------:R-:W-:-:S02]  /*1070*/  LOP3.LUT R5, R212, 0x38, R9, 0xf8, !PT ;  /* 0x00000038d4057812 */ /* 0x000fc400078ef809 */
[----:B------:R-:W-:Y:S02]  /*1080*/  LOP3.LUT R6, R220, 0x38, R219, 0xf8, !PT ;  /* 0x00000038dc067812 */ /* 0x000fe400078ef8db */
[----:B------:R-:W-:Y:S02]  /*1090*/  LOP3.LUT R0, R0, 0xffffe000, RZ, 0xc0, !PT ;  /* 0xffffe00000007812 */ /* 0x000fe400078ec0ff */
[-C--:B------:R-:W-:Y:S02]  /*10a0*/  LOP3.LUT R13, R4, R221.reuse, RZ, 0x3c, !PT ;  /* 0x000000dd040d7212 */ /* 0x080fe400078e3cff */
[----:B------:R-:W-:Y:S02]  /*10b0*/  LOP3.LUT R2, R2, 0xffffe000, RZ, 0xc0, !PT ;  /* 0xffffe00002027812 */ /* 0x000fe400078ec0ff */
[----:B------:R-:W-:Y:S02]  /*10c0*/  LOP3.LUT R5, R5, R214, RZ, 0x3c, !PT ;  /* 0x000000d605057212 */ /* 0x000fe400078e3cff */
[----:B------:R-:W-:Y:S01]  /*10d0*/  LOP3.LUT R15, R6, R221, RZ, 0x3c, !PT ;  /* 0x000000dd060f7212 */ /* 0x000fe200078e3cff */
[----:B------:R-:W-:Y:S01]  /*10e0*/  IMAD R4, R213, 0x200, R2 ;  /* 0x00000200d5047824 */ /* 0x000fe200078e0202 */
[----:B------:R-:W-:Y:S01]  /*10f0*/  IADD3 R13, R13, R0, R222 ;  /* 0x000000000d0d7210 */ /* 0x000fe20007ffe0de */
[----:B------:R-:W-:Y:S01]  /*1100*/  IMAD R0, R213, 0x200, R0 ;  /* 0x00000200d5007824 */ /* 0x000fe200078e0200 */
[----:B------:R-:W-:-:S02]  /*1110*/  IADD3 R15, R15, R2, R222 ;  /* 0x000000020f0f7210 */ /* 0x000fc40007ffe0de */
[----:B------:R-:W-:Y:S01]  /*1120*/  LOP3.LUT R11, R212, 0x38, R219, 0xf8, !PT ;  /* 0x00000038d40b7812 */ /* 0x000fe200078ef8db */
[----:B------:R-:W-:Y:S01]  /*1130*/  IMAD.IADD R2, R0, 0x1, R5 ;  /* 0x0000000100027824 */ /* 0x000fe200078e0205 */
[----:B------:R-:W-:Y:S01]  /*1140*/  LOP3.LUT R5, R3, 0xfffffff8, RZ, 0xc0, !PT ;  /* 0xfffffff803057812 */ /* 0x000fe200078ec0ff */
[----:B------:R-:W-:Y:S01]  /*1150*/  IMAD.U32 R3, RZ, RZ, UR4 ;  /* 0x00000004ff037e24 */ /* 0x000fe2000f8e00ff */
[----:B------:R-:W-:Y:S02]  /*1160*/  LEA.HI R0, R217, R217, RZ, 0x1 ;  /* 0x000000d9d9007211 */ /* 0x000fe400078f08ff */
[----:B------:R-:W-:Y:S01]  /*1170*/  LOP3.LUT R11, R11, R214, RZ, 0x3c, !PT ;  /* 0x000000d60b0b7212 */ /* 0x000fe200078e3cff */
[----:B------:R-:W-:Y:S01]  /*1180*/  IMAD.IADD R226, R192, 0x1, -R5 ;  /* 0x00000001c0e27824 */ /* 0x000fe200078e0a05 */
[----:B------:R-:W-:Y:S01]  /*1190*/  LOP3.LUT R0, R0, 0x1ffffffe, RZ, 0xc0, !PT ;  /* 0x1ffffffe00007812 */ /* 0x000fe200078ec0ff */
[----:B------:R0:W-:Y:S01]  /*11a0*/  STL [R1+0x294], R3 ;  /* 0x0002940301007387 */ /* 0x0001e20000100800 */
[----:B------:R-:W-:Y:S01]  /*11b0*/  IMAD.SHL.U32 R5, R8, 0x8, RZ ;  /* 0x0000000808057824 */ /* 0x000fe200078e00ff */
[----:B------:R-:W-:Y:S01]  /*11c0*/  LEA R2, R2, UR4, 0x1 ;  /* 0x0000000402027c11 */ /* 0x000fe2000f8e08ff */
[----:B------:R-:W-:Y:S01]  /*11d0*/  IMAD.IADD R4, R4, 0x1, R11 ;  /* 0x0000000104047824 */ /* 0x000fe200078e020b */
[----:B------:R-:W-:Y:S01]  /*11e0*/  SHF.R.S32.HI R218, RZ, 0x3, R9 ;  /* 0x00000003ffda7819 */ /* 0x000fe20000011409 */
[----:B------:R-:W-:Y:S01]  /*11f0*/  IMAD.IADD R0, R217, 0x1, -R0 ;  /* 0x00000001d9007824 */ /* 0x000fe200078e0a00 */
[----:B------:R1:W-:Y:S01]  /*1200*/  STL [R1+0x2a4], R5 ;  /* 0x0002a40501007387 */ /* 0x0003e20000100800 */
[----:B------:R-:W-:Y:S01]  /*1210*/  IMAD.SHL.U32 R197, R226, 0x8, RZ ;  /* 0x00000008e2c57824 */ /* 0x000fe200078e00ff */
[----:B------:R-:W-:Y:S01]  /*1220*/  SHF.R.S32.HI R219, RZ, 0x3, R219 ;  /* 0x00000003ffdb7819 */ /* 0x000fe200000114db */
[----:B------:R-:W-:Y:S01]  /*1230*/  IMAD R23, R0, 0x8, R10 ;  /* 0x0000000800177824 */ /* 0x000fe200078e020a */
[----:B0-----:R-:W-:Y:S01]  /*1240*/  LOP3.LUT R3, R220, 0x38, R18, 0xf8, !PT ;  /* 0x00000038dc037812 */ /* 0x001fe200078ef812 */
[----:B------:R1:W-:Y:S01]  /*1250*/  STL [R1+0x290], R2 ;  /* 0x0002900201007387 */ /* 0x0003e20000100800 */
[----:B------:R-:W-:Y:S01]  /*1260*/  LEA R0, R4, UR4, 0x1 ;  /* 0x0000000404007c11 */ /* 0x000fe2000f8e08ff */
[C---:B------:R-:W-:Y:S01]  /*1270*/  VIADD R200, R197.reuse, 0x40 ;  /* 0x00000040c5c87836 */ /* 0x040fe20000000000 */
[----:B------:R-:W-:Y:S01]  /*1280*/  LOP3.LUT R3, R222, R3, R221, 0xf6, !PT ;  /* 0x00000003de037212 */ /* 0x000fe200078ef6dd */
[----:B------:R-:W-:Y:S01]  /*1290*/  VIADD R201, R197, 0x80 ;  /* 0x00000080c5c97836 */ /* 0x000fe20000000000 */
[----:B------:R-:W-:Y:S01]  /*12a0*/  SHF.R.S32.HI R210, RZ, 0x1f, R197 ;  /* 0x0000001fffd27819 */ /* 0x000fe200000114c5 */
[----:B------:R1:W-:Y:S01]  /*12b0*/  STL [R1+0x288], R0 ;  /* 0x0002880001007387 */ /* 0x0003e20000100800 */
[----:B------:R-:W-:-:S02]  /*12c0*/  LEA R3, R3, UR4, 0x1 ;  /* 0x0000000403037c11 */ /* 0x000fc4000f8e08ff */
[----:B------:R-:W-:Y:S02]  /*12d0*/  SHF.R.S32.HI R209, RZ, 0x1f, R200 ;  /* 0x0000001fffd17819 */ /* 0x000fe400000114c8 */
[----:B------:R-:W-:Y:S01]  /*12e0*/  SHF.R.S32.HI R208, RZ, 0x1f, R201 ;  /* 0x0000001fffd07819 */ /* 0x000fe200000114c9 */
[----:B------:R1:W-:Y:S01]  /*12f0*/  STL [R1+0x28c], R3 ;  /* 0x00028c0301007387 */ /* 0x0003e20000100800 */
[----:B------:R-:W-:Y:S02]  /*1300*/  LEA R229, R13, UR4, 0x1 ;  /* 0x000000040de57c11 */ /* 0x000fe4000f8e08ff */
[----:B------:R-:W-:-:S07]  /*1310*/  LEA R228, R15, UR4, 0x1 ;  /* 0x000000040fe47c11 */ /* 0x000fce000f8e08ff */
.L_x_1747:
[----:B01-34-:R-:W0:Y:S01]  /*1320*/  LDC.64 R2, c[0x0][0xa28] ;  /* 0x00028a00ff027b82 */ /* 0x01be220000000a00 */
[----:B------:R-:W-:Y:S01]  /*1330*/  ULDC.64 UR6, c[0x0][0xa08] ;  /* 0x0002820000067ab9 */ /* 0x000fe20000000a00 */
[----:B------:R-:W-:Y:S01]  /*1340*/  IMAD.MOV.U32 R17, RZ, RZ, RZ ;  /* 0x000000ffff117224 */ /* 0x000fe200078e00ff */
[----:B------:R-:W-:Y:S01]  /*1350*/  ISETP.NE.U32.AND P3, PT, RZ, UR6, PT ;  /* 0x00000006ff007c0c */ /* 0x000fe2000bf65070 */
[----:B------:R-:W-:-:S03]  /*1360*/  IMAD.MOV.U32 R33, RZ, RZ, RZ ;  /* 0x000000ffff217224 */ /* 0x000fc600078e00ff */
[----:B------:R-:W-:Y:S01]  /*1370*/  ISETP.NE.AND.EX P3, PT, RZ, UR7, PT, P3 ;  /* 0x00000007ff007c0c */ /* 0x000fe2000bf65330 */
[----:B--2---:R-:W1:Y:S01]  /*1380*/  LDC.64 R4, c[0x0][0xa18] ;  /* 0x00028600ff047b82 */ /* 0x004e620000000a00 */
[----:B------:R-:W-:Y:S01]  /*1390*/  ULDC UR4, c[0x0][0x288] ;  /* 0x0000a20000047ab9 */ /* 0x000fe20000000800 */
[----:B------:R-:W-:Y:S01]  /*13a0*/  ULDC.64 UR6, c[0x0][0x418] ;  /* 0x0001060000067ab9 */ /* 0x000fe20000000a00 */
[----:B0-----:R-:W-:-:S04]  /*13b0*/  ISETP.NE.U32.AND P0, PT, R2, RZ, PT ;  /* 0x000000ff0200720c */ /* 0x001fc80003f05070 */
[----:B------:R-:W-:Y:S02]  /*13c0*/  ISETP.NE.AND.EX P0, PT, R3, RZ, PT, P0 ;  /* 0x000000ff0300720c */ /* 0x000fe40003f05300 */
[----:B-1----:R-:W-:-:S04]  /*13d0*/  ISETP.NE.U32.AND P1, PT, R4, RZ, PT ;  /* 0x000000ff0400720c */ /* 0x002fc80003f25070 */
[----:B------:R-:W-:Y:S02]  /*13e0*/  ISETP.NE.AND.EX P1, PT, R5, RZ, PT, P1 ;  /* 0x000000ff0500720c */ /* 0x000fe40003f25310 */
[----:B------:R-:W0:Y:S08]  /*13f0*/  LDC.64 R4, c[0x0][0xa08] ;  /* 0x00028200ff047b82 */ /* 0x000e300000000a00 */
[----:B------:R-:W1:Y:S08]  /*1400*/  @P0 LDC.64 R2, c[0x0][0xa28] ;  /* 0x00028a00ff020b82 */ /* 0x000e700000000a00 */
[----:B------:R-:W2:Y:S01]  /*1410*/  @P1 LDC.64 R6, c[0x0][0xa18] ;  /* 0x00028600ff061b82 */ /* 0x000ea20000000a00 */
[----:B------:R-:W-:Y:S01]  /*1420*/  IMAD.U32 R16, RZ, RZ, UR4 ;  /* 0x00000004ff107e24 */ /* 0x000fe2000f8e00ff */
[----:B------:R-:W-:Y:S01]  /*1430*/  UISETP.NE.U32.AND UP0, UPT, UR6, URZ, UPT ;  /* 0x0000003f0600728c */ /* 0x000fe2000bf05070 */
[----:B------:R-:W-:Y:S01]  /*1440*/  ULDC UR4, c[0x0][0x424] ;  /* 0x0001090000047ab9 */ /* 0x000fe20000000800 */
[----:B0-----:R-:W-:-:S05]  /*1450*/  IMAD.WIDE R8, R31, 0x4, R4 ;  /* 0x000000041f087825 */ /* 0x001fca00078e0204 */
[----:B------:R0:W5:Y:S01]  /*1460*/  @P3 LDG.E R33, desc[UR38][R8.64] ;  /* 0x0000002608213981 */ /* 0x000162000c1e1900 */
[----:B-1----:R-:W-:-:S05]  /*1470*/  @P0 IMAD.WIDE R2, R31, 0x4, R2 ;  /* 0x000000041f020825 */ /* 0x002fca00078e0202 */
[----:B------:R0:W5:Y:S01]  /*1480*/  @P0 LDG.E R17, desc[UR38][R2.64] ;  /* 0x0000002602110981 */ /* 0x000162000c1e1900 */
[----:B--2---:R-:W-:-:S05]  /*1490*/  @P1 IMAD.WIDE R4, R31, 0x4, R6 ;  /* 0x000000041f041825 */ /* 0x004fca00078e0206 */
[----:B------:R0:W5:Y:S01]  /*14a0*/  @P1 LDG.E R16, desc[UR38][R4.64] ;  /* 0x0000002604101981 */ /* 0x000162000c1e1900 */
[----:B------:R-:W1:Y:S01]  /*14b0*/  LDC R193, c[0x0][0x348] ;  /* 0x0000d200ffc17b82 */ /* 0x000e620000000800 */
[----:B------:R-:W-:-:S03]  /*14c0*/  UISETP.NE.AND.EX UP0, UPT, UR7, URZ, UPT, UP0 ;  /* 0x0000003f0700728c */ /* 0x000fc6000bf05300 */
[----:B------:R-:W-:Y:S01]  /*14d0*/  ULDC.64 UR6, c[0x0][0xa20] ;  /* 0x0002880000067ab9 */ /* 0x000fe20000000a00 */
[----:B------:R-:W-:Y:S01]  /*14e0*/  USEL UR4, UR4, 0x1, UP0 ;  /* 0x0000000104047887 */ /* 0x000fe20008000000 */
[----:B------:R-:W-:Y:S01]  /*14f0*/  ISETP.NE.U32.AND P2, PT, RZ, UR6, PT ;  /* 0x00000006ff007c0c */ /* 0x000fe2000bf45070 */
[----:B------:R-:W-:Y:S02]  /*1500*/  ULDC UR6, c[0x0][0x2f0] ;  /* 0x0000bc0000067ab9 */ /* 0x000fe40000000800 */
[----:B------:R-:W-:Y:S01]  /*1510*/  UIMAD UR4, UR4, UR6, URZ ;  /* 0x00000006040472a4 */ /* 0x000fe2000f8e023f */
[----:B------:R-:W-:Y:S01]  /*1520*/  ISETP.NE.AND.EX P2, PT, RZ, UR7, PT, P2 ;  /* 0x00000007ff007c0c */ /* 0x000fe2000bf45320 */
[----:B0-----:R-:W-:-:S12]  /*1530*/  @P1 BRA `(.L_x_1567) ;  /* 0x0000000000241947 */ /* 0x001fd80003800000 */
        /* <DEDUP_REMOVED lines=9> */
.L_x_1567:
[----:B------:R-:W-:Y:S02]  /*15d0*/  IMAD.U32 R30, RZ, RZ, UR4 ;  /* 0x00000004ff1e7e24 */ /* 0x000fe4000f8e00ff */
[----:B------:R-:W-:Y:S02]  /*15e0*/  IMAD.MOV.U32 R207, RZ, RZ, R31 ;  /* 0x000000ffffcf7224 */ /* 0x000fe400078e001f */
[----:B------:R-:W-:Y:S01]  /*15f0*/  IMAD.U32 R211, RZ, RZ, UR44 ;  /* 0x0000002cffd37e24 */ /* 0x000fe2000f8e00ff */
[----:B------:R-:W-:Y:S06]  /*1600*/  @!P2 BRA `(.L_x_1568) ;  /* 0x000000000010a947 */ /* 0x000fec0003800000 */
[----:B------:R-:W0:Y:S02]  /*1610*/  LDC.64 R2, c[0x0][0xa20] ;  /* 0x00028800ff027b82 */ /* 0x000e240000000a00 */
[----:B0-----:R-:W-:-:S05]  /*1620*/  IMAD.WIDE R2, R31, 0x4, R2 ;  /* 0x000000041f027825 */ /* 0x001fca00078e0202 */
[----:B------:R0:W5:Y:S01]  /*1630*/  LDG.E R30, desc[UR38][R2.64] ;  /* 0x00000026021e7981 */ /* 0x000162000c1e1900 */
[----:B------:R-:W-:Y:S05]  /*1640*/  BRA `(.L_x_1569) ;  /* 0x0000000000107947 */ /* 0x000fea0003800000 */
.L_x_1568:
[----:B------:R-:W-:Y:S05]  /*1650*/  @!P3 BRA `(.L_x_1569) ;  /* 0x00000000000cb947 */ /* 0x000fea0003800000 */
[----:B------:R-:W2:Y:S04]  /*1660*/  LDG.E R3, desc[UR38][R8.64] ;  /* 0x0000002608037981 */ /* 0x000ea8000c1e1900 */
[----:B------:R-:W2:Y:S02]  /*1670*/  LDG.E R30, desc[UR38][R8.64+0x4] ;  /* 0x00000426081e7981 */ /* 0x000ea4000c1e1900 */
[----:B--2---:R-:W-:-:S07]  /*1680*/  IMAD.IADD R30, R30, 0x1, -R3 ;  /* 0x000000011e1e7824 */ /* 0x004fce00078e0a03 */
.L_x_1569:
[----:B0-----:R-:W0:Y:S01]  /*1690*/  LDC.64 R2, c[0x0][0xa10] ;  /* 0x00028400ff027b82 */ /* 0x001e220000000a00 */
[----:B------:R-:W2:Y:S07]  /*16a0*/  LDL R25, [R1+0x2b4] ;  /* 0x0002b40001197983 */ /* 0x000eae0000100800 */
[----:B------:R-:W3:Y:S01]  /*16b0*/  LDC.64 R4, c[0x0][0xa30] ;  /* 0x00028c00ff047b82 */ /* 0x000ee20000000a00 */
[----:B------:R-:W4:Y:S07]  /*16c0*/  S2R R6, SR_TID.X ;  /* 0x0000000000067919 */ /* 0x000f2e0000002100 */
[----:B------:R-:W1:Y:S01]  /*16d0*/  S2UR UR4, SR_SWINHI ;  /* 0x00000000000479c3 */ /* 0x000e620000002f00 */
[----:B0-----:R-:W-:-:S07]  /*16e0*/  ISETP.NE.U32.AND P0, PT, R2, RZ, PT ;  /* 0x000000ff0200720c */ /* 0x001fce0003f05070 */
[----:B------:R-:W0:Y:S01]  /*16f0*/  LDC.64 R14, c[0x0][0x9e0] ;  /* 0x00027800ff0e7b82 */ /* 0x000e220000000a00 */
[----:B------:R-:W-:Y:S02]  /*1700*/  ISETP.NE.AND.EX P0, PT, R3, RZ, PT, P0 ;  /* 0x000000ff0300720c */ /* 0x000fe40003f05300 */
[----:B---3--:R-:W-:-:S05]  /*1710*/  ISETP.NE.U32.AND P1, PT, R4, RZ, PT ;  /* 0x000000ff0400720c */ /* 0x008fca0003f25070 */
[----:B------:R-:W3:Y:S01]  /*1720*/  LDC R2, c[0x0][0x448] ;  /* 0x00011200ff027b82 */ /* 0x000ee20000000800 */
[----:B------:R-:W-:-:S07]  /*1730*/  ISETP.NE.AND.EX P1, PT, R5, RZ, PT, P1 ;  /* 0x000000ff0500720c */ /* 0x000fce0003f25310 */
[----:B------:R-:W1:Y:S08]  /*1740*/  @P0 LDC.64 R8, c[0x0][0xa10] ;  /* 0x00028400ff080b82 */ /* 0x000e700000000a00 */
[----:B------:R-:W4:Y:S01]  /*1750*/  @P1 LDC.64 R10, c[0x0][0xa30] ;  /* 0x00028c00ff0a1b82 */ /* 0x000f220000000a00 */
[----:B-1----:R-:W-:-:S05]  /*1760*/  @P0 IMAD.WIDE R8, R31, 0x4, R8 ;  /* 0x000000041f080825 */ /* 0x002fca00078e0208 */
[----:B------:R-:W2:Y:S01]  /*1770*/  @P0 LDG.E R0, desc[UR38][R8.64] ;  /* 0x0000002608000981 */ /* 0x000ea2000c1e1900 */
[----:B----4-:R-:W-:-:S03]  /*1780*/  @P1 IMAD.WIDE R10, R31, 0x4, R10 ;  /* 0x000000041f0a1825 */ /* 0x010fc600078e020a */
[----:B------:R-:W4:Y:S04]  /*1790*/  @P0 LDG.E R21, desc[UR38][R8.64+0x4] ;  /* 0x0000042608150981 */ /* 0x000f28000c1e1900 */
[----:B------:R1:W4:Y:S01]  /*17a0*/  @P1 LDG.E R20, desc[UR38][R10.64] ;  /* 0x000000260a141981 */ /* 0x000322000c1e1900 */
[----:B---3--:R-:W-:Y:S01]  /*17b0*/  ISETP.NE.AND P2, PT, R2, 0x1, PT ;  /* 0x000000010200780c */ /* 0x008fe20003f45270 */
[----:B------:R-:W-:Y:S01]  /*17c0*/  UMOV UR36, UR41 ;  /* 0x0000002900247c82 */ /* 0x000fe20008000000 */
[----:B------:R-:W-:Y:S01]  /*17d0*/  UMOV UR37, UR4 ;  /* 0x0000000400257c82 */ /* 0x000fe20008000000 */
[----:B------:R-:W-:Y:S02]  /*17e0*/  UIADD3 UR4, UP0, UR36, 0x30890, URZ ;  /* 0x0003089024047890 */ /* 0x000fe4000ff1e03f */
[----:B------:R-:W-:-:S08]  /*17f0*/  UIADD3 UR7, UP1, UR36, 0x308a0, URZ ;  /* 0x000308a024077890 */ /* 0x000fd0000ff3e03f */
[----:B------:R-:W3:Y:S01]  /*1800*/  @P2 LDC R24, c[0x0][0x44c] ;  /* 0x00011300ff182b82 */ /* 0x000ee20000000800 */
[----:B------:R-:W-:-:S07]  /*1810*/  UIADD3.X UR8, URZ, UR37, URZ, UP1, !UPT ;  /* 0x000000253f087290 */ /* 0x000fce0008ffe43f */
[----:B------:R-:W0:Y:S01]  /*1820*/  @P2 LDC R13, c[0x0][0x450] ;  /* 0x00011400ff0d2b82 */ /* 0x000e220000000800 */
[----:B------:R-:W-:Y:S01]  /*1830*/  LOP3.LUT R6, R6, 0x7f, RZ, 0xc0, !PT ;  /* 0x0000007f06067812 */ /* 0x000fe200078ec0ff */
[----:B-1----:R-:W-:Y:S01]  /*1840*/  IMAD.U32 R10, RZ, RZ, UR4 ;  /* 0x00000004ff0a7e24 */ /* 0x002fe2000f8e00ff */
[----:B------:R-:W-:Y:S01]  /*1850*/  USHF.L.U32 UR60, UR5, 0x7, URZ ;  /* 0x00000007053c7899 */ /* 0x000fe2000800063f */
[----:B------:R-:W-:Y:S02]  /*1860*/  IMAD.U32 R8, RZ, RZ, UR7 ;  /* 0x00000007ff087e24 */ /* 0x000fe4000f8e00ff */
[----:B------:R-:W-:Y:S01]  /*1870*/  IMAD.U32 R9, RZ, RZ, UR8 ;  /* 0x00000008ff097e24 */ /* 0x000fe2000f8e00ff */
[----:B------:R-:W-:Y:S01]  /*1880*/  ISETP.NE.AND P3, PT, R6, RZ, PT ;  /* 0x000000ff0600720c */ /* 0x000fe20003f65270 */
[----:B------:R-:W-:Y:S01]  /*1890*/  IMAD.MOV.U32 R2, RZ, RZ, 0x9000 ;  /* 0x00009000ff027424 */ /* 0x000fe200078e00ff */
[----:B------:R-:W-:Y:S01]  /*18a0*/  UIADD3 UR4, UR60, 0x7f, URZ ;  /* 0x0000007f3c047890 */ /* 0x000fe2000fffe03f */
[----:B-----5:R-:W-:Y:S01]  /*18b0*/  IMAD.IADD R12, R30, 0x1, -R17 ;  /* 0x000000011e0c7824 */ /* 0x020fe200078e0a11 */
[----:B------:R-:W-:Y:S01]  /*18c0*/  STL.64 [R1+0x10], R8 ;  /* 0x0000100801007387 */ /* 0x000fe20000100a00 */
[----:B------:R-:W-:-:S03]  /*18d0*/  IMAD.MOV.U32 R5, RZ, RZ, 0x100 ;  /* 0x00000100ff057424 */ /* 0x000fc600078e00ff */
[----:B------:R-:W-:Y:S01]  /*18e0*/  STL.64 [R1+0x30], R8 ;  /* 0x0000300801007387 */ /* 0x000fe20000100a00 */
[----:B------:R-:W-:-:S03]  /*18f0*/  IMAD.MOV.U32 R6, RZ, RZ, 0x1 ;  /* 0x00000001ff067424 */ /* 0x000fc600078e00ff */
[----:B------:R-:W-:Y:S01]  /*1900*/  STL.64 [R1], RZ ;  /* 0x000000ff01007387 */ /* 0x000fe20000100a00 */
[----:B------:R-:W-:Y:S01]  /*1910*/  IMAD.MOV.U32 R7, RZ, RZ, RZ ;  /* 0x000000ffff077224 */ /* 0x000fe200078e00ff */
[----:B------:R-:W-:Y:S02]  /*1920*/  SEL R4, RZ, 0x1, P3 ;  /* 0x00000001ff047807 */ /* 0x000fe40001800000 */
[----:B------:R-:W-:-:S03]  /*1930*/  R2UR UR45, R30 ;  /* 0x000000001e2d72ca */ /* 0x000fc600000e0000 */
[----:B------:R1:W-:Y:S02]  /*1940*/  STL.128 [R1+0x20], R4 ;  /* 0x0000200401007387 */ /* 0x0003e40000100c00 */
[----:B-1----:R-:W-:Y:S01]  /*1950*/  IMAD.U32 R5, RZ, RZ, UR4 ;  /* 0x00000004ff057e24 */ /* 0x002fe2000f8e00ff */
[----:B--2---:R-:W-:-:S13]  /*1960*/  R2UR UR6, R25 ;  /* 0x00000000190672ca */ /* 0x004fda00000e0000 */
[----:B------:R-:W-:Y:S01]  /*1970*/  IMAD.U32 R3, RZ, RZ, UR6 ;  /* 0x00000006ff037e24 */ /* 0x000fe2000f8e00ff */
[----:B------:R-:W-:-:S06]  /*1980*/  UIADD3.X UR6, URZ, UR37, URZ, UP0, !UPT ;  /* 0x000000253f067290 */ /* 0x000fcc00087fe43f */
[----:B------:R-:W-:Y:S01]  /*1990*/  IMAD.U32 R11, RZ, RZ, UR6 ;  /* 0x00000006ff0b7e24 */ /* 0x000fe2000f8e00ff */
[----:B------:R3:W-:Y:S04]  /*19a0*/  STL.64 [R1+0x18], R2 ;  /* 0x0000180201007387 */ /* 0x0007e80000100a00 */
[----:B------:R1:W-:Y:S01]  /*19b0*/  STL.64 [R1+0x8], R10 ;  /* 0x0000080a01007387 */ /* 0x0003e20000100a00 */
[----:B---3--:R-:W-:-:S05]  /*19c0*/  @P2 IMAD.HI.U32 R2, R24, UR4, RZ ;  /* 0x0000000418022c27 */ /* 0x008fca000f8e00ff */
[----:B0-----:R-:W-:Y:S01]  /*19d0*/  @P2 SHF.R.U32.HI R5, RZ, R13, R2 ;  /* 0x0000000dff052219 */ /* 0x001fe20000011602 */
[----:B----4-:R-:W-:-:S04]  /*19e0*/  @P0 IMAD.IADD R193, R21, 0x1, -R0 ;  /* 0x0000000115c10824 */ /* 0x010fc800078e0a00 */
[----:B------:R-:W-:Y:S01]  /*19f0*/  IMAD.IADD R17, R12, 0x1, R193 ;  /* 0x000000010c117824 */ /* 0x000fe200078e02c1 */
[----:B------:R-:W-:Y:S02]  /*1a00*/  @P1 R2UR UR45, R20 ;  /* 0x00000000142d12ca */ /* 0x000fe400000e0000 */
[----:B------:R-:W-:Y:S01]  /*1a10*/  ISETP.GE.AND P1, PT, R15, 0x1, PT ;  /* 0x000000010f00780c */ /* 0x000fe20003f26270 */
[C---:B------:R-:W-:Y:S01]  /*1a20*/  VIADD R0, R17.reuse, 0x5f ;  /* 0x0000005f11007836 */ /* 0x040fe20000000000 */
[----:B------:R-:W-:-:S03]  /*1a30*/  IADD3 R2, R17, 0x1, -R16 ;  /* 0x0000000111027810 */ /* 0x000fc60007ffe810 */
[----:B------:R-:W-:-:S04]  /*1a40*/  IMAD.HI R0, R0, 0x2aaaaaab, RZ ;  /* 0x2aaaaaab00007827 */ /* 0x000fc800078e02ff */
[----:B------:R-:W-:Y:S01]  /*1a50*/  IMAD.IADD R7, R2, 0x1, R5 ;  /* 0x0000000102077824 */ /* 0x000fe200078e0205 */
[----:B------:R-:W-:-:S03]  /*1a60*/  SHF.R.U32.HI R3, RZ, 0x1f, R0 ;  /* 0x0000001fff037819 */ /* 0x000fc60000011600 */
[----:B------:R-:W-:Y:S01]  /*1a70*/  IMAD.IADD R14, R7, 0x1, R14 ;  /* 0x00000001070e7824 */ /* 0x000fe200078e020e */
[----:B------:R-:W-:Y:S01]  /*1a80*/  LEA.HI.SX32 R26, R0, R3, 0x1c ;  /* 0x00000003001a7211 */ /* 0x000fe200078fe2ff */
[----:B-1----:R-:W-:Y:S06]  /*1a90*/  @!P1 BRA `(.L_x_1570) ;  /* 0x0000000000409947 */ /* 0x002fec0003800000 */
        /* <DEDUP_REMOVED lines=10> */
.L_x_1571:
[----:B------:R-:W-:-:S13]  /*1b40*/  ISETP.NE.AND P0, PT, R15, 0x1, PT ;  /* 0x000000010f00780c */ /* 0x000fda0003f05270 */
[----:B------:R-:W0:Y:S02]  /*1b50*/  @P0 LDC.64 R4, c[0x0][0x9e8] ;  /* 0x00027a00ff040b82 */ /* 0x000e240000000a00 */
[----:B0-----:R-:W-:-:S05]  /*1b60*/  @P0 IMAD.HI.U32 R4, R0, R4, RZ ;  /* 0x0000000400040227 */ /* 0x001fca00078e00ff */
[----:B------:R-:W-:-:S07]  /*1b70*/  @P0 SHF.R.U32.HI R0, RZ, R5, R4 ;  /* 0x00000005ff000219 */ /* 0x000fce0000011604 */
.L_x_1572:
[----:B------:R-:W-:-:S05]  /*1b80*/  IMAD R3, R0, R15, R15 ;  /* 0x0000000f00037224 */ /* 0x000fca00078e020f */
[----:B------:R-:W-:-:S07]  /*1b90*/  VIMNMX R14, R14, R3, PT ;  /* 0x000000030e0e7248 */ /* 0x000fce0003fe0100 */
.L_x_1570:
[----:B------:R-:W0:Y:S01]  /*1ba0*/  @P2 LDC R0, c[0x0][0x44c] ;  /* 0x00011300ff002b82 */ /* 0x000e220000000800 */
[----:B------:R-:W-:Y:S02]  /*1bb0*/  IMAD.U32 R3, RZ, RZ, UR60 ;  /* 0x0000003cff037e24 */ /* 0x000fe4000f8e00ff */
[----:B------:R-:W-:-:S05]  /*1bc0*/  IMAD.IADD R72, R17, 0x1, -R16 ;  /* 0x0000000111487824 */ /* 0x000fca00078e0a10 */
[----:B------:R-:W1:Y:S08]  /*1bd0*/  @P2 LDC R5, c[0x0][0x450] ;  /* 0x00011400ff052b82 */ /* 0x000e700000000800 */
[----:B------:R-:W2:Y:S01]  /*1be0*/  LDC R4, c[0x0][0x9dc] ;  /* 0x00027700ff047b82 */ /* 0x000ea20000000800 */
[----:B0-----:R-:W-:-:S05]  /*1bf0*/  @P2 IMAD.HI.U32 R0, R0, UR60, RZ ;  /* 0x0000003c00002c27 */ /* 0x001fca000f8e00ff */
[----:B-1----:R-:W-:-:S05]  /*1c00*/  @P2 SHF.R.U32.HI R3, RZ, R5, R0 ;  /* 0x00000005ff032219 */ /* 0x002fca0000011600 */
[----:B------:R-:W-:-:S04]  /*1c10*/  IMAD.IADD R3, R72, 0x1, R3 ;  /* 0x0000000148037824 */ /* 0x000fc800078e0203 */
[----:B--2---:R-:W-:Y:S01]  /*1c20*/  IMAD.IADD R0, R3, 0x1, -R4 ;  /* 0x0000000103007824 */ /* 0x004fe200078e0a04 */
        /* <DEDUP_REMOVED lines=10> */
.L_x_1574:
[----:B------:R-:W-:-:S13]  /*1cd0*/  ISETP.NE.AND P0, PT, R15, 0x1, PT ;  /* 0x000000010f00780c */ /* 0x000fda0003f05270 */
[----:B------:R-:W0:Y:S02]  /*1ce0*/  @P0 LDC.64 R4, c[0x0][0x9e8] ;  /* 0x00027a00ff040b82 */ /* 0x000e240000000a00 */
[----:B0-----:R-:W-:-:S05]  /*1cf0*/  @P0 IMAD.HI.U32 R4, R3, R4, RZ ;  /* 0x0000000403040227 */ /* 0x001fca00078e00ff */
[----:B------:R-:W-:-:S07]  /*1d00*/  @P0 SHF.R.U32.HI R3, RZ, R5, R4 ;  /* 0x00000005ff030219 */ /* 0x000fce0000011604 */
.L_x_1575:
[----:B------:R-:W-:-:S05]  /*1d10*/  IMAD R3, R3, R15, RZ ;  /* 0x0000000f03037224 */ /* 0x000fca00078e02ff */
[----:B------:R-:W-:-:S07]  /*1d20*/  VIMNMX R0, R0, R3, !PT ;  /* 0x0000000300007248 */ /* 0x000fce0007fe0100 */
.L_x_1573:
[----:B------:R-:W-:Y:S01]  /*1d30*/  VIADD R14, R14, 0x5f ;  /* 0x0000005f0e0e7836 */ /* 0x000fe20000000000 */
[----:B------:R-:W-:Y:S01]  /*1d40*/  R2UR UR4, R25 ;  /* 0x00000000190472ca */ /* 0x000fe200000e0000 */
[----:B------:R-:W-:Y:S01]  /*1d50*/  IMAD.HI R0, R0, 0x2aaaaaab, RZ ;  /* 0x2aaaaaab00007827 */ /* 0x000fe200078e02ff */
[----:B------:R-:W-:-:S03]  /*1d60*/  PLOP3.LUT P1, PT, PT, PT, PT, 0x80, 0x0 ;  /* 0x000000000000781c */ /* 0x000fc60003f2f070 */
[----:B------:R-:W-:Y:S01]  /*1d70*/  IMAD.HI R14, R14, 0x2aaaaaab, RZ ;  /* 0x2aaaaaab0e0e7827 */ /* 0x000fe200078e02ff */
[----:B------:R-:W-:-:S03]  /*1d80*/  SHF.R.U32.HI R5, RZ, 0x1f, R0 ;  /* 0x0000001fff057819 */ /* 0x000fc60000011600 */
[C---:B------:R-:W-:Y:S01]  /*1d90*/  VIADD R73, R198.reuse, 0x30 ;  /* 0x00000030c6497836 */ /* 0x040fe20000000000 */
[----:B------:R-:W-:Y:S01]  /*1da0*/  SHF.R.U32.HI R3, RZ, 0x1f, R14 ;  /* 0x0000001fff037819 */ /* 0x000fe2000001160e */
[----:B------:R-:W-:Y:S01]  /*1db0*/  VIADD R74, R198, 0x10 ;  /* 0x00000010c64a7836 */ /* 0x000fe20000000000 */
[----:B------:R-:W-:Y:S01]  /*1dc0*/  LEA.HI.SX32 R5, R0, R5, 0x1c ;  /* 0x0000000500057211 */ /* 0x000fe200078fe2ff */
[----:B------:R-:W-:Y:S01]  /*1dd0*/  ULOP3.LUT UR46, UR4, 0x1, URZ, 0xfc, !UPT ;  /* 0x00000001042e7892 */ /* 0x000fe2000f8efc3f */
[----:B------:R-:W-:Y:S02]  /*1de0*/  LEA.HI.SX32 R3, R14, R3, 0x1c ;  /* 0x000000030e037211 */ /* 0x000fe400078fe2ff */
[----:B------:R-:W-:Y:S02]  /*1df0*/  VIMNMX R5, RZ, R5, !PT ;  /* 0x00000005ff057248 */ /* 0x000fe40007fe0100 */
[----:B------:R-:W-:-:S03]  /*1e00*/  VIMNMX R3, R26, R3, PT ;  /* 0x000000031a037248 */ /* 0x000fc60003fe0100 */
[--C-:B------:R-:W-:Y:S02]  /*1e10*/  IMAD R5, R5, 0x60, -R12.reuse ;  /* 0x0000006005057824 */ /* 0x100fe400078e0a0c */
[----:B------:R-:W-:-:S03]  /*1e20*/  IMAD R12, R3, 0x60, -R12 ;  /* 0x00000060030c7824 */ /* 0x000fc600078e0a0c */
[----:B------:R-:W-:Y:S02]  /*1e30*/  VIMNMX R5, RZ, R5, !PT ;  /* 0x00000005ff057248 */ /* 0x000fe40007fe0100 */
        /* <DEDUP_REMOVED lines=10> */
[----:B------:R-:W-:Y:S05]  /*1ee0*/  @!P0 BRA `(.L_x_1576) ;  /* 0x0000002400c08947 */ /* 0x000fea0003800000 */
[----:B------:R-:W-:-:S04]  /*1ef0*/  UIADD3 UR4, UR41, 0x1e400, URZ ;  /* 0x0001e40029047890 */ /* 0x000fc8000fffe03f */
[----:B------:R-:W-:-:S06]  /*1f00*/  ULOP3.LUT UP0, URZ, UR4, 0x3ff, URZ, 0xc0, !UPT ;  /* 0x000003ff043f7892 */ /* 0x000fcc000f80c03f */
[----:B------:R-:W-:-:S13]  /*1f10*/  PLOP3.LUT P0, PT, PT, PT, UP0, 0x80, 0x0 ;  /* 0x000000000000781c */ /* 0x000fda0003f0f008 */
        /* <DEDUP_REMOVED lines=17> */
.L_x_1577:
[----:B------:R-:W2:Y:S04]  /*2030*/  LDL R32, [R1+0x280] ;  /* 0x0002800001207983 */ /* 0x000ea80000100800 */
[----:B------:R-:W3:Y:S01]  /*2040*/  LDL R34, [R1+0x284] ;  /* 0x0002840001227983 */ /* 0x000ee20000100800 */
[----:B------:R-:W-:-:S04]  /*2050*/  UIADD3 UR4, UP0, UR36, 0x1e400, URZ ;  /* 0x0001e40024047890 */ /* 0x000fc8000ff1e03f */
[----:B------:R-:W-:Y:S01]  /*2060*/  UIADD3.X UR5, URZ, UR37, URZ, UP0, !UPT ;  /* 0x000000253f057290 */ /* 0x000fe200087fe43f */
[----:B------:R-:W-:Y:S02]  /*2070*/  IMAD.U32 R25, RZ, RZ, UR41 ;  /* 0x00000029ff197e24 */ /* 0x000fe4000f8e00ff */
[----:B------:R-:W-:-:S03]  /*2080*/  IMAD.U32 R4, RZ, RZ, UR4 ;  /* 0x00000004ff047e24 */ /* 0x000fc6000f8e00ff */
[----:B------:R-:W-:Y:S02]  /*2090*/  IMAD.U32 R5, RZ, RZ, UR5 ;  /* 0x00000005ff057e24 */ /* 0x000fe4000f8e00ff */
[----:B------:R-:W-:-:S03]  /*20a0*/  VIADD R25, R25, 0x400 ;  /* 0x0000040019197836 */ /* 0x000fc60000000000 */
[----:B------:R0:W-:Y:S02]  /*20b0*/  STL.64 [R1+0x38], R4 ;  /* 0x0000380401007387 */ /* 0x0001e40000100a00 */
[----:B------:R-:W-:Y:S02]  /*20c0*/  LOP3.LUT P0, RZ, R25, 0x3ff, RZ, 0xc0, !PT ;  /* 0x000003ff19ff7812 */ /* 0x000fe4000780c0ff */
[----:B--2---:R-:W-:Y:S02]  /*20d0*/  R2UR UR7, R32 ;  /* 0x00000000200772ca */ /* 0x004fe400000e0000 */
[----:B---3--:R-:W-:-:S11]  /*20e0*/  R2UR UR6, R34 ;  /* 0x00000000220672ca */ /* 0x008fd600000e0000 */
[----:B------:R-:W-:-:S05]  /*20f0*/  IMAD.U32 R28, RZ, RZ, UR7 ;  /* 0x00000007ff1c7e24 */ /* 0x000fca000f8e00ff */
[----:B------:R-:W-:-:S05]  /*2100*/  IADD3 R28, P1, R28, 0x38, RZ ;  /* 0x000000381c1c7810 */ /* 0x000fca0007f3e0ff */
[----:B------:R-:W-:Y:S01]  /*2110*/  IMAD.X R29, RZ, RZ, UR6, P1 ;  /* 0x00000006ff1d7e24 */ /* 0x000fe200088e06ff */
[----:B0-----:R-:W-:Y:S07]  /*2120*/  @!P0 BRA `(.L_x_1578) ;  /* 0x0000000000408947 */ /* 0x001fee0003800000 */
        /* <DEDUP_REMOVED lines=16> */
.L_x_1578:
[----:B------:R-:W0:Y:S01]  /*2230*/  LDC.64 R4, c[0x0][0x9f8] ;  /* 0x00027e00ff047b82 */ /* 0x000e220000000a00 */
[----:B------:R-:W-:Y:S01]  /*2240*/  IMAD.MOV.U32 R35, RZ, RZ, R31 ;  /* 0x000000ffff237224 */ /* 0x000fe200078e001f */
[----:B------:R-:W2:Y:S01]  /*2250*/  LDL.64 R20, [R1+0x38] ;  /* 0x0000380001147983 */ /* 0x000ea20000100a00 */
[----:B------:R-:W-:Y:S01]  /*2260*/  R2UR UR22, R32 ;  /* 0x00000000201672ca */ /* 0x000fe200000e0000 */
[----:B------:R-:W-:Y:S01]  /*2270*/  ULDC.64 UR16, c[0x0][0x3f8] ;  /* 0x0000fe0000107ab9 */ /* 0x000fe20000000a00 */
[----:B------:R-:W-:Y:S01]  /*2280*/  R2UR UR23, R34 ;  /* 0x00000000221772ca */ /* 0x000fe200000e0000 */
[----:B------:R-:W-:Y:S01]  /*2290*/  ULDC.64 UR14, c[0x0][0x408] ;  /* 0x00010200000e7ab9 */ /* 0x000fe20000000a00 */
[----:B------:R-:W-:Y:S01]  /*22a0*/  USHF.R.S32.HI UR10, URZ, 0x1f, UR45 ;  /* 0x0000001f3f0a7899 */ /* 0x000fe2000801142d */
[----:B------:R-:W-:Y:S01]  /*22b0*/  ULDC.64 UR8, c[0x0][0x3e8] ;  /* 0x0000fa0000087ab9 */ /* 0x000fe20000000a00 */
[----:B0-----:R-:W-:-:S04]  /*22c0*/  ISETP.NE.U32.AND P0, PT, R4, RZ, PT ;  /* 0x000000ff0400720c */ /* 0x001fc80003f05070 */
[----:B------:R-:W-:-:S13]  /*22d0*/  ISETP.NE.AND.EX P0, PT, R5, RZ, PT, P0 ;  /* 0x000000ff0500720c */ /* 0x000fda0003f05300 */
[----:B------:R-:W0:Y:S02]  /*22e0*/  @P0 LDC.64 R4, c[0x0][0x9f8] ;  /* 0x00027e00ff040b82 */ /* 0x000e240000000a00 */
[----:B0-----:R-:W-:-:S05]  /*22f0*/  @P0 IMAD.WIDE R4, R31, 0x4, R4 ;  /* 0x000000041f040825 */ /* 0x001fca00078e0204 */
[----:B------:R0:W3:Y:S01]  /*2300*/  @P0 LDG.E R35, desc[UR38][R4.64] ;  /* 0x0000002604230981 */ /* 0x0000e2000c1e1900 */
[----:B------:R-:W-:Y:S01]  /*2310*/  UIADD3 UR5, UP2, UR22, 0x140, URZ ;  /* 0x0000014016057890 */ /* 0x000fe2000ff5e03f */
[----:B------:R-:W-:Y:S01]  /*2320*/  IMAD.MOV.U32 R3, RZ, RZ, 0x1 ;  /* 0x00000001ff037424 */ /* 0x000fe200078e00ff */
[----:B------:R-:W-:Y:S01]  /*2330*/  UIADD3 UR19, UP1, UR22, 0x210, URZ ;  /* 0x0000021016137890 */ /* 0x000fe2000ff3e03f */
[----:B------:R-:W-:Y:S01]  /*2340*/  IMAD.IADD R0, R33, 0x1, R30 ;  /* 0x0000000121007824 */ /* 0x000fe200078e021e */
[----:B------:R-:W-:Y:S01]  /*2350*/  UIADD3.X UR18, URZ, UR23, URZ, UP2, !UPT ;  /* 0x000000173f127290 */ /* 0x000fe200097fe43f */
[----:B------:R-:W-:Y:S01]  /*2360*/  STL.128 [R1+0x100], RZ ;  /* 0x000100ff01007387 */ /* 0x000fe20000100c00 */
[----:B------:R-:W-:Y:S02]  /*2370*/  UIADD3 UR11, UP3, UR22, 0x40, URZ ;  /* 0x00000040160b7890 */ /* 0x000fe4000ff7e03f */
[----:B------:R-:W-:Y:S01]  /*2380*/  UIADD3 UR4, UP5, UR22, 0x68, URZ ;  /* 0x0000006816047890 */ /* 0x000fe2000ffbe03f */
[----:B------:R-:W-:Y:S01]  /*2390*/  IMAD.U32 R6, RZ, RZ, UR5 ;  /* 0x00000005ff067e24 */ /* 0x000fe2000f8e00ff */
[----:B------:R-:W-:Y:S01]  /*23a0*/  UIADD3.X UR20, URZ, UR23, URZ, UP1, !UPT ;  /* 0x000000173f147290 */ /* 0x000fe20008ffe43f */
[----:B------:R-:W-:Y:S01]  /*23b0*/  IMAD.U32 R7, RZ, RZ, UR18 ;  /* 0x00000012ff077e24 */ /* 0x000fe2000f8e00ff */
[----:B------:R-:W-:Y:S01]  /*23c0*/  UIADD3.X UR18, URZ, UR23, URZ, UP3, !UPT ;  /* 0x000000173f127290 */ /* 0x000fe20009ffe43f */
[----:B0-----:R-:W-:Y:S01]  /*23d0*/  IMAD.U32 R4, RZ, RZ, UR19 ;  /* 0x00000013ff047e24 */ /* 0x001fe2000f8e00ff */
[----:B------:R-:W-:Y:S01]  /*23e0*/  UIADD3.X UR5, URZ, UR23, URZ, UP5, !UPT ;  /* 0x000000173f057290 */ /* 0x000fe2000affe43f */
[----:B------:R-:W0:Y:S01]  /*23f0*/  S2R R36, SR_TID.X ;  /* 0x0000000000247919 */ /* 0x000e220000002100 */
[----:B------:R-:W-:Y:S01]  /*2400*/  IMAD.U32 R5, RZ, RZ, UR20 ;  /* 0x00000014ff057e24 */ /* 0x000fe2000f8e00ff */
[----:B------:R-:W-:Y:S01]  /*2410*/  UIADD3 UR21, UP0, UR22, 0x220, URZ ;  /* 0x0000022016157890 */ /* 0x000fe2000ff1e03f */
[----:B------:R-:W-:Y:S01]  /*2420*/  IMAD.U32 R8, RZ, RZ, UR11 ;  /* 0x0000000bff087e24 */ /* 0x000fe2000f8e00ff */
[----:B------:R-:W-:Y:S01]  /*2430*/  UIMAD.WIDE.U32 UR12, UR16, 0x60, URZ ;  /* 0x00000060100c78a5 */ /* 0x000fe2000f8e003f */
[----:B------:R-:W-:Y:S01]  /*2440*/  IMAD.U32 R10, RZ, RZ, UR4 ;  /* 0x00000004ff0a7e24 */ /* 0x000fe2000f8e00ff */
[----:B------:R-:W-:Y:S01]  /*2450*/  UIMAD UR4, UR17, 0x60, URZ ;  /* 0x00000060110478a4 */ /* 0x000fe2000f8e023f */
[----:B------:R-:W-:Y:S01]  /*2460*/  IMAD.U32 R9, RZ, RZ, UR18 ;  /* 0x00000012ff097e24 */ /* 0x000fe2000f8e00ff */
[----:B------:R-:W-:Y:S01]  /*2470*/  UIADD3 UR7, UP4, UR22, 0x60, URZ ;  /* 0x0000006016077890 */ /* 0x000fe2000ff9e03f */
[----:B------:R-:W-:Y:S01]  /*2480*/  IMAD.U32 R11, RZ, RZ, UR5 ;  /* 0x00000005ff0b7e24 */ /* 0x000fe2000f8e00ff */
[----:B------:R1:W-:Y:S01]  /*2490*/  STL.128 [R1+0x240], R4 ;  /* 0x0002400401007387 */ /* 0x0003e20000100c00 */
[----:B------:R-:W-:-:S03]  /*24a0*/  UIADD3.X UR19, URZ, UR23, URZ, UP0, !UPT ;  /* 0x000000173f137290 */ /* 0x000fc600087fe43f */
[----:B------:R-:W-:Y:S01]  /*24b0*/  STL.128 [R1+0xc0], RZ ;  /* 0x0000c0ff01007387 */ /* 0x000fe20000100c00 */
[----:B------:R-:W-:Y:S01]  /*24c0*/  UIADD3 UR4, UR13, UR4, URZ ;  /* 0x000000040d047290 */ /* 0x000fe2000fffe03f */
[----:B------:R-:W-:Y:S01]  /*24d0*/  SHF.R.S32.HI R199, RZ, 0x1f, R198 ;  /* 0x0000001fffc77819 */ /* 0x000fe200000114c6 */
[----:B------:R-:W-:Y:S01]  /*24e0*/  UIMAD UR6, UR10, UR16, URZ ;  /* 0x000000100a0672a4 */ /* 0x000fe2000f8e023f */
[----:B------:R4:W-:Y:S01]  /*24f0*/  STL.U8 [R1+0x140], R3 ;  /* 0x0001400301007387 */ /* 0x0009e20000100000 */
[----:B------:R-:W-:Y:S01]  /*2500*/  UIADD3.X UR5, URZ, UR23, URZ, UP4, !UPT ;  /* 0x000000173f057290 */ /* 0x000fe2000a7fe43f */
[----:B------:R-:W-:Y:S02]  /*2510*/  IMAD.U32 R12, RZ, RZ, UR19 ;  /* 0x00000013ff0c7e24 */ /* 0x000fe4000f8e00ff */
[----:B------:R-:W-:Y:S04]  /*2520*/  STL.128 [R1+0x120], RZ ;  /* 0x000120ff01007387 */ /* 0x000fe80000100c00 */
[----:B------:R-:W-:Y:S01]  /*2530*/  STL.128 [R1+0xe0], RZ ;  /* 0x0000e0ff01007387 */ /* 0x000fe20000100c00 */
[----:B-1----:R-:W-:Y:S01]  /*2540*/  IMAD.MOV.U32 R4, RZ, RZ, R8 ;  /* 0x000000ffff047224 */ /* 0x002fe200078e0008 */
[----:B------:R-:W-:Y:S01]  /*2550*/  SHF.R.S32.HI R19, RZ, 0x1f, R18 ;  /* 0x0000001fff137819 */ /* 0x000fe20000011412 */
[----:B------:R-:W-:Y:S01]  /*2560*/  IMAD.MOV.U32 R5, RZ, RZ, R9 ;  /* 0x000000ffff057224 */ /* 0x000fe200078e0009 */
[----:B------:R-:W1:Y:S01]  /*2570*/  LDC.64 R30, c[0x0][0xa08] ;  /* 0x00028200ff1e7b82 */ /* 0x000e620000000a00 */
[----:B------:R-:W-:Y:S01]  /*2580*/  IMAD.MOV.U32 R6, RZ, RZ, R10 ;  /* 0x000000ffff067224 */ /* 0x000fe200078e000a */
[----:B------:R-:W-:Y:S01]  /*2590*/  STL [R1+0x60], R193 ;  /* 0x000060c101007387 */ /* 0x000fe20000100800 */
[----:B------:R-:W-:-:S02]  /*25a0*/  IMAD.MOV.U32 R7, RZ, RZ, R11 ;  /* 0x000000ffff077224 */ /* 0x000fc400078e000b */
[----:B----4-:R-:W-:Y:S01]  /*25b0*/  IMAD.U32 R3, RZ, RZ, UR21 ;  /* 0x00000015ff037e24 */ /* 0x010fe2000f8e00ff */
[----:B------:R-:W-:Y:S01]  /*25c0*/  STL [R1+0x160], R0 ;  /* 0x0001600001007387 */ /* 0x000fe20000100800 */
[----:B------:R-:W-:Y:S02]  /*25d0*/  IMAD.U32 R10, RZ, RZ, UR12 ;  /* 0x0000000cff0a7e24 */ /* 0x000fe4000f8e00ff */
[----:B0-----:R-:W-:Y:S01]  /*25e0*/  VIADD R192, R36, 0xffffff80 ;  /* 0xffffff8024c07836 */ /* 0x001fe20000000000 */
[----:B------:R0:W-:Y:S01]  /*25f0*/  STL.128 [R1+0x250], R4 ;  /* 0x0002500401007387 */ /* 0x0001e20000100c00 */
[----:B------:R-:W-:Y:S01]  /*2600*/  IMAD.U32 R11, RZ, RZ, UR13 ;  /* 0x0000000dff0b7e24 */ /* 0x000fe2000f8e00ff */
[----:B------:R-:W-:Y:S01]  /*2610*/  UIMAD.WIDE.U32 UR12, UR14, 0x60, URZ ;  /* 0x000000600e0c78a5 */ /* 0x000fe2000f8e003f */
[----:B------:R-:W-:Y:S01]  /*2620*/  IMAD.U32 R9, RZ, RZ, UR5 ;  /* 0x00000005ff097e24 */ /* 0x000fe2000f8e00ff */
[----:B------:R-:W-:Y:S02]  /*2630*/  USHF.L.U32 UR11, UR16, 0x6, URZ ;  /* 0x00000006100b7899 */ /* 0x000fe4000800063f */
[----:B------:R-:W-:Y:S01]  /*2640*/  USHF.L.U32 UR18, UR14, 0x6, URZ ;  /* 0x000000060e127899 */ /* 0x000fe2000800063f */
[----:B------:R-:W-:Y:S01]  /*2650*/  IMAD.U32 R8, RZ, RZ, UR7 ;  /* 0x00000007ff087e24 */ /* 0x000fe2000f8e00ff */
[----:B------:R-:W-:-:S02]  /*2660*/  USHF.L.U64.HI UR5, UR16, 0x6, UR17 ;  /* 0x0000000610057899 */ /* 0x000fc40008010211 */
[----:B------:R-:W-:Y:S01]  /*2670*/  UIMAD UR6, UR45, UR17, UR6 ;  /* 0x000000112d0672a4 */ /* 0x000fe2000f8e0206 */
[----:B------:R-:W-:Y:S01]  /*2680*/  IMAD.WIDE.U32 R14, R203, UR16, R18 ;  /* 0x00000010cb0e7c25 */ /* 0x000fe2000f8e0012 */
[----:B------:R-:W-:Y:S03]  /*2690*/  STL.64 [R1+0x1a0], RZ ;  /* 0x0001a0ff01007387 */ /* 0x000fe60000100a00 */
[----:B------:R-:W-:Y:S01]  /*26a0*/  IMAD.MOV.U32 R194, RZ, RZ, R192 ;  /* 0x000000ffffc27224 */ /* 0x000fe200078e00c0 */
[----:B------:R-:W-:Y:S01]  /*26b0*/  STL.128 [R1+0x1c0], RZ ;  /* 0x0001c0ff01007387 */ /* 0x000fe20000100c00 */
[----:B0-----:R-:W-:Y:S02]  /*26c0*/  IMAD.MOV.U32 R6, RZ, RZ, R3 ;  /* 0x000000ffff067224 */ /* 0x001fe400078e0003 */
[----:B------:R-:W-:Y:S01]  /*26d0*/  IMAD.U32 R3, RZ, RZ, UR4 ;  /* 0x00000004ff037e24 */ /* 0x000fe2000f8e00ff */
[----:B------:R-:W-:Y:S01]  /*26e0*/  UIMAD UR4, UR15, 0x60, URZ ;  /* 0x000000600f0478a4 */ /* 0x000fe2000f8e023f */
[----:B------:R-:W-:Y:S01]  /*26f0*/  IMAD.MOV.U32 R4, RZ, RZ, R28 ;  /* 0x000000ffff047224 */ /* 0x000fe200078e001c */
[----:B------:R-:W-:Y:S01]  /*2700*/  STL.64 [R1+0x188], RZ ;  /* 0x000188ff01007387 */ /* 0x000fe20000100a00 */
[----:B------:R-:W-:-:S02]  /*2710*/  IMAD.MOV.U32 R5, RZ, RZ, R29 ;  /* 0x000000ffff057224 */ /* 0x000fc400078e001d */
[----:B------:R-:W-:Y:S01]  /*2720*/  IMAD.MOV.U32 R7, RZ, RZ, R12 ;  /* 0x000000ffff077224 */ /* 0x000fe200078e000c */
[----:B------:R-:W-:Y:S01]  /*2730*/  UIADD3 UR4, UR13, UR4, URZ ;  /* 0x000000040d047290 */ /* 0x000fe2000fffe03f */
[----:B------:R-:W-:Y:S01]  /*2740*/  STL.64 [R1+0x1b0], RZ ;  /* 0x0001b0ff01007387 */ /* 0x000fe20000100a00 */
[----:B------:R-:W-:-:S03]  /*2750*/  IMAD.MOV.U32 R195, RZ, RZ, R192 ;  /* 0x000000ffffc37224 */ /* 0x000fc600078e00c0 */
[----:B------:R0:W-:Y:S01]  /*2760*/  STL.128 [R1+0x260], R4 ;  /* 0x0002600401007387 */ /* 0x0001e20000100c00 */
[----:B------:R-:W-:-:S03]  /*2770*/  USHF.L.U64.HI UR7, UR14, 0x6, UR15 ;  /* 0x000000060e077899 */ /* 0x000fc6000801020f */
[----:B------:R4:W-:Y:S01]  /*2780*/  STL.64 [R1+0x228], R8 ;  /* 0x0002280801007387 */ /* 0x0009e20000100a00 */
[----:B------:R-:W-:Y:S02]  /*2790*/  IMAD.U32 R11, RZ, RZ, UR13 ;  /* 0x0000000dff0b7e24 */ /* 0x000fe4000f8e00ff */
[----:B------:R-:W-:Y:S01]  /*27a0*/  IMAD.WIDE.U32 R12, R203, UR16, R198 ;  /* 0x00000010cb0c7c25 */ /* 0x000fe2000f8e00c6 */
[----:B------:R-:W-:Y:S04]  /*27b0*/  STL [R1+0xf8], RZ ;  /* 0x0000f8ff01007387 */ /* 0x000fe80000100800 */
[----:B------:R-:W-:Y:S01]  /*27c0*/  STL [R1+0x118], RZ ;  /* 0x000118ff01007387 */ /* 0x000fe20000100800 */
[----:B0-----:R-:W-:-:S03]  /*27d0*/  IMAD.MOV.U32 R6, RZ, RZ, R10 ;  /* 0x000000ffff067224 */ /* 0x001fc600078e000a */
[----:B------:R-:W-:Y:S01]  /*27e0*/  STL [R1+0xb8], RZ ;  /* 0x0000b8ff01007387 */ /* 0x000fe20000100800 */
[----:B------:R-:W-:Y:S02]  /*27f0*/  IMAD.MOV.U32 R7, RZ, RZ, R3 ;  /* 0x000000ffff077224 */ /* 0x000fe400078e0003 */
[----:B------:R-:W-:Y:S01]  /*2800*/  IMAD.U32 R4, RZ, RZ, UR11 ;  /* 0x0000000bff047e24 */ /* 0x000fe2000f8e00ff */
[----:B------:R-:W-:Y:S01]  /*2810*/  STL [R1+0xd8], RZ ;  /* 0x0000d8ff01007387 */ /* 0x000fe20000100800 */
[----:B------:R-:W-:Y:S02]  /*2820*/  IMAD.U32 R5, RZ, RZ, UR5 ;  /* 0x00000005ff057e24 */ /* 0x000fe4000f8e00ff */
[----:B------:R-:W-:Y:S01]  /*2830*/  IMAD.U32 R3, RZ, RZ, UR4 ;  /* 0x00000004ff037e24 */ /* 0x000fe2000f8e00ff */
[----:B------:R-:W-:Y:S04]  /*2840*/  STL.64 [R1+0x198], RZ ;  /* 0x000198ff01007387 */ /* 0x000fe80000100a00 */
[----:B------:R-:W-:Y:S04]  /*2850*/  STL.128 [R1+0xc0], R4 ;  /* 0x0000c00401007387 */ /* 0x000fe80000100c00 */
[----:B------:R0:W-:Y:S01]  /*2860*/  STL.128 [R1+0x100], R4 ;  /* 0x0001000401007387 */ /* 0x0001e20000100c00 */
[----:B------:R-:W-:Y:S01]  /*2870*/  UIMAD.WIDE.U32 UR4, UR45, UR16, URZ ;  /* 0x000000102d0472a5 */ /* 0x000fe2000f8e003f */
[----:B----4-:R-:W-:-:S02]  /*2880*/  IMAD.U32 R8, RZ, RZ, UR7 ;  /* 0x00000007ff087e24 */ /* 0x010fc4000f8e00ff */
[----:B------:R-:W-:Y:S01]  /*2890*/  STL [R1+0x190], RZ ;  /* 0x000190ff01007387 */ /* 0x000fe20000100800 */
[----:B------:R-:W-:Y:S02]  /*28a0*/  ULEA UR8, UP0, UR4, UR8, 0x1 ;  /* 0x0000000804087291 */ /* 0x000fe4000f80083f */
[----:B------:R-:W-:Y:S01]  /*28b0*/  UIADD3 UR5, UR5, UR6, URZ ;  /* 0x0000000605057290 */ /* 0x000fe2000fffe03f */
[----:B------:R-:W-:Y:S04]  /*28c0*/  STL [R1+0x1b8], RZ ;  /* 0x0001b8ff01007387 */ /* 0x000fe80000100800 */
[----:B------:R-:W-:Y:S01]  /*28d0*/  STL.64 [R1+0x158], R192 ;  /* 0x000158c001007387 */ /* 0x000fe20000100a00 */
[----:B0-----:R-:W-:-:S03]  /*28e0*/  IMAD.MOV.U32 R7, RZ, RZ, R3 ;  /* 0x000000ffff077224 */ /* 0x001fc600078e0003 */
[----:B------:R-:W-:Y:S01]  /*28f0*/  STL.128 [R1+0x70], R192 ;  /* 0x000070c001007387 */ /* 0x000fe20000100c00 */
[----:B------:R-:W-:-:S04]  /*2900*/  IMAD.U32 R3, RZ, RZ, UR18 ;  /* 0x00000012ff037e24 */ /* 0x000fc8000f8e00ff */
[----:B------:R-:W-:Y:S01]  /*2910*/  IMAD.MOV.U32 R4, RZ, RZ, R3 ;  /* 0x000000ffff047224 */ /* 0x000fe200078e0003 */
[----:B------:R-:W-:Y:S01]  /*2920*/  SHF.R.S32.HI R3, RZ, 0x1f, R203 ;  /* 0x0000001fff037819 */ /* 0x000fe200000114cb */
[----:B------:R-:W-:Y:S01]  /*2930*/  IMAD.MOV.U32 R5, RZ, RZ, R8 ;  /* 0x000000ffff057224 */ /* 0x000fe200078e0008 */
[----:B------:R-:W-:Y:S01]  /*2940*/  ULDC.64 UR6, c[0x0][0x198] ;  /* 0x0000660000067ab9 */ /* 0x000fe20000000a00 */
[----:B------:R-:W-:Y:S02]  /*2950*/  ULEA.HI.X UR9, UR4, UR9, UR5, 0x1, UP0 ;  /* 0x0000000904097291 */ /* 0x000fe400080f0c05 */
[----:B------:R-:W-:Y:S01]  /*2960*/  IMAD R8, R3, UR16, RZ ;  /* 0x0000001003087c24 */ /* 0x000fe2000f8e02ff */
[----:B------:R-:W-:Y:S01]  /*2970*/  UIADD3 UR13, UP0, UR6, 0x70, URZ ;  /* 0x00000070060d7890 */ /* 0x000fe2000ff1e03f */
[----:B------:R-:W-:Y:S01]  /*2980*/  IMAD.U32 R10, RZ, RZ, UR12 ;  /* 0x0000000cff0a7e24 */ /* 0x000fe2000f8e00ff */
[----:B------:R-:W-:Y:S01]  /*2990*/  ULDC.64 UR4, c[0x0][0x400] ;  /* 0x0001000000047ab9 */ /* 0x000fe20000000a00 */
[----:B------:R-:W-:Y:S01]  /*29a0*/  IMAD R29, R203, UR17, R8 ;  /* 0x00000011cb1d7c24 */ /* 0x000fe2000f8e0208 */
[----:B------:R-:W-:Y:S01]  /*29b0*/  UIADD3.X UR18, URZ, UR7, URZ, UP0, !UPT ;  /* 0x000000073f127290 */ /* 0x000fe200087fe43f */
[----:B------:R-:W-:Y:S01]  /*29c0*/  IMAD.MOV.U32 R6, RZ, RZ, R10 ;  /* 0x000000ffff067224 */ /* 0x000fe200078e000a */
[----:B------:R-:W-:Y:S01]  /*29d0*/  UIMAD UR12, UR10, UR14, URZ ;  /* 0x0000000e0a0c72a4 */ /* 0x000fe2000f8e023f */
[----:B------:R-:W-:Y:S01]  /*29e0*/  IMAD.U32 R9, RZ, RZ, UR22 ;  /* 0x00000016ff097e24 */ /* 0x000fe2000f8e00ff */
[----:B------:R-:W-:Y:S01]  /*29f0*/  LEA R10, P0, R12, UR8, 0x1 ;  /* 0x000000080c0a7c11 */ /* 0x000fe2000f8008ff */
[----:B------:R-:W-:Y:S01]  /*2a00*/  IMAD.IADD R8, R13, 0x1, R29 ;  /* 0x000000010d087824 */ /* 0x000fe200078e021d */
[----:B------:R-:W-:Y:S01]  /*2a10*/  STL.128 [R1+0xe0], R4 ;  /* 0x0000e00401007387 */ /* 0x000fe20000100c00 */
[----:B------:R-:W-:-:S02]  /*2a20*/  UIMAD.WIDE.U32 UR10, UR45, UR14, URZ ;  /* 0x0000000e2d0a72a5 */ /* 0x000fc4000f8e003f */
[----:B------:R-:W-:Y:S01]  /*2a30*/  UIMAD UR17, UR45, UR15, UR12 ;  /* 0x0000000f2d1172a4 */ /* 0x000fe2000f8e020c */
[----:B------:R0:W-:Y:S01]  /*2a40*/  STL.128 [R1+0x120], R4 ;  /* 0x0001200401007387 */ /* 0x0001e20000100c00 */
[----:B------:R-:W-:Y:S01]  /*2a50*/  LEA.HI.X R11, R12, UR9, R8, 0x1, P0 ;  /* 0x000000090c0b7c11 */ /* 0x000fe200080f0c08 */
[----:B------:R-:W-:Y:S01]  /*2a60*/  IMAD R8, R3, UR14, RZ ;  /* 0x0000000e03087c24 */ /* 0x000fe2000f8e02ff */
[----:B------:R-:W-:Y:S02]  /*2a70*/  ULEA UR12, UP0, UR10, UR4, 0x1 ;  /* 0x000000040a0c7291 */ /* 0x000fe4000f80083f */
[----:B------:R-:W-:Y:S01]  /*2a80*/  UIADD3 UR17, UR11, UR17, URZ ;  /* 0x000000110b117290 */ /* 0x000fe2000fffe03f */
[----:B------:R-:W-:Y:S02]  /*2a90*/  IMAD R33, R203, UR15, R8 ;  /* 0x0000000fcb217c24 */ /* 0x000fe4000f8e0208 */
[----:B0-----:R-:W-:Y:S02]  /*2aa0*/  IMAD.U32 R7, RZ, RZ, UR23 ;  /* 0x00000017ff077e24 */ /* 0x001fe4000f8e00ff */
[----:B------:R-:W-:-:S02]  /*2ab0*/  IMAD.U32 R4, RZ, RZ, UR13 ;  /* 0x0000000dff047e24 */ /* 0x000fc4000f8e00ff */
[----:B------:R-:W-:Y:S02]  /*2ac0*/  IMAD.U32 R5, RZ, RZ, UR18 ;  /* 0x00000012ff057e24 */ /* 0x000fe4000f8e00ff */
[----:B------:R-:W-:Y:S01]  /*2ad0*/  IMAD.MOV.U32 R6, RZ, RZ, R9 ;  /* 0x000000ffff067224 */ /* 0x000fe200078e0009 */
[----:B------:R-:W-:-:S04]  /*2ae0*/  ULEA.HI.X UR17, UR10, UR5, UR17, 0x1, UP0 ;  /* 0x000000050a117291 */ /* 0x000fc800080f0c11 */
[----:B------:R0:W-:Y:S01]  /*2af0*/  STL.128 [R1+0x230], R4 ;  /* 0x0002300401007387 */ /* 0x0001e20000100c00 */
[----:B------:R-:W-:Y:S01]  /*2b00*/  UIADD3 UR4, UP0, UR6, 0x220, URZ ;  /* 0x0000022006047890 */ /* 0x000fe2000ff1e03f */
[----:B------:R-:W-:Y:S01]  /*2b10*/  IMAD.IADD R3, R29, 0x1, R15 ;  /* 0x000000011d037824 */ /* 0x000fe200078e020f */
[----:B------:R-:W-:Y:S02]  /*2b20*/  USHF.R.S32.HI UR13, URZ, 0x1f, UR44 ;  /* 0x0000001f3f0d7899 */ /* 0x000fe4000801142c */
[----:B------:R-:W-:Y:S01]  /*2b30*/  UIADD3.X UR5, URZ, UR7, URZ, UP0, !UPT ;  /* 0x000000073f057290 */ /* 0x000fe200087fe43f */
[----:B------:R-:W-:Y:S01]  /*2b40*/  LEA R8, P1, R14, UR8, 0x1 ;  /* 0x000000080e087c11 */ /* 0x000fe2000f8208ff */
[----:B------:R-:W-:Y:S01]  /*2b50*/  ULDC.64 UR10, c[0x0][0x308] ;  /* 0x0000c200000a7ab9 */ /* 0x000fe20000000a00 */
[----:B0-----:R-:W-:-:S04]  /*2b60*/  IMAD.WIDE.U32 R4, R203, UR14, R198 ;  /* 0x0000000ecb047c25 */ /* 0x001fc8000f8e00c6 */
[----:B------:R-:W-:Y:S01]  /*2b70*/  IMAD.IADD R5, R5, 0x1, R33 ;  /* 0x0000000105057824 */ /* 0x000fe200078e0221 */
[----:B------:R-:W-:Y:S01]  /*2b80*/  LEA R12, P0, R4, UR12, 0x1 ;  /* 0x0000000c040c7c11 */ /* 0x000fe2000f8008ff */
[----:B------:R-:W-:-:S03]  /*2b90*/  UIMAD UR18, UR13, UR10, URZ ;  /* 0x0000000a0d1272a4 */ /* 0x000fc6000f8e023f */
[----:B------:R-:W-:Y:S01]  /*2ba0*/  LEA.HI.X R13, R4, UR17, R5, 0x1, P0 ;  /* 0x00000011040d7c11 */ /* 0x000fe200080f0c05 */
[----:B------:R-:W-:Y:S01]  /*2bb0*/  IMAD.WIDE.U32 R4, R203, UR14, R18 ;  /* 0x0000000ecb047c25 */ /* 0x000fe2000f8e0012 */
[----:B------:R-:W-:Y:S01]  /*2bc0*/  UIADD3 UR16, UP1, UR6, 0x22c, URZ ;  /* 0x0000022c06107890 */ /* 0x000fe2000ff3e03f */
[----:B------:R-:W-:Y:S02]  /*2bd0*/  LEA.HI.X R9, R14, UR9, R3, 0x1, P1 ;  /* 0x000000090e097c11 */ /* 0x000fe400088f0c03 */
[----:B------:R-:W-:Y:S02]  /*2be0*/  IMAD.U32 R6, RZ, RZ, UR4 ;  /* 0x00000004ff067e24 */ /* 0x000fe4000f8e00ff */
[----:B------:R-:W-:Y:S01]  /*2bf0*/  IMAD.U32 R7, RZ, RZ, UR5 ;  /* 0x00000005ff077e24 */ /* 0x000fe2000f8e00ff */
[----:B------:R-:W-:Y:S01]  /*2c00*/  UIMAD.WIDE.U32 UR4, UR44, UR10, URZ ;  /* 0x0000000a2c0472a5 */ /* 0x000fe2000f8e003f */
[----:B------:R-:W-:Y:S01]  /*2c10*/  IMAD.IADD R3, R33, 0x1, R5 ;  /* 0x0000000121037824 */ /* 0x000fe200078e0205 */
[----:B------:R-:W-:Y:S01]  /*2c20*/  UIADD3.X UR10, URZ, UR7, URZ, UP1, !UPT ;  /* 0x000000073f0a7290 */ /* 0x000fe20008ffe43f */
[C---:B------:R-:W-:Y:S01]  /*2c30*/  LEA R14, P0, R4.reuse, UR12, 0x1 ;  /* 0x0000000c040e7c11 */ /* 0x040fe2000f8008ff */
[----:B------:R-:W-:Y:S01]  /*2c40*/  UIMAD UR11, UR44, UR11, UR18 ;  /* 0x0000000b2c0b72a4 */ /* 0x000fe2000f8e0212 */
[----:B------:R0:W-:Y:S01]  /*2c50*/  STL.64 [R1+0x148], R6 ;  /* 0x0001480601007387 */ /* 0x0001e20000100a00 */
[----:B------:R-:W-:Y:S01]  /*2c60*/  ULDC.64 UR6, c[0x0][0x330] ;  /* 0x0000cc0000067ab9 */ /* 0x000fe20000000a00 */
[----:B------:R-:W-:Y:S01]  /*2c70*/  LEA.HI.X R15, R4, UR17, R3, 0x1, P0 ;  /* 0x00000011040f7c11 */ /* 0x000fe200080f0c03 */
[----:B------:R-:W-:Y:S01]  /*2c80*/  UIMAD UR14, UR13, UR6, URZ ;  /* 0x000000060d0e72a4 */ /* 0x000fe2000f8e023f */
[----:B------:R-:W-:Y:S01]  /*2c90*/  SHF.R.S32.HI R3, RZ, 0x1f, R0 ;  /* 0x0000001fff037819 */ /* 0x000fe20000011400 */
[----:B------:R-:W-:Y:S01]  /*2ca0*/  UIADD3 UR13, UR5, UR11, URZ ;  /* 0x0000000b050d7290 */ /* 0x000fe2000fffe03f */
[----:B------:R-:W-:Y:S01]  /*2cb0*/  IMAD.U32 R29, RZ, RZ, UR10 ;  /* 0x0000000aff1d7e24 */ /* 0x000fe2000f8e00ff */
[----:B------:R-:W-:Y:S01]  /*2cc0*/  UIMAD.WIDE.U32 UR10, UR44, UR6, URZ ;  /* 0x000000062c0a72a5 */ /* 0x000fe2000f8e003f */
[----:B------:R-:W4:Y:S01]  /*2cd0*/  LDC.64 R32, c[0x0][0x418] ;  /* 0x00010600ff207b82 */ /* 0x000f220000000a00 */
[----:B------:R-:W-:Y:S01]  /*2ce0*/  UIMAD UR14, UR44, UR7, UR14 ;  /* 0x000000072c0e72a4 */ /* 0x000fe2000f8e020e */
[----:B------:R-:W-:-:S02]  /*2cf0*/  ULDC.64 UR18, c[0x0][0x318] ;  /* 0x0000c60000127ab9 */ /* 0x000fc40000000a00 */
[----:B------:R-:W-:Y:S01]  /*2d00*/  ULDC.64 UR6, c[0x0][0x300] ;  /* 0x0000c00000067ab9 */ /* 0x000fe20000000a00 */
[----:B0-----:R-:W-:Y:S01]  /*2d10*/  IMAD.U32 R7, RZ, RZ, UR5 ;  /* 0x00000005ff077e24 */ /* 0x001fe2000f8e00ff */
[----:B------:R-:W-:Y:S01]  /*2d20*/  ULEA UR5, UP0, UR10, UR18, 0x1 ;  /* 0x000000120a057291 */ /* 0x000fe2000f80083f */
[----:B------:R-:W-:Y:S01]  /*2d30*/  IMAD.U32 R6, RZ, RZ, UR4 ;  /* 0x00000004ff067e24 */ /* 0x000fe2000f8e00ff */
[----:B------:R-:W-:Y:S01]  /*2d40*/  UIADD3 UR11, UR11, UR14, URZ ;  /* 0x0000000e0b0b7290 */ /* 0x000fe2000fffe03f */
[----:B------:R-:W-:Y:S01]  /*2d50*/  IMAD.U32 R7, RZ, RZ, UR13 ;  /* 0x0000000dff077e24 */ /* 0x000fe2000f8e00ff */
[----:B-1----:R-:W-:Y:S01]  /*2d60*/  ISETP.NE.U32.AND P0, PT, R30, RZ, PT ;  /* 0x000000ff1e00720c */ /* 0x002fe20003f05070 */
[----:B------:R-:W-:Y:S01]  /*2d70*/  IMAD R3, R3, UR6, RZ ;  /* 0x0000000603037c24 */ /* 0x000fe2000f8e02ff */
[----:B------:R-:W-:Y:S01]  /*2d80*/  ULEA.HI.X UR10, UR10, UR19, UR11, 0x1, UP0 ;  /* 0x000000130a0a7291 */ /* 0x000fe200080f0c0b */
[----:B------:R-:W-:Y:S01]  /*2d90*/  IMAD.WIDE.U32 R6, R0, UR6, R6 ;  /* 0x0000000600067c25 */ /* 0x000fe2000f8e0006 */
[----:B------:R-:W-:-:S03]  /*2da0*/  ISETP.NE.AND.EX P0, PT, R31, RZ, PT, P0 ;  /* 0x000000ff1f00720c */ /* 0x000fc60003f05300 */
[----:B------:R-:W-:Y:S01]  /*2db0*/  IMAD.U32 R28, RZ, RZ, UR16 ;  /* 0x00000010ff1c7e24 */ /* 0x000fe2000f8e00ff */
[----:B------:R-:W-:Y:S01]  /*2dc0*/  STL.64 [R1+0x110], R8 ;  /* 0x0001100801007387 */ /* 0x000fe20000100a00 */
[----:B------:R-:W-:Y:S01]  /*2dd0*/  IMAD R3, R0, UR7, R3 ;  /* 0x0000000700037c24 */ /* 0x000fe2000f8e0203 */
[----:B------:R-:W-:Y:S02]  /*2de0*/  ULDC.64 UR14, c[0x0][0x428] ;  /* 0x00010a00000e7ab9 */ /* 0x000fe40000000a00 */
[----:B------:R0:W-:Y:S01]  /*2df0*/  STL.64 [R1+0x150], R28 ;  /* 0x0001501c01007387 */ /* 0x0001e20000100a00 */
[----:B------:R-:W-:Y:S02]  /*2e00*/  IMAD.IADD R7, R7, 0x1, R3 ;  /* 0x0000000107077824 */ /* 0x000fe400078e0203 */
[----:B0-----:R-:W-:Y:S01]  /*2e10*/  IMAD.U32 R29, RZ, RZ, UR10 ;  /* 0x0000000aff1d7e24 */ /* 0x001fe2000f8e00ff */
[----:B------:R-:W-:Y:S01]  /*2e20*/  ULDC.64 UR10, c[0x0][0x310] ;  /* 0x0000c400000a7ab9 */ /* 0x000fe20000000a00 */
[----:B------:R0:W-:Y:S01]  /*2e30*/  STL.64 [R1+0xd0], R10 ;  /* 0x0000d00a01007387 */ /* 0x0001e20000100a00 */
[----:B---3--:R-:W-:-:S04]  /*2e40*/  SHF.R.S32.HI R0, RZ, 0x1f, R35 ;  /* 0x0000001fff007819 */ /* 0x008fc80000011423 */
[----:B------:R-:W-:Y:S02]  /*2e50*/  SEL R4, R0, RZ, !P0 ;  /* 0x000000ff00047207 */ /* 0x000fe40004000000 */
[----:B------:R-:W-:-:S03]  /*2e60*/  SEL R3, R35, RZ, !P0 ;  /* 0x000000ff23037207 */ /* 0x000fc60004000000 */
[----:B------:R-:W-:Y:S02]  /*2e70*/  IMAD R8, R4, UR10, RZ ;  /* 0x0000000a04087c24 */ /* 0x000fe4000f8e02ff */
[----:B------:R-:W-:-:S04]  /*2e80*/  IMAD.WIDE.U32 R4, R3, UR10, R6 ;  /* 0x0000000a03047c25 */ /* 0x000fc8000f8e0006 */
[----:B------:R-:W-:Y:S01]  /*2e90*/  IMAD R7, R3, UR11, R8 ;  /* 0x0000000b03077c24 */ /* 0x000fe2000f8e0208 */
[----:B------:R-:W-:Y:S01]  /*2ea0*/  ULDC.64 UR10, c[0x0][0x2e8] ;  /* 0x0000ba00000a7ab9 */ /* 0x000fe20000000a00 */
[----:B------:R-:W1:Y:S01]  /*2eb0*/  LDC.64 R8, c[0x0][0x3f8] ;  /* 0x0000fe00ff087b82 */ /* 0x000e620000000a00 */
[----:B------:R-:W-:Y:S01]  /*2ec0*/  LEA R6, P0, R4, UR10, 0x1 ;  /* 0x0000000a04067c11 */ /* 0x000fe2000f8008ff */
[----:B------:R-:W-:-:S05]  /*2ed0*/  IMAD.IADD R7, R5, 0x1, R7 ;  /* 0x0000000105077824 */ /* 0x000fca00078e0207 */
[----:B------:R-:W-:Y:S02]  /*2ee0*/  LEA.HI.X R7, R4, UR11, R7, 0x1, P0 ;  /* 0x0000000b04077c11 */ /* 0x000fe400080f0c07 */
[----:B----4-:R-:W-:Y:S01]  /*2ef0*/  LOP3.LUT P0, RZ, R32, R30, RZ, 0xfc, !PT ;  /* 0x0000001e20ff7212 */ /* 0x010fe2000780fcff */
[----:B0-----:R-:W-:Y:S02]  /*2f00*/  IMAD.U32 R10, RZ, RZ, UR12 ;  /* 0x0000000cff0a7e24 */ /* 0x001fe4000f8e00ff */
[----:B------:R-:W-:Y:S01]  /*2f10*/  IMAD.U32 R11, RZ, RZ, UR17 ;  /* 0x00000011ff0b7e24 */ /* 0x000fe2000f8e00ff */
[----:B------:R-:W-:Y:S01]  /*2f20*/  LOP3.LUT P0, RZ, R33, R31, RZ, 0xfc, P0 ;  /* 0x0000001f21ff7212 */ /* 0x000fe2000000fcff */
[----:B------:R-:W-:Y:S01]  /*2f30*/  IMAD.U32 R28, RZ, RZ, UR5 ;  /* 0x00000005ff1c7e24 */ /* 0x000fe2000f8e00ff */
[----:B------:R-:W0:Y:S01]  /*2f40*/  LDC.64 R30, c[0x0][0x2f0] ;  /* 0x0000bc00ff1e7b82 */ /* 0x000e220000000a00 */
[----:B------:R-:W-:Y:S01]  /*2f50*/  UIMAD UR5, UR7, 0x60, URZ ;  /* 0x00000060070578a4 */ /* 0x000fe2000f8e023f */
[----:B------:R-:W-:Y:S01]  /*2f60*/  IMAD R0, R0, UR14, RZ ;  /* 0x0000000e00007c24 */ /* 0x000fe2000f8e02ff */
[----:B------:R-:W-:Y:S01]  /*2f70*/  UIMAD.WIDE.U32 UR6, UR6, 0x60, URZ ;  /* 0x00000060060678a5 */ /* 0x000fe2000f8e003f */
[----:B------:R3:W-:Y:S02]  /*2f80*/  STL.64 [R1+0xb0], R10 ;  /* 0x0000b00a01007387 */ /* 0x0007e40000100a00 */
[----:B------:R-:W-:Y:S01]  /*2f90*/  IMAD R3, R35, UR15, R0 ;  /* 0x0000000f23037c24 */ /* 0x000fe2000f8e0200 */
[----:B------:R-:W-:Y:S01]  /*2fa0*/  UIADD3 UR5, UR7, UR5, URZ ;  /* 0x0000000507057290 */ /* 0x000fe2000fffe03f */
[----:B------:R4:W-:Y:S01]  /*2fb0*/  STL.64 [R1+0x130], R14 ;  /* 0x0001300e01007387 */ /* 0x0009e20000100a00 */
[----:B------:R-:W-:-:S03]  /*2fc0*/  IMAD.U32 R5, RZ, RZ, UR7 ;  /* 0x00000007ff057e24 */ /* 0x000fc6000f8e00ff */
[----:B------:R5:W-:Y:S01]  /*2fd0*/  STL.64 [R1+0x1d0], R28 ;  /* 0x0001d01c01007387 */ /* 0x000be20000100a00 */
[C---:B---3--:R-:W-:Y:S01]  /*2fe0*/  IMAD.WIDE.U32 R10, R35.reuse, UR14, RZ ;  /* 0x0000000e230a7c25 */ /* 0x048fe2000f8e00ff */
[----:B----4-:R-:W-:-:S03]  /*2ff0*/  SEL R14, R35, RZ, !P0 ;  /* 0x000000ff230e7207 */ /* 0x010fc60004000000 */
[----:B------:R-:W-:Y:S02]  /*3000*/  IMAD.IADD R0, R11, 0x1, R3 ;  /* 0x000000010b007824 */ /* 0x000fe400078e0203 */
[----:B------:R-:W-:Y:S01]  /*3010*/  IMAD.U32 R34, RZ, RZ, UR8 ;  /* 0x00000008ff227e24 */ /* 0x000fe2000f8e00ff */
[C---:B-----5:R-:W-:Y:S01]  /*3020*/  LEA R28, P0, R10.reuse, R32, 0x2 ;  /* 0x000000200a1c7211 */ /* 0x060fe200078010ff */
[----:B------:R-:W-:Y:S01]  /*3030*/  IMAD.U32 R37, RZ, RZ, UR9 ;  /* 0x00000009ff257e24 */ /* 0x000fe2000f8e00ff */
[----:B------:R3:W-:Y:S01]  /*3040*/  STL.64 [R1+0xf0], R12 ;  /* 0x0000f00c01007387 */ /* 0x0007e20000100a00 */
[----:B------:R-:W-:Y:S01]  /*3050*/  IMAD.U32 R5, RZ, RZ, UR5 ;  /* 0x00000005ff057e24 */ /* 0x000fe2000f8e00ff */
[----:B------:R-:W-:Y:S01]  /*3060*/  ULEA UR5, UP0, UR4, UR10, 0x1 ;  /* 0x0000000a04057291 */ /* 0x000fe2000f80083f */
[----:B------:R-:W-:Y:S01]  /*3070*/  LEA.HI.X R29, R10, R33, R0, 0x2, P0 ;  /* 0x000000210a1d7211 */ /* 0x000fe200000f1400 */
[----:B------:R-:W-:Y:S01]  /*3080*/  IMAD.MOV.U32 R10, RZ, RZ, R34 ;  /* 0x000000ffff0a7224 */ /* 0x000fe200078e0022 */
[----:B0-----:R-:W-:Y:S01]  /*3090*/  ISETP.GE.AND P1, PT, R223, R31, PT ;  /* 0x0000001fdf00720c */ /* 0x001fe20003f26270 */
[----:B------:R-:W-:Y:S01]  /*30a0*/  IMAD.MOV.U32 R11, RZ, RZ, R37 ;  /* 0x000000ffff0b7224 */ /* 0x000fe200078e0025 */
[----:B------:R-:W-:Y:S01]  /*30b0*/  ULEA.HI.X UR4, UR4, UR11, UR13, 0x1, UP0 ;  /* 0x0000000b04047291 */ /* 0x000fe200080f0c0d */
[----:B------:R-:W-:Y:S01]  /*30c0*/  IMAD.U32 R4, RZ, RZ, UR6 ;  /* 0x00000006ff047e24 */ /* 0x000fe2000f8e00ff */
[----:B------:R-:W-:Y:S01]  /*30d0*/  STL.64 [R1+0x188], R30 ;  /* 0x0001881e01007387 */ /* 0x000fe20000100a00 */
[----:B------:R-:W-:Y:S01]  /*30e0*/  IMAD.MOV.U32 R15, RZ, RZ, R14 ;  /* 0x000000ffff0f7224 */ /* 0x000fe200078e000e */
[----:B------:R-:W0:Y:S02]  /*30f0*/  LDC R32, c[0x0][0x424] ;  /* 0x00010900ff207b82 */ /* 0x000e240000000800 */
[----:B-1----:R1:W-:Y:S06]  /*3100*/  STL.128 [R1+0x90], R8 ;  /* 0x0000900801007387 */ /* 0x0023ec0000100c00 */
[----:B---3--:R-:W3:Y:S01]  /*3110*/  LDC.64 R12, c[0x0][0x310] ;  /* 0x0000c400ff0c7b82 */ /* 0x008ee20000000a00 */
[----:B------:R4:W-:Y:S01]  /*3120*/  STL.128 [R1+0x50], R4 ;  /* 0x0000500401007387 */ /* 0x0009e20000100c00 */
[----:B------:R-:W-:-:S02]  /*3130*/  IMAD.U32 R0, RZ, RZ, UR5 ;  /* 0x00000005ff007e24 */ /* 0x000fc4000f8e00ff */
[----:B------:R-:W-:Y:S01]  /*3140*/  IMAD.U32 R3, RZ, RZ, UR4 ;  /* 0x00000004ff037e24 */ /* 0x000fe2000f8e00ff */
[----:B------:R5:W-:Y:S03]  /*3150*/  STL.64 [R1+0x200], R14 ;  /* 0x0002000e01007387 */ /* 0x000be60000100a00 */
[----:B-1----:R-:W1:Y:S01]  /*3160*/  LDC.64 R10, c[0x0][0x3f0] ;  /* 0x0000fc00ff0a7b82 */ /* 0x002e620000000a00 */
[----:B------:R-:W-:-:S07]  /*3170*/  ISETP.GE.AND P0, PT, R18, R31, PT ;  /* 0x0000001f1200720c */ /* 0x000fce0003f06270 */
[----:B----4-:R-:W4:Y:S01]  /*3180*/  LDC.64 R4, c[0x0][0x328] ;  /* 0x0000ca00ff047b82 */ /* 0x010f220000000a00 */
[----:B-----5:R-:W-:Y:S02]  /*3190*/  IMAD.MOV.U32 R14, RZ, RZ, R0 ;  /* 0x000000ffff0e7224 */ /* 0x020fe400078e0000 */
[----:B------:R-:W-:Y:S01]  /*31a0*/  IMAD.MOV.U32 R15, RZ, RZ, R3 ;  /* 0x000000ffff0f7224 */ /* 0x000fe200078e0003 */
[----:B------:R-:W-:-:S04]  /*31b0*/  SEL R3, RZ, 0xffffffff, P1 ;  /* 0xffffffffff037807 */ /* 0x000fc80000800000 */
[----:B------:R-:W4:Y:S01]  /*31c0*/  LDC.64 R6, c[0x0][0x338] ;  /* 0x0000ce00ff067b82 */ /* 0x000f220000000a00 */
[C---:B------:R-:W-:Y:S02]  /*31d0*/  VIADD R0, R18.reuse, 0x60 ;  /* 0x0000006012007836 */ /* 0x040fe40000000000 */
[----:B------:R-:W-:Y:S02]  /*31e0*/  VIADD R8, R18, 0x80 ;  /* 0x0000008012087836 */ /* 0x000fe40000000000 */
[----:B------:R-:W-:Y:S01]  /*31f0*/  IMAD.SHL.U32 R9, R3, 0x2, RZ ;  /* 0x0000000203097824 */ /* 0x000fe200078e00ff */
[-C--:B------:R-:W-:Y:S02]  /*3200*/  ISETP.GE.AND P2, PT, R0, R31.reuse, PT ;  /* 0x0000001f0000720c */ /* 0x080fe40003f46270 */
[----:B------:R-:W-:Y:S02]  /*3210*/  SEL R0, RZ, 0x1, P0 ;  /* 0x00000001ff007807 */ /* 0x000fe40000000000 */
[-C--:B------:R-:W-:Y:S01]  /*3220*/  ISETP.GE.AND P0, PT, R224, R31.reuse, PT ;  /* 0x0000001fe000720c */ /* 0x080fe20003f06270 */
[----:B------:R-:W-:Y:S01]  /*3230*/  VIADD R3, R30, 0x5f ;  /* 0x0000005f1e037836 */ /* 0x000fe20000000000 */
[----:B------:R-:W-:Y:S01]  /*3240*/  ISETP.GE.AND P1, PT, R8, R31, PT ;  /* 0x0000001f0800720c */ /* 0x000fe20003f26270 */
[----:B---3--:R3:W-:Y:S01]  /*3250*/  STL.128 [R1+0x1a0], R12 ;  /* 0x0001a00c01007387 */ /* 0x0087e20000100c00 */
[----:B------:R-:W-:Y:S01]  /*3260*/  LOP3.LUT R8, R9, 0x2, R0, 0xe2, !PT ;  /* 0x0000000209087812 */ /* 0x000fe200078ee200 */
[----:B------:R-:W-:Y:S01]  /*3270*/  VIADD R0, R18, 0xa0 ;  /* 0x000000a012007836 */ /* 0x000fe20000000000 */
[----:B------:R-:W-:Y:S01]  /*3280*/  SEL R9, RZ, 0x4, P0 ;  /* 0x00000004ff097807 */ /* 0x000fe20000000000 */
[----:B------:R-:W-:-:S03]  /*3290*/  IMAD.HI R3, R3, 0x2aaaaaab, RZ ;  /* 0x2aaaaaab03037827 */ /* 0x000fc600078e02ff */
[----:B------:R-:W-:Y:S02]  /*32a0*/  ISETP.GE.AND P0, PT, R0, R31, PT ;  /* 0x0000001f0000720c */ /* 0x000fe40003f06270 */
[----:B------:R-:W-:Y:S02]  /*32b0*/  SHF.R.U32.HI R0, RZ, 0x1f, R3 ;  /* 0x0000001fff007819 */ /* 0x000fe40000011603 */
[----:B---3--:R-:W-:Y:S01]  /*32c0*/  SEL R12, RZ, 0x8, P2 ;  /* 0x00000008ff0c7807 */ /* 0x008fe20001000000 */
[----:B------:R-:W3:Y:S03]  /*32d0*/  LDC R13, c[0x0][0x320] ;  /* 0x0000c800ff0d7b82 */ /* 0x000ee60000000800 */
[----:B------:R-:W-:Y:S02]  /*32e0*/  LOP3.LUT R8, R12, R8, R9, 0xfe, !PT ;  /* 0x000000080c087212 */ /* 0x000fe400078efe09 */
[----:B------:R-:W-:-:S02]  /*32f0*/  SEL R9, RZ, 0x10, P1 ;  /* 0x00000010ff097807 */ /* 0x000fc40000800000 */
[-C--:B-1----:R-:W-:Y:S01]  /*3300*/  ISETP.GE.AND P1, PT, R74, R11.reuse, PT ;  /* 0x0000000b4a00720c */ /* 0x082fe20003f26270 */
[----:B----4-:R1:W-:Y:S01]  /*3310*/  STL.128 [R1+0x1c0], R4 ;  /* 0x0001c00401007387 */ /* 0x0103e20000100c00 */
[----:B------:R-:W-:Y:S01]  /*3320*/  SEL R12, RZ, 0x20, P0 ;  /* 0x00000020ff0c7807 */ /* 0x000fe20000000000 */
[----:B------:R-:W4:Y:S01]  /*3330*/  LDC.64 R14, c[0x0][0x408] ;  /* 0x00010200ff0e7b82 */ /* 0x000f220000000a00 */
[----:B------:R-:W-:Y:S02]  /*3340*/  LEA.HI.SX32 R0, R3, R0, 0x1c ;  /* 0x0000000003007211 */ /* 0x000fe400078fe2ff */
[----:B------:R-:W-:-:S03]  /*3350*/  ISETP.GE.AND P0, PT, R198, R11, PT ;  /* 0x0000000bc600720c */ /* 0x000fc60003f06270 */
[----:B------:R5:W-:Y:S01]  /*3360*/  STL [R1+0x40], R0 ;  /* 0x0000400001007387 */ /* 0x000be20000100800 */
[----:B------:R-:W-:Y:S02]  /*3370*/  SEL R3, RZ, 0x1, P0 ;  /* 0x00000001ff037807 */ /* 0x000fe40000000000 */
[----:B-1----:R-:W-:Y:S02]  /*3380*/  SEL R4, RZ, 0xffffffff, P1 ;  /* 0xffffffffff047807 */ /* 0x002fe40000800000 */
[----:B------:R-:W-:-:S03]  /*3390*/  ISETP.GE.AND P1, PT, R223, R11, PT ;  /* 0x0000000bdf00720c */ /* 0x000fc60003f26270 */
[----:B------:R-:W-:Y:S01]  /*33a0*/  IMAD.SHL.U32 R4, R4, 0x2, RZ ;  /* 0x0000000204047824 */ /* 0x000fe200078e00ff */
[-C--:B------:R-:W-:Y:S02]  /*33b0*/  ISETP.GE.AND P0, PT, R18, R11.reuse, PT ;  /* 0x0000000b1200720c */ /* 0x080fe40003f06270 */
[----:B-----5:R-:W-:Y:S02]  /*33c0*/  SEL R0, RZ, 0xffffffff, P1 ;  /* 0xffffffffff007807 */ /* 0x020fe40000800000 */
[----:B------:R-:W-:Y:S02]  /*33d0*/  LOP3.LUT R8, R12, R8, R9, 0xfe, !PT ;  /* 0x000000080c087212 */ /* 0x000fe400078efe09 */
[----:B------:R-:W-:Y:S01]  /*33e0*/  LOP3.LUT R5, R4, 0x2, R3, 0xe2, !PT ;  /* 0x0000000204057812 */ /* 0x000fe200078ee203 */
[----:B------:R-:W-:Y:S01]  /*33f0*/  IMAD.SHL.U32 R4, R0, 0x2, RZ ;  /* 0x0000000200047824 */ /* 0x000fe200078e00ff */
[----:B------:R-:W-:Y:S02]  /*3400*/  SEL R3, RZ, 0x1, P0 ;  /* 0x00000001ff037807 */ /* 0x000fe40000000000 */
[----:B------:R-:W-:-:S02]  /*3410*/  ISETP.GE.AND P0, PT, R205, R11, PT ;  /* 0x0000000bcd00720c */ /* 0x000fc40003f06270 */
[-C--:B------:R-:W-:Y:S02]  /*3420*/  ISETP.GE.AND P1, PT, R73, R11.reuse, PT ;  /* 0x0000000b4900720c */ /* 0x080fe40003f26270 */
[----:B------:R-:W-:Y:S01]  /*3430*/  ISETP.GE.AND P4, PT, R224, R11, PT ;  /* 0x0000000be000720c */ /* 0x000fe20003f86270 */
[----:B------:R-:W-:Y:S01]  /*3440*/  STL.U8 [R1+0x1d8], R8 ;  /* 0x0001d80801007387 */ /* 0x000fe20000100000 */
[----:B------:R-:W-:Y:S01]  /*3450*/  VIADD R0, R10, 0x5f ;  /* 0x0000005f0a007836 */ /* 0x000fe20000000000 */
[----:B------:R-:W-:Y:S01]  /*3460*/  SEL R6, RZ, 0x4, P0 ;  /* 0x00000004ff067807 */ /* 0x000fe20000000000 */
[----:B------:R-:W-:Y:S01]  /*3470*/  IMAD.MOV.U32 R12, RZ, RZ, R30 ;  /* 0x000000ffff0c7224 */ /* 0x000fe200078e001e */
[----:B------:R-:W-:Y:S01]  /*3480*/  STL.U8 [R1+0x1d9], R8 ;  /* 0x0001d90801007387 */ /* 0x000fe20000100000 */
[----:B------:R-:W-:-:S03]  /*3490*/  LOP3.LUT R7, R4, 0x2, R3, 0xe2, !PT ;  /* 0x0000000204077812 */ /* 0x000fc600078ee203 */
[----:B------:R1:W-:Y:S04]  /*34a0*/  STL.U8 [R1+0x220], R8 ;  /* 0x0002200801007387 */ /* 0x0003e80000100000 */
[----:B------:R-:W-:Y:S04]  /*34b0*/  STL.64 [R1+0x88], R10 ;  /* 0x0000880a01007387 */ /* 0x000fe80000100a00 */
[----:B------:R5:W-:Y:S01]  /*34c0*/  STL.64 [R1+0xa0], R10 ;  /* 0x0000a00a01007387 */ /* 0x000be20000100a00 */
[-C--:B------:R-:W-:Y:S01]  /*34d0*/  ISETP.GE.AND P2, PT, R204, R11.reuse, PT ;  /* 0x0000000bcc00720c */ /* 0x080fe20003f46270 */
[----:B------:R-:W2:Y:S01]  /*34e0*/  LDC R30, c[0x0][0x2fc] ;  /* 0x0000bf00ff1e7b82 */ /* 0x000ea20000000800 */
[----:B-1----:R-:W-:Y:S01]  /*34f0*/  SEL R8, RZ, 0x8, P1 ;  /* 0x00000008ff087807 */ /* 0x002fe20000800000 */
[----:B------:R-:W-:Y:S01]  /*3500*/  IMAD.HI R3, R0, 0x2aaaaaab, RZ ;  /* 0x2aaaaaab00037827 */ /* 0x000fe200078e02ff */
[----:B------:R1:W-:Y:S01]  /*3510*/  STL.64 [R1+0x180], R28 ;  /* 0x0001801c01007387 */ /* 0x0003e20000100a00 */
[----:B------:R-:W-:-:S02]  /*3520*/  ISETP.GE.AND P3, PT, R206, R11, PT ;  /* 0x0000000bce00720c */ /* 0x000fc40003f66270 */
[----:B------:R-:W-:Y:S02]  /*3530*/  LOP3.LUT R5, R8, R5, R6, 0xfe, !PT ;  /* 0x0000000508057212 */ /* 0x000fe400078efe06 */
[----:B-----5:R-:W-:Y:S01]  /*3540*/  SEL R10, RZ, 0x4, P4 ;  /* 0x00000004ff0a7807 */ /* 0x020fe20002000000 */
[----:B---3--:R3:W-:Y:S01]  /*3550*/  STL.64 [R1+0x1b0], R12 ;  /* 0x0001b00c01007387 */ /* 0x0087e20000100a00 */
[----:B------:R-:W-:Y:S02]  /*3560*/  IMAD.SHL.U32 R0, R11, 0x2, RZ ;  /* 0x000000020b007824 */ /* 0x000fe400078e00ff */
[----:B------:R-:W-:Y:S01]  /*3570*/  LOP3.LUT R8, R7, R10, RZ, 0xfc, !PT ;  /* 0x0000000a07087212 */ /* 0x000fe200078efcff */
[----:B-1----:R-:W1:Y:S01]  /*3580*/  LDC.64 R28, c[0x0][0x418] ;  /* 0x00010600ff1c7b82 */ /* 0x002e620000000a00 */
[----:B------:R-:W-:-:S07]  /*3590*/  SHF.R.U32.HI R4, RZ, 0x1f, R3 ;  /* 0x0000001fff047819 */ /* 0x000fce0000011603 */
[----:B------:R-:W5:Y:S08]  /*35a0*/  LDC.64 R10, c[0x0][0x300] ;  /* 0x0000c000ff0a7b82 */ /* 0x000f700000000a00 */
[----:B---3--:R-:W3:Y:S01]  /*35b0*/  LDC.U8 R12, c[0x0][0x410] ;  /* 0x00010400ff0c7b82 */ /* 0x008ee20000000000 */
[----:B------:R-:W-:Y:S02]  /*35c0*/  LEA.HI.SX32 R4, R3, R4, 0x1c ;  /* 0x0000000403047211 */ /* 0x000fe400078fe2ff */
[----:B------:R-:W-:-:S02]  /*35d0*/  SEL R6, RZ, 0x10, P2 ;  /* 0x00000010ff067807 */ /* 0x000fc40001000000 */
[----:B------:R-:W-:Y:S02]  /*35e0*/  SEL R3, RZ, 0x20, P3 ;  /* 0x00000020ff037807 */ /* 0x000fe40001800000 */
[----:B------:R-:W-:Y:S02]  /*35f0*/  LOP3.LUT P0, RZ, R227, 0x4, RZ, 0xc0, !PT ;  /* 0x00000004e3ff7812 */ /* 0x000fe4000780c0ff */
[----:B------:R-:W-:Y:S01]  /*3600*/  LOP3.LUT R6, R3, R5, R6, 0xfe, !PT ;  /* 0x0000000503067212 */ /* 0x000fe200078efe06 */
[----:B------:R-:W-:Y:S01]  /*3610*/  IMAD.MOV.U32 R3, RZ, RZ, 0x20 ;  /* 0x00000020ff037424 */ /* 0x000fe200078e00ff */
[----:B------:R-:W-:-:S04]  /*3620*/  LOP3.LUT R7, R212, 0x18, R18, 0xf8, !PT ;  /* 0x00000018d4077812 */ /* 0x000fc800078ef812 */
[----:B------:R-:W-:Y:S01]  /*3630*/  SEL R3, R3, 0xffffffe0, !P0 ;  /* 0xffffffe003037807 */ /* 0x000fe20004000000 */
[----:B------:R0:W-:Y:S04]  /*3640*/  STL [R1+0x6c], R0 ;  /* 0x00006c0001007387 */ /* 0x0001e80000100800 */
[----:B------:R-:W-:Y:S04]  /*3650*/  STL [R1+0xb8], R4 ;  /* 0x0000b80401007387 */ /* 0x000fe80000100800 */
[----:B------:R-:W-:Y:S01]  /*3660*/  STL [R1+0xd8], R4 ;  /* 0x0000d80401007387 */ /* 0x000fe20000100800 */
[----:B0-----:R-:W-:-:S03]  /*3670*/  LOP3.LUT R0, R7, R214, RZ, 0x3c, !PT ;  /* 0x000000d607007212 */ /* 0x001fc600078e3cff */
[----:B------:R-:W-:Y:S04]  /*3680*/  STL [R1+0xf8], R4 ;  /* 0x0000f80401007387 */ /* 0x000fe80000100800 */
[----:B------:R-:W-:Y:S04]  /*3690*/  STL [R1+0x118], R4 ;  /* 0x0001180401007387 */ /* 0x000fe80000100800 */
[----:B------:R-:W-:Y:S04]  /*36a0*/  STL.U8 [R1+0x81], R8 ;  /* 0x0000810801007387 */ /* 0x000fe80000100000 */
[----:B------:R-:W-:Y:S04]  /*36b0*/  STL.U8 [R1+0x80], R6 ;  /* 0x0000800601007387 */ /* 0x000fe80000100000 */
[----:B-----5:R-:W-:Y:S04]  /*36c0*/  STL.64 [R1+0x48], R10 ;  /* 0x0000480a01007387 */ /* 0x020fe80000100a00 */
[----:B------:R-:W-:Y:S04]  /*36d0*/  STL.64 [R1+0x198], R10 ;  /* 0x0001980a01007387 */ /* 0x000fe80000100a00 */
[----:B----4-:R-:W-:Y:S04]  /*36e0*/  STL.64 [R1+0xa8], R14 ;  /* 0x0000a80e01007387 */ /* 0x010fe80000100a00 */
[----:B-1----:R-:W-:Y:S04]  /*36f0*/  STL.64 [R1+0x168], R28 ;  /* 0x0001681c01007387 */ /* 0x002fe80000100a00 */
[----:B---3--:R-:W-:Y:S04]  /*3700*/  STL.U8 [R1+0x6a], R12 ;  /* 0x00006a0c01007387 */ /* 0x008fe80000100000 */
[----:B------:R-:W-:Y:S04]  /*3710*/  STL [R1+0x178], R32 ;  /* 0x0001782001007387 */ /* 0x000fe80000100800 */
[----:B--2---:R-:W-:Y:S04]  /*3720*/  STL [R1+0x190], R30 ;  /* 0x0001901e01007387 */ /* 0x004fe80000100800 */
[----:B------:R-:W-:Y:S04]  /*3730*/  STL [R1+0x1b8], R30 ;  /* 0x0001b81e01007387 */ /* 0x000fe80000100800 */
[----:B------:R-:W-:Y:S04]  /*3740*/  STL.128 [R1+0x1e0], RZ ;  /* 0x0001e0ff01007387 */ /* 0x000fe80000100c00 */
[----:B------:R-:W-:Y:S04]  /*3750*/  STL.64 [R1+0x1f0], RZ ;  /* 0x0001f0ff01007387 */ /* 0x000fe80000100a00 */
[----:B------:R-:W-:Y:S04]  /*3760*/  STL.64 [R1+0x1f8], RZ ;  /* 0x0001f8ff01007387 */ /* 0x000fe80000100a00 */
[----:B------:R-:W-:Y:S04]  /*3770*/  STL [R1+0x170], R192 ;  /* 0x000170c001007387 */ /* 0x000fe80000100800 */
[----:B------:R-:W-:Y:S01]  /*3780*/  STL [R1+0x210], R3 ;  /* 0x0002100301007387 */ /* 0x000fe20000100800 */
[----:B------:R-:W-:-:S04]  /*3790*/  IMAD R0, R213, 0x200, R0 ;  /* 0x00000200d5007824 */ /* 0x000fc800078e0200 */
[----:B------:R-:W-:-:S05]  /*37a0*/  IMAD.WIDE.U32 R20, R0, 0x2, R20 ;  /* 0x0000000200147825 */ /* 0x000fca00078e0014 */
[----:B------:R0:W-:Y:S02]  /*37b0*/  STL.64 [R1+0x218], R20 ;  /* 0x0002181401007387 */ /* 0x0001e40000100a00 */
[----:B0-----:R-:W-:Y:S01]  /*37c0*/  SHF.R.U32.HI R21, RZ, 0x7, R36 ;  /* 0x00000007ff157819 */ /* 0x001fe20000011624 */
[----:B------:R-:W-:-:S04]  /*37d0*/  IMAD.U32 R20, RZ, RZ, UR22 ;  /* 0x00000016ff147e24 */ /* 0x000fc8000f8e00ff */
[----:B------:R-:W-:Y:S02]  /*37e0*/  VIADD R20, R20, 0x228 ;  /* 0x0000022814147836 */ /* 0x000fe40000000000 */
[----:B------:R-:W-:-:S07]  /*37f0*/  VIADD R21, R21, 0x8 ;  /* 0x0000000815157836 */ /* 0x000fce0000000000 */
.L_x_1589:
[----:B------:R-:W2:Y:S04]  /*3800*/  LDL.64 R12, [R1+0x148] ;  /* 0x00014800010c7983 */ /* 0x000ea80000100a00 */
[----:B-1-3--:R-:W3:Y:S04]  /*3810*/  LDL R4, [R1+0x158] ;  /* 0x0001580001047983 */ /* 0x00aee80000100800 */
[----:B------:R-:W4:Y:S01]  /*3820*/  LDL R8, [R1+0x15c] ;  /* 0x00015c0001087983 */ /* 0x000f220000100800 */
[----:B------:R-:W-:-:S03]  /*3830*/  VIADD R24, R24, 0xffffffff ;  /* 0xffffffff18187836 */ /* 0x000fc60000000000 */
[----:B------:R-:W5:Y:S04]  /*3840*/  LDL R14, [R1+0x160] ;  /* 0x00016000010e7983 */ /* 0x000f680000100800 */
[----:B--2---:R-:W2:Y:S01]  /*3850*/  LD.E R6, desc[UR38][R12.64] ;  /* 0x000000260c067980 */ /* 0x004ea2000c101900 */
[----:B---3--:R-:W-:-:S04]  /*3860*/  SHF.R.S32.HI R5, RZ, 0x1f, R4 ;  /* 0x0000001fff057819 */ /* 0x008fc80000011404 */
[----:B------:R-:W-:-:S04]  /*3870*/  LEA.HI R5, R5, R4, RZ, 0x2 ;  /* 0x0000000405057211 */ /* 0x000fc800078f10ff */
[----:B------:R-:W-:-:S05]  /*3880*/  LOP3.LUT R7, R5, 0x3fffffc, RZ, 0xc0, !PT ;  /* 0x03fffffc05077812 */ /* 0x000fca00078ec0ff */
[----:B------:R-:W-:Y:S01]  /*3890*/  IMAD.IADD R7, R4, 0x1, -R7 ;  /* 0x0000000104077824 */ /* 0x000fe200078e0a07 */
[----:B------:R-:W-:-:S05]  /*38a0*/  SHF.R.S32.HI R4, RZ, 0x2, R5 ;  /* 0x00000002ff047819 */ /* 0x000fca0000011405 */
[----:B------:R-:W-:-:S04]  /*38b0*/  IMAD R7, R7, 0x40, R4 ;  /* 0x0000004007077824 */ /* 0x000fc800078e0204 */
[----:B------:R-:W-:-:S05]  /*38c0*/  IMAD R5, R24, 0x60, R7 ;  /* 0x0000006018057824 */ /* 0x000fca00078e0207 */
[----:B----4-:R-:W-:-:S04]  /*38d0*/  ISETP.GE.AND P0, PT, R5, R8, PT ;  /* 0x000000080500720c */ /* 0x010fc80003f06270 */
[----:B------:R-:W-:-:S13]  /*38e0*/  ISETP.GT.OR P0, PT, R7, 0x5f, P0 ;  /* 0x0000005f0700780c */ /* 0x000fda0000704670 */
[----:B------:R-:W3:Y:S01]  /*38f0*/  @!P0 LDL.64 R10, [R1+0x180] ;  /* 0x00018000010a8983 */ /* 0x000ee20000100a00 */
[----:B--2---:R-:W-:-:S13]  /*3900*/  ISETP.NE.AND P1, PT, R6, 0x1, PT ;  /* 0x000000010600780c */ /* 0x004fda0003f25270 */
[----:B------:R-:W2:Y:S04]  /*3910*/  @P1 LD.E R4, desc[UR38][R12.64+0x4] ;  /* 0x000004260c041980 */ /* 0x000ea8000c101900 */
[----:B------:R-:W4:Y:S01]  /*3920*/  @P1 LD.E R8, desc[UR38][R12.64+0x8] ;  /* 0x000008260c081980 */ /* 0x000f22000c101900 */
[----:B-----5:R-:W-:-:S04]  /*3930*/  IMAD.IADD R7, R5, 0x1, R14 ;  /* 0x0000000105077824 */ /* 0x020fc800078e020e */
[----:B--2---:R-:W-:-:S04]  /*3940*/  @P1 IMAD.HI.U32 R5, R7, R4, RZ ;  /* 0x0000000407051227 */ /* 0x004fc800078e00ff */
[----:B------:R-:W-:Y:S01]  /*3950*/  IMAD.MOV.U32 R4, RZ, RZ, R7 ;  /* 0x000000ffff047224 */ /* 0x000fe200078e0007 */
[----:B----4-:R-:W-:Y:S01]  /*3960*/  @P1 SHF.R.U32.HI R4, RZ, R8, R5 ;  /* 0x00000008ff041219 */ /* 0x010fe20000011605 */
[----:B------:R-:W-:-:S04]  /*3970*/  IMAD.MOV.U32 R8, RZ, RZ, RZ ;  /* 0x000000ffff087224 */ /* 0x000fc800078e00ff */
[----:B---3--:R-:W-:-:S05]  /*3980*/  @!P0 IMAD.WIDE R10, R4, 0x4, R10 ;  /* 0x00000004040a8825 */ /* 0x008fca00078e020a */
[----:B------:R-:W2:Y:S01]  /*3990*/  @!P0 LD.E R8, desc[UR38][R10.64] ;  /* 0x000000260a088980 */ /* 0x000ea2000c101900 */
[----:B------:R-:W-:-:S04]  /*39a0*/  IMAD.MOV R9, RZ, RZ, -R6 ;  /* 0x000000ffff097224 */ /* 0x000fc800078e0a06 */
[----:B------:R-:W-:Y:S01]  /*39b0*/  IMAD R9, R4, R9, R7 ;  /* 0x0000000904097224 */ /* 0x000fe200078e0207 */
[----:B------:R-:W-:Y:S05]  /*39c0*/  YIELD ;  /* 0x0000000000007946 */ /* 0x000fea0003800000 */
[----:B------:R-:W-:Y:S01]  /*39d0*/  BSSY B1, `(.L_x_1579) ;  /* 0x0000005000017945 */ /* 0x000fe20003800000 */
[----:B------:R-:W-:Y:S02]  /*39e0*/  ISETP.GT.AND P0, PT, R24, R27, PT ;  /* 0x0000001b1800720c */ /* 0x000fe40003f04270 */
[----:B------:R-:W-:Y:S01]  /*39f0*/  MOV R77, 0x3a20 ;  /* 0x00003a20004d7802 */ /* 0x000fe20000000f00 */
[----:B0-2---:R0:W-:Y:S10]  /*3a00*/  STL.64 [R1+0x1e0], R8 ;  /* 0x0001e00801007387 */ /* 0x0051f40000100a00 */
[----:B0-----:R-:W-:Y:S05]  /*3a10*/  CALL.REL.NOINC `($_ZN7cutlass13device_kernelIN5flash11enable_sm90INS1_16FlashAttnFwdSm90INS1_25CollectiveMainloopFwdSm90ILi2EN4cute5tupleIJNS5_1CILi1EEES8_S8_EEENS6_IJNS7_ILi128EEENS7_ILi96EEENS7_ILi192EEEEEELi192ENS_10bfloat16_tEfNS_4arch4Sm90ELb0ELb1ELb1ELb1ELb1ELb1ELb0ELb1ELb1ELb1ELb0ELb0EEENS1_21CollectiveEpilogueFwdINS6_IJSA_SC_SB_EEES9_SE_SG_Li256ELb1ELb1ELb0ELb0EEENS1_36VarlenDynamicPersistentTileSchedulerILi128ELi96ELi256ELi128ELb0ELb1ELb1ELb1ELb0ELb1EEEEEEEEEvNT_6ParamsE$_ZZN5flash25CollectiveMainloopFwdSm90ILi2EN4cute5tupleIJNS1_1CILi1EEES4_S4_EEENS2_IJNS3_ILi128EEENS3_ILi96EEENS3_ILi192EEEEEELi192EN7cutlass10bfloat16_tEfNSA_4arch4Sm90ELb0ELb1ELb1ELb1ELb1ELb1ELb0ELb1ELb1ELb1ELb0ELb0EE12store_kv_newINS_16FlashAttnFwdSm90ISE_NS_21CollectiveEpilogueFwdINS2_IJS6_S8_S7_EEES5_SB_SD_Li256ELb1ELb1ELb0ELb0EEENS_36VarlenDynamicPersistentTileSchedulerILi128ELi96ELi256ELi128ELb0ELb1ELb1ELb1ELb0ELb1EEEE13SharedStorageEEEbRKNSE_6ParamsENSA_25PipelineTmaAsyncNoClusterILi2ENSA_16PipelineTmaAsyncILi2EEEEESU_RNSA_13PipelineStateILj2EEEiRT_RKNS_16SeqlenInfoQKNewKILb1ELb1EEENS2_IJiiiiEEEENKUliRKT_E_clISW_EEDaiS17_) ;  /* 0x0000024c00887944 */ /* 0x001fea0003c00000 */
[----:B------:R-:W-:Y:S05]  /*3a20*/  BSYNC B1 ;  /* 0x0000000000017941 */ /* 0x000fea0003800000 */
.L_x_1579:
[----:B------:R0:W5:Y:S01]  /*3a30*/  LDL.64 R28, [R1+0x270] ;  /* 0x00027000011c7983 */ /* 0x0001620000100a00 */
[----:B------:R-:W-:-:S06]  /*3a40*/  UISETP.NE.AND UP0, UPT, UR46, 0x3, UPT ;  /* 0x000000032e00788c */ /* 0x000fcc000bf05270 */
[----:B------:R-:W-:-:S13]  /*3a50*/  PLOP3.LUT P1, PT, PT, PT, UP0, 0x80, 0x0 ;  /* 0x000000000000781c */ /* 0x000fda0003f2f008 */
[----:B0-----:R-:W-:Y:S05]  /*3a60*/  @!P1 BRA `(.L_x_1580) ;  /* 0x0000000000049947 */ /* 0x001fea0003800000 */
[----:B------:R-:W-:Y:S01]  /*3a70*/  BPT.TRAP 0x1 ;  /* 0x000000040000795c */ /* 0x000fe20000300000 */
.L_x_1580:
[----:B-----5:R-:W-:Y:S01]  /*3a80*/  LEA R33, R28, UR41, 0x3 ;  /* 0x000000291c217c11 */ /* 0x020fe2000f8e18ff */
[----:B------:R-:W-:Y:S01]  /*3a90*/  BSSY B0, `(.L_x_1581) ;  /* 0x0000004000007945 */ /* 0x000fe20003800000 */
[----:B------:R-:W-:-:S04]  /*3aa0*/  SHF.L.U32 R4, R29, 0x1f, RZ ;  /* 0x0000001f1d047819 */ /* 0x000fc800000006ff */
[----:B------:R-:W0:Y:S02]  /*3ab0*/  SYNCS.PHASECHK.TRANS64.TRYWAIT P1, [R33+URZ+0x308b0], R4 ;  /* 0x0308b004210075a7 */ /* 0x000e24000802017f */
[----:B0-----:R-:W-:Y:S05]  /*3ac0*/  @!P1 BRA `(.L_x_1582) ;  /* 0x00000204000c9947 */ /* 0x001fea0003800000 */
.L_x_1890:
[----:B------:R-:W-:Y:S05]  /*3ad0*/  BSYNC B0 ;  /* 0x0000000000007941 */ /* 0x000fea0003800000 */
.L_x_1581:
[----:B------:R-:W2:Y:S04]  /*3ae0*/  LDL.64 R30, [R1+0x1e0] ;  /* 0x0001e000011e7983 */ /* 0x000ea80000100a00 */
[----:B0-----:R-:W3:Y:S04]  /*3af0*/  LDL.128 R4, [R1+0x1c0] ;  /* 0x0001c00001047983 */ /* 0x001ee80000100c00 */
[----:B------:R-:W4:Y:S04]  /*3b00*/  LDL.64 R8, [R1+0x1d0] ;  /* 0x0001d00001087983 */ /* 0x000f280000100a00 */
[----:B------:R-:W5:Y:S04]  /*3b10*/  LDL R10, [R1+0x170] ;  /* 0x00017000010a7983 */ /* 0x000f680000100800 */
[----:B------:R-:W5:Y:S01]  /*3b20*/  LDL R11, [R1+0x15c] ;  /* 0x00015c00010b7983 */ /* 0x000f620000100800 */
[----:B------:R-:W-:Y:S01]  /*3b30*/  UMOV UR4, 0xffffffff ;  /* 0xffffffff00047882 */ /* 0x000fe20000000000 */
[----:B--2---:R-:W-:Y:S01]  /*3b40*/  SHF.R.S32.HI R13, RZ, 0x1f, R31 ;  /* 0x0000001fff0d7819 */ /* 0x004fe2000001141f */
[----:B---3--:R-:W-:-:S02]  /*3b50*/  IMAD R5, R5, R31, RZ ;  /* 0x0000001f05057224 */ /* 0x008fc400078e02ff */
[----:B------:R-:W-:-:S04]  /*3b60*/  IMAD.WIDE.U32 R14, R4, R31, RZ ;  /* 0x0000001f040e7225 */ /* 0x000fc800078e00ff */
[----:B------:R-:W-:Y:S01]  /*3b70*/  IMAD R13, R4, R13, R5 ;  /* 0x0000000d040d7224 */ /* 0x000fe200078e0205 */
[----:B------:R-:W-:Y:S01]  /*3b80*/  SHF.R.S32.HI R5, RZ, 0x1f, R30 ;  /* 0x0000001fff057819 */ /* 0x000fe2000001141e */
[----:B------:R-:W-:Y:S02]  /*3b90*/  IMAD R4, R7, R30, RZ ;  /* 0x0000001e07047224 */ /* 0x000fe400078e02ff */
[----:B------:R-:W-:Y:S02]  /*3ba0*/  IMAD.IADD R15, R15, 0x1, R13 ;  /* 0x000000010f0f7824 */ /* 0x000fe400078e020d */
[----:B------:R-:W-:Y:S02]  /*3bb0*/  IMAD R5, R6, R5, R4 ;  /* 0x0000000506057224 */ /* 0x000fe400078e0204 */
[----:B------:R-:W-:-:S04]  /*3bc0*/  IMAD.WIDE.U32 R6, R30, R6, R14 ;  /* 0x000000061e067225 */ /* 0x000fc800078e000e */
[----:B------:R-:W-:Y:S01]  /*3bd0*/  IMAD.IADD R7, R7, 0x1, R5 ;  /* 0x0000000107077824 */ /* 0x000fe200078e0205 */
[----:B----4-:R-:W-:Y:S01]  /*3be0*/  LEA R30, P1, R6, R8, 0x1 ;  /* 0x00000008061e7211 */ /* 0x010fe200078208ff */
[----:B-----5:R-:W-:Y:S01]  /*3bf0*/  IMAD R11, R24, -0x60, R11 ;  /* 0xffffffa0180b7824 */ /* 0x020fe200078e020b */
[----:B------:R-:W-:Y:S02]  /*3c00*/  SHF.R.S32.HI R5, RZ, 0x1f, R10 ;  /* 0x0000001fff057819 */ /* 0x000fe4000001140a */
[----:B------:R-:W-:Y:S02]  /*3c10*/  LEA.HI.X R31, R6, R9, R7, 0x1, P1 ;  /* 0x00000009061f7211 */ /* 0x000fe400008f0c07 */
[----:B------:R-:W-:Y:S02]  /*3c20*/  LEA.HI R6, R5, R10, RZ, 0x2 ;  /* 0x0000000a05067211 */ /* 0x000fe400078f10ff */
[----:B------:R-:W-:Y:S01]  /*3c30*/  VIMNMX R5, R11, 0x60, PT ;  /* 0x000000600b057848 */ /* 0x000fe20003fe0100 */
[----:B------:R0:W-:Y:S01]  /*3c40*/  STL.64 [R1+0x1f0], R30 ;  /* 0x0001f01e01007387 */ /* 0x0001e20000100a00 */
[----:B------:R-:W-:-:S05]  /*3c50*/  SHF.R.S32.HI R4, RZ, 0x2, R6 ;  /* 0x00000002ff047819 */ /* 0x000fca0000011406 */
[----:B------:R-:W-:Y:S01]  /*3c60*/  IMAD.IADD R32, R5, 0x1, -R4 ;  /* 0x0000000105207824 */ /* 0x000fe200078e0a04 */
[----:B------:R-:W-:Y:S01]  /*3c70*/  LOP3.LUT R5, R6, 0x1ffffffc, RZ, 0xc0, !PT ;  /* 0x1ffffffc06057812 */ /* 0x000fe200078ec0ff */
[----:B------:R-:W-:-:S03]  /*3c80*/  IMAD R4, R28, 0x4800, R0 ;  /* 0x000048001c047824 */ /* 0x000fc600078e0200 */
[----:B------:R-:W-:Y:S01]  /*3c90*/  ISETP.GE.AND P1, PT, R32, 0x1, PT ;  /* 0x000000012000780c */ /* 0x000fe20003f26270 */
[----:B------:R-:W-:-:S04]  /*3ca0*/  IMAD.IADD R5, R10, 0x1, -R5 ;  /* 0x000000010a057824 */ /* 0x000fc800078e0a05 */
[----:B------:R-:W-:Y:S01]  /*3cb0*/  IMAD.SHL.U32 R8, R5, 0x8, RZ ;  /* 0x0000000805087824 */ /* 0x000fe200078e00ff */
[----:B0-----:R-:W-:Y:S07]  /*3cc0*/  BRA.DIV UR4, `(.L_x_1583) ;  /* 0x0000020204a07947 */ /* 0x001fee000b800000 */
[----:B------:R0:W1:Y:S04]  /*3cd0*/  SHFL.IDX PT, R5, R31, RZ, 0x1c1f ;  /* 0x001c1fff1f057589 */ /* 0x00006800000e0000 */
[----:B------:R0:W2:Y:S02]  /*3ce0*/  SHFL.IDX PT, R14, R30, RZ, 0x1c1f ;  /* 0x001c1fff1e0e7589 */ /* 0x0000a400000e0000 */
.L_x_1894:
[----:B------:R-:W-:Y:S01]  /*3cf0*/  IMAD.IADD R6, R3, 0x1, R4 ;  /* 0x0000000103067824 */ /* 0x000fe200078e0204 */
[----:B------:R-:W-:Y:S01]  /*3d00*/  BSSY B0, `(.L_x_1584) ;  /* 0x0000038000007945 */ /* 0x000fe20003800000 */
[----:B-1----:R-:W-:Y:S02]  /*3d10*/  IMAD.MOV.U32 R15, RZ, RZ, R5 ;  /* 0x000000ffff0f7224 */ /* 0x002fe400078e0005 */
[--C-:B0-----:R-:W-:Y:S02]  /*3d20*/  IMAD R30, R4, 0x2, R25.reuse ;  /* 0x00000002041e7824 */ /* 0x101fe400078e0219 */
[----:B------:R-:W-:Y:S01]  /*3d30*/  IMAD R31, R6, 0x2, R25 ;  /* 0x00000002061f7824 */ /* 0x000fe200078e0219 */
[----:B------:R-:W-:Y:S06]  /*3d40*/  @!P1 BRA `(.L_x_1585) ;  /* 0x0000000000cc9947 */ /* 0x000fec0003800000 */
[----:B------:R-:W3:Y:S02]  /*3d50*/  LDL.U8 R9, [R1+0x1d9] ;  /* 0x0001d90001097983 */ /* 0x000ee40000100000 */
[----:B---3--:R-:W-:-:S04]  /*3d60*/  LOP3.LUT R4, R9, 0x1, RZ, 0xc0, !PT ;  /* 0x0000000109047812 */ /* 0x008fc800078ec0ff */
[----:B------:R-:W-:-:S13]  /*3d70*/  ISETP.NE.U32.AND P1, PT, R4, 0x1, PT ;  /* 0x000000010400780c */ /* 0x000fda0003f25070 */
[----:B------:R-:W0:Y:S01]  /*3d80*/  @!P1 LDS.128 R4, [R30] ;  /* 0x000000001e049984 */ /* 0x000e220000000c00 */
[----:B--2---:R-:W-:-:S05]  /*3d90*/  @!P1 IMAD.WIDE R10, R8, 0x2, R14 ;  /* 0x00000002080a9825 */ /* 0x004fca00078e020e */
[----:B0-----:R-:W-:Y:S04]  /*3da0*/  @!P1 ST.E.128 desc[UR38][R10.64], R4 ;  /* 0x000000040a009985 */ /* 0x001fe8000c101d26 */
[----:B------:R-:W2:Y:S02]  /*3db0*/  @!P1 LDL.U8 R9, [R1+0x1d9] ;  /* 0x0001d90001099983 */ /* 0x000ea40000100000 */
[----:B--2---:R-:W-:-:S13]  /*3dc0*/  LOP3.LUT P1, RZ, R9, 0x2, RZ, 0xc0, !PT ;  /* 0x0000000209ff7812 */ /* 0x004fda000782c0ff */
[----:B------:R-:W0:Y:S01]  /*3dd0*/  @P1 LDS.128 R4, [R31] ;  /* 0x000000001f041984 */ /* 0x000e220000000c00 */
[----:B------:R-:W-:-:S05]  /*3de0*/  @P1 VIADD R12, R8, 0x20 ;  /* 0x00000020080c1836 */ /* 0x000fca0000000000 */
[----:B------:R-:W-:-:S04]  /*3df0*/  @P1 SHF.R.S32.HI R13, RZ, 0x1f, R12 ;  /* 0x0000001fff0d1819 */ /* 0x000fc8000001140c */
[----:B------:R-:W-:-:S04]  /*3e00*/  @P1 LEA.HI R13, R13, R12, RZ, 0x3 ;  /* 0x0000000c0d0d1211 */ /* 0x000fc800078f18ff */
[----:B------:R-:W-:-:S05]  /*3e10*/  @P1 LOP3.LUT R13, R13, 0xfffffff8, RZ, 0xc0, !PT ;  /* 0xfffffff80d0d1812 */ /* 0x000fca00078ec0ff */
[----:B------:R-:W-:-:S05]  /*3e20*/  @P1 IMAD.WIDE R12, R13, 0x2, R14 ;  /* 0x000000020d0c1825 */ /* 0x000fca00078e020e */
[----:B0-----:R-:W-:Y:S04]  /*3e30*/  @P1 ST.E.128 desc[UR38][R12.64], R4 ;  /* 0x000000040c001985 */ /* 0x001fe8000c101d26 */
[----:B------:R-:W2:Y:S02]  /*3e40*/  @P1 LDL.U8 R9, [R1+0x1d9] ;  /* 0x0001d90001091983 */ /* 0x000ea40000100000 */
[----:B--2---:R-:W-:-:S13]  /*3e50*/  LOP3.LUT P1, RZ, R9, 0x4, RZ, 0xc0, !PT ;  /* 0x0000000409ff7812 */ /* 0x004fda000782c0ff */
[----:B------:R-:W0:Y:S01]  /*3e60*/  @P1 LDS.128 R4, [R30+0x3000] ;  /* 0x003000001e041984 */ /* 0x000e220000000c00 */
        /* <DEDUP_REMOVED lines=32> */
[----:B0-----:R0:W-:Y:S02]  /*4070*/  @P1 ST.E.128 desc[UR38][R12.64], R4 ;  /* 0x000000040c001985 */ /* 0x0011e4000c101d26 */
.L_x_1585:
[----:B------:R-:W-:Y:S05]  /*4080*/  BSYNC B0 ;  /* 0x0000000000007941 */ /* 0x000fea0003800000 */
.L_x_1584:
[----:B0-----:R0:W5:Y:S01]  /*4090*/  LDL.64 R4, [R1+0x1f0] ;  /* 0x0001f00001047983 */ /* 0x0011620000100a00 */
[----:B------:R-:W-:Y:S01]  /*40a0*/  UMOV UR4, 0xffffffff ;  /* 0xffffffff00047882 */ /* 0x000fe20000000000 */
[----:B------:R-:W-:Y:S02]  /*40b0*/  ISETP.GE.AND P1, PT, R32, 0x41, PT ;  /* 0x000000412000780c */ /* 0x000fe40003f26270 */
[----:B------:R-:W-:Y:S11]  /*40c0*/  BRA.DIV UR4, `(.L_x_1586) ;  /* 0x000001fe04e87947 */ /* 0x000ff6000b800000 */
[----:B-----5:R-:W1:Y:S04]  /*40d0*/  SHFL.IDX PT, R5, R5, 0x1, 0x1c1f ;  /* 0x003c1f0005057f89 */ /* 0x020e6800000e0000 */
[----:B--2---:R2:W3:Y:S02]  /*40e0*/  SHFL.IDX PT, R14, R4, 0x1, 0x1c1f ;  /* 0x003c1f00040e7f89 */ /* 0x0044e400000e0000 */
.L_x_1898:
[----:B------:R-:W-:Y:S01]  /*40f0*/  BSSY B0, `(.L_x_1587) ;  /* 0x0000036000007945 */ /* 0x000fe20003800000 */
[----:B-1----:R-:W-:-:S03]  /*4100*/  IMAD.MOV.U32 R15, RZ, RZ, R5 ;  /* 0x000000ffff0f7224 */ /* 0x002fc600078e0005 */
[----:B------:R-:W-:Y:S05]  /*4110*/  @!P1 BRA `(.L_x_1588) ;  /* 0x0000000000cc9947 */ /* 0x000fea0003800000 */
[----:B------:R-:W2:Y:S02]  /*4120*/  LDL.U8 R9, [R1+0x1d9] ;  /* 0x0001d90001097983 */ /* 0x000ea40000100000 */
[----:B--2---:R-:W-:-:S04]  /*4130*/  LOP3.LUT R4, R9, 0x1, RZ, 0xc0, !PT ;  /* 0x0000000109047812 */ /* 0x004fc800078ec0ff */
[----:B------:R-:W-:-:S13]  /*4140*/  ISETP.NE.U32.AND P1, PT, R4, 0x1, PT ;  /* 0x000000010400780c */ /* 0x000fda0003f25070 */
[----:B------:R-:W1:Y:S01]  /*4150*/  @!P1 LDS.128 R4, [R30+0x2000] ;  /* 0x002000001e049984 */ /* 0x000e620000000c00 */
[----:B---3--:R-:W-:-:S05]  /*4160*/  @!P1 IMAD.WIDE R10, R8, 0x2, R14 ;  /* 0x00000002080a9825 */ /* 0x008fca00078e020e */
[----:B-1----:R-:W-:Y:S04]  /*4170*/  @!P1 ST.E.128 desc[UR38][R10.64], R4 ;  /* 0x000000040a009985 */ /* 0x002fe8000c101d26 */
[----:B------:R-:W2:Y:S02]  /*4180*/  @!P1 LDL.U8 R9, [R1+0x1d9] ;  /* 0x0001d90001099983 */ /* 0x000ea40000100000 */
[----:B--2---:R-:W-:-:S13]  /*4190*/  LOP3.LUT P1, RZ, R9, 0x2, RZ, 0xc0, !PT ;  /* 0x0000000209ff7812 */ /* 0x004fda000782c0ff */
[----:B------:R-:W1:Y:S01]  /*41a0*/  @P1 LDS.128 R4, [R31+0x2000] ;  /* 0x002000001f041984 */ /* 0x000e620000000c00 */
[----:B------:R-:W-:-:S05]  /*41b0*/  @P1 VIADD R12, R8, 0x20 ;  /* 0x00000020080c1836 */ /* 0x000fca0000000000 */
[----:B------:R-:W-:-:S04]  /*41c0*/  @P1 SHF.R.S32.HI R13, RZ, 0x1f, R12 ;  /* 0x0000001fff0d1819 */ /* 0x000fc8000001140c */
[----:B------:R-:W-:-:S04]  /*41d0*/  @P1 LEA.HI R13, R13, R12, RZ, 0x3 ;  /* 0x0000000c0d0d1211 */ /* 0x000fc800078f18ff */
[----:B------:R-:W-:-:S05]  /*41e0*/  @P1 LOP3.LUT R13, R13, 0xfffffff8, RZ, 0xc0, !PT ;  /* 0xfffffff80d0d1812 */ /* 0x000fca00078ec0ff */
[----:B------:R-:W-:-:S05]  /*41f0*/  @P1 IMAD.WIDE R12, R13, 0x2, R14 ;  /* 0x000000020d0c1825 */ /* 0x000fca00078e020e */
[----:B-1----:R-:W-:Y:S04]  /*4200*/  @P1 ST.E.128 desc[UR38][R12.64], R4 ;  /* 0x000000040c001985 */ /* 0x002fe8000c101d26 */
[----:B------:R-:W2:Y:S02]  /*4210*/  @P1 LDL.U8 R9, [R1+0x1d9] ;  /* 0x0001d90001091983 */ /* 0x000ea40000100000 */
        /* <DEDUP_REMOVED lines=34> */
[----:B-1----:R1:W-:Y:S02]  /*4440*/  @P1 ST.E.128 desc[UR38][R8.64], R4 ;  /* 0x0000000408001985 */ /* 0x0023e4000c101d26 */
.L_x_1588:
[----:B------:R-:W-:Y:S05]  /*4450*/  BSYNC B0 ;  /* 0x0000000000007941 */ /* 0x000fea0003800000 */
.L_x_1587:
[----:B-12---:R-:W1:Y:S01]  /*4460*/  S2R R4, SR_TID.X ;  /* 0x0000000000047919 */ /* 0x006e620000002100 */
[----:B------:R-:W-:Y:S01]  /*4470*/  @!PT LDS RZ, [RZ] ;  /* 0x00000000fffff984 */ /* 0x000fe20000000800 */
[----:B------:R-:W-:Y:S01]  /*4480*/  @!PT LDS RZ, [RZ] ;  /* 0x00000000fffff984 */ /* 0x000fe20000000800 */
[----:B------:R-:W-:Y:S01]  /*4490*/  @!PT LDS RZ, [RZ] ;  /* 0x00000000fffff984 */ /* 0x000fe20000000800 */
[----:B------:R-:W-:Y:S01]  /*44a0*/  @!PT LDS RZ, [RZ] ;  /* 0x00000000fffff984 */ /* 0x000fe20000000800 */
[----:B------:R2:W-:Y:S06]  /*44b0*/  MEMBAR.ALL.CTA ;  /* 0x0000000000007992 */ /* 0x0005ec0000008000 */
[----:B--2---:R-:W2:Y:S01]  /*44c0*/  FENCE.VIEW.ASYNC.S ;  /* 0x00000000000073c6 */ /* 0x004ea20000000000 */
[----:B------:R-:W-:Y:S05]  /*44d0*/  WARPSYNC.ALL ;  /* 0x0000000000007948 */ /* 0x000fea0003800000 */
[----:B-1----:R-:W-:-:S04]  /*44e0*/  LOP3.LUT R4, R4, 0x7f, RZ, 0xc0, !PT ;  /* 0x0000007f04047812 */ /* 0x002fc800078ec0ff */
[----:B------:R-:W-:Y:S01]  /*44f0*/  ISETP.NE.AND P1, PT, R4, RZ, PT ;  /* 0x000000ff0400720c */ /* 0x000fe20003f25270 */
[----:B--2---:R1:W-:-:S12]  /*4500*/  BAR.SYNC.DEFER_BLOCKING R21, 0x80 ;  /* 0x000200150000751d */ /* 0x0043d80000010000 */
[----:B------:R-:W-:-:S05]  /*4510*/  @!P1 VIADD R33, R33, 0x308c0 ;  /* 0x000308c021219836 */ /* 0x000fca0000000000 */
[----:B------:R-:W-:-:S04]  /*4520*/  @!P1 PRMT R33, RZ, 0x654, R33 ;  /* 0x00000654ff219816 */ /* 0x000fc80000000021 */
[----:B------:R1:W-:Y:S01]  /*4530*/  @!P1 SYNCS.ARRIVE.TRANS64.RED.A1T0 RZ, [R33+URZ], RZ ;  /* 0x000000ff21ff99a7 */ /* 0x0003e2000810043f */
[----:B------:R-:W2:Y:S01]  /*4540*/  LDL R4, [R1+0x278] ;  /* 0x0002780001047983 */ /* 0x000ea20000100800 */
[----:B------:R-:W-:Y:S02]  /*4550*/  VIADD R28, R28, 0x1 ;  /* 0x000000011c1c7836 */ /* 0x000fe40000000000 */
[----:B------:R-:W-:-:S03]  /*4560*/  IMAD.MOV.U32 R6, RZ, RZ, RZ ;  /* 0x000000ffff067224 */ /* 0x000fc600078e00ff */
[----:B------:R-:W-:Y:S01]  /*4570*/  ISETP.NE.AND P1, PT, R28, 0x2, PT ;  /* 0x000000021c00780c */ /* 0x000fe20003f25270 */
[----:B------:R1:W-:-:S12]  /*4580*/  STL [R1+0x270], R28 ;  /* 0x0002701c01007387 */ /* 0x0003d80000100800 */
[----:B------:R-:W-:-:S05]  /*4590*/  @!P1 LOP3.LUT R7, R29, 0x1, RZ, 0x3c, !PT ;  /* 0x000000011d079812 */ /* 0x000fca00078e3cff */
[----:B------:R1:W-:Y:S01]  /*45a0*/  @!P1 STL.64 [R1+0x270], R6 ;  /* 0x0002700601009387 */ /* 0x0003e20000100a00 */
[----:B------:R-:W-:Y:S01]  /*45b0*/  PLOP3.LUT P1, PT, PT, PT, PT, 0x8, 0x0 ;  /* 0x000000000000781c */ /* 0x000fe20003f2e170 */
[----:B--2---:R-:W-:-:S05]  /*45c0*/  VIADD R4, R4, 0x1 ;  /* 0x0000000104047836 */ /* 0x004fca0000000000 */
[----:B------:R1:W-:Y:S01]  /*45d0*/  STL [R1+0x278], R4 ;  /* 0x0002780401007387 */ /* 0x0003e20000100800 */
[----:B------:R-:W-:Y:S06]  /*45e0*/  @P0 BRA `(.L_x_1589) ;  /* 0xfffffff000840947 */ /* 0x000fec000383ffff */
.L_x_1576:
[----:B------:R-:W2:Y:S01]  /*45f0*/  LDC R0, c[0x0][0x448] ;  /* 0x00011200ff007b82 */ /* 0x000ea20000000800 */
[----:B------:R-:W-:-:S06]  /*4600*/  UIADD3 UR4, UR60, 0x7f, URZ ;  /* 0x0000007f3c047890 */ /* 0x000fcc000fffe03f */
[----:B------:R-:W-:Y:S01]  /*4610*/  IMAD.U32 R3, RZ, RZ, UR4 ;  /* 0x00000004ff037e24 */ /* 0x000fe2000f8e00ff */
[----:B-1----:R-:W1:Y:S01]  /*4620*/  LDC.64 R6, c[0x0][0x9e0] ;  /* 0x00027800ff067b82 */ /* 0x002e620000000a00 */
[----:B--2---:R-:W-:Y:S02]  /*4630*/  ISETP.NE.AND P2, PT, R0, 0x1, PT ;  /* 0x000000010000780c */ /* 0x004fe40003f45270 */
[----:B-1----:R-:W-:-:S11]  /*4640*/  ISETP.GE.AND P3, PT, R7, 0x1, PT ;  /* 0x000000010700780c */ /* 0x002fd60003f66270 */
[----:B------:R-:W1:Y:S08]  /*4650*/  @P2 LDC R0, c[0x0][0x44c] ;  /* 0x00011300ff002b82 */ /* 0x000e700000000800 */
[----:B------:R-:W2:Y:S01]  /*4660*/  @P2 LDC R5, c[0x0][0x450] ;  /* 0x00011400ff052b82 */ /* 0x000ea20000000800 */
[----:B-1----:R-:W-:-:S05]  /*4670*/  @P2 IMAD.HI.U32 R0, R0, UR4, RZ ;  /* 0x0000000400002c27 */ /* 0x002fca000f8e00ff */
[----:B--2---:R-:W-:-:S05]  /*4680*/  @P2 SHF.R.U32.HI R3, RZ, R5, R0 ;  /* 0x00000005ff032219 */ /* 0x004fca0000011600 */
[----:B------:R-:W-:Y:S01]  /*4690*/  IMAD.IADD R3, R2, 0x1, R3 ;  /* 0x0000000102037824 */ /* 0x000fe200078e0203 */
[----:B------:R-:W-:Y:S06]  /*46a0*/  @P1 BRA `(.L_x_1590) ;  /* 0x0000000000081947 */ /* 0x000fec0003800000 */
[----:B------:R-:W1:Y:S02]  /*46b0*/  FENCE.VIEW.ASYNC.G ;  /* 0x00000000000073c6 */ /* 0x000e640000000100 */
[----:B-1----:R-:W-:Y:S06]  /*46c0*/  BAR.ARV 0xc, 0x180 ;  /* 0x0306000000007b1d */ /* 0x002fec0000002000 */
.L_x_1590:
[----:B------:R-:W-:Y:S01]  /*46d0*/  IMAD.IADD R0, R3, 0x1, R6 ;  /* 0x0000000103007824 */ /* 0x000fe200078e0206 */
[----:B------:R-:W-:Y:S06]  /*46e0*/  @!P3 BRA `(.L_x_1591) ;  /* 0x000000000040b947 */ /* 0x000fec0003800000 */
[C---:B------:R-:W-:Y:S01]  /*46f0*/  ISETP.GT.AND P0, PT, R3.reuse, RZ, PT ;  /* 0x000000ff0300720c */ /* 0x040fe20003f04270 */
[----:B------:R-:W-:-:S12]  /*4700*/  VIADD R2, R3, 0xffffffff ;  /* 0xffffffff03027836 */ /* 0x000fd80000000000 */
[----:B------:R-:W-:Y:S05]  /*4710*/  @P0 BRA `(.L_x_1592) ;  /* 0x00000000001c0947 */ /* 0x000fea0003800000 */
[----:B------:R-:W-:Y:S01]  /*4720*/  ISETP.NE.AND P0, PT, R7, 0x1, PT ;  /* 0x000000010700780c */ /* 0x000fe20003f05270 */
[----:B------:R-:W-:-:S12]  /*4730*/  IMAD.MOV R3, RZ, RZ, -R3 ;  /* 0x000000ffff037224 */ /* 0x000fd800078e0a03 */
[----:B------:R-:W1:Y:S02]  /*4740*/  @P0 LDC.64 R4, c[0x0][0x9e8] ;  /* 0x00027a00ff040b82 */ /* 0x000e640000000a00 */
[----:B-1----:R-:W-:-:S05]  /*4750*/  @P0 IMAD.HI.U32 R2, R3, R4, RZ ;  /* 0x0000000403020227 */ /* 0x002fca00078e00ff */
[----:B------:R-:W-:-:S04]  /*4760*/  @P0 SHF.R.U32.HI R3, RZ, R5, R2 ;  /* 0x00000005ff030219 */ /* 0x000fc80000011602 */
[----:B------:R-:W-:Y:S01]  /*4770*/  LOP3.LUT R2, RZ, R3, RZ, 0x33, !PT ;  /* 0x00000003ff027212 */ /* 0x000fe200078e33ff */
[----:B------:R-:W-:Y:S06]  /*4780*/  BRA `(.L_x_1593) ;  /* 0x0000000000107947 */ /* 0x000fec0003800000 */
.L_x_1592:
[----:B------:R-:W-:-:S13]  /*4790*/  ISETP.NE.AND P0, PT, R7, 0x1, PT ;  /* 0x000000010700780c */ /* 0x000fda0003f05270 */
[----:B------:R-:W1:Y:S02]  /*47a0*/  @P0 LDC.64 R4, c[0x0][0x9e8] ;  /* 0x00027a00ff040b82 */ /* 0x000e640000000a00 */
[----:B-1----:R-:W-:-:S05]  /*47b0*/  @P0 IMAD.HI.U32 R4, R2, R4, RZ ;  /* 0x0000000402040227 */ /* 0x002fca00078e00ff */
[----:B------:R-:W-:-:S07]  /*47c0*/  @P0 SHF.R.U32.HI R2, RZ, R5, R4 ;  /* 0x00000005ff020219 */ /* 0x000fce0000011604 */
.L_x_1593:
[----:B------:R-:W-:-:S05]  /*47d0*/  IMAD R3, R2, R7, R7 ;  /* 0x0000000702037224 */ /* 0x000fca00078e0207 */
[----:B------:R-:W-:-:S07]  /*47e0*/  VIMNMX R0, R0, R3, PT ;  /* 0x0000000300007248 */ /* 0x000fce0003fe0100 */
.L_x_1591:
[----:B------:R-:W1:Y:S01]  /*47f0*/  @P2 LDC R2, c[0x0][0x44c] ;  /* 0x00011300ff022b82 */ /* 0x000e620000000800 */
[----:B------:R-:W-:Y:S01]  /*4800*/  IMAD.U32 R3, RZ, RZ, UR60 ;  /* 0x0000003cff037e24 */ /* 0x000fe2000f8e00ff */
[----:B------:R-:W-:Y:S01]  /*4810*/  ULDC UR4, c[0x0][0x9dc] ;  /* 0x0002770000047ab9 */ /* 0x000fe20000000800 */
[----:B------:R-:W-:-:S04]  /*4820*/  VIADD R0, R0, 0x5f ;  /* 0x0000005f00007836 */ /* 0x000fc80000000000 */
[----:B------:R-:W-:Y:S01]  /*4830*/  IMAD.HI R0, R0, 0x2aaaaaab, RZ ;  /* 0x2aaaaaab00007827 */ /* 0x000fe200078e02ff */
[----:B------:R-:W2:Y:S03]  /*4840*/  @P2 LDC R5, c[0x0][0x450] ;  /* 0x00011400ff052b82 */ /* 0x000ea60000000800 */
[----:B-1----:R-:W-:-:S05]  /*4850*/  @P2 IMAD.HI.U32 R2, R2, UR60, RZ ;  /* 0x0000003c02022c27 */ /* 0x002fca000f8e00ff */
[----:B--2---:R-:W-:-:S05]  /*4860*/  @P2 SHF.R.U32.HI R3, RZ, R5, R2 ;  /* 0x00000005ff032219 */ /* 0x004fca0000011602 */
[----:B------:R-:W-:Y:S01]  /*4870*/  IMAD.IADD R4, R72, 0x1, R3 ;  /* 0x0000000148047824 */ /* 0x000fe200078e0203 */
[----:B------:R-:W-:-:S03]  /*4880*/  SHF.R.U32.HI R3, RZ, 0x1f, R0 ;  /* 0x0000001fff037819 */ /* 0x000fc60000011600 */
[----:B------:R-:W-:Y:S01]  /*4890*/  VIADD R2, R4, -UR4 ;  /* 0x8000000404027c36 */ /* 0x000fe20008000000 */
[----:B------:R-:W-:-:S04]  /*48a0*/  LEA.HI.SX32 R3, R0, R3, 0x1c ;  /* 0x0000000300037211 */ /* 0x000fc800078fe2ff */
[----:B------:R-:W-:Y:S02]  /*48b0*/  R2UR UR4, R2 ;  /* 0x00000000020472ca */ /* 0x000fe400000e0000 */
[----:B------:R-:W-:Y:S01]  /*48c0*/  VIMNMX R2, R26, R3, PT ;  /* 0x000000031a027248 */ /* 0x000fe20003fe0100 */
[----:B------:R-:W-:-:S12]  /*48d0*/  @!P3 BRA `(.L_x_1594) ;  /* 0x000000000044b947 */ /* 0x000fd80003800000 */
[----:B------:R-:W-:-:S13]  /*48e0*/  ISETP.GT.AND P0, PT, R4, -0x1, PT ;  /* 0xffffffff0400780c */ /* 0x000fda0003f04270 */
        /* <DEDUP_REMOVED lines=8> */
.L_x_1595:
[----:B------:R-:W-:-:S13]  /*4970*/  ISETP.NE.AND P0, PT, R7, 0x1, PT ;  /* 0x000000010700780c */ /* 0x000fda0003f05270 */
[----:B------:R-:W1:Y:S02]  /*4980*/  @P0 LDC.64 R8, c[0x0][0x9e8] ;  /* 0x00027a00ff080b82 */ /* 0x000e640000000a00 */
[----:B-1----:R-:W-:-:S05]  /*4990*/  @P0 IMAD.HI.U32 R0, R4, R8, RZ ;  /* 0x0000000804000227 */ /* 0x002fca00078e00ff */
[----:B------:R-:W-:-:S07]  /*49a0*/  @P0 SHF.R.U32.HI R4, RZ, R9, R0 ;  /* 0x00000009ff040219 */ /* 0x000fce0000011600 */
.L_x_1596:
[----:B------:R-:W-:-:S05]  /*49b0*/  IMAD R4, R4, R7, RZ ;  /* 0x0000000704047224 */ /* 0x000fca00078e02ff */
[----:B------:R-:W-:-:S13]  /*49c0*/  R2UR UR5, R4 ;  /* 0x00000000040572ca */ /* 0x000fda00000e0000 */
[----:B------:R-:W-:-:S04]  /*49d0*/  UISETP.LT.AND UP0, UPT, UR4, UR5, UPT ;  /* 0x000000050400728c */ /* 0x000fc8000bf01270 */
[----:B------:R-:W-:-:S12]  /*49e0*/  USEL UR4, UR4, UR5, !UP0 ;  /* 0x0000000504047287 */ /* 0x000fd8000c000000 */
.L_x_1594:
        /* <DEDUP_REMOVED lines=9> */
[----:B------:R-:W-:Y:S01]  /*4a80*/  CS2R R112, SRZ ;  /* 0x0000000000707805 */ /* 0x000fe2000001ff00 */
[----:B------:R-:W-:Y:S01]  /*4a90*/  IMAD.MOV.U32 R111, RZ, RZ, RZ ;  /* 0x000000ffff6f7224 */ /* 0x000fe200078e00ff */
[----:B------:R-:W-:Y:S01]  /*4aa0*/  CS2R R106, SRZ ;  /* 0x00000000006a7805 */ /* 0x000fe2000001ff00 */
[----:B------:R-:W-:Y:S01]  /*4ab0*/  UISETP.LT.AND UP0, UPT, URZ, UR4, UPT ;  /* 0x000000043f00728c */ /* 0x000fe2000bf01270 */
[----:B------:R-:W-:-:S02]  /*4ac0*/  CS2R R108, SRZ ;  /* 0x00000000006c7805 */ /* 0x000fc4000001ff00 */
[----:B------:R-:W-:Y:S02]  /*4ad0*/  CS2R R94, SRZ ;  /* 0x00000000005e7805 */ /* 0x000fe4000001ff00 */
[----:B------:R-:W-:Y:S01]  /*4ae0*/  CS2R R104, SRZ ;  /* 0x0000000000687805 */ /* 0x000fe2000001ff00 */
[----:B------:R-:W-:Y:S01]  /*4af0*/  USEL UR61, URZ, UR4, !UP0 ;  /* 0x000000043f3d7287 */ /* 0x000fe2000c000000 */
[----:B------:R-:W-:Y:S01]  /*4b00*/  IMAD.MOV.U32 R103, RZ, RZ, RZ ;  /* 0x000000ffff677224 */ /* 0x000fe200078e00ff */
[----:B------:R-:W-:Y:S02]  /*4b10*/  CS2R R98, SRZ ;  /* 0x0000000000627805 */ /* 0x000fe4000001ff00 */
[----:B------:R-:W-:Y:S02]  /*4b20*/  CS2R R100, SRZ ;  /* 0x0000000000647805 */ /* 0x000fe4000001ff00 */
[----:B------:R-:W-:Y:S02]  /*4b30*/  CS2R R86, SRZ ;  /* 0x0000000000567805 */ /* 0x000fe4000001ff00 */
[----:B------:R-:W-:-:S02]  /*4b40*/  CS2R R96, SRZ ;  /* 0x0000000000607805 */ /* 0x000fc4000001ff00 */
[----:B------:R-:W-:Y:S02]  /*4b50*/  ISETP.GT.AND P1, PT, R2, UR61, PT ;  /* 0x0000003d02007c0c */ /* 0x000fe4000bf24270 */
        /* <DEDUP_REMOVED lines=32> */
[----:B------:R-:W-:Y:S01]  /*4d60*/  CS2R R134, SRZ ;  /* 0x0000000000867805 */ /* 0x000fe2000001ff00 */
[----:B---3--:R-:W-:Y:S01]  /*4d70*/  IMAD.MOV.U32 R14, RZ, RZ, RZ ;  /* 0x000000ffff0e7224 */ /* 0x008fe200078e00ff */
[----:B------:R-:W-:Y:S01]  /*4d80*/  CS2R R24, SRZ ;  /* 0x0000000000187805 */ /* 0x000fe2000001ff00 */
[----:B------:R-:W-:Y:S01]  /*4d90*/  IMAD.MOV.U32 R3, RZ, RZ, RZ ;  /* 0x000000ffff037224 */ /* 0x000fe200078e00ff */
[----:B------:R-:W-:Y:S06]  /*4da0*/  @!P1 BRA `(.L_x_1597) ;  /* 0x0000015000649947 */ /* 0x000fec0003800000 */
[----:B------:R-:W2:Y:S04]  /*4db0*/  LDL R12, [R1+0x2a0] ;  /* 0x0002a000010c7983 */ /* 0x000ea80000100800 */
[----:B------:R-:W3:Y:S04]  /*4dc0*/  LDL R13, [R1+0x294] ;  /* 0x00029400010d7983 */ /* 0x000ee80000100800 */
[----:B--2---:R-:W1:Y:S01]  /*4dd0*/  SHFL.IDX PT, R0, R12, RZ, 0x1f ;  /* 0x00001fff0c007589 */ /* 0x004e6200000e0000 */
[----:B---3--:R-:W-:Y:S02]  /*4de0*/  R2UR UR6, R13 ;  /* 0x000000000d0672ca */ /* 0x008fe400000e0000 */
[----:B-1----:R-:W-:-:S11]  /*4df0*/  R2UR UR4, R0 ;  /* 0x00000000000472ca */ /* 0x002fd600000e0000 */
[----:B------:R-:W-:Y:S02]  /*4e00*/  ULOP3.LUT UP0, URZ, UR6, 0x1bf, URZ, 0xc0, !UPT ;  /* 0x000001bf063f7892 */ /* 0x000fe4000f80c03f */
[----:B------:R-:W-:-:S04]  /*4e10*/  ULEA.HI UR5, UR4, UR4, URZ, 0x1 ;  /* 0x0000000404057291 */ /* 0x000fc8000f8f083f */
[----:B------:R-:W-:Y:S01]  /*4e20*/  ULOP3.LUT UR5, UR5, 0x1e, URZ, 0xc0, !UPT ;  /* 0x0000001e05057892 */ /* 0x000fe2000f8ec03f */
[----:B------:R-:W-:-:S03]  /*4e30*/  PLOP3.LUT P0, PT, PT, PT, UP0, 0x80, 0x0 ;  /* 0x000000000000781c */ /* 0x000fc60003f0f008 */
        /* <DEDUP_REMOVED lines=9> */
[----:B------:R1:W2:Y:S01]  /*4ed0*/  LDC.64 R14, c[0x4][R0] ;  /* 0x01000000000e7b82 */ /* 0x0002a20000000a00 */
        /* <DEDUP_REMOVED lines=11> */
.L_x_1598:
[----:B------:R-:W-:Y:S02]  /*4f90*/  ULDC UR4, c[0x0][0x3f4] ;  /* 0x0000fd0000047ab9 */ /* 0x000fe40000000800 */
[----:B------:R-:W-:-:S13]  /*4fa0*/  ISETP.LT.AND P0, PT, RZ, UR4, PT ;  /* 0x00000004ff007c0c */ /* 0x000fda000bf01270 */
[----:B------:R-:W-:Y:S05]  /*4fb0*/  @P0 BRA `(.L_x_1599) ;  /* 0x0000000000440947 */ /* 0x000fea0003800000 */
[----:B------:R-:W-:Y:S01]  /*4fc0*/  R2UR UR5, R216 ;  /* 0x00000000d80572ca */ /* 0x000fe200000e0000 */
[----:B------:R-:W-:-:S12]  /*4fd0*/  IMAD.U32 R3, RZ, RZ, UR41 ;  /* 0x00000029ff037e24 */ /* 0x000fd8000f8e00ff */
[----:B------:R-:W-:-:S04]  /*4fe0*/  ULEA.HI UR4, UR5, UR5, URZ, 0x1 ;  /* 0x0000000505047291 */ /* 0x000fc8000f8f083f */
[----:B------:R-:W-:-:S04]  /*4ff0*/  ULOP3.LUT UR4, UR4, 0xfffffffe, URZ, 0xc0, !UPT ;  /* 0xfffffffe04047892 */ /* 0x000fc8000f8ec03f */
[----:B------:R-:W-:-:S06]  /*5000*/  UIADD3 UR4, UR5, -UR4, URZ ;  /* 0x8000000405047290 */ /* 0x000fcc000fffe03f */
[----:B------:R-:W-:-:S05]  /*5010*/  IMAD.U32 R0, RZ, RZ, UR4 ;  /* 0x00000004ff007e24 */ /* 0x000fca000f8e00ff */
[----:B------:R-:W-:-:S04]  /*5020*/  SHF.L.U32 R0, R0, 0x1f, RZ ;  /* 0x0000001f00007819 */ /* 0x000fc800000006ff */
[----:B------:R1:W2:Y:S03]  /*5030*/  SYNCS.PHASECHK.TRANS64.TRYWAIT P0, [R3+URZ+0x30800], R0 ;  /* 0x03080000030075a7 */ /* 0x0002a6000800017f */
[----:B--2---:R-:W-:Y:S05]  /*5040*/  @!P0 NANOSLEEP.SYNCS 0x989680 ;  /* 0x009896800000895d */ /* 0x004fea0003900000 */
[----:B------:R-:W2:Y:S02]  /*5050*/  @!P0 SYNCS.PHASECHK.TRANS64 P0, [R3+URZ+0x30800], R0 ;  /* 0x03080000030085a7 */ /* 0x000ea4000800007f */
[----:B--2---:R-:W-:Y:S05]  /*5060*/  @P0 BRA `(.L_x_1600) ;  /* 0x0000007400700947 */ /* 0x004fea0003800000 */
.L_x_1601:
[----:B-1----:R-:W-:-:S04]  /*5070*/  IMAD.U32 R3, RZ, RZ, UR41 ;  /* 0x00000029ff037e24 */ /* 0x002fc8000f8e00ff */
[----:B------:R1:W2:Y:S03]  /*5080*/  SYNCS.PHASECHK.TRANS64.TRYWAIT P0, [R3+URZ+0x30800], R0 ;  /* 0x03080000030075a7 */ /* 0x0002a6000800017f */
[----:B--2---:R-:W-:Y:S05]  /*5090*/  @!P0 NANOSLEEP.SYNCS 0x989680 ;  /* 0x009896800000895d */ /* 0x004fea0003900000 */
[----:B------:R-:W2:Y:S02]  /*50a0*/  @!P0 SYNCS.PHASECHK.TRANS64 P0, [R3+URZ+0x30800], R0 ;  /* 0x03080000030085a7 */ /* 0x000ea4000800007f */
[----:B--2---:R-:W-:Y:S05]  /*50b0*/  @!P0 BRA `(.L_x_1601) ;  /* 0xfffffffc00ec8947 */ /* 0x004fea000383ffff */
[----:B------:R-:W-:Y:S05]  /*50c0*/  BRA `(.L_x_1600) ;  /* 0x0000007400587947 */ /* 0x000fea0003800000 */
.L_x_1599:
[----:B------:R-:W2:Y:S01]  /*50d0*/  LDL R0, [R1+0x294] ;  /* 0x0002940001007983 */ /* 0x000ea20000100800 */
[----:B------:R-:W-:Y:S01]  /*50e0*/  USHF.R.S32.HI UR4, URZ, 0x1f, UR45 ;  /* 0x0000001f3f047899 */ /* 0x000fe2000801142d */
[----:B------:R-:W-:Y:S01]  /*50f0*/  ULDC.64 UR6, c[0x0][0x3f8] ;  /* 0x0000fe0000067ab9 */ /* 0x000fe20000000a00 */
[----:B------:R-:W-:Y:S01]  /*5100*/  ULDC.64 UR8, c[0x0][0x408] ;  /* 0x0001020000087ab9 */ /* 0x000fe20000000a00 */
[----:B------:R-:W-:Y:S02]  /*5110*/  IMAD.U32 R24, RZ, RZ, UR6 ;  /* 0x00000006ff187e24 */ /* 0x000fe4000f8e00ff */
[----:B------:R-:W-:Y:S02]  /*5120*/  IMAD.U32 R26, RZ, RZ, UR8 ;  /* 0x00000008ff1a7e24 */ /* 0x000fe4000f8e00ff */
[----:B------:R-:W-:-:S04]  /*5130*/  IMAD.WIDE.U32 R24, R24, UR45, RZ ;  /* 0x0000002d18187c25 */ /* 0x000fc8000f8e00ff */
[----:B------:R-:W-:Y:S01]  /*5140*/  IMAD.WIDE.U32 R26, R26, UR45, RZ ;  /* 0x0000002d1a1a7c25 */ /* 0x000fe2000f8e00ff */
[----:B--2---:R-:W-:-:S13]  /*5150*/  R2UR UR5, R0 ;  /* 0x00000000000572ca */ /* 0x004fda00000e0000 */
[----:B------:R-:W-:Y:S02]  /*5160*/  ULOP3.LUT UP0, URZ, UR5, 0x3ff, URZ, 0xc0, !UPT ;  /* 0x000003ff053f7892 */ /* 0x000fe4000f80c03f */
[----:B------:R-:W-:Y:S02]  /*5170*/  UIMAD UR5, UR4, UR6, URZ ;  /* 0x00000006040572a4 */ /* 0x000fe4000f8e023f */
[----:B------:R-:W-:Y:S02]  /*5180*/  UIMAD UR4, UR4, UR8, URZ ;  /* 0x00000008040472a4 */ /* 0x000fe4000f8e023f */
[----:B------:R-:W-:Y:S01]  /*5190*/  PLOP3.LUT P0, PT, PT, PT, UP0, 0x80, 0x0 ;  /* 0x000000000000781c */ /* 0x000fe20003f0f008 */
[----:B------:R-:W-:Y:S02]  /*51a0*/  UIMAD UR5, UR45, UR7, UR5 ;  /* 0x000000072d0572a4 */ /* 0x000fe4000f8e0205 */
[----:B------:R-:W-:-:S04]  /*51b0*/  UIMAD UR4, UR45, UR9, UR4 ;  /* 0x000000092d0472a4 */ /* 0x000fc8000f8e0204 */
[----:B------:R-:W-:Y:S02]  /*51c0*/  VIADD R29, R25, UR5 ;  /* 0x00000005191d7c36 */ /* 0x000fe40008000000 */
[----:B------:R-:W-:-:S04]  /*51d0*/  VIADD R31, R27, UR4 ;  /* 0x000000041b1f7c36 */ /* 0x000fc80008000000 */
[----:B------:R-:W-:Y:S05]  /*51e0*/  @!P0 BRA `(.L_x_1602) ;  /* 0x0000000000408947 */ /* 0x000fea0003800000 */
        /* <DEDUP_REMOVED lines=16> */
.L_x_1602:
[----:B------:R-:W-:Y:S01]  /*52f0*/  ULDC.U8 UR4, c[0x0][0x410] ;  /* 0x0001040000047ab9 */ /* 0x000fe20000000000 */
[----:B------:R-:W-:Y:S01]  /*5300*/  BSSY B0, `(.L_x_1603) ;  /* 0x000072a000007945 */ /* 0x000fe20003800000 */
[----:B------:R-:W-:Y:S01]  /*5310*/  ISETP.NE.AND P0, PT, RZ, UR4, PT ;  /* 0x00000004ff007c0c */ /* 0x000fe2000bf05270 */
[----:B------:R-:W-:-:S12]  /*5320*/  VIADD R48, R203, UR60 ;  /* 0x0000003ccb307c36 */ /* 0x000fd80008000000 */
[----:B------:R-:W-:Y:S05]  /*5330*/  @!P0 BRA `(.L_x_1604) ;  /* 0x0000003800808947 */ /* 0x000fea0003800000 */
[----:B------:R-:W1:Y:S01]  /*5340*/  LDC R91, c[0x0][0x448] ;  /* 0x00011200ff5b7b82 */ /* 0x000e620000000800 */
[----:B------:R-:W-:Y:S01]  /*5350*/  IMAD R3, R217, 0x40, R48 ;  /* 0x00000040d9037824 */ /* 0x000fe200078e0230 */
[----:B------:R-:W-:Y:S01]  /*5360*/  ULDC.64 UR4, c[0x0][0x3f8] ;  /* 0x0000fe0000047ab9 */ /* 0x000fe20000000a00 */
[----:B------:R-:W-:Y:S01]  /*5370*/  ULDC.64 UR6, c[0x0][0x408] ;  /* 0x0001020000067ab9 */ /* 0x000fe20000000a00 */
[----:B------:R-:W-:Y:S01]  /*5380*/  IMAD.MOV.U32 R6, RZ, RZ, R24 ;  /* 0x000000ffff067224 */ /* 0x000fe200078e0018 */
[----:B------:R-:W-:Y:S01]  /*5390*/  SHF.R.S32.HI R64, RZ, 0x1f, R205 ;  /* 0x0000001fff407819 */ /* 0x000fe200000114cd */
[----:B------:R-:W-:Y:S01]  /*53a0*/  IMAD.MOV.U32 R7, RZ, RZ, R29 ;  /* 0x000000ffff077224 */ /* 0x000fe200078e001d */
[----:B------:R-:W-:Y:S01]  /*53b0*/  SHF.R.S32.HI R66, RZ, 0x1f, R73 ;  /* 0x0000001fff427819 */ /* 0x000fe20000011449 */
[----:B------:R-:W-:Y:S01]  /*53c0*/  IMAD.MOV.U32 R8, RZ, RZ, R26 ;  /* 0x000000ffff087224 */ /* 0x000fe200078e001a */
[----:B------:R-:W-:Y:S01]  /*53d0*/  SHF.R.S32.HI R71, RZ, 0x1f, R74 ;  /* 0x0000001fff477819 */ /* 0x000fe2000001144a */
[----:B------:R-:W-:Y:S01]  /*53e0*/  IMAD.MOV.U32 R9, RZ, RZ, R31 ;  /* 0x000000ffff097224 */ /* 0x000fe200078e001f */
[----:B------:R-:W-:-:S02]  /*53f0*/  SHF.R.S32.HI R67, RZ, 0x1f, R204 ;  /* 0x0000001fff437819 */ /* 0x000fc400000114cc */
[----:B------:R-:W-:Y:S02]  /*5400*/  SHF.R.S32.HI R65, RZ, 0x1f, R206 ;  /* 0x0000001fff417819 */ /* 0x000fe400000114ce */
[----:B-1----:R-:W-:-:S13]  /*5410*/  ISETP.NE.AND P0, PT, R91, 0x1, PT ;  /* 0x000000015b00780c */ /* 0x002fda0003f05270 */
[----:B------:R-:W1:Y:S08]  /*5420*/  @P0 LDC R0, c[0x0][0x44c] ;  /* 0x00011300ff000b82 */ /* 0x000e700000000800 */
[----:B------:R-:W2:Y:S01]  /*5430*/  @P0 LDC R5, c[0x0][0x450] ;  /* 0x00011400ff050b82 */ /* 0x000ea20000000800 */
[----:B-1----:R-:W-:-:S05]  /*5440*/  @P0 IMAD.HI.U32 R0, R3, R0, RZ ;  /* 0x0000000003000227 */ /* 0x002fca00078e00ff */
[----:B--2---:R-:W-:-:S04]  /*5450*/  @P0 SHF.R.U32.HI R3, RZ, R5, R0 ;  /* 0x00000005ff030219 */ /* 0x004fc80000011600 */
[----:B------:R-:W-:Y:S01]  /*5460*/  SHF.R.S32.HI R0, RZ, 0x1f, R3 ;  /* 0x0000001fff007819 */ /* 0x000fe20000011403 */
[----:B------:R-:W-:-:S04]  /*5470*/  IMAD.WIDE.U32 R6, R3, UR4, R6 ;  /* 0x0000000403067c25 */ /* 0x000fc8000f8e0006 */
[C---:B------:R-:W-:Y:S02]  /*5480*/  IMAD R4, R0.reuse, UR4, RZ ;  /* 0x0000000400047c24 */ /* 0x040fe4000f8e02ff */
[----:B------:R-:W-:Y:S02]  /*5490*/  IMAD R0, R0, UR6, RZ ;  /* 0x0000000600007c24 */ /* 0x000fe4000f8e02ff */
[C---:B------:R-:W-:Y:S01]  /*54a0*/  IMAD R5, R3.reuse, UR5, R4 ;  /* 0x0000000503057c24 */ /* 0x040fe2000f8e0204 */
[----:B------:R-:W-:Y:S01]  /*54b0*/  ULDC.64 UR4, c[0x0][0x3e8] ;  /* 0x0000fa0000047ab9 */ /* 0x000fe20000000a00 */
[C---:B------:R-:W-:Y:S01]  /*54c0*/  IMAD.WIDE.U32 R8, R3.reuse, UR6, R8 ;  /* 0x0000000603087c25 */ /* 0x040fe2000f8e0008 */
[----:B------:R-:W-:Y:S01]  /*54d0*/  LEA R4, P0, R6, UR4, 0x1 ;  /* 0x0000000406047c11 */ /* 0x000fe2000f8008ff */
[----:B------:R-:W-:Y:S02]  /*54e0*/  UMOV UR4, 0xffffffff ;  /* 0xffffffff00047882 */ /* 0x000fe40000000000 */
[----:B------:R-:W-:Y:S01]  /*54f0*/  IMAD R3, R3, UR7, R0 ;  /* 0x0000000703037c24 */ /* 0x000fe2000f8e0200 */
[----:B------:R-:W-:Y:S01]  /*5500*/  ULDC.64 UR6, c[0x0][0x400] ;  /* 0x0001000000067ab9 */ /* 0x000fe20000000a00 */
[----:B------:R-:W-:Y:S01]  /*5510*/  IMAD.IADD R5, R7, 0x1, R5 ;  /* 0x0000000107057824 */ /* 0x000fe200078e0205 */
[----:B------:R-:W-:Y:S01]  /*5520*/  LEA R7, P1, R8, UR6, 0x1 ;  /* 0x0000000608077c11 */ /* 0x000fe2000f8208ff */
[----:B------:R-:W-:-:S03]  /*5530*/  IMAD.IADD R3, R9, 0x1, R3 ;  /* 0x0000000109037824 */ /* 0x000fc600078e0203 */
[----:B------:R-:W-:Y:S02]  /*5540*/  LEA.HI.X R6, R6, UR5, R5, 0x1, P0 ;  /* 0x0000000506067c11 */ /* 0x000fe400080f0c05 */
[----:B------:R-:W-:Y:S01]  /*5550*/  LEA.HI.X R8, R8, UR7, R3, 0x1, P1 ;  /* 0x0000000708087c11 */ /* 0x000fe200088f0c03 */
[----:B------:R-:W-:Y:S06]  /*5560*/  BRA.DIV UR4, `(.L_x_1605) ;  /* 0x000001ee04087947 */ /* 0x000fec000b800000 */
[----:B------:R1:W2:Y:S04]  /*5570*/  SHFL.IDX PT, R3, R6, RZ, 0x1c1f ;  /* 0x001c1fff06037589 */ /* 0x0002a800000e0000 */
[----:B------:R1:W3:Y:S04]  /*5580*/  SHFL.IDX PT, R0, R4, RZ, 0x1c1f ;  /* 0x001c1fff04007589 */ /* 0x0002e800000e0000 */
[----:B------:R1:W4:Y:S04]  /*5590*/  SHFL.IDX PT, R5, R8, RZ, 0x1c1f ;  /* 0x001c1fff08057589 */ /* 0x00032800000e0000 */
[----:B------:R1:W0:Y:S02]  /*55a0*/  SHFL.IDX PT, R14, R7, RZ, 0x1c1f ;  /* 0x001c1fff070e7589 */ /* 0x00022400000e0000 */
.L_x_1903:
[----:B------:R-:W-:Y:S01]  /*55b0*/  IMAD R91, R16, R91, RZ ;  /* 0x0000005b105b7224 */ /* 0x000fe200078e02ff */
        /* <DEDUP_REMOVED lines=15> */
[----:B------:R-:W-:Y:S01]  /*56b0*/  ULDC UR4, c[0x0][0x3f4] ;  /* 0x0000fd0000047ab9 */ /* 0x000fe20000000800 */
[----:B------:R-:W-:Y:S02]  /*56c0*/  CS2R R60, SRZ ;  /* 0x00000000003c7805 */ /* 0x000fe4000001ff00 */
[----:B------:R-:W-:Y:S02]  /*56d0*/  ISETP.GE.AND P3, PT, R74, UR4, PT ;  /* 0x000000044a007c0c */ /* 0x000fe4000bf66270 */
[----:B------:R-:W-:Y:S02]  /*56e0*/  CS2R R62, SRZ ;  /* 0x00000000003e7805 */ /* 0x000fe4000001ff00 */
[----:B------:R-:W-:Y:S02]  /*56f0*/  ISETP.GE.AND P2, PT, R205, UR4, PT ;  /* 0x00000004cd007c0c */ /* 0x000fe4000bf46270 */
[----:B------:R-:W-:Y:S02]  /*5700*/  ISETP.GE.AND P1, PT, R73, UR4, PT ;  /* 0x0000000449007c0c */ /* 0x000fe4000bf26270 */
[----:B------:R-:W-:-:S02]  /*5710*/  ISETP.GE.AND P0, PT, R204, UR4, PT ;  /* 0x00000004cc007c0c */ /* 0x000fc4000bf06270 */
[----:B------:R-:W-:-:S03]  /*5720*/  ISETP.GE.AND P4, PT, R198, UR4, PT ;  /* 0x00000004c6007c0c */ /* 0x000fc6000bf86270 */
[C---:B------:R-:W-:Y:S01]  /*5730*/  @!P3 IMAD.SHL.U32 R25, R74.reuse, 0x2, RZ ;  /* 0x000000024a19b824 */ /* 0x040fe200078e00ff */
[----:B------:R-:W-:-:S03]  /*5740*/  @!P3 SHF.L.U64.HI R12, R74, 0x1, R71 ;  /* 0x000000014a0cb819 */ /* 0x000fc60000010247 */
[C---:B------:R-:W-:Y:S01]  /*5750*/  @!P2 IMAD.SHL.U32 R33, R205.reuse, 0x2, RZ ;  /* 0x00000002cd21a824 */ /* 0x040fe200078e00ff */
[----:B------:R-:W-:Y:S01]  /*5760*/  @!P2 SHF.L.U64.HI R10, R205, 0x1, R64 ;  /* 0x00000001cd0aa819 */ /* 0x000fe20000010240 */
[----:B------:R-:W-:Y:S01]  /*5770*/  @!P1 IMAD.SHL.U32 R41, R73, 0x2, RZ ;  /* 0x0000000249299824 */ /* 0x000fe200078e00ff */
[-C--:B---3--:R-:W-:Y:S01]  /*5780*/  @!P3 IADD3 R20, P6, R0, R25.reuse, RZ ;  /* 0x000000190014b210 */ /* 0x088fe20007fde0ff */
[----:B------:R-:W-:Y:S01]  /*5790*/  @!P0 IMAD.SHL.U32 R51, R204, 0x2, RZ ;  /* 0x00000002cc338824 */ /* 0x000fe200078e00ff */
[----:B0-----:R-:W-:Y:S01]  /*57a0*/  @!P3 IADD3 R24, P5, R14, R25, RZ ;  /* 0x000000190e18b210 */ /* 0x001fe20007fbe0ff */
[----:B--2---:R-:W-:Y:S01]  /*57b0*/  @!P4 IMAD.MOV.U32 R11, RZ, RZ, R3 ;  /* 0x000000ffff0bc224 */ /* 0x004fe200078e0003 */
[----:B------:R-:W-:Y:S01]  /*57c0*/  @!P0 SHF.L.U64.HI R30, R204, 0x1, R67 ;  /* 0x00000001cc1e8819 */ /* 0x000fe20000010243 */
[--C-:B------:R-:W-:Y:S01]  /*57d0*/  @!P3 IMAD.X R21, R3, 0x1, R12.reuse, P6 ;  /* 0x000000010315b824 */ /* 0x100fe200030e060c */
[-C--:B------:R-:W-:Y:S01]  /*57e0*/  @!P2 IADD3 R26, P6, R0, R33.reuse, RZ ;  /* 0x00000021001aa210 */ /* 0x080fe20007fde0ff */
[----:B----4-:R-:W-:Y:S01]  /*57f0*/  @!P3 IMAD.X R25, R5, 0x1, R12, P5 ;  /* 0x000000010519b824 */ /* 0x010fe200028e060c */
[----:B------:R-:W-:Y:S01]  /*5800*/  @!P2 IADD3 R32, P5, R14, R33, RZ ;  /* 0x000000210e20a210 */ /* 0x000fe20007fbe0ff */
[----:B------:R-:W-:Y:S01]  /*5810*/  @!P4 IMAD.MOV.U32 R15, RZ, RZ, R5 ;  /* 0x000000ffff0fc224 */ /* 0x000fe200078e0005 */
[----:B------:R-:W-:Y:S01]  /*5820*/  @!P1 SHF.L.U64.HI R12, R73, 0x1, R66 ;  /* 0x00000001490c9819 */ /* 0x000fe20000010242 */
[--C-:B------:R-:W-:Y:S01]  /*5830*/  @!P2 IMAD.X R27, R3, 0x1, R10.reuse, P6 ;  /* 0x00000001031ba824 */ /* 0x100fe200030e060a */
[----:B------:R-:W-:Y:S01]  /*5840*/  @!P1 IADD3 R34, P6, R0, R41, RZ ;  /* 0x0000002900229210 */ /* 0x000fe20007fde0ff */
[----:B------:R-:W-:Y:S01]  /*5850*/  @!P2 IMAD.X R33, R5, 0x1, R10, P5 ;  /* 0x000000010521a824 */ /* 0x000fe200028e060a */
[----:B------:R-:W-:Y:S01]  /*5860*/  ISETP.GE.AND P5, PT, R206, UR4, PT ;  /* 0x00000004ce007c0c */ /* 0x000fe2000bfa6270 */
[----:B------:R-:W-:-:S02]  /*5870*/  @!P4 IMAD.MOV.U32 R10, RZ, RZ, R0 ;  /* 0x000000ffff0ac224 */ /* 0x000fc400078e0000 */
[----:B------:R-:W-:Y:S01]  /*5880*/  @!P1 IMAD.X R35, R3, 0x1, R12, P6 ;  /* 0x0000000103239824 */ /* 0x000fe200030e060c */
[----:B------:R-:W-:Y:S01]  /*5890*/  @!P1 IADD3 R40, P6, R14, R41, RZ ;  /* 0x000000290e289210 */ /* 0x000fe20007fde0ff */
[----:B------:R-:W-:-:S04]  /*58a0*/  @!P4 IMAD.WIDE R10, R198, 0x2, R10 ;  /* 0x00000002c60ac825 */ /* 0x000fc800078e020a */
[----:B------:R-:W-:Y:S01]  /*58b0*/  @!P1 IMAD.X R41, R5, 0x1, R12, P6 ;  /* 0x0000000105299824 */ /* 0x000fe200030e060c */
[-C--:B------:R-:W-:Y:S01]  /*58c0*/  @!P0 IADD3 R42, P6, R0, R51.reuse, RZ ;  /* 0x00000033002a8210 */ /* 0x080fe20007fde0ff */
[----:B------:R-:W-:Y:S01]  /*58d0*/  @!P4 IMAD.WIDE R12, R198, 0x2, R14 ;  /* 0x00000002c60cc825 */ /* 0x000fe200078e020e */
[----:B------:R0:W5:Y:S03]  /*58e0*/  @!P4 LD.E.64 R60, desc[UR38][R10.64] ;  /* 0x000000260a3cc980 */ /* 0x000166000c101b00 */
[----:B------:R-:W-:Y:S01]  /*58f0*/  @!P0 IMAD.X R43, R3, 0x1, R30, P6 ;  /* 0x00000001032b8824 */ /* 0x000fe200030e061e */
[----:B------:R-:W-:Y:S01]  /*5900*/  @!P0 IADD3 R50, P6, R14, R51, RZ ;  /* 0x000000330e328210 */ /* 0x000fe20007fde0ff */
[C---:B------:R-:W-:Y:S01]  /*5910*/  @!P5 IMAD.SHL.U32 R15, R206.reuse, 0x2, RZ ;  /* 0x00000002ce0fd824 */ /* 0x040fe200078e00ff */
[----:B------:R0:W5:Y:S01]  /*5920*/  @!P4 LD.E.64 R62, desc[UR38][R12.64] ;  /* 0x000000260c3ec980 */ /* 0x000162000c101b00 */
[----:B------:R-:W-:-:S02]  /*5930*/  @!P5 SHF.L.U64.HI R28, R206, 0x1, R65 ;  /* 0x00000001ce1cd819 */ /* 0x000fc40000010241 */
[----:B------:R-:W-:Y:S01]  /*5940*/  CS2R R56, SRZ ;  /* 0x0000000000387805 */ /* 0x000fe2000001ff00 */
[----:B------:R-:W-:Y:S01]  /*5950*/  @!P0 IMAD.X R51, R5, 0x1, R30, P6 ;  /* 0x0000000105338824 */ /* 0x000fe200030e061e */
[-C--:B------:R-:W-:Y:S02]  /*5960*/  @!P5 IADD3 R68, P4, R0, R15.reuse, RZ ;  /* 0x0000000f0044d210 */ /* 0x080fe40007f9e0ff */
[----:B------:R-:W-:Y:S02]  /*5970*/  CS2R R58, SRZ ;  /* 0x00000000003a7805 */ /* 0x000fe4000001ff00 */
[----:B------:R-:W-:Y:S02]  /*5980*/  @!P5 IADD3 R14, P6, R14, R15, RZ ;  /* 0x0000000f0e0ed210 */ /* 0x000fe40007fde0ff */
[----:B------:R-:W-:Y:S02]  /*5990*/  CS2R R52, SRZ ;  /* 0x0000000000347805 */ /* 0x000fe4000001ff00 */
[----:B------:R-:W-:Y:S01]  /*59a0*/  CS2R R54, SRZ ;  /* 0x0000000000367805 */ /* 0x000fe2000001ff00 */
[--C-:B------:R-:W-:Y:S01]  /*59b0*/  @!P5 IMAD.X R69, R3, 0x1, R28.reuse, P4 ;  /* 0x000000010345d824 */ /* 0x100fe200020e061c */
[----:B------:R-:W-:Y:S01]  /*59c0*/  CS2R R46, SRZ ;  /* 0x00000000002e7805 */ /* 0x000fe2000001ff00 */
[----:B------:R-:W-:Y:S01]  /*59d0*/  @!P5 IMAD.X R15, R5, 0x1, R28, P6 ;  /* 0x00000001050fd824 */ /* 0x000fe200030e061c */
[----:B------:R-:W-:-:S02]  /*59e0*/  CS2R R44, SRZ ;  /* 0x00000000002c7805 */ /* 0x000fc4000001ff00 */
[----:B------:R-:W-:Y:S02]  /*59f0*/  CS2R R38, SRZ ;  /* 0x0000000000267805 */ /* 0x000fe4000001ff00 */
[----:B------:R-:W-:Y:S02]  /*5a00*/  CS2R R36, SRZ ;  /* 0x0000000000247805 */ /* 0x000fe4000001ff00 */
[----:B------:R-:W-:Y:S02]  /*5a10*/  CS2R R30, SRZ ;  /* 0x00000000001e7805 */ /* 0x000fe4000001ff00 */
[----:B------:R-:W-:Y:S01]  /*5a20*/  CS2R R28, SRZ ;  /* 0x00000000001c7805 */ /* 0x000fe2000001ff00 */
[----:B------:R0:W5:Y:S04]  /*5a30*/  @!P3 LD.E.64 R56, desc[UR38][R20.64] ;  /* 0x000000261438b980 */ /* 0x000168000c101b00 */
        /* <DEDUP_REMOVED lines=8> */
[----:B------:R0:W5:Y:S02]  /*5ac0*/  @!P5 LD.E.64 R28, desc[UR38][R14.64] ;  /* 0x000000260e1cd980 */ /* 0x000164000c101b00 */
.L_x_1607:
[----:B------:R-:W-:Y:S05]  /*5ad0*/  BSYNC B1 ;  /* 0x0000000000017941 */ /* 0x000fea0003800000 */
.L_x_1606:
[----:B---3-5:R-:W-:Y:S01]  /*5ae0*/  IMAD.MOV.U32 R0, RZ, RZ, R30 ;  /* 0x000000ffff007224 */ /* 0x028fe200078e001e */
[----:B------:R-:W-:Y:S01]  /*5af0*/  UMOV UR4, 0xffffffff ;  /* 0xffffffff00047882 */ /* 0x000fe20000000000 */
[----:B--2---:R-:W-:Y:S01]  /*5b00*/  IMAD.MOV.U32 R3, RZ, RZ, R31 ;  /* 0x000000ffff037224 */ /* 0x004fe200078e001f */
[----:B0-----:R-:W-:Y:S01]  /*5b10*/  CS2R R20, SRZ ;  /* 0x0000000000147805 */ /* 0x001fe2000001ff00 */
[----:B----4-:R-:W-:Y:S01]  /*5b20*/  IMAD.MOV.U32 R5, RZ, RZ, R38 ;  /* 0x000000ffff057224 */ /* 0x010fe200078e0026 */
        /* <DEDUP_REMOVED lines=43> */
[----:B------:R-:W-:Y:S02]  /*5de0*/  PRMT R112, R5, 0x7610, R112 ;  /* 0x0000761005707816 */ /* 0x000fe40000000070 */
[----:B------:R-:W-:Y:S01]  /*5df0*/  PRMT R113, R9, 0x7610, R113 ;  /* 0x0000761009717816 */ /* 0x000fe20000000071 */
[----:B------:R-:W-:Y:S06]  /*5e00*/  BRA.DIV UR4, `(.L_x_1608) ;  /* 0x000001e6043c7947 */ /* 0x000fec000b800000 */
[----:B------:R0:W2:Y:S04]  /*5e10*/  SHFL.IDX PT, R3, R6, 0x1, 0x1c1f ;  /* 0x003c1f0006037f89 */ /* 0x0000a800000e0000 */
[----:B------:R0:W3:Y:S04]  /*5e20*/  SHFL.IDX PT, R0, R4, 0x1, 0x1c1f ;  /* 0x003c1f0004007f89 */ /* 0x0000e800000e0000 */
[----:B------:R0:W4:Y:S04]  /*5e30*/  SHFL.IDX PT, R5, R8, 0x1, 0x1c1f ;  /* 0x003c1f0008057f89 */ /* 0x00012800000e0000 */
[----:B------:R0:W0:Y:S02]  /*5e40*/  SHFL.IDX PT, R14, R7, 0x1, 0x1c1f ;  /* 0x003c1f00070e7f89 */ /* 0x00002400000e0000 */
.L_x_1909:
[----:B------:R-:W-:Y:S01]  /*5e50*/  VIADD R48, R48, 0x40 ;  /* 0x0000004030307836 */ /* 0x000fe20000000000 */
[----:B01----:R-:W-:Y:S01]  /*5e60*/  LOP3.LUT R7, R212, 0x18, R18, 0xf8, !PT ;  /* 0x00000018d4077812 */ /* 0x003fe200078ef812 */
[----:B------:R-:W-:Y:S01]  /*5e70*/  BSSY B1, `(.L_x_1609) ;  /* 0x0000055000017945 */ /* 0x000fe20003800000 */
[----:B------:R-:W-:Y:S01]  /*5e80*/  LOP3.LUT P0, RZ, R227, 0x4, RZ, 0xc0, !PT ;  /* 0x00000004e3ff7812 */ /* 0x000fe2000780c0ff */
[----:B------:R-:W-:Y:S01]  /*5e90*/  IMAD.U32 R98, RZ, RZ, UR60 ;  /* 0x0000003cff627e24 */ /* 0x000fe2000f8e00ff */
[----:B------:R-:W-:Y:S02]  /*5ea0*/  ISETP.GE.AND P1, PT, R48, R91, PT ;  /* 0x0000005b3000720c */ /* 0x000fe40003f26270 */
[----:B------:R-:W-:Y:S02]  /*5eb0*/  CS2R R12, SRZ ;  /* 0x00000000000c7805 */ /* 0x000fe4000001ff00 */
[----:B------:R-:W-:Y:S02]  /*5ec0*/  LOP3.LUT R4, R7, R214, RZ, 0x3c, !PT ;  /* 0x000000d607047212 */ /* 0x000fe400078e3cff */
[----:B------:R-:W-:-:S02]  /*5ed0*/  CS2R R26, SRZ ;  /* 0x00000000001a7805 */ /* 0x000fc4000001ff00 */
[----:B------:R-:W-:Y:S02]  /*5ee0*/  CS2R R32, SRZ ;  /* 0x0000000000207805 */ /* 0x000fe4000001ff00 */
[----:B------:R-:W-:Y:S02]  /*5ef0*/  CS2R R42, SRZ ;  /* 0x00000000002a7805 */ /* 0x000fe4000001ff00 */
[----:B------:R-:W-:Y:S01]  /*5f00*/  CS2R R50, SRZ ;  /* 0x0000000000327805 */ /* 0x000fe2000001ff00 */
[----:B------:R-:W-:Y:S01]  /*5f10*/  IMAD R4, R213, 0x200, R4 ;  /* 0x00000200d5047824 */ /* 0x000fe200078e0204 */
[----:B------:R-:W-:Y:S02]  /*5f20*/  CS2R R8, SRZ ;  /* 0x0000000000087805 */ /* 0x000fe4000001ff00 */
[----:B------:R-:W-:Y:S02]  /*5f30*/  CS2R R10, SRZ ;  /* 0x00000000000a7805 */ /* 0x000fe4000001ff00 */
[----:B------:R-:W-:-:S02]  /*5f40*/  CS2R R24, SRZ ;  /* 0x0000000000187805 */ /* 0x000fc4000001ff00 */
[----:B------:R-:W-:Y:S02]  /*5f50*/  CS2R R34, SRZ ;  /* 0x0000000000227805 */ /* 0x000fe4000001ff00 */
[----:B------:R-:W-:Y:S02]  /*5f60*/  CS2R R40, SRZ ;  /* 0x0000000000287805 */ /* 0x000fe4000001ff00 */
[----:B------:R-:W-:Y:S02]  /*5f70*/  LEA R15, R4, UR41, 0x1 ;  /* 0x00000029040f7c11 */ /* 0x000fe4000f8e08ff */
        /* <DEDUP_REMOVED lines=8> */
[----:B------:R-:W-:-:S05]  /*6000*/  ISETP.GE.AND P1, PT, R204, UR4, PT ;  /* 0x00000004cc007c0c */ /* 0x000fca000bf26270 */
[C---:B------:R-:W-:Y:S01]  /*6010*/  @!P4 IMAD.SHL.U32 R9, R74.reuse, 0x2, RZ ;  /* 0x000000024a09c824 */ /* 0x040fe200078e00ff */
[----:B------:R-:W-:-:S03]  /*6020*/  @!P4 SHF.L.U64.HI R4, R74, 0x1, R71 ;  /* 0x000000014a04c819 */ /* 0x000fc60000010247 */
[C---:B------:R-:W-:Y:S01]  /*6030*/  @!P3 IMAD.SHL.U32 R77, R205.reuse, 0x2, RZ ;  /* 0x00000002cd4db824 */ /* 0x040fe200078e00ff */
[----:B------:R-:W-:Y:S01]  /*6040*/  @!P3 SHF.L.U64.HI R6, R205, 0x1, R64 ;  /* 0x00000001cd06b819 */ /* 0x000fe20000010240 */
[C---:B------:R-:W-:Y:S01]  /*6050*/  @!P2 IMAD.SHL.U32 R69, R73.reuse, 0x2, RZ ;  /* 0x000000024945a824 */ /* 0x040fe200078e00ff */
[-C--:B---3--:R-:W-:Y:S01]  /*6060*/  @!P4 IADD3 R10, P5, R0, R9.reuse, RZ ;  /* 0x00000009000ac210 */ /* 0x088fe20007fbe0ff */
[----:B------:R-:W-:Y:S01]  /*6070*/  @!P1 IMAD.SHL.U32 R7, R204, 0x2, RZ ;  /* 0x00000002cc079824 */ /* 0x000fe200078e00ff */
[----:B------:R-:W-:Y:S02]  /*6080*/  @!P4 IADD3 R8, P6, R14, R9, RZ ;  /* 0x000000090e08c210 */ /* 0x000fe40007fde0ff */
[----:B------:R-:W-:Y:S01]  /*6090*/  @!P2 SHF.L.U64.HI R12, R73, 0x1, R66 ;  /* 0x00000001490ca819 */ /* 0x000fe20000010242 */
[--C-:B--2---:R-:W-:Y:S01]  /*60a0*/  @!P4 IMAD.X R11, R3, 0x1, R4.reuse, P5 ;  /* 0x00000001030bc824 */ /* 0x104fe200028e0604 */
[-C--:B------:R-:W-:Y:S01]  /*60b0*/  @!P3 IADD3 R78, P5, R0, R77.reuse, RZ ;  /* 0x0000004d004eb210 */ /* 0x080fe20007fbe0ff */
[----:B----4-:R-:W-:Y:S01]  /*60c0*/  @!P4 IMAD.X R9, R5, 0x1, R4, P6 ;  /* 0x000000010509c824 */ /* 0x010fe200030e0604 */
[----:B------:R-:W-:-:S02]  /*60d0*/  @!P3 IADD3 R76, P6, R14, R77, RZ ;  /* 0x0000004d0e4cb210 */ /* 0x000fc40007fde0ff */
[----:B------:R-:W-:Y:S01]  /*60e0*/  @!P1 SHF.L.U64.HI R20, R204, 0x1, R67 ;  /* 0x00000001cc149819 */ /* 0x000fe20000010243 */
[--C-:B------:R-:W-:Y:S01]  /*60f0*/  @!P3 IMAD.X R79, R3, 0x1, R6.reuse, P5 ;  /* 0x00000001034fb824 */ /* 0x100fe200028e0606 */
[-C--:B------:R-:W-:Y:S01]  /*6100*/  @!P2 IADD3 R70, P5, R0, R69.reuse, RZ ;  /* 0x000000450046a210 */ /* 0x080fe20007fbe0ff */
[----:B------:R-:W-:Y:S01]  /*6110*/  @!P3 IMAD.X R77, R5, 0x1, R6, P6 ;  /* 0x00000001054db824 */ /* 0x000fe200030e0606 */
[----:B------:R-:W-:-:S03]  /*6120*/  @!P2 IADD3 R68, P6, R14, R69, RZ ;  /* 0x000000450e44a210 */ /* 0x000fc60007fde0ff */
[--C-:B------:R-:W-:Y:S01]  /*6130*/  @!P2 IMAD.X R71, R3, 0x1, R12.reuse, P5 ;  /* 0x000000010347a824 */ /* 0x100fe200028e060c */
[----:B------:R-:W-:Y:S01]  /*6140*/  @!P1 IADD3 R66, P5, R0, R7, RZ ;  /* 0x0000000700429210 */ /* 0x000fe20007fbe0ff */
[----:B------:R-:W-:Y:S01]  /*6150*/  @!P2 IMAD.X R69, R5, 0x1, R12, P6 ;  /* 0x000000010545a824 */ /* 0x000fe200030e060c */
[----:B------:R-:W-:-:S03]  /*6160*/  ISETP.GE.AND P6, PT, R198, UR4, PT ;  /* 0x00000004c6007c0c */ /* 0x000fc6000bfc6270 */
[----:B------:R-:W-:Y:S01]  /*6170*/  @!P1 IMAD.X R67, R3, 0x1, R20, P5 ;  /* 0x0000000103439824 */ /* 0x000fe200028e0614 */
[----:B------:R-:W-:-:S05]  /*6180*/  @!P1 IADD3 R6, P5, R14, R7, RZ ;  /* 0x000000070e069210 */ /* 0x000fca0007fbe0ff */
[----:B------:R-:W-:Y:S01]  /*6190*/  @!P1 IMAD.X R7, R5, 0x1, R20, P5 ;  /* 0x0000000105079824 */ /* 0x000fe200028e0614 */
[----:B------:R-:W-:-:S03]  /*61a0*/  ISETP.GE.AND P5, PT, R206, UR4, PT ;  /* 0x00000004ce007c0c */ /* 0x000fc6000bfa6270 */
[----:B------:R-:W-:Y:S02]  /*61b0*/  @!P6 IMAD.MOV.U32 R12, RZ, RZ, R0 ;  /* 0x000000ffff0ce224 */ /* 0x000fe400078e0000 */
[----:B------:R-:W-:Y:S02]  /*61c0*/  @!P6 IMAD.MOV.U32 R13, RZ, RZ, R3 ;  /* 0x000000ffff0de224 */ /* 0x000fe400078e0003 */
[----:B------:R-:W-:Y:S02]  /*61d0*/  @!P6 IMAD.MOV.U32 R4, RZ, RZ, R14 ;  /* 0x000000ffff04e224 */ /* 0x000fe400078e000e */
[----:B------:R-:W-:-:S04]  /*61e0*/  @!P6 IMAD.WIDE R12, R198, 0x2, R12 ;  /* 0x00000002c60ce825 */ /* 0x000fc800078e020c */
[----:B------:R-:W-:Y:S01]  /*61f0*/  @!P6 IMAD.WIDE R20, R198, 0x2, R4 ;  /* 0x00000002c614e825 */ /* 0x000fe200078e0204 */
[----:B------:R0:W5:Y:S03]  /*6200*/  @!P6 LD.E.64 R50, desc[UR38][R12.64] ;  /* 0x000000260c32e980 */ /* 0x000166000c101b00 */
[C---:B------:R-:W-:Y:S01]  /*6210*/  @!P5 IMAD.SHL.U32 R25, R206.reuse, 0x2, RZ ;  /* 0x00000002ce19d824 */ /* 0x040fe200078e00ff */
[----:B------:R1:W5:Y:S01]  /*6220*/  @!P6 LD.E.64 R48, desc[UR38][R20.64] ;  /* 0x000000261430e980 */ /* 0x000362000c101b00 */
[----:B------:R-:W-:-:S03]  /*6230*/  @!P5 SHF.L.U64.HI R24, R206, 0x1, R65 ;  /* 0x00000001ce18d819 */ /* 0x000fc60000010241 */
[-C--:B------:R-:W-:Y:S02]  /*6240*/  @!P5 IADD3 R64, P6, R0, R25.reuse, RZ ;  /* 0x000000190040d210 */ /* 0x080fe40007fde0ff */
[----:B------:R-:W-:Y:S02]  /*6250*/  CS2R R42, SRZ ;  /* 0x00000000002a7805 */ /* 0x000fe4000001ff00 */
[----:B------:R-:W-:Y:S01]  /*6260*/  CS2R R40, SRZ ;  /* 0x0000000000287805 */ /* 0x000fe2000001ff00 */
[----:B------:R-:W-:Y:S01]  /*6270*/  @!P5 IMAD.X R65, R3, 0x1, R24, P6 ;  /* 0x000000010341d824 */ /* 0x000fe200030e0618 */
[----:B------:R-:W-:Y:S02]  /*6280*/  @!P5 IADD3 R4, P6, R14, R25, RZ ;  /* 0x000000190e04d210 */ /* 0x000fe40007fde0ff */
[----:B------:R2:W5:Y:S01]  /*6290*/  @!P4 LD.E.64 R42, desc[UR38][R10.64] ;  /* 0x000000260a2ac980 */ /* 0x000562000c101b00 */
[----:B------:R-:W-:Y:S02]  /*62a0*/  CS2R R32, SRZ ;  /* 0x0000000000207805 */ /* 0x000fe4000001ff00 */
[----:B------:R-:W-:-:S02]  /*62b0*/  CS2R R34, SRZ ;  /* 0x0000000000227805 */ /* 0x000fc4000001ff00 */
[----:B------:R-:W-:Y:S01]  /*62c0*/  CS2R R26, SRZ ;  /* 0x00000000001a7805 */ /* 0x000fe2000001ff00 */
[----:B------:R-:W-:Y:S01]  /*62d0*/  @!P5 IMAD.X R5, R5, 0x1, R24, P6 ;  /* 0x000000010505d824 */ /* 0x000fe200030e0618 */
[----:B------:R3:W5:Y:S01]  /*62e0*/  @!P4 LD.E.64 R40, desc[UR38][R8.64] ;  /* 0x000000260828c980 */ /* 0x000762000c101b00 */
[----:B------:R-:W-:Y:S02]  /*62f0*/  CS2R R24, SRZ ;  /* 0x0000000000187805 */ /* 0x000fe4000001ff00 */
[----:B0-----:R-:W-:Y:S02]  /*6300*/  CS2R R12, SRZ ;  /* 0x00000000000c7805 */ /* 0x001fe4000001ff00 */
[----:B-1----:R-:W-:Y:S01]  /*6310*/  CS2R R20, SRZ ;  /* 0x0000000000147805 */ /* 0x002fe2000001ff00 */
[----:B------:R0:W5:Y:S01]  /*6320*/  @!P3 LD.E.64 R32, desc[UR38][R78.64] ;  /* 0x000000264e20b980 */ /* 0x000162000c101b00 */
[----:B--2---:R-:W-:-:S03]  /*6330*/  CS2R R10, SRZ ;  /* 0x00000000000a7805 */ /* 0x004fc6000001ff00 */
[----:B------:R0:W5:Y:S01]  /*6340*/  @!P3 LD.E.64 R34, desc[UR38][R76.64] ;  /* 0x000000264c22b980 */ /* 0x000162000c101b00 */
[----:B---3--:R-:W-:-:S03]  /*6350*/  CS2R R8, SRZ ;  /* 0x0000000000087805 */ /* 0x008fc6000001ff00 */
[----:B------:R0:W5:Y:S04]  /*6360*/  @!P2 LD.E.64 R26, desc[UR38][R70.64] ;  /* 0x00000026461aa980 */ /* 0x000168000c101b00 */
[----:B------:R0:W5:Y:S04]  /*6370*/  @!P2 LD.E.64 R24, desc[UR38][R68.64] ;  /* 0x000000264418a980 */ /* 0x000168000c101b00 */
[----:B------:R0:W5:Y:S04]  /*6380*/  @!P1 LD.E.64 R12, desc[UR38][R66.64] ;  /* 0x00000026420c9980 */ /* 0x000168000c101b00 */
[----:B------:R0:W5:Y:S04]  /*6390*/  @!P1 LD.E.64 R10, desc[UR38][R6.64] ;  /* 0x00000026060a9980 */ /* 0x000168000c101b00 */
[----:B------:R0:W5:Y:S04]  /*63a0*/  @!P5 LD.E.64 R20, desc[UR38][R64.64] ;  /* 0x000000264014d980 */ /* 0x000168000c101b00 */
[----:B------:R0:W5:Y:S02]  /*63b0*/  @!P5 LD.E.64 R8, desc[UR38][R4.64] ;  /* 0x000000260408d980 */ /* 0x000164000c101b00 */
.L_x_1610:
[----:B------:R-:W-:Y:S05]  /*63c0*/  BSYNC B1 ;  /* 0x0000000000017941 */ /* 0x000fea0003800000 */
.L_x_1609:
[----:B------:R-:W-:Y:S01]  /*63d0*/  R2UR UR5, R216 ;  /* 0x00000000d80572ca */ /* 0x000fe200000e0000 */
[----:B0----5:R-:W-:Y:S01]  /*63e0*/  IMAD.MOV.U32 R4, RZ, RZ, R21 ;  /* 0x000000ffff047224 */ /* 0x021fe200078e0015 */
[----:B------:R-:W-:Y:S01]  /*63f0*/  VIADDMNMX R98, R91, -R98, 0x80, PT ;  /* 0x000000805b627446 */ /* 0x000fe20003800962 */
[C---:B------:R-:W-:Y:S02]  /*6400*/  VIADD R6, R15.reuse, 0x12400 ;  /* 0x000124000f067836 */ /* 0x040fe40000000000 */
[----:B---3--:R-:W-:Y:S01]  /*6410*/  VIADD R0, R15, 0x12440 ;  /* 0x000124400f007836 */ /* 0x008fe20000000000 */
[----:B------:R-:W-:Y:S01]  /*6420*/  PRMT R64, R4, 0x7610, R64 ;  /* 0x0000761004407816 */ /* 0x000fe20000000040 */
[----:B------:R-:W-:Y:S01]  /*6430*/  @P0 VIADD R0, R6, 0xffffffc0 ;  /* 0xffffffc006000836 */ /* 0x000fe20000000000 */
[----:B------:R-:W-:Y:S01]  /*6440*/  ISETP.GE.AND P1, PT, R203, R98, PT ;  /* 0x00000062cb00720c */ /* 0x000fe20003f26270 */
[----:B--2---:R-:W-:Y:S02]  /*6450*/  IMAD.MOV.U32 R3, RZ, RZ, R20 ;  /* 0x000000ffff037224 */ /* 0x004fe400078e0014 */
[----:B----4-:R-:W-:-:S02]  /*6460*/  IMAD.MOV.U32 R5, RZ, RZ, R12 ;  /* 0x000000ffff057224 */ /* 0x010fc400078e000c */
[----:B------:R-:W-:Y:S01]  /*6470*/  ULEA.HI UR4, UR5, UR5, URZ, 0x1 ;  /* 0x0000000505047291 */ /* 0x000fe2000f8f083f */
[----:B------:R-:W-:Y:S01]  /*6480*/  PRMT R65, R3, 0x7610, R65 ;  /* 0x0000761003417816 */ /* 0x000fe20000000041 */
[----:B------:R-:W-:Y:S01]  /*6490*/  IMAD.MOV.U32 R3, RZ, RZ, R13 ;  /* 0x000000ffff037224 */ /* 0x000fe200078e000d */
[----:B------:R-:W-:Y:S01]  /*64a0*/  PRMT R66, R5, 0x7610, R66 ;  /* 0x0000761005427816 */ /* 0x000fe20000000042 */
[----:B------:R-:W-:Y:S01]  /*64b0*/  ULOP3.LUT UR4, UR4, 0xfffffffe, URZ, 0xc0, !UPT ;  /* 0xfffffffe04047892 */ /* 0x000fe2000f8ec03f */
[----:B------:R-:W-:Y:S02]  /*64c0*/  IMAD.MOV.U32 R6, RZ, RZ, R27 ;  /* 0x000000ffff067224 */ /* 0x000fe400078e001b */
[----:B------:R-:W-:Y:S01]  /*64d0*/  IMAD.MOV.U32 R5, RZ, RZ, R26 ;  /* 0x000000ffff057224 */ /* 0x000fe200078e001a */
[----:B------:R-:W-:Y:S01]  /*64e0*/  UIADD3 UR4, UR5, -UR4, URZ ;  /* 0x8000000405047290 */ /* 0x000fe2000fffe03f */
[----:B------:R-:W-:Y:S01]  /*64f0*/  PRMT R67, R3, 0x7610, R67 ;  /* 0x0000761003437816 */ /* 0x000fe20000000043 */
[----:B------:R-:W-:Y:S01]  /*6500*/  IMAD.MOV.U32 R3, RZ, RZ, R32 ;  /* 0x000000ffff037224 */ /* 0x000fe200078e0020 */
[----:B------:R-:W-:Y:S01]  /*6510*/  PRMT R71, R6, 0x7610, R71 ;  /* 0x0000761006477816 */ /* 0x000fe20000000047 */
[----:B------:R-:W-:Y:S01]  /*6520*/  IMAD.MOV.U32 R6, RZ, RZ, R42 ;  /* 0x000000ffff067224 */ /* 0x000fe200078e002a */
[----:B------:R-:W-:Y:S01]  /*6530*/  PRMT R70, R5, 0x7610, R70 ;  /* 0x0000761005467816 */ /* 0x000fe20000000046 */
[----:B------:R-:W-:Y:S01]  /*6540*/  IMAD.U32 R4, RZ, RZ, UR4 ;  /* 0x00000004ff047e24 */ /* 0x000fe2000f8e00ff */
[----:B------:R-:W-:Y:S01]  /*6550*/  PRMT R78, R3, 0x7610, R78 ;  /* 0x00007610034e7816 */ /* 0x000fe2000000004e */
[----:B------:R-:W-:Y:S01]  /*6560*/  IMAD.MOV.U32 R7, RZ, RZ, R43 ;  /* 0x000000ffff077224 */ /* 0x000fe200078e002b */
[----:B------:R-:W-:Y:S01]  /*6570*/  PRMT R97, R6, 0x7610, R97 ;  /* 0x0000761006617816 */ /* 0x000fe20000000061 */
[----:B------:R-:W-:Y:S01]  /*6580*/  IMAD.MOV.U32 R5, RZ, RZ, R33 ;  /* 0x000000ffff057224 */ /* 0x000fe200078e0021 */
[----:B------:R-:W-:Y:S01]  /*6590*/  SHF.L.U32 R4, R4, 0x1f, RZ ;  /* 0x0000001f04047819 */ /* 0x000fe200000006ff */
[----:B------:R-:W-:Y:S01]  /*65a0*/  IMAD.MOV.U32 R3, RZ, RZ, R50 ;  /* 0x000000ffff037224 */ /* 0x000fe200078e0032 */
[----:B------:R-:W-:Y:S01]  /*65b0*/  PRMT R99, R7, 0x7610, R99 ;  /* 0x0000761007637816 */ /* 0x000fe20000000063 */
[----:B------:R-:W-:Y:S01]  /*65c0*/  IMAD.MOV.U32 R6, RZ, RZ, R8 ;  /* 0x000000ffff067224 */ /* 0x000fe200078e0008 */
[----:B------:R-:W0:Y:S01]  /*65d0*/  SYNCS.PHASECHK.TRANS64.TRYWAIT P0, [UR41+0x30800], R4 ;  /* 0x03080004ff0075a7 */ /* 0x000e220008000169 */
        /* <DEDUP_REMOVED lines=21> */
[----:B------:R-:W-:-:S02]  /*6730*/  IMAD.MOV.U32 R6, RZ, RZ, R48 ;  /* 0x000000ffff067224 */ /* 0x000fc400078e0030 */
[----:B------:R-:W-:Y:S01]  /*6740*/  IMAD.MOV.U32 R7, RZ, RZ, R49 ;  /* 0x000000ffff077224 */ /* 0x000fe200078e0031 */
[----:B0-----:R-:W-:Y:S06]  /*6750*/  @!P0 BRA `(.L_x_1611) ;  /* 0x000001dc00588947 */ /* 0x001fec0003800000 */
.L_x_1910:
[----:B------:R-:W-:Y:S01]  /*6760*/  BSSY B1, `(.L_x_1612) ;  /* 0x000012f000017945 */ /* 0x000fe20003800000 */
        /* <DEDUP_REMOVED lines=13> */
[--C-:B------:R-:W-:Y:S02]  /*6840*/  SHF.R.U64 R115, R60, 0x10, R61.reuse ;  /* 0x000000103c737819 */ /* 0x100fe4000000123d */
[----:B------:R-:W-:Y:S02]  /*6850*/  SHF.R.U32.HI R60, RZ, 0x10, R61 ;  /* 0x00000010ff3c7819 */ /* 0x000fe4000001163d */
[--C-:B------:R-:W-:Y:S02]  /*6860*/  SHF.R.U64 R61, R62, 0x10, R63.reuse ;  /* 0x000000103e3d7819 */ /* 0x100fe4000000123f */
[----:B------:R-:W-:Y:S02]  /*6870*/  SHF.R.U32.HI R62, RZ, 0x10, R63 ;  /* 0x00000010ff3e7819 */ /* 0x000fe4000001163f */
[----:B------:R-:W-:Y:S02]  /*6880*/  PRMT R111, R111, 0x5410, R60 ;  /* 0x000054106f6f7816 */ /* 0x000fe4000000003c */
[----:B------:R-:W-:-:S02]  /*6890*/  PRMT R113, R113, 0x5410, R62 ;  /* 0x0000541071717816 */ /* 0x000fc4000000003e */
[----:B------:R-:W-:Y:S02]  /*68a0*/  PRMT R110, R110, 0x5410, R115 ;  /* 0x000054106e6e7816 */ /* 0x000fe40000000073 */
[----:B------:R-:W-:Y:S01]  /*68b0*/  PRMT R114, R112, 0x5410, R61 ;  /* 0x0000541070727816 */ /* 0x000fe2000000003d */
[C---:B------:R-:W-:Y:S01]  /*68c0*/  IMAD.U32 R115, R113.reuse, 0x10000, RZ ;  /* 0x0001000071737824 */ /* 0x040fe200078e00ff */
[----:B------:R-:W-:Y:S01]  /*68d0*/  LOP3.LUT R113, R113, 0xffff0000, RZ, 0xc0, !PT ;  /* 0xffff000071717812 */ /* 0x000fe200078ec0ff */
[C---:B------:R-:W-:Y:S01]  /*68e0*/  IMAD.U32 R112, R111.reuse, 0x10000, RZ ;  /* 0x000100006f707824 */ /* 0x040fe200078e00ff */
[----:B------:R-:W-:Y:S02]  /*68f0*/  LOP3.LUT R111, R111, 0xffff0000, RZ, 0xc0, !PT ;  /* 0xffff00006f6f7812 */ /* 0x000fe400078ec0ff */
[C---:B0-----:R-:W-:Y:S01]  /*6900*/  LOP3.LUT R61, R6.reuse, 0xffff0000, RZ, 0xc0, !PT ;  /* 0xffff0000063d7812 */ /* 0x041fe200078ec0ff */
[----:B------:R-:W-:Y:S01]  /*6910*/  IMAD.U32 R60, R6, 0x10000, RZ ;  /* 0x00010000063c7824 */ /* 0x000fe200078e00ff */
[C---:B------:R-:W-:Y:S01]  /*6920*/  LOP3.LUT R63, R7.reuse, 0xffff0000, RZ, 0xc0, !PT ;  /* 0xffff0000073f7812 */ /* 0x040fe200078ec0ff */
[----:B------:R-:W-:-:S02]  /*6930*/  IMAD.U32 R62, R7, 0x10000, RZ ;  /* 0x00010000073e7824 */ /* 0x000fc400078e00ff */
[C---:B------:R-:W-:Y:S01]  /*6940*/  FMUL.FTZ R117, R61.reuse, R115 ;  /* 0x000000733d757220 */ /* 0x040fe20000410000 */
[-C--:B------:R-:W-:Y:S01]  /*6950*/  FMUL.FTZ R116, R61, R112.reuse ;  /* 0x000000703d747220 */ /* 0x080fe20000410000 */
[C---:B------:R-:W-:Y:S01]  /*6960*/  FMUL.FTZ R61, R63.reuse, R113 ;  /* 0x000000713f3d7220 */ /* 0x040fe20000410000 */
[----:B------:R-:W-:Y:S02]  /*6970*/  IMAD.U32 R6, R4, 0x10000, RZ ;  /* 0x0001000004067824 */ /* 0x000fe400078e00ff */
[C---:B------:R-:W-:Y:S01]  /*6980*/  FFMA.FTZ R117, R60.reuse, R112, -R117 ;  /* 0x000000703c757223 */ /* 0x040fe20000010875 */
[----:B------:R-:W-:Y:S01]  /*6990*/  FFMA.FTZ R116, R60, R115, R116 ;  /* 0x000000733c747223 */ /* 0x000fe20000010074 */
[-C--:B------:R-:W-:Y:S01]  /*69a0*/  FMUL.FTZ R115, R63, R111.reuse ;  /* 0x0000006f3f737220 */ /* 0x080fe20000410000 */
[----:B------:R-:W-:Y:S01]  /*69b0*/  FFMA.FTZ R112, R62, R111, -R61 ;  /* 0x0000006f3e707223 */ /* 0x000fe2000001083d */
[C---:B------:R-:W-:Y:S01]  /*69c0*/  IMAD.U32 R7, R5.reuse, 0x10000, RZ ;  /* 0x0001000005077824 */ /* 0x040fe200078e00ff */
[----:B------:R-:W-:Y:S01]  /*69d0*/  LOP3.LUT R4, R4, 0xffff0000, RZ, 0xc0, !PT ;  /* 0xffff000004047812 */ /* 0x000fe200078ec0ff */
[----:B------:R-:W-:Y:S01]  /*69e0*/  IMAD.U32 R63, R114, 0x10000, RZ ;  /* 0x00010000723f7824 */ /* 0x000fe200078e00ff */
[----:B------:R-:W-:Y:S01]  /*69f0*/  LOP3.LUT R5, R5, 0xffff0000, RZ, 0xc0, !PT ;  /* 0xffff000005057812 */ /* 0x000fe200078ec0ff */
[----:B------:R-:W-:Y:S01]  /*6a00*/  IMAD.U32 R61, R110, 0x10000, RZ ;  /* 0x000100006e3d7824 */ /* 0x000fe200078e00ff */
[----:B------:R-:W-:Y:S01]  /*6a10*/  LOP3.LUT R114, R114, 0xffff0000, RZ, 0xc0, !PT ;  /* 0xffff000072727812 */ /* 0x000fe200078ec0ff */
[----:B------:R-:W-:Y:S01]  /*6a20*/  FFMA.FTZ R115, R62, R113, R115 ;  /* 0x000000713e737223 */ /* 0x000fe20000010073 */
[----:B------:R-:W-:Y:S01]  /*6a30*/  LOP3.LUT R110, R110, 0xffff0000, RZ, 0xc0, !PT ;  /* 0xffff00006e6e7812 */ /* 0x000fe200078ec0ff */
[C---:B------:R-:W-:Y:S01]  /*6a40*/  FMUL.FTZ R111, R4.reuse, R63 ;  /* 0x0000003f046f7220 */ /* 0x040fe20000410000 */
[----:B------:R-:W-:Y:S01]  /*6a50*/  FMUL.FTZ R60, R4, R61 ;  /* 0x0000003d043c7220 */ /* 0x000fe20000410000 */
[----:B------:R-:W-:-:S02]  /*6a60*/  FMUL.FTZ R62, R5, R114 ;  /* 0x00000072053e7220 */ /* 0x000fc40000410000 */
[-C--:B------:R-:W-:Y:S01]  /*6a70*/  FMUL.FTZ R113, R5, R110.reuse ;  /* 0x0000006e05717220 */ /* 0x080fe20000410000 */
[C---:B------:R-:W-:Y:S01]  /*6a80*/  FFMA.FTZ R4, R6.reuse, R61, -R111 ;  /* 0x0000003d06047223 */ /* 0x040fe2000001086f */
[----:B------:R-:W-:Y:S01]  /*6a90*/  FFMA.FTZ R63, R6, R63, R60 ;  /* 0x0000003f063f7223 */ /* 0x000fe2000001003c */
[C---:B------:R-:W-:Y:S01]  /*6aa0*/  FFMA.FTZ R5, R7.reuse, R110, -R62 ;  /* 0x0000006e07057223 */ /* 0x040fe2000001083e */
[----:B------:R-:W-:Y:S01]  /*6ab0*/  FFMA.FTZ R114, R7, R114, R113 ;  /* 0x0000007207727223 */ /* 0x000fe20000010071 */
[----:B------:R-:W-:Y:S02]  /*6ac0*/  F2FP.BF16.F32.PACK_AB R6, R116, R117 ;  /* 0x000000757406723e */ /* 0x000fe400000010ff */
[----:B------:R-:W-:Y:S02]  /*6ad0*/  F2FP.BF16.F32.PACK_AB R7, R115, R112 ;  /* 0x000000707307723e */ /* 0x000fe400000010ff */
[----:B------:R-:W-:Y:S02]  /*6ae0*/  F2FP.BF16.F32.PACK_AB R4, R63, R4 ;  /* 0x000000043f04723e */ /* 0x000fe400000010ff */
[----:B------:R-:W-:-:S05]  /*6af0*/  F2FP.BF16.F32.PACK_AB R5, R114, R5 ;  /* 0x000000057205723e */ /* 0x000fca00000010ff */
[----:B------:R0:W-:Y:S02]  /*6b00*/  STS.128 [R15+0x12400], R4 ;  /* 0x012400040f007388 */ /* 0x0001e40000000c00 */
.L_x_1615:
[----:B------:R-:W-:Y:S05]  /*6b10*/  BSYNC B2 ;  /* 0x0000000000027941 */ /* 0x000fea0003800000 */
.L_x_1614:
[----:B------:R-:W-:Y:S04]  /*6b20*/  BSSY B2, `(.L_x_1616) ;  /* 0x0000030000027945 */ /* 0x000fe80003800000 */
[----:B------:R-:W-:Y:S05]  /*6b30*/  @P1 BRA `(.L_x_1617) ;  /* 0x0000000000b81947 */ /* 0x000fea0003800000 */
[----:B0-----:R-:W0:Y:S01]  /*6b40*/  LDS.128 R4, [R0] ;  /* 0x0000000000047984 */ /* 0x001e220000000c00 */
[--C-:B------:R-:W-:Y:S02]  /*6b50*/  SHF.R.U64 R61, R56, 0x10, R57.reuse ;  /* 0x00000010383d7819 */ /* 0x100fe40000001239 */
[----:B------:R-:W-:Y:S02]  /*6b60*/  SHF.R.U32.HI R56, RZ, 0x10, R57 ;  /* 0x00000010ff387819 */ /* 0x000fe40000011639 */
[--C-:B------:R-:W-:Y:S02]  /*6b70*/  SHF.R.U64 R57, R58, 0x10, R59.reuse ;  /* 0x000000103a397819 */ /* 0x100fe4000000123b */
[----:B------:R-:W-:Y:S02]  /*6b80*/  SHF.R.U32.HI R58, RZ, 0x10, R59 ;  /* 0x00000010ff3a7819 */ /* 0x000fe4000001163b */
[----:B------:R-:W-:Y:S02]  /*6b90*/  PRMT R103, R103, 0x5410, R56 ;  /* 0x0000541067677816 */ /* 0x000fe40000000038 */
[----:B------:R-:W-:-:S02]  /*6ba0*/  PRMT R105, R105, 0x5410, R58 ;  /* 0x0000541069697816 */ /* 0x000fc4000000003a */
[----:B------:R-:W-:Y:S01]  /*6bb0*/  PRMT R104, R104, 0x5410, R57 ;  /* 0x0000541068687816 */ /* 0x000fe20000000039 */
[----:B------:R-:W-:Y:S01]  /*6bc0*/  IMAD.U32 R60, R103, 0x10000, RZ ;  /* 0x00010000673c7824 */ /* 0x000fe200078e00ff */
[----:B------:R-:W-:Y:S01]  /*6bd0*/  PRMT R102, R102, 0x5410, R61 ;  /* 0x0000541066667816 */ /* 0x000fe2000000003d */
[C---:B------:R-:W-:Y:S01]  /*6be0*/  IMAD.U32 R61, R105.reuse, 0x10000, RZ ;  /* 0x00010000693d7824 */ /* 0x040fe200078e00ff */
[----:B------:R-:W-:Y:S02]  /*6bf0*/  LOP3.LUT R105, R105, 0xffff0000, RZ, 0xc0, !PT ;  /* 0xffff000069697812 */ /* 0x000fe400078ec0ff */
[----:B------:R-:W-:Y:S02]  /*6c00*/  LOP3.LUT R103, R103, 0xffff0000, RZ, 0xc0, !PT ;  /* 0xffff000067677812 */ /* 0x000fe400078ec0ff */
[C---:B0-----:R-:W-:Y:S01]  /*6c10*/  LOP3.LUT R57, R6.reuse, 0xffff0000, RZ, 0xc0, !PT ;  /* 0xffff000006397812 */ /* 0x041fe200078ec0ff */
[----:B------:R-:W-:Y:S01]  /*6c20*/  IMAD.U32 R56, R6, 0x10000, RZ ;  /* 0x0001000006387824 */ /* 0x000fe200078e00ff */
[C---:B------:R-:W-:Y:S01]  /*6c30*/  LOP3.LUT R59, R7.reuse, 0xffff0000, RZ, 0xc0, !PT ;  /* 0xffff0000073b7812 */ /* 0x040fe200078ec0ff */
[----:B------:R-:W-:-:S02]  /*6c40*/  IMAD.U32 R58, R7, 0x10000, RZ ;  /* 0x00010000073a7824 */ /* 0x000fc400078e00ff */
[CC--:B------:R-:W-:Y:S01]  /*6c50*/  FMUL.FTZ R62, R57.reuse, R60.reuse ;  /* 0x0000003c393e7220 */ /* 0x0c0fe20000410000 */
[----:B------:R-:W-:Y:S01]  /*6c60*/  FMUL.FTZ R63, R57, R61 ;  /* 0x0000003d393f7220 */ /* 0x000fe20000410000 */
[C---:B------:R-:W-:Y:S01]  /*6c70*/  FMUL.FTZ R57, R59.reuse, R105 ;  /* 0x000000693b397220 */ /* 0x040fe20000410000 */
[----:B------:R-:W-:Y:S02]  /*6c80*/  IMAD.U32 R6, R4, 0x10000, RZ ;  /* 0x0001000004067824 */ /* 0x000fe400078e00ff */
        /* <DEDUP_REMOVED lines=9> */
[----:B------:R-:W-:Y:S01]  /*6d20*/  FFMA.FTZ R60, R56, R60, -R63 ;  /* 0x0000003c383c7223 */ /* 0x000fe2000001083f */
[----:B------:R-:W-:Y:S01]  /*6d30*/  LOP3.LUT R102, R102, 0xffff0000, RZ, 0xc0, !PT ;  /* 0xffff000066667812 */ /* 0x000fe200078ec0ff */
        /* <DEDUP_REMOVED lines=14> */
.L_x_1617:
[----:B------:R-:W-:Y:S05]  /*6e20*/  BSYNC B2 ;  /* 0x0000000000027941 */ /* 0x000fea0003800000 */
.L_x_1616:
[----:B------:R-:W-:Y:S04]  /*6e30*/  BSSY B2, `(.L_x_1618) ;  /* 0x0000030000027945 */ /* 0x000fe80003800000 */
[----:B------:R-:W-:Y:S05]  /*6e40*/  @P2 BRA `(.L_x_1619) ;  /* 0x0000000000b82947 */ /* 0x000fea0003800000 */
[----:B01----:R-:W0:Y:S01]  /*6e50*/  LDS.128 R4, [R15+0x16400] ;  /* 0x016400000f047984 */ /* 0x003e220000000c00 */
[----:B------:R-:W-:Y:S02]  /*6e60*/  SHF.R.U64 R56, R52, 0x10, R53 ;  /* 0x0000001034387819 */ /* 0x000fe40000001235 */
[----:B------:R-:W-:Y:S02]  /*6e70*/  SHF.R.U64 R52, R54, 0x10, R55 ;  /* 0x0000001036347819 */ /* 0x000fe40000001237 */
[----:B------:R-:W-:Y:S02]  /*6e80*/  SHF.R.U32.HI R53, RZ, 0x10, R53 ;  /* 0x00000010ff357819 */ /* 0x000fe40000011635 */
        /* <DEDUP_REMOVED lines=13> */
[C---:B------:R-:W-:Y:S01]  /*6f60*/  FMUL.FTZ R58, R53.reuse, R56 ;  /* 0x00000038353a7220 */ /* 0x040fe20000410000 */
[-C--:B------:R-:W-:Y:S01]  /*6f70*/  FMUL.FTZ R59, R53, R57.reuse ;  /* 0x00000039353b7220 */ /* 0x080fe20000410000 */
[----:B------:R-:W-:Y:S01]  /*6f80*/  FMUL.FTZ R53, R55, R96 ;  /* 0x0000006037357220 */ /* 0x000fe20000410000 */
[----:B------:R-:W-:Y:S02]  /*6f90*/  IMAD.U32 R6, R4, 0x10000, RZ ;  /* 0x0001000004067824 */ /* 0x000fe400078e00ff */
[C---:B------:R-:W-:Y:S01]  /*6fa0*/  FFMA.FTZ R61, R52.reuse, R57, R58 ;  /* 0x00000039343d7223 */ /* 0x040fe2000001003a */
[----:B------:R-:W-:Y:S02]  /*6fb0*/  IMAD.U32 R7, R5, 0x10000, RZ ;  /* 0x0001000005077824 */ /* 0x000fe400078e00ff */
[----:B------:R-:W-:Y:S01]  /*6fc0*/  FFMA.FTZ R60, R52, R56, -R59 ;  /* 0x00000038343c7223 */ /* 0x000fe2000001083b */
[-C--:B------:R-:W-:Y:S01]  /*6fd0*/  FMUL.FTZ R57, R55, R94.reuse ;  /* 0x0000005e37397220 */ /* 0x080fe20000410000 */
[----:B------:R-:W-:Y:S01]  /*6fe0*/  LOP3.LUT R4, R4, 0xffff0000, RZ, 0xc0, !PT ;  /* 0xffff000004047812 */ /* 0x000fe200078ec0ff */
[C---:B------:R-:W-:Y:S01]  /*6ff0*/  FFMA.FTZ R94, R54.reuse, R94, -R53 ;  /* 0x0000005e365e7223 */ /* 0x040fe20000010835 */
[----:B------:R-:W-:Y:S01]  /*7000*/  LOP3.LUT R5, R5, 0xffff0000, RZ, 0xc0, !PT ;  /* 0xffff000005057812 */ /* 0x000fe200078ec0ff */
[C---:B------:R-:W-:Y:S01]  /*7010*/  IMAD.U32 R55, R95.reuse, 0x10000, RZ ;  /* 0x000100005f377824 */ /* 0x040fe200078e00ff */
[----:B------:R-:W-:Y:S01]  /*7020*/  LOP3.LUT R56, R95, 0xffff0000, RZ, 0xc0, !PT ;  /* 0xffff00005f387812 */ /* 0x000fe200078ec0ff */
[C---:B------:R-:W-:Y:S01]  /*7030*/  IMAD.U32 R53, R93.reuse, 0x10000, RZ ;  /* 0x000100005d357824 */ /* 0x040fe200078e00ff */
        /* <DEDUP_REMOVED lines=15> */
.L_x_1619:
[----:B------:R-:W-:Y:S05]  /*7130*/  BSYNC B2 ;  /* 0x0000000000027941 */ /* 0x000fea0003800000 */
.L_x_1618:
[----:B------:R-:W-:Y:S04]  /*7140*/  BSSY B2, `(.L_x_1620) ;  /* 0x0000030000027945 */ /* 0x000fe80003800000 */
[----:B------:R-:W-:Y:S05]  /*7150*/  @P3 BRA `(.L_x_1621) ;  /* 0x0000000000b83947 */ /* 0x000fea0003800000 */
[----:B012---:R-:W0:Y:S01]  /*7160*/  LDS.128 R4, [R0+0x4000] ;  /* 0x0040000000047984 */ /* 0x007e220000000c00 */
[----:B------:R-:W-:Y:S02]  /*7170*/  SHF.R.U64 R46, R46, 0x10, R47 ;  /* 0x000000102e2e7819 */ /* 0x000fe4000000122f */
[----:B------:R-:W-:Y:S02]  /*7180*/  SHF.R.U64 R44, R44, 0x10, R45 ;  /* 0x000000102c2c7819 */ /* 0x000fe4000000122d */
[----:B------:R-:W-:Y:S02]  /*7190*/  SHF.R.U32.HI R47, RZ, 0x10, R47 ;  /* 0x00000010ff2f7819 */ /* 0x000fe4000001162f */
[----:B------:R-:W-:Y:S02]  /*71a0*/  SHF.R.U32.HI R45, RZ, 0x10, R45 ;  /* 0x00000010ff2d7819 */ /* 0x000fe4000001162d */
[----:B------:R-:W-:Y:S02]  /*71b0*/  PRMT R88, R88, 0x5410, R47 ;  /* 0x0000541058587816 */ /* 0x000fe4000000002f */
[----:B------:R-:W-:-:S02]  /*71c0*/  PRMT R90, R90, 0x5410, R45 ;  /* 0x000054105a5a7816 */ /* 0x000fc4000000002d */
[----:B------:R-:W-:Y:S01]  /*71d0*/  PRMT R89, R89, 0x5410, R44 ;  /* 0x0000541059597816 */ /* 0x000fe2000000002c */
[C---:B------:R-:W-:Y:S01]  /*71e0*/  IMAD.U32 R52, R88.reuse, 0x10000, RZ ;  /* 0x0001000058347824 */ /* 0x040fe200078e00ff */
[----:B------:R-:W-:Y:S01]  /*71f0*/  LOP3.LUT R88, R88, 0xffff0000, RZ, 0xc0, !PT ;  /* 0xffff000058587812 */ /* 0x000fe200078ec0ff */
[C---:B------:R-:W-:Y:S01]  /*7200*/  IMAD.U32 R53, R90.reuse, 0x10000, RZ ;  /* 0x000100005a357824 */ /* 0x040fe200078e00ff */
[----:B------:R-:W-:Y:S02]  /*7210*/  LOP3.LUT R90, R90, 0xffff0000, RZ, 0xc0, !PT ;  /* 0xffff00005a5a7812 */ /* 0x000fe400078ec0ff */
[----:B------:R-:W-:Y:S02]  /*7220*/  PRMT R87, R87, 0x5410, R46 ;  /* 0x0000541057577816 */ /* 0x000fe4000000002e */
        /* <DEDUP_REMOVED lines=33> */
.L_x_1621:
[----:B------:R-:W-:Y:S05]  /*7440*/  BSYNC B2 ;  /* 0x0000000000027941 */ /* 0x000fea0003800000 */
.L_x_1620:
[----:B------:R-:W-:Y:S04]  /*7450*/  BSSY B2, `(.L_x_1622) ;  /* 0x0000030000027945 */ /* 0x000fe80003800000 */
[----:B------:R-:W-:Y:S05]  /*7460*/  @P4 BRA `(.L_x_1623) ;  /* 0x0000000000b84947 */ /* 0x000fea0003800000 */
[----:B0123--:R-:W0:Y:S01]  /*7470*/  LDS.128 R4, [R15+0x1a400] ;  /* 0x01a400000f047984 */ /* 0x00fe220000000c00 */
        /* <DEDUP_REMOVED lines=45> */
.L_x_1623:
[----:B------:R-:W-:Y:S05]  /*7750*/  BSYNC B2 ;  /* 0x0000000000027941 */ /* 0x000fea0003800000 */
.L_x_1622:
[----:B------:R-:W-:Y:S05]  /*7760*/  @P5 BRA `(.L_x_1613) ;  /* 0x0000000000b85947 */ /* 0x000fea0003800000 */
[----:B01234-:R-:W0:Y:S01]  /*7770*/  LDS.128 R4, [R0+0x8000] ;  /* 0x0080000000047984 */ /* 0x01fe220000000c00 */
        /* <DEDUP_REMOVED lines=45> */
.L_x_1613:
[----:B------:R-:W-:Y:S05]  /*7a50*/  BSYNC B1 ;  /* 0x0000000000017941 */ /* 0x000fea0003800000 */
.L_x_1612:
[----:B------:R-:W-:-:S13]  /*7a60*/  ISETP.GE.AND P0, PT, R225, R98, PT ;  /* 0x00000062e100720c */ /* 0x000fda0003f06270 */
[----:B------:R-:W-:Y:S05]  /*7a70*/  @P0 BRA `(.L_x_1624) ;  /* 0x0000004800c80947 */ /* 0x000fea0003800000 */
[----:B01234-:R-:W0:Y:S01]  /*7a80*/  LDC R5, c[0x0][0x3f4] ;  /* 0x0000fd00ff057b82 */ /* 0x01fe220000000800 */
        /* <DEDUP_REMOVED lines=54> */
.L_x_1626:
[----:B------:R-:W-:Y:S05]  /*7df0*/  BSYNC B1 ;  /* 0x0000000000017941 */ /* 0x000fea0003800000 */
.L_x_1625:
[----:B------:R-:W-:Y:S04]  /*7e00*/  BSSY B1, `(.L_x_1627) ;  /* 0x0000030000017945 */ /* 0x000fe80003800000 */
[----:B------:R-:W-:Y:S05]  /*7e10*/  @P1 BRA `(.L_x_1628) ;  /* 0x0000000000b81947 */ /* 0x000fea0003800000 */
[----:B0-----:R-:W0:Y:S01]  /*7e20*/  LDS.128 R4, [R0+0x2000] ;  /* 0x0020000000047984 */ /* 0x001e220000000c00 */
        /* <DEDUP_REMOVED lines=20> */
[C---:B------:R-:W-:Y:S01]  /*7f70*/  FFMA.FTZ R41, R28.reuse, R37, R40 ;  /* 0x000000251c297223 */ /* 0x040fe20000010028 */
[-C--:B------:R-:W-:Y:S01]  /*7f80*/  FMUL.FTZ R37, R31, R99.reuse ;  /* 0x000000631f257220 */ /* 0x080fe20000410000 */
[C---:B------:R-:W-:Y:S02]  /*7f90*/  IMAD.U32 R7, R5.reuse, 0x10000, RZ ;  /* 0x0001000005077824 */ /* 0x040fe400078e00ff */
[----:B------:R-:W-:Y:S01]  /*7fa0*/  FFMA.FTZ R38, R28, R36, -R39 ;  /* 0x000000241c267223 */ /* 0x000fe20000010827 */
[----:B------:R-:W-:Y:S01]  /*7fb0*/  IMAD.U32 R31, R100, 0x10000, RZ ;  /* 0x00010000641f7824 */ /* 0x000fe200078e00ff */
        /* <DEDUP_REMOVED lines=20> */
.L_x_1628:
[----:B------:R-:W-:Y:S05]  /*8100*/  BSYNC B1 ;  /* 0x0000000000017941 */ /* 0x000fea0003800000 */
.L_x_1627:
        /* <DEDUP_REMOVED lines=23> */
[----:B------:R-:W-:Y:S01]  /*8280*/  FFMA.FTZ R37, R28, R33, R36 ;  /* 0x000000211c257223 */ /* 0x000fe20000010024 */
[-C--:B------:R-:W-:Y:S01]  /*8290*/  FMUL.FTZ R33, R31, R79.reuse ;  /* 0x0000004f1f217220 */ /* 0x080fe20000410000 */
[----:B------:R-:W-:Y:S01]  /*82a0*/  FFMA.FTZ R79, R30, R79, -R29 ;  /* 0x0000004f1e4f7223 */ /* 0x000fe2000001081d */
[----:B------:R-:W-:Y:S02]  /*82b0*/  IMAD.U32 R7, R5, 0x10000, RZ ;  /* 0x0001000005077824 */ /* 0x000fe400078e00ff */
[----:B------:R-:W-:Y:S01]  /*82c0*/  FFMA.FTZ R34, R28, R32, -R35 ;  /* 0x000000201c227223 */ /* 0x000fe20000010823 */
[----:B------:R-:W-:Y:S01]  /*82d0*/  IMAD.U32 R29, R78, 0x10000, RZ ;  /* 0x000100004e1d7824 */ /* 0x000fe200078e00ff */
[----:B------:R-:W-:Y:S01]  /*82e0*/  LOP3.LUT R4, R4, 0xffff0000, RZ, 0xc0, !PT ;  /* 0xffff000004047812 */ /* 0x000fe200078ec0ff */
[----:B------:R-:W-:Y:S01]  /*82f0*/  IMAD.U32 R31, R91, 0x10000, RZ ;  /* 0x000100005b1f7824 */ /* 0x000fe200078e00ff */
[----:B------:R-:W-:Y:S01]  /*8300*/  LOP3.LUT R5, R5, 0xffff0000, RZ, 0xc0, !PT ;  /* 0xffff000005057812 */ /* 0x000fe200078ec0ff */
[----:B------:R-:W-:Y:S01]  /*8310*/  FFMA.FTZ R92, R30, R92, R33 ;  /* 0x0000005c1e5c7223 */ /* 0x000fe20000010021 */
[----:B------:R-:W-:Y:S01]  /*8320*/  LOP3.LUT R28, R91, 0xffff0000, RZ, 0xc0, !PT ;  /* 0xffff00005b1c7812 */ /* 0x000fe200078ec0ff */
[----:B------:R-:W-:Y:S01]  /*8330*/  FMUL.FTZ R33, R4, R31 ;  /* 0x0000001f04217220 */ /* 0x000fe20000410000 */
[----:B------:R-:W-:Y:S01]  /*8340*/  LOP3.LUT R78, R78, 0xffff0000, RZ, 0xc0, !PT ;  /* 0xffff00004e4e7812 */ /* 0x000fe200078ec0ff */
[----:B------:R-:W-:-:S02]  /*8350*/  FMUL.FTZ R30, R4, R29 ;  /* 0x0000001d041e7220 */ /* 0x000fc40000410000 */
[C---:B------:R-:W-:Y:S01]  /*8360*/  FMUL.FTZ R32, R5.reuse, R28 ;  /* 0x0000001c05207220 */ /* 0x040fe20000410000 */
[C---:B------:R-:W-:Y:S01]  /*8370*/  FFMA.FTZ R4, R6.reuse, R29, -R33 ;  /* 0x0000001d06047223 */ /* 0x040fe20000010821 */
[-C--:B------:R-:W-:Y:S01]  /*8380*/  FMUL.FTZ R35, R5, R78.reuse ;  /* 0x0000004e05237220 */ /* 0x080fe20000410000 */
[----:B------:R-:W-:Y:S01]  /*8390*/  FFMA.FTZ R31, R6, R31, R30 ;  /* 0x0000001f061f7223 */ /* 0x000fe2000001001e */
[----:B------:R-:W-:Y:S01]  /*83a0*/  FFMA.FTZ R5, R7, R78, -R32 ;  /* 0x0000004e07057223 */ /* 0x000fe20000010820 */
[----:B------:R-:W-:Y:S01]  /*83b0*/  F2FP.BF16.F32.PACK_AB R6, R37, R34 ;  /* 0x000000222506723e */ /* 0x000fe200000010ff */
[----:B------:R-:W-:Y:S01]  /*83c0*/  FFMA.FTZ R28, R7, R28, R35 ;  /* 0x0000001c071c7223 */ /* 0x000fe20000010023 */
[----:B------:R-:W-:Y:S02]  /*83d0*/  F2FP.BF16.F32.PACK_AB R7, R92, R79 ;  /* 0x0000004f5c07723e */ /* 0x000fe400000010ff */
[----:B------:R-:W-:Y:S02]  /*83e0*/  F2FP.BF16.F32.PACK_AB R4, R31, R4 ;  /* 0x000000041f04723e */ /* 0x000fe400000010ff */
[----:B------:R-:W-:-:S05]  /*83f0*/  F2FP.BF16.F32.PACK_AB R5, R28, R5 ;  /* 0x000000051c05723e */ /* 0x000fca00000010ff */
[----:B------:R2:W-:Y:S02]  /*8400*/  STS.128 [R15+0x18400], R4 ;  /* 0x018400040f007388 */ /* 0x0005e40000000c00 */
.L_x_1630:
[----:B------:R-:W-:Y:S05]  /*8410*/  BSYNC B1 ;  /* 0x0000000000017941 */ /* 0x000fea0003800000 */
.L_x_1629:
[----:B------:R-:W-:Y:S04]  /*8420*/  BSSY B1, `(.L_x_1631) ;  /* 0x0000030000017945 */ /* 0x000fe80003800000 */
[----:B------:R-:W-:Y:S05]  /*8430*/  @P3 BRA `(.L_x_1632) ;  /* 0x0000000000b83947 */ /* 0x000fea0003800000 */
[----:B012---:R-:W0:Y:S01]  /*8440*/  LDS.128 R4, [R0+0x6000] ;  /* 0x0060000000047984 */ /* 0x007e220000000c00 */
        /* <DEDUP_REMOVED lines=45> */
.L_x_1632:
[----:B------:R-:W-:Y:S05]  /*8720*/  BSYNC B1 ;  /* 0x0000000000017941 */ /* 0x000fea0003800000 */
.L_x_1631:
[----:B------:R-:W-:Y:S04]  /*8730*/  BSSY B1, `(.L_x_1633) ;  /* 0x0000030000017945 */ /* 0x000fe80003800000 */
[----:B------:R-:W-:Y:S05]  /*8740*/  @P4 BRA `(.L_x_1634) ;  /* 0x0000000000b84947 */ /* 0x000fea0003800000 */
[----:B0123--:R-:W0:Y:S01]  /*8750*/  LDS.128 R4, [R15+0x1c400] ;  /* 0x01c400000f047984 */ /* 0x00fe220000000c00 */
        /* <DEDUP_REMOVED lines=45> */
.L_x_1634:
[----:B------:R-:W-:Y:S05]  /*8a30*/  BSYNC B1 ;  /* 0x0000000000017941 */ /* 0x000fea0003800000 */
.L_x_1633:
[----:B------:R-:W-:Y:S05]  /*8a40*/  @P5 BRA `(.L_x_1624) ;  /* 0x0000003800d45947 */ /* 0x000fea0003800000 */
[----:B01234-:R-:W0:Y:S01]  /*8a50*/  LDS.128 R4, [R0+0xa000] ;  /* 0x00a0000000047984 */ /* 0x01fe220000000c00 */
[----:B------:R-:W-:Y:S02]  /*8a60*/  SHF.R.U64 R10, R20, 0x10, R21 ;  /* 0x00000010140a7819 */ /* 0x000fe40000001215 */
[----:B------:R-:W-:Y:S02]  /*8a70*/  SHF.R.U32.HI R12, RZ, 0x10, R9 ;  /* 0x00000010ff0c7819 */ /* 0x000fe40000011609 */
[----:B------:R-:W-:Y:S02]  /*8a80*/  SHF.R.U32.HI R21, RZ, 0x10, R21 ;  /* 0x00000010ff157819 */ /* 0x000fe40000011615 */
[----:B------:R-:W-:Y:S02]  /*8a90*/  PRMT R12, R3, 0x5410, R12 ;  /* 0x00005410030c7816 */ /* 0x000fe4000000000c */
[----:B------:R-:W-:Y:S02]  /*8aa0*/  SHF.R.U64 R11, R8, 0x10, R9 ;  /* 0x00000010080b7819 */ /* 0x000fe40000001209 */
[----:B------:R-:W-:Y:S01]  /*8ab0*/  PRMT R64, R64, 0x5410, R21 ;  /* 0x0000541040407816 */ /* 0x000fe20000000015 */
[----:B------:R-:W-:Y:S01]  /*8ac0*/  IMAD.U32 R13, R12, 0x10000, RZ ;  /* 0x000100000c0d7824 */ /* 0x000fe200078e00ff */
[----:B------:R-:W-:-:S02]  /*8ad0*/  PRMT R14, R14, 0x5410, R11 ;  /* 0x000054100e0e7816 */ /* 0x000fc4000000000b */
[----:B------:R-:W-:Y:S01]  /*8ae0*/  PRMT R65, R65, 0x5410, R10 ;  /* 0x0000541041417816 */ /* 0x000fe2000000000a */
[----:B------:R-:W-:Y:S01]  /*8af0*/  IMAD.U32 R11, R64, 0x10000, RZ ;  /* 0x00010000400b7824 */ /* 0x000fe200078e00ff */
[----:B------:R-:W-:Y:S02]  /*8b00*/  LOP3.LUT R12, R12, 0xffff0000, RZ, 0xc0, !PT ;  /* 0xffff00000c0c7812 */ /* 0x000fe400078ec0ff */
[----:B------:R-:W-:Y:S02]  /*8b10*/  LOP3.LUT R64, R64, 0xffff0000, RZ, 0xc0, !PT ;  /* 0xffff000040407812 */ /* 0x000fe400078ec0ff */
[C---:B0-----:R-:W-:Y:S01]  /*8b20*/  LOP3.LUT R9, R6.reuse, 0xffff0000, RZ, 0xc0, !PT ;  /* 0xffff000006097812 */ /* 0x041fe200078ec0ff */
[C---:B------:R-:W-:Y:S01]  /*8b30*/  IMAD.U32 R10, R7.reuse, 0x10000, RZ ;  /* 0x00010000070a7824 */ /* 0x040fe200078e00ff */
[----:B------:R-:W-:Y:S01]  /*8b40*/  LOP3.LUT R7, R7, 0xffff0000, RZ, 0xc0, !PT ;  /* 0xffff000007077812 */ /* 0x000fe200078ec0ff */
[----:B------:R-:W-:Y:S02]  /*8b50*/  IMAD.U32 R8, R6, 0x10000, RZ ;  /* 0x0001000006087824 */ /* 0x000fe400078e00ff */
[C---:B------:R-:W-:Y:S01]  /*8b60*/  FMUL.FTZ R15, R9.reuse, R13 ;  /* 0x0000000d090f7220 */ /* 0x040fe20000410000 */
[----:B------:R-:W-:Y:S01]  /*8b70*/  FMUL.FTZ R20, R9, R11 ;  /* 0x0000000b09147220 */ /* 0x000fe20000410000 */
[----:B------:R-:W-:Y:S01]  /*8b80*/  FMUL.FTZ R9, R7, R12 ;  /* 0x0000000c07097220 */ /* 0x000fe20000410000 */
[----:B------:R-:W-:-:S02]  /*8b90*/  IMAD.U32 R3, R4, 0x10000, RZ ;  /* 0x0001000004037824 */ /* 0x000fc400078e00ff */
[C---:B------:R-:W-:Y:S01]  /*8ba0*/  FFMA.FTZ R15, R8.reuse, R11, -R15 ;  /* 0x0000000b080f7223 */ /* 0x040fe2000001080f */
[----:B------:R-:W-:Y:S01]  /*8bb0*/  FFMA.FTZ R20, R8, R13, R20 ;  /* 0x0000000d08147223 */ /* 0x000fe20000010014 */
[-C--:B------:R-:W-:Y:S01]  /*8bc0*/  FMUL.FTZ R11, R7, R64.reuse ;  /* 0x00000040070b7220 */ /* 0x080fe20000410000 */
[C---:B------:R-:W-:Y:S01]  /*8bd0*/  IMAD.U32 R6, R5.reuse, 0x10000, RZ ;  /* 0x0001000005067824 */ /* 0x040fe200078e00ff */
[----:B------:R-:W-:Y:S01]  /*8be0*/  LOP3.LUT R4, R4, 0xffff0000, RZ, 0xc0, !PT ;  /* 0xffff000004047812 */ /* 0x000fe200078ec0ff */
[C---:B------:R-:W-:Y:S01]  /*8bf0*/  IMAD.U32 R8, R14.reuse, 0x10000, RZ ;  /* 0x000100000e087824 */ /* 0x040fe200078e00ff */
[----:B------:R-:W-:Y:S01]  /*8c00*/  LOP3.LUT R5, R5, 0xffff0000, RZ, 0xc0, !PT ;  /* 0xffff000005057812 */ /* 0x000fe200078ec0ff */
[C---:B------:R-:W-:Y:S01]  /*8c10*/  IMAD.U32 R7, R65.reuse, 0x10000, RZ ;  /* 0x0001000041077824 */ /* 0x040fe200078e00ff */
[----:B------:R-:W-:Y:S01]  /*8c20*/  LOP3.LUT R14, R14, 0xffff0000, RZ, 0xc0, !PT ;  /* 0xffff00000e0e7812 */ /* 0x000fe200078ec0ff */
[C---:B------:R-:W-:Y:S01]  /*8c30*/  FFMA.FTZ R64, R10.reuse, R64, -R9 ;  /* 0x000000400a407223 */ /* 0x040fe20000010809 */
[----:B------:R-:W-:Y:S01]  /*8c40*/  LOP3.LUT R65, R65, 0xffff0000, RZ, 0xc0, !PT ;  /* 0xffff000041417812 */ /* 0x000fe200078ec0ff */
[----:B------:R-:W-:Y:S01]  /*8c50*/  FFMA.FTZ R21, R10, R12, R11 ;  /* 0x0000000c0a157223 */ /* 0x000fe2000001000b */
[C---:B------:R-:W-:Y:S01]  /*8c60*/  FMUL.FTZ R10, R4.reuse, R8 ;  /* 0x00000008040a7220 */ /* 0x040fe20000410000 */
[----:B------:R-:W-:Y:S01]  /*8c70*/  FMUL.FTZ R9, R4, R7 ;  /* 0x0000000704097220 */ /* 0x000fe20000410000 */
[C---:B------:R-:W-:Y:S01]  /*8c80*/  FMUL.FTZ R11, R5.reuse, R14 ;  /* 0x0000000e050b7220 */ /* 0x040fe20000410000 */
[----:B------:R-:W-:Y:S01]  /*8c90*/  FMUL.FTZ R13, R5, R65 ;  /* 0x00000041050d7220 */ /* 0x000fe20000410000 */
        /* <DEDUP_REMOVED lines=8> */
[----:B------:R0:W-:Y:S01]  /*8d20*/  STS.128 [R0+0xa000], R4 ;  /* 0x00a0000400007388 */ /* 0x0001e20000000c00 */
[----:B------:R-:W-:Y:S05]  /*8d30*/  BRA `(.L_x_1624) ;  /* 0x0000003800187947 */ /* 0x000fea0003800000 */
.L_x_1604:
[----:B------:R-:W1:Y:S01]  /*8d40*/  LDC R25, c[0x0][0x448] ;  /* 0x00011200ff197b82 */ /* 0x000e620000000800 */
[----:B------:R-:W-:Y:S01]  /*8d50*/  IMAD R3, R217, 0x40, R48 ;  /* 0x00000040d9037824 */ /* 0x000fe200078e0230 */
[----:B------:R-:W-:Y:S01]  /*8d60*/  ULDC.64 UR4, c[0x0][0x3f8] ;  /* 0x0000fe0000047ab9 */ /* 0x000fe20000000a00 */
[----:B------:R-:W-:Y:S01]  /*8d70*/  ULDC.64 UR6, c[0x0][0x408] ;  /* 0x0001020000067ab9 */ /* 0x000fe20000000a00 */
[----:B------:R-:W-:Y:S02]  /*8d80*/  IMAD.MOV.U32 R6, RZ, RZ, R24 ;  /* 0x000000ffff067224 */ /* 0x000fe400078e0018 */
[----:B------:R-:W-:Y:S02]  /*8d90*/  IMAD.MOV.U32 R7, RZ, RZ, R29 ;  /* 0x000000ffff077224 */ /* 0x000fe400078e001d */
[----:B------:R-:W-:Y:S02]  /*8da0*/  IMAD.MOV.U32 R10, RZ, RZ, R26 ;  /* 0x000000ffff0a7224 */ /* 0x000fe400078e001a */
[----:B------:R-:W-:Y:S01]  /*8db0*/  IMAD.MOV.U32 R11, RZ, RZ, R31 ;  /* 0x000000ffff0b7224 */ /* 0x000fe200078e001f */
        /* <DEDUP_REMOVED lines=22> */
[----:B------:R-:W1:Y:S04]  /*8f20*/  SHFL.IDX PT, R3, R8, RZ, 0x1c1f ;  /* 0x001c1fff08037589 */ /* 0x000e6800000e0000 */
[----:B------:R-:W2:Y:S04]  /*8f30*/  SHFL.IDX PT, R0, R4, RZ, 0x1c1f ;  /* 0x001c1fff04007589 */ /* 0x000ea800000e0000 */
[----:B------:R3:W4:Y:S04]  /*8f40*/  SHFL.IDX PT, R5, R10, RZ, 0x1c1f ;  /* 0x001c1fff0a057589 */ /* 0x00072800000e0000 */
[----:B------:R3:W0:Y:S01]  /*8f50*/  SHFL.IDX PT, R14, R9, RZ, 0x1c1f ;  /* 0x001c1fff090e7589 */ /* 0x00062200000e0000 */
[----:B-1----:R-:W-:-:S02]  /*8f60*/  IMAD.MOV.U32 R21, RZ, RZ, R3 ;  /* 0x000000ffff157224 */ /* 0x002fc400078e0003 */
[----:B--23--:R-:W-:-:S07]  /*8f70*/  IMAD.MOV.U32 R20, RZ, RZ, R0 ;  /* 0x000000ffff147224 */ /* 0x00cfce00078e0000 */
.L_x_1915:
[----:B------:R-:W-:Y:S01]  /*8f80*/  IMAD R69, R16, R25, RZ ;  /* 0x0000001910457224 */ /* 0x000fe200078e02ff */
[----:B------:R-:W-:Y:S01]  /*8f90*/  BSSY B1, `(.L_x_1636) ;  /* 0x0000031000017945 */ /* 0x000fe20003800000 */
[----:B0-----:R-:W-:Y:S01]  /*8fa0*/  IMAD.MOV.U32 R52, RZ, RZ, R14 ;  /* 0x000000ffff347224 */ /* 0x001fe200078e000e */
[----:B------:R-:W-:Y:S01]  /*8fb0*/  CS2R R46, SRZ ;  /* 0x00000000002e7805 */ /* 0x000fe2000001ff00 */
[----:B----4-:R-:W-:Y:S01]  /*8fc0*/  IMAD.MOV.U32 R53, RZ, RZ, R5 ;  /* 0x000000ffff357224 */ /* 0x010fe200078e0005 */
        /* <DEDUP_REMOVED lines=13> */
[C---:B------:R-:W-:Y:S01]  /*90a0*/  VIADD R0, R18.reuse, 0x20 ;  /* 0x0000002012007836 */ /* 0x040fe20000000000 */
[----:B------:R-:W-:Y:S01]  /*90b0*/  ULDC UR4, c[0x0][0x3f4] ;  /* 0x0000fd0000047ab9 */ /* 0x000fe20000000800 */
[C---:B------:R-:W-:Y:S01]  /*90c0*/  VIADD R3, R18.reuse, 0x40 ;  /* 0x0000004012037836 */ /* 0x040fe20000000000 */
        /* <DEDUP_REMOVED lines=9> */
[----:B------:R-:W-:-:S04]  /*9160*/  @!P0 IMAD.WIDE R6, R18, 0x2, R20 ;  /* 0x0000000212068825 */ /* 0x000fc800078e0214 */
[----:B------:R-:W-:Y:S01]  /*9170*/  @!P1 IMAD.SHL.U32 R15, R218, 0x8, RZ ;  /* 0x00000008da0f9824 */ /* 0x000fe200078e00ff */
[----:B------:R0:W5:Y:S01]  /*9180*/  @!P0 LD.E.128 R36, desc[UR38][R6.64] ;  /* 0x0000002606248980 */ /* 0x000162000c101d00 */
[----:B------:R-:W-:Y:S01]  /*9190*/  @!P2 IMAD.SHL.U32 R51, R219, 0x8, RZ ;  /* 0x00000008db33a824 */ /* 0x000fe200078e00ff */
[----:B------:R-:W-:Y:S01]  /*91a0*/  CS2R R30, SRZ ;  /* 0x00000000001e7805 */ /* 0x000fe2000001ff00 */
[--C-:B------:R-:W-:Y:S01]  /*91b0*/  @!P1 IMAD.WIDE R12, R15, 0x2, R20.reuse ;  /* 0x000000020f0c9825 */ /* 0x100fe200078e0214 */
[----:B------:R-:W-:Y:S02]  /*91c0*/  CS2R R28, SRZ ;  /* 0x00000000001c7805 */ /* 0x000fe4000001ff00 */
[----:B------:R-:W-:Y:S02]  /*91d0*/  CS2R R46, SRZ ;  /* 0x00000000002e7805 */ /* 0x000fe4000001ff00 */
[----:B------:R-:W-:Y:S01]  /*91e0*/  CS2R R44, SRZ ;  /* 0x00000000002c7805 */ /* 0x000fe2000001ff00 */
[----:B------:R-:W-:Y:S01]  /*91f0*/  @!P2 IMAD.WIDE R20, R51, 0x2, R20 ;  /* 0x000000023314a825 */ /* 0x000fe200078e0214 */
[----:B------:R-:W-:-:S02]  /*9200*/  CS2R R34, SRZ ;  /* 0x0000000000227805 */ /* 0x000fc4000001ff00 */
[----:B------:R-:W-:Y:S01]  /*9210*/  CS2R R32, SRZ ;  /* 0x0000000000207805 */ /* 0x000fe2000001ff00 */
[----:B------:R1:W5:Y:S01]  /*9220*/  @!P1 LD.E.128 R40, desc[UR38][R12.64] ;  /* 0x000000260c289980 */ /* 0x000362000c101d00 */
[----:B------:R-:W-:-:S03]  /*9230*/  @!P1 IMAD.WIDE R14, R15, 0x2, R52 ;  /* 0x000000020f0e9825 */ /* 0x000fc600078e0234 */
[----:B------:R1:W5:Y:S01]  /*9240*/  @!P2 LD.E.128 R44, desc[UR38][R20.64] ;  /* 0x00000026142ca980 */ /* 0x000362000c101d00 */
[----:B------:R-:W-:-:S03]  /*9250*/  @!P2 IMAD.WIDE R50, R51, 0x2, R52 ;  /* 0x000000023332a825 */ /* 0x000fc600078e0234 */
[----:B------:R1:W5:Y:S01]  /*9260*/  @!P1 LD.E.128 R28, desc[UR38][R14.64] ;  /* 0x000000260e1c9980 */ /* 0x000362000c101d00 */
[----:B0-----:R-:W-:-:S03]  /*9270*/  @!P0 IMAD.WIDE R6, R18, 0x2, R52 ;  /* 0x0000000212068825 */ /* 0x001fc600078e0234 */
[----:B------:R1:W5:Y:S04]  /*9280*/  @!P2 LD.E.128 R32, desc[UR38][R50.64] ;  /* 0x000000263220a980 */ /* 0x000368000c101d00 */
[----:B------:R1:W5:Y:S02]  /*9290*/  @!P0 LD.E.128 R24, desc[UR38][R6.64] ;  /* 0x0000002606188980 */ /* 0x000364000c101d00 */
.L_x_1637:
[----:B------:R-:W-:Y:S05]  /*92a0*/  BSYNC B1 ;  /* 0x0000000000017941 */ /* 0x000fea0003800000 */
.L_x_1636:
[----:B-1---5:R-:W-:Y:S01]  /*92b0*/  IMAD.MOV.U32 R6, RZ, RZ, R45 ;  /* 0x000000ffff067224 */ /* 0x022fe200078e002d */
[----:B------:R-:W-:Y:S01]  /*92c0*/  UMOV UR4, 0xffffffff ;  /* 0xffffffff00047882 */ /* 0x000fe20000000000 */
[----:B------:R-:W-:Y:S02]  /*92d0*/  IMAD.MOV.U32 R0, RZ, RZ, R46 ;  /* 0x000000ffff007224 */ /* 0x000fe400078e002e */
        /* <DEDUP_REMOVED lines=44> */
[----:B------:R-:W-:Y:S02]  /*95a0*/  CS2R R6, SRZ ;  /* 0x0000000000067805 */ /* 0x000fe4000001ff00 */
[----:B------:R-:W-:Y:S02]  /*95b0*/  PRMT R114, R3, 0x7610, R114 ;  /* 0x0000761003727816 */ /* 0x000fe40000000072 */
[----:B------:R-:W-:Y:S01]  /*95c0*/  PRMT R115, R5, 0x7610, R115 ;  /* 0x0000761005737816 */ /* 0x000fe20000000073 */
[----:B------:R-:W-:Y:S06]  /*95d0*/  BRA.DIV UR4, `(.L_x_1638) ;  /* 0x000001b204347947 */ /* 0x000fec000b800000 */
[----:B------:R-:W0:Y:S04]  /*95e0*/  SHFL.IDX PT, R3, R8, 0x1, 0x1c1f ;  /* 0x003c1f0008037f89 */ /* 0x000e2800000e0000 */
[----:B------:R-:W1:Y:S04]  /*95f0*/  SHFL.IDX PT, R0, R4, 0x1, 0x1c1f ;  /* 0x003c1f0004007f89 */ /* 0x000e6800000e0000 */
[----:B------:R2:W3:Y:S04]  /*9600*/  SHFL.IDX PT, R5, R10, 0x1, 0x1c1f ;  /* 0x003c1f000a057f89 */ /* 0x0004e800000e0000 */
[----:B------:R2:W4:Y:S01]  /*9610*/  SHFL.IDX PT, R14, R9, 0x1, 0x1c1f ;  /* 0x003c1f00090e7f89 */ /* 0x00052200000e0000 */
[----:B0-----:R-:W-:-:S02]  /*9620*/  IMAD.MOV.U32 R21, RZ, RZ, R3 ;  /* 0x000000ffff157224 */ /* 0x001fc400078e0003 */
[----:B-12---:R-:W-:-:S07]  /*9630*/  IMAD.MOV.U32 R20, RZ, RZ, R0 ;  /* 0x000000ffff147224 */ /* 0x006fce00078e0000 */
.L_x_1921:
[----:B------:R-:W-:Y:S01]  /*9640*/  VIADD R48, R48, 0x40 ;  /* 0x0000004030307836 */ /* 0x000fe20000000000 */
[----:B------:R-:W-:Y:S01]  /*9650*/  BSSY B1, `(.L_x_1639) ;  /* 0x0000030000017945 */ /* 0x000fe20003800000 */
[----:B----4-:R-:W-:Y:S01]  /*9660*/  IMAD.MOV.U32 R60, RZ, RZ, R14 ;  /* 0x000000ffff3c7224 */ /* 0x010fe200078e000e */
[----:B------:R-:W-:Y:S01]  /*9670*/  CS2R R10, SRZ ;  /* 0x00000000000a7805 */ /* 0x000fe2000001ff00 */
[----:B---3--:R-:W-:Y:S01]  /*9680*/  IMAD.MOV.U32 R61, RZ, RZ, R5 ;  /* 0x000000ffff3d7224 */ /* 0x008fe200078e0005 */
        /* <DEDUP_REMOVED lines=34> */
[----:B------:R-:W-:Y:S02]  /*98b0*/  CS2R R48, SRZ ;  /* 0x0000000000307805 */ /* 0x000fe4000001ff00 */
[----:B0-----:R-:W-:Y:S01]  /*98c0*/  CS2R R4, SRZ ;  /* 0x0000000000047805 */ /* 0x001fe2000001ff00 */
[--C-:B------:R-:W-:Y:S01]  /*98d0*/  @!P1 IMAD.WIDE R20, R3, 0x2, R60.reuse ;  /* 0x0000000203149825 */ /* 0x100fe200078e023c */
[----:B------:R0:W5:Y:S03]  /*98e0*/  @!P1 LD.E.128 R8, desc[UR38][R62.64] ;  /* 0x000000263e089980 */ /* 0x000166000c101d00 */
[--C-:B------:R-:W-:Y:S01]  /*98f0*/  @!P2 IMAD.WIDE R66, R67, 0x2, R60.reuse ;  /* 0x000000024342a825 */ /* 0x100fe200078e023c */
[----:B------:R0:W5:Y:S03]  /*9900*/  @!P1 LD.E.128 R52, desc[UR38][R20.64] ;  /* 0x0000002614349980 */ /* 0x000166000c101d00 */
[----:B------:R-:W-:Y:S01]  /*9910*/  @!P0 IMAD.WIDE R60, R18, 0x2, R60 ;  /* 0x00000002123c8825 */ /* 0x000fe200078e023c */
[----:B------:R0:W5:Y:S04]  /*9920*/  @!P2 LD.E.128 R4, desc[UR38][R64.64] ;  /* 0x000000264004a980 */ /* 0x000168000c101d00 */
[----:B------:R0:W5:Y:S04]  /*9930*/  @!P0 LD.E.128 R56, desc[UR38][R60.64] ;  /* 0x000000263c388980 */ /* 0x000168000c101d00 */
[----:B------:R0:W5:Y:S02]  /*9940*/  @!P2 LD.E.128 R48, desc[UR38][R66.64] ;  /* 0x000000264230a980 */ /* 0x000164000c101d00 */
.L_x_1640:
[----:B------:R-:W-:Y:S05]  /*9950*/  BSYNC B1 ;  /* 0x0000000000017941 */ /* 0x000fea0003800000 */
.L_x_1639:
[----:B------:R-:W-:Y:S01]  /*9960*/  R2UR UR5, R216 ;  /* 0x00000000d80572ca */ /* 0x000fe200000e0000 */
[----:B0----5:R-:W-:Y:S02]  /*9970*/  IMAD.MOV.U32 R62, RZ, RZ, R11 ;  /* 0x000000ffff3e7224 */ /* 0x021fe400078e000b */
        /* <DEDUP_REMOVED lines=9> */
[----:B------:R-:W-:Y:S01]  /*9a10*/  ULEA.HI UR4, UR5, UR5, URZ, 0x1 ;  /* 0x0000000505047291 */ /* 0x000fe2000f8f083f */
[----:B------:R-:W-:Y:S01]  /*9a20*/  IMAD.U32 R90, RZ, RZ, UR60 ;  /* 0x0000003cff5a7e24 */ /* 0x000fe2000f8e00ff */
[----:B------:R-:W-:Y:S01]  /*9a30*/  PRMT R75, R61, 0x7610, R75 ;  /* 0x000076103d4b7816 */ /* 0x000fe2000000004b */
[----:B------:R-:W-:Y:S01]  /*9a40*/  IMAD.MOV.U32 R62, RZ, RZ, R13 ;  /* 0x000000ffff3e7224 */ /* 0x000fe200078e000d */
[----:B------:R-:W-:Y:S01]  /*9a50*/  ULOP3.LUT UR4, UR4, 0xfffffffe, URZ, 0xc0, !UPT ;  /* 0xfffffffe04047892 */ /* 0x000fe2000f8ec03f */
[----:B------:R-:W-:Y:S01]  /*9a60*/  PRMT R91, R64, 0x7610, R91 ;  /* 0x00007610405b7816 */ /* 0x000fe2000000005b */
[----:B------:R-:W-:Y:S01]  /*9a70*/  IMAD.MOV.U32 R63, RZ, RZ, R50 ;  /* 0x000000ffff3f7224 */ /* 0x000fe200078e0032 */
[----:B------:R-:W-:Y:S01]  /*9a80*/  VIADDMNMX R90, R69, -R90, 0x80, PT ;  /* 0x00000080455a7446 */ /* 0x000fe2000380095a */
[----:B------:R-:W-:Y:S01]  /*9a90*/  UIADD3 UR4, UR5, -UR4, URZ ;  /* 0x8000000405047290 */ /* 0x000fe2000fffe03f */
[----:B------:R-:W-:Y:S01]  /*9aa0*/  IMAD.MOV.U32 R61, RZ, RZ, R12 ;  /* 0x000000ffff3d7224 */ /* 0x000fe200078e000c */
        /* <DEDUP_REMOVED lines=23> */
[----:B------:R-:W-:Y:S01]  /*9c20*/  ISETP.GE.AND P1, PT, R203, R90, PT ;  /* 0x0000005acb00720c */ /* 0x000fe20003f26270 */
[----:B------:R-:W-:Y:S01]  /*9c30*/  IMAD.MOV.U32 R3, RZ, RZ, R7 ;  /* 0x000000ffff037224 */ /* 0x000fe200078e0007 */
[----:B------:R-:W-:Y:S01]  /*9c40*/  PRMT R79, R61, 0x7610, R79 ;  /* 0x000076103d4f7816 */ /* 0x000fe2000000004f */
[----:B------:R-:W-:Y:S01]  /*9c50*/  IMAD.MOV.U32 R20, RZ, RZ, R4 ;  /* 0x000000ffff147224 */ /* 0x000fe200078e0004 */
[----:B------:R-:W-:Y:S01]  /*9c60*/  PRMT R95, R64, 0x7610, R95 ;  /* 0x00007610405f7816 */ /* 0x000fe2000000005f */
[----:B------:R-:W-:-:S02]  /*9c70*/  IMAD.MOV.U32 R21, RZ, RZ, R5 ;  /* 0x000000ffff157224 */ /* 0x000fc400078e0005 */
[----:B------:R-:W-:Y:S02]  /*9c80*/  IMAD.MOV.U32 R62, RZ, RZ, R56 ;  /* 0x000000ffff3e7224 */ /* 0x000fe400078e0038 */
[----:B------:R-:W-:Y:S01]  /*9c90*/  IMAD.MOV.U32 R63, RZ, RZ, R57 ;  /* 0x000000ffff3f7224 */ /* 0x000fe200078e0039 */
[----:B0-----:R-:W-:Y:S06]  /*9ca0*/  @!P0 BRA `(.L_x_1641) ;  /* 0x000001a800f88947 */ /* 0x001fec0003800000 */
.L_x_1922:
[----:B------:R-:W-:Y:S01]  /*9cb0*/  BSSY B1, `(.L_x_1642) ;  /* 0x000014c000017945 */ /* 0x000fe20003800000 */
[----:B------:R-:W-:Y:S02]  /*9cc0*/  PRMT R96, R62, 0x7610, R96 ;  /* 0x000076103e607816 */ /* 0x000fe40000000060 */
[----:B------:R-:W-:Y:S01]  /*9cd0*/  PRMT R97, R63, 0x7610, R97 ;  /* 0x000076103f617816 */ /* 0x000fe20000000061 */
[----:B------:R-:W-:Y:S06]  /*9ce0*/  @P1 BRA `(.L_x_1643) ;  /* 0x0000001400201947 */ /* 0x000fec0003800000 */
[----:B------:R-:W1:Y:S01]  /*9cf0*/  LDC R106, c[0x0][0x3f4] ;  /* 0x0000fd00ff6a7b82 */ /* 0x000e620000000800 */
[C---:B0-----:R-:W-:Y:S01]  /*9d00*/  VIADD R61, R18.reuse, 0x20 ;  /* 0x00000020123d7836 */ /* 0x041fe20000000000 */
[----:B------:R-:W-:Y:S01]  /*9d10*/  BSSY B2, `(.L_x_1644) ;  /* 0x0000071000027945 */ /* 0x000fe20003800000 */
[C---:B------:R-:W-:Y:S01]  /*9d20*/  VIADD R63, R18.reuse, 0x40 ;  /* 0x00000040123f7836 */ /* 0x040fe20000000000 */
[-C--:B-1----:R-:W-:Y:S02]  /*9d30*/  ISETP.GE.AND P0, PT, R18, R106.reuse, PT ;  /* 0x0000006a1200720c */ /* 0x082fe40003f06270 */
[-C--:B------:R-:W-:Y:S02]  /*9d40*/  ISETP.GE.AND P1, PT, R61, R106.reuse, PT ;  /* 0x0000006a3d00720c */ /* 0x080fe40003f26270 */
[----:B------:R-:W-:-:S09]  /*9d50*/  ISETP.GE.AND P2, PT, R63, R106, PT ;  /* 0x0000006a3f00720c */ /* 0x000fd20003f46270 */
[----:B------:R-:W-:Y:S05]  /*9d60*/  @P0 BRA `(.L_x_1645) ;  /* 0x0000000400ac0947 */ /* 0x000fea0003800000 */
[----:B------:R-:W-:Y:S02]  /*9d70*/  LEA.HI R60, R106, R217, RZ, 0x1d ;  /* 0x000000d96a3c7211 */ /* 0x000fe400078fe8ff */
[----:B------:R-:W-:Y:S02]  /*9d80*/  LOP3.LUT R61, R212, 0x38, R18, 0xf8, !PT ;  /* 0x00000038d43d7812 */ /* 0x000fe400078ef812 */
[----:B------:R-:W-:Y:S02]  /*9d90*/  SHF.R.S32.HI R63, RZ, 0x1f, R60 ;  /* 0x0000001fff3f7819 */ /* 0x000fe4000001143c */
[----:B------:R-:W-:Y:S02]  /*9da0*/  SHF.R.U64 R120, R36, 0x10, R37 ;  /* 0x0000001024787819 */ /* 0x000fe40000001225 */
[----:B------:R-:W-:Y:S01]  /*9db0*/  LEA.HI R62, R63, R60, RZ, 0x3 ;  /* 0x0000003c3f3e7211 */ /* 0x000fe200078f18ff */
[----:B------:R-:W-:Y:S01]  /*9dc0*/  IMAD.SHL.U32 R63, R60, 0x8, RZ ;  /* 0x000000083c3f7824 */ /* 0x000fe200078e00ff */
[----:B------:R-:W-:-:S02]  /*9dd0*/  LOP3.LUT R60, R61, R214, RZ, 0x3c, !PT ;  /* 0x000000d63d3c7212 */ /* 0x000fc400078e3cff */
[----:B------:R-:W-:Y:S01]  /*9de0*/  SHF.R.U64 R24, R24, 0x10, R25 ;  /* 0x0000001018187819 */ /* 0x000fe20000001219 */
[----:B------:R-:W-:Y:S01]  /*9df0*/  IMAD.SHL.U32 R62, R62, 0x400, RZ ;  /* 0x000004003e3e7824 */ /* 0x000fe200078e00ff */
[----:B------:R-:W-:Y:S01]  /*9e00*/  LOP3.LUT R63, R212, 0x38, R63, 0xf8, !PT ;  /* 0x00000038d43f7812 */ /* 0x000fe200078ef83f */
[----:B------:R-:W-:Y:S01]  /*9e10*/  IMAD R60, R213, 0x200, R60 ;  /* 0x00000200d53c7824 */ /* 0x000fe200078e023c */
[----:B------:R-:W-:Y:S02]  /*9e20*/  SHF.R.U64 R36, R38, 0x10, R39 ;  /* 0x0000001026247819 */ /* 0x000fe40000001227 */
[----:B------:R-:W-:Y:S02]  /*9e30*/  LOP3.LUT R62, R62, 0x7fffe000, RZ, 0xc0, !PT ;  /* 0x7fffe0003e3e7812 */ /* 0x000fe400078ec0ff */
[----:B------:R-:W-:Y:S02]  /*9e40*/  LOP3.LUT R63, R63, R214, RZ, 0x3c, !PT ;  /* 0x000000d63f3f7212 */ /* 0x000fe400078e3cff */
[----:B------:R-:W-:Y:S01]  /*9e50*/  LEA R107, R60, UR41, 0x1 ;  /* 0x000000293c6b7c11 */ /* 0x000fe2000f8e08ff */
[----:B------:R-:W-:Y:S01]  /*9e60*/  IMAD R62, R213, 0x200, R62 ;  /* 0x00000200d53e7824 */ /* 0x000fe200078e023e */
[----:B------:R-:W-:-:S02]  /*9e70*/  SHF.R.U32.HI R25, RZ, 0x10, R25 ;  /* 0x00000010ff197819 */ /* 0x000fc40000011619 */
[----:B------:R-:W-:Y:S01]  /*9e80*/  SHF.R.U64 R118, R26, 0x10, R27 ;  /* 0x000000101a767819 */ /* 0x000fe2000000121b */
[----:B------:R-:W-:Y:S01]  /*9e90*/  IMAD.IADD R108, R62, 0x1, R63 ;  /* 0x000000013e6c7824 */ /* 0x000fe200078e023f */
[----:B------:R-:W-:Y:S01]  /*9ea0*/  PRMT R111, R111, 0x5410, R120 ;  /* 0x000054106f6f7816 */ /* 0x000fe20000000078 */
[----:B------:R-:W0:Y:S01]  /*9eb0*/  LDS.128 R60, [R107+0x12400] ;  /* 0x012400006b3c7984 */ /* 0x000e220000000c00 */
[----:B------:R-:W-:Y:S02]  /*9ec0*/  PRMT R115, R115, 0x5410, R24 ;  /* 0x0000541073737816 */ /* 0x000fe40000000018 */
[----:B------:R-:W-:Y:S02]  /*9ed0*/  LEA R108, R108, UR41, 0x1 ;  /* 0x000000296c6c7c11 */ /* 0x000fe4000f8e08ff */
[----:B------:R-:W-:Y:S01]  /*9ee0*/  SHF.R.U32.HI R39, RZ, 0x10, R39 ;  /* 0x00000010ff277819 */ /* 0x000fe20000011627 */
[----:B------:R-:W-:Y:S01]  /*9ef0*/  IMAD.U32 R119, R115, 0x10000, RZ ;  /* 0x0001000073777824 */ /* 0x000fe200078e00ff */
[----:B------:R-:W-:Y:S01]  /*9f00*/  SHF.R.U32.HI R27, RZ, 0x10, R27 ;  /* 0x00000010ff1b7819 */ /* 0x000fe2000001161b */
[----:B------:R-:W1:Y:S01]  /*9f10*/  LDS.128 R64, [R108+0x12400] ;  /* 0x012400006c407984 */ /* 0x000e620000000c00 */
[----:B------:R-:W-:-:S02]  /*9f20*/  SHF.R.U32.HI R37, RZ, 0x10, R37 ;  /* 0x00000010ff257819 */ /* 0x000fc40000011625 */
[----:B------:R-:W-:Y:S02]  /*9f30*/  PRMT R116, R116, 0x5410, R25 ;  /* 0x0000541074747816 */ /* 0x000fe40000000019 */
[----:B------:R-:W-:Y:S01]  /*9f40*/  PRMT R118, R113, 0x5410, R118 ;  /* 0x0000541071767816 */ /* 0x000fe20000000076 */
[----:B------:R-:W-:Y:S01]  /*9f50*/  IMAD.U32 R113, R111, 0x10000, RZ ;  /* 0x000100006f717824 */ /* 0x000fe200078e00ff */
[----:B------:R-:W-:Y:S02]  /*9f60*/  PRMT R117, R109, 0x5410, R36 ;  /* 0x000054106d757816 */ /* 0x000fe40000000024 */
[----:B------:R-:W-:Y:S02]  /*9f70*/  PRMT R110, R110, 0x5410, R39 ;  /* 0x000054106e6e7816 */ /* 0x000fe40000000027 */
[----:B------:R-:W-:Y:S02]  /*9f80*/  PRMT R114, R114, 0x5410, R27 ;  /* 0x0000541072727816 */ /* 0x000fe4000000001b */
[----:B------:R-:W-:-:S03]  /*9f90*/  PRMT R112, R112, 0x5410, R37 ;  /* 0x0000541070707816 */ /* 0x000fc60000000025 */
[----:B------:R-:W-:Y:S02]  /*9fa0*/  IMAD.U32 R120, R114, 0x10000, RZ ;  /* 0x0001000072787824 */ /* 0x000fe400078e00ff */
        /* <DEDUP_REMOVED lines=12> */
[C---:B------:R-:W-:Y:S01]  /*a070*/  IMAD.U32 R63, R66.reuse, 0x10000, RZ ;  /* 0x00010000423f7824 */ /* 0x040fe200078e00ff */
[----:B------:R-:W-:Y:S01]  /*a080*/  LOP3.LUT R65, R66, 0xffff0000, RZ, 0xc0, !PT ;  /* 0xffff000042417812 */ /* 0x000fe200078ec0ff */
[----:B------:R-:W-:-:S02]  /*a090*/  IMAD.U32 R109, R67, 0x10000, RZ ;  /* 0x00010000436d7824 */ /* 0x000fc400078e00ff */
[C---:B------:R-:W-:Y:S01]  /*a0a0*/  FMUL.FTZ R121, R38.reuse, R119 ;  /* 0x0000007726797220 */ /* 0x040fe20000410000 */
[----:B------:R-:W-:Y:S01]  /*a0b0*/  LOP3.LUT R66, R67, 0xffff0000, RZ, 0xc0, !PT ;  /* 0xffff000043427812 */ /* 0x000fe200078ec0ff */
[-C--:B------:R-:W-:Y:S01]  /*a0c0*/  FMUL.FTZ R123, R38, R113.reuse ;  /* 0x00000071267b7220 */ /* 0x080fe20000410000 */
[----:B------:R-:W-:Y:S02]  /*a0d0*/  IMAD.U32 R67, R116, 0x10000, RZ ;  /* 0x0001000074437824 */ /* 0x000fe400078e00ff */
[----:B------:R-:W-:Y:S01]  /*a0e0*/  FFMA.FTZ R121, R24, R113, -R121 ;  /* 0x0000007118797223 */ /* 0x000fe20000010879 */
[----:B------:R-:W-:Y:S02]  /*a0f0*/  IMAD.U32 R38, R112, 0x10000, RZ ;  /* 0x0001000070267824 */ /* 0x000fe400078e00ff */
[----:B------:R-:W-:Y:S01]  /*a100*/  FFMA.FTZ R123, R24, R119, R123 ;  /* 0x00000077187b7223 */ /* 0x000fe2000001007b */
[----:B------:R-:W-:Y:S01]  /*a110*/  FMUL.FTZ R113, R61, R67 ;  /* 0x000000433d717220 */ /* 0x000fe20000410000 */
[----:B------:R-:W-:-:S02]  /*a120*/  IMAD.U32 R24, R110, 0x10000, RZ ;  /* 0x000100006e187824 */ /* 0x000fc400078e00ff */
[----:B------:R-:W-:Y:S01]  /*a130*/  FMUL.FTZ R122, R109, R120 ;  /* 0x000000786d7a7220 */ /* 0x000fe20000410000 */
[-C--:B------:R-:W-:Y:S01]  /*a140*/  FMUL.FTZ R61, R61, R38.reuse ;  /* 0x000000263d3d7220 */ /* 0x080fe20000410000 */
[C---:B------:R-:W-:Y:S01]  /*a150*/  FFMA.FTZ R113, R26.reuse, R38, -R113 ;  /* 0x000000261a717223 */ /* 0x040fe20000010871 */
[-C--:B------:R-:W-:Y:S01]  /*a160*/  FMUL.FTZ R109, R109, R24.reuse ;  /* 0x000000186d6d7220 */ /* 0x080fe20000410000 */
[----:B------:R-:W-:Y:S01]  /*a170*/  LOP3.LUT R38, R115, 0xffff0000, RZ, 0xc0, !PT ;  /* 0xffff000073267812 */ /* 0x000fe200078ec0ff */
[----:B------:R-:W-:Y:S01]  /*a180*/  FFMA.FTZ R122, R37, R24, -R122 ;  /* 0x00000018257a7223 */ /* 0x000fe2000001087a */
[----:B------:R-:W-:Y:S01]  /*a190*/  FFMA.FTZ R67, R26, R67, R61 ;  /* 0x000000431a437223 */ /* 0x000fe2000001003d */
[----:B------:R-:W-:Y:S01]  /*a1a0*/  LOP3.LUT R24, R111, 0xffff0000, RZ, 0xc0, !PT ;  /* 0xffff00006f187812 */ /* 0x000fe200078ec0ff */
[----:B------:R-:W-:Y:S01]  /*a1b0*/  FFMA.FTZ R109, R37, R120, R109 ;  /* 0x00000078256d7223 */ /* 0x000fe2000001006d */
[----:B------:R-:W-:Y:S01]  /*a1c0*/  LOP3.LUT R61, R116, 0xffff0000, RZ, 0xc0, !PT ;  /* 0xffff0000743d7812 */ /* 0x000fe200078ec0ff */
[C---:B------:R-:W-:Y:S01]  /*a1d0*/  FMUL.FTZ R26, R39.reuse, R38 ;  /* 0x00000026271a7220 */ /* 0x040fe20000410000 */
[----:B------:R-:W-:Y:S01]  /*a1e0*/  LOP3.LUT R37, R112, 0xffff0000, RZ, 0xc0, !PT ;  /* 0xffff000070257812 */ /* 0x000fe200078ec0ff */
[----:B------:R-:W-:-:S02]  /*a1f0*/  FMUL.FTZ R116, R39, R24 ;  /* 0x0000001827747220 */ /* 0x000fc40000410000 */
[C---:B------:R-:W-:Y:S01]  /*a200*/  FMUL.FTZ R39, R64.reuse, R61 ;  /* 0x0000003d40277220 */ /* 0x040fe20000410000 */
[C---:B------:R-:W-:Y:S01]  /*a210*/  FFMA.FTZ R112, R25.reuse, R24, -R26 ;  /* 0x0000001819707223 */ /* 0x040fe2000001081a */
[-C--:B------:R-:W-:Y:S01]  /*a220*/  FMUL.FTZ R64, R64, R37.reuse ;  /* 0x0000002540407220 */ /* 0x080fe20000410000 */
[----:B------:R-:W-:Y:S02]  /*a230*/  IMAD.U32 R26, R118, 0x10000, RZ ;  /* 0x00010000761a7824 */ /* 0x000fe400078e00ff */
[----:B------:R-:W-:Y:S01]  /*a240*/  FFMA.FTZ R116, R25, R38, R116 ;  /* 0x0000002619747223 */ /* 0x000fe20000010074 */
[----:B------:R-:W-:Y:S02]  /*a250*/  IMAD.U32 R24, R117, 0x10000, RZ ;  /* 0x0001000075187824 */ /* 0x000fe400078e00ff */
[C---:B------:R-:W-:Y:S01]  /*a260*/  FFMA.FTZ R38, R60.reuse, R37, -R39 ;  /* 0x000000253c267223 */ /* 0x040fe20000010827 */
[----:B------:R-:W-:Y:S01]  /*a270*/  FFMA.FTZ R64, R60, R61, R64 ;  /* 0x0000003d3c407223 */ /* 0x000fe20000010040 */
[C---:B------:R-:W-:Y:S01]  /*a280*/  FMUL.FTZ R120, R63.reuse, R26 ;  /* 0x0000001a3f787220 */ /* 0x040fe20000410000 */
[----:B------:R-:W-:Y:S01]  /*a290*/  FMUL.FTZ R60, R63, R24 ;  /* 0x000000183f3c7220 */ /* 0x000fe20000410000 */
[----:B------:R-:W-:-:S02]  /*a2a0*/  LOP3.LUT R118, R118, 0xffff0000, RZ, 0xc0, !PT ;  /* 0xffff000076767812 */ /* 0x000fc400078ec0ff */
[----:B------:R-:W-:Y:S01]  /*a2b0*/  LOP3.LUT R37, R114, 0xffff0000, RZ, 0xc0, !PT ;  /* 0xffff000072257812 */ /* 0x000fe200078ec0ff */
[----:B------:R-:W-:Y:S01]  /*a2c0*/  FFMA.FTZ R120, R27, R24, -R120 ;  /* 0x000000181b787223 */ /* 0x000fe20000010878 */
[----:B------:R-:W-:Y:S01]  /*a2d0*/  LOP3.LUT R117, R117, 0xffff0000, RZ, 0xc0, !PT ;  /* 0xffff000075757812 */ /* 0x000fe200078ec0ff */
[----:B------:R-:W-:Y:S01]  /*a2e0*/  FFMA.FTZ R60, R27, R26, R60 ;  /* 0x0000001a1b3c7223 */ /* 0x000fe2000001003c */
[----:B------:R-:W-:Y:S01]  /*a2f0*/  LOP3.LUT R25, R110, 0xffff0000, RZ, 0xc0, !PT ;  /* 0xffff00006e197812 */ /* 0x000fe200078ec0ff */
[CC--:B------:R-:W-:Y:S01]  /*a300*/  FMUL.FTZ R27, R65.reuse, R118.reuse ;  /* 0x00000076411b7220 */ /* 0x0c0fe20000410000 */
[----:B------:R-:W-:Y:S01]  /*a310*/  FMUL.FTZ R39, R66, R37 ;  /* 0x0000002542277220 */ /* 0x000fe20000410000 */
[----:B------:R-:W-:Y:S01]  /*a320*/  FMUL.FTZ R65, R65, R117 ;  /* 0x0000007541417220 */ /* 0x000fe20000410000 */
[----:B------:R-:W-:Y:S01]  /*a330*/  F2FP.BF16.F32.PACK_AB R24, R112, R121 ;  /* 0x000000797018723e */ /* 0x000fe200000010ff */
        /* <DEDUP_REMOVED lines=10> */
[----:B------:R0:W-:Y:S01]  /*a3e0*/  STS.128 [R107+0x12400], R24 ;  /* 0x012400186b007388 */ /* 0x0001e20000000c00 */
[----:B------:R-:W-:Y:S02]  /*a3f0*/  F2FP.BF16.F32.PACK_AB R38, R65, R60 ;  /* 0x0000003c4126723e */ /* 0x000fe400000010ff */
[----:B------:R-:W-:-:S05]  /*a400*/  F2FP.BF16.F32.PACK_AB R39, R66, R109 ;  /* 0x0000006d4227723e */ /* 0x000fca00000010ff */
[----:B------:R0:W-:Y:S02]  /*a410*/  STS.128 [R108+0x12400], R36 ;  /* 0x012400246c007388 */ /* 0x0001e40000000c00 */
.L_x_1645:
[----:B------:R-:W-:Y:S05]  /*a420*/  BSYNC B2 ;  /* 0x0000000000027941 */ /* 0x000fea0003800000 */
.L_x_1644:
[----:B------:R-:W-:Y:S04]  /*a430*/  BSSY B2, `(.L_x_1646) ;  /* 0x000006a000027945 */ /* 0x000fe80003800000 */
[----:B------:R-:W-:Y:S05]  /*a440*/  @P1 BRA `(.L_x_1647) ;  /* 0x0000000400a01947 */ /* 0x000fea0003800000 */
[----:B0-----:R-:W2:Y:S01]  /*a450*/  LDL R107, [R1+0x290] ;  /* 0x00029000016b7983 */ /* 0x001ea20000100800 */
[----:B------:R-:W-:Y:S02]  /*a460*/  LEA.HI R24, R106, R218, RZ, 0x1d ;  /* 0x000000da6a187211 */ /* 0x000fe400078fe8ff */
[--C-:B------:R-:W-:Y:S02]  /*a470*/  SHF.R.U64 R63, R40, 0x10, R41.reuse ;  /* 0x00000010283f7819 */ /* 0x100fe40000001229 */
[----:B------:R-:W-:Y:S02]  /*a480*/  SHF.R.S32.HI R25, RZ, 0x1f, R24 ;  /* 0x0000001fff197819 */ /* 0x000fe40000011418 */
[----:B------:R-:W-:Y:S02]  /*a490*/  SHF.R.U32.HI R40, RZ, 0x10, R41 ;  /* 0x00000010ff287819 */ /* 0x000fe40000011629 */
[----:B------:R-:W-:Y:S01]  /*a4a0*/  LEA.HI R26, R25, R24, RZ, 0x3 ;  /* 0x00000018191a7211 */ /* 0x000fe200078f18ff */
[----:B------:R-:W-:Y:S01]  /*a4b0*/  IMAD.SHL.U32 R25, R24, 0x8, RZ ;  /* 0x0000000818197824 */ /* 0x000fe200078e00ff */
[----:B------:R-:W-:-:S02]  /*a4c0*/  SHF.R.U64 R41, R28, 0x10, R29 ;  /* 0x000000101c297819 */ /* 0x000fc4000000121d */
[----:B------:R-:W-:Y:S01]  /*a4d0*/  SHF.R.U32.HI R28, RZ, 0x10, R29 ;  /* 0x00000010ff1c7819 */ /* 0x000fe2000001161d */
[----:B------:R-:W-:Y:S01]  /*a4e0*/  IMAD.SHL.U32 R26, R26, 0x400, RZ ;  /* 0x000004001a1a7824 */ /* 0x000fe200078e00ff */
[----:B------:R-:W-:Y:S02]  /*a4f0*/  LOP3.LUT R25, R212, 0x38, R25, 0xf8, !PT ;  /* 0x00000038d4197812 */ /* 0x000fe400078ef819 */
[----:B------:R-:W-:Y:S02]  /*a500*/  SHF.R.U64 R61, R42, 0x10, R43 ;  /* 0x000000102a3d7819 */ /* 0x000fe4000000122b */
[----:B------:R-:W-:Y:S02]  /*a510*/  LOP3.LUT R26, R26, 0x7fffe000, RZ, 0xc0, !PT ;  /* 0x7fffe0001a1a7812 */ /* 0x000fe400078ec0ff */
[----:B------:R-:W-:Y:S02]  /*a520*/  LOP3.LUT R25, R25, R214, RZ, 0x3c, !PT ;  /* 0x000000d619197212 */ /* 0x000fe400078e3cff */
[----:B------:R-:W-:Y:S01]  /*a530*/  PRMT R100, R100, 0x5410, R63 ;  /* 0x0000541064647816 */ /* 0x000fe2000000003f */
[----:B------:R-:W-:Y:S01]  /*a540*/  IMAD R26, R213, 0x200, R26 ;  /* 0x00000200d51a7824 */ /* 0x000fe200078e021a */
[----:B------:R-:W-:-:S02]  /*a550*/  PRMT R104, R104, 0x5410, R41 ;  /* 0x0000541068687816 */ /* 0x000fc40000000029 */
[----:B------:R-:W-:Y:S01]  /*a560*/  SHF.R.U64 R29, R30, 0x10, R31 ;  /* 0x000000101e1d7819 */ /* 0x000fe2000000121f */
[----:B------:R-:W-:Y:S01]  /*a570*/  IMAD.IADD R60, R26, 0x1, R25 ;  /* 0x000000011a3c7824 */ /* 0x000fe200078e0219 */
[----:B------:R-:W-:Y:S01]  /*a580*/  PRMT R105, R105, 0x5410, R28 ;  /* 0x0000541069697816 */ /* 0x000fe2000000001c */
[----:B------:R-:W-:Y:S01]  /*a590*/  IMAD.U32 R63, R104, 0x10000, RZ ;  /* 0x00010000683f7824 */ /* 0x000fe200078e00ff */
[----:B------:R-:W-:Y:S02]  /*a5a0*/  SHF.R.U32.HI R30, RZ, 0x10, R31 ;  /* 0x00000010ff1e7819 */ /* 0x000fe4000001161f */
[----:B------:R-:W-:Y:S01]  /*a5b0*/  LEA R60, R60, UR41, 0x1 ;  /* 0x000000293c3c7c11 */ /* 0x000fe2000f8e08ff */
[----:B------:R-:W-:Y:S01]  /*a5c0*/  IMAD.U32 R62, R105, 0x10000, RZ ;  /* 0x00010000693e7824 */ /* 0x000fe200078e00ff */
[----:B------:R-:W-:Y:S02]  /*a5d0*/  PRMT R101, R101, 0x5410, R40 ;  /* 0x0000541065657816 */ /* 0x000fe40000000028 */
[----:B------:R-:W-:Y:S01]  /*a5e0*/  PRMT R98, R98, 0x5410, R61 ;  /* 0x0000541062627816 */ /* 0x000fe2000000003d */
[----:B------:R-:W0:Y:S01]  /*a5f0*/  LDS.128 R36, [R60+0x12400] ;  /* 0x012400003c247984 */ /* 0x000e220000000c00 */
[----:B------:R-:W-:Y:S01]  /*a600*/  SHF.R.U32.HI R42, RZ, 0x10, R43 ;  /* 0x00000010ff2a7819 */ /* 0x000fe2000001162b */
[----:B------:R-:W-:Y:S01]  /*a610*/  IMAD.U32 R61, R100, 0x10000, RZ ;  /* 0x00010000643d7824 */ /* 0x000fe200078e00ff */
[----:B------:R-:W-:-:S02]  /*a620*/  PRMT R103, R103, 0x5410, R30 ;  /* 0x0000541067677816 */ /* 0x000fc4000000001e */
[----:B------:R-:W-:Y:S02]  /*a630*/  PRMT R99, R99, 0x5410, R42 ;  /* 0x0000541063637816 */ /* 0x000fe4000000002a */
[----:B------:R-:W-:Y:S01]  /*a640*/  PRMT R102, R102, 0x5410, R29 ;  /* 0x0000541066667816 */ /* 0x000fe2000000001d */
[----:B------:R-:W-:Y:S02]  /*a650*/  IMAD.U32 R64, R103, 0x10000, RZ ;  /* 0x0001000067407824 */ /* 0x000fe400078e00ff */
[C---:B0-----:R-:W-:Y:S01]  /*a660*/  IMAD.U32 R40, R36.reuse, 0x10000, RZ ;  /* 0x0001000024287824 */ /* 0x041fe200078e00ff */
[----:B------:R-:W-:Y:S01]  /*a670*/  LOP3.LUT R36, R36, 0xffff0000, RZ, 0xc0, !PT ;  /* 0xffff000024247812 */ /* 0x000fe200078ec0ff */
[C---:B------:R-:W-:Y:S01]  /*a680*/  IMAD.U32 R41, R37.reuse, 0x10000, RZ ;  /* 0x0001000025297824 */ /* 0x040fe200078e00ff */
[----:B------:R-:W-:Y:S01]  /*a690*/  LOP3.LUT R37, R37, 0xffff0000, RZ, 0xc0, !PT ;  /* 0xffff000025257812 */ /* 0x000fe200078ec0ff */
[C---:B------:R-:W-:Y:S01]  /*a6a0*/  FMUL.FTZ R65, R40.reuse, R63 ;  /* 0x0000003f28417220 */ /* 0x040fe20000410000 */
[----:B------:R-:W-:Y:S01]  /*a6b0*/  FMUL.FTZ R67, R40, R61 ;  /* 0x0000003d28437220 */ /* 0x000fe20000410000 */
[----:B------:R-:W-:-:S02]  /*a6c0*/  IMAD.U32 R40, R101, 0x10000, RZ ;  /* 0x0001000065287824 */ /* 0x000fc400078e00ff */
[----:B------:R-:W-:Y:S01]  /*a6d0*/  FMUL.FTZ R66, R41, R62 ;  /* 0x0000003e29427220 */ /* 0x000fe20000410000 */
[C---:B------:R-:W-:Y:S01]  /*a6e0*/  IMAD.U32 R43, R39.reuse, 0x10000, RZ ;  /* 0x00010000272b7824 */ /* 0x040fe200078e00ff */
[----:B------:R-:W-:Y:S01]  /*a6f0*/  LOP3.LUT R39, R39, 0xffff0000, RZ, 0xc0, !PT ;  /* 0xffff000027277812 */ /* 0x000fe200078ec0ff */
[----:B------:R-:W-:Y:S01]  /*a700*/  FMUL.FTZ R108, R41, R40 ;  /* 0x00000028296c7220 */ /* 0x000fe20000410000 */
[----:B------:R-:W-:Y:S01]  /*a710*/  LOP3.LUT R41, R104, 0xffff0000, RZ, 0xc0, !PT ;  /* 0xffff000068297812 */ /* 0x000fe200078ec0ff */
[C---:B------:R-:W-:Y:S01]  /*a720*/  IMAD.U32 R42, R38.reuse, 0x10000, RZ ;  /* 0x00010000262a7824 */ /* 0x040fe200078e00ff */
[----:B------:R-:W-:Y:S01]  /*a730*/  LOP3.LUT R38, R38, 0xffff0000, RZ, 0xc0, !PT ;  /* 0xffff000026267812 */ /* 0x000fe200078ec0ff */
[----:B--2---:R-:W0:Y:S02]  /*a740*/  LDS.128 R24, [R107] ;  /* 0x000000006b187984 */ /* 0x004e240000000c00 */
[C---:B0-----:R-:W-:Y:S01]  /*a750*/  IMAD.U32 R28, R24.reuse, 0x10000, RZ ;  /* 0x00010000181c7824 */ /* 0x041fe200078e00ff */
[----:B------:R-:W-:Y:S01]  /*a760*/  LOP3.LUT R24, R24, 0xffff0000, RZ, 0xc0, !PT ;  /* 0xffff000018187812 */ /* 0x000fe200078ec0ff */
[C---:B------:R-:W-:Y:S01]  /*a770*/  IMAD.U32 R29, R25.reuse, 0x10000, RZ ;  /* 0x00010000191d7824 */ /* 0x040fe200078e00ff */
[----:B------:R-:W-:Y:S01]  /*a780*/  LOP3.LUT R25, R25, 0xffff0000, RZ, 0xc0, !PT ;  /* 0xffff000019197812 */ /* 0x000fe200078ec0ff */
[C---:B------:R-:W-:Y:S01]  /*a790*/  FFMA.FTZ R65, R28.reuse, R61, -R65 ;  /* 0x0000003d1c417223 */ /* 0x040fe20000010841 */
[----:B------:R-:W-:Y:S01]  /*a7a0*/  FFMA.FTZ R67, R28, R63, R67 ;  /* 0x0000003f1c437223 */ /* 0x000fe20000010043 */
[----:B------:R-:W-:-:S02]  /*a7b0*/  IMAD.U32 R28, R99, 0x10000, RZ ;  /* 0x00010000631c7824 */ /* 0x000fc400078e00ff */
[----:B------:R-:W-:Y:S01]  /*a7c0*/  FFMA.FTZ R66, R29, R40, -R66 ;  /* 0x000000281d427223 */ /* 0x000fe20000010842 */
[----:B------:R-:W-:Y:S01]  /*a7d0*/  FMUL.FTZ R40, R43, R64 ;  /* 0x000000402b287220 */ /* 0x000fe20000410000 */
[----:B------:R-:W-:Y:S02]  /*a7e0*/  IMAD.U32 R31, R27, 0x10000, RZ ;  /* 0x000100001b1f7824 */ /* 0x000fe400078e00ff */
[----:B------:R-:W-:Y:S01]  /*a7f0*/  FMUL.FTZ R43, R43, R28 ;  /* 0x0000001c2b2b7220 */ /* 0x000fe20000410000 */
[----:B------:R-:W-:Y:S01]  /*a800*/  FFMA.FTZ R108, R29, R62, R108 ;  /* 0x0000003e1d6c7223 */ /* 0x000fe2000001006c */
[----:B------:R-:W-:Y:S01]  /*a810*/  LOP3.LUT R29, R100, 0xffff0000, RZ, 0xc0, !PT ;  /* 0xffff0000641d7812 */ /* 0x000fe200078ec0ff */
[C---:B------:R-:W-:Y:S01]  /*a820*/  FFMA.FTZ R63, R31.reuse, R28, -R40 ;  /* 0x0000001c1f3f7223 */ /* 0x040fe20000010828 */
[----:B------:R-:W-:Y:S01]  /*a830*/  FFMA.FTZ R100, R31, R64, R43 ;  /* 0x000000401f647223 */ /* 0x000fe2000001002b */
[C---:B------:R-:W-:Y:S01]  /*a840*/  FMUL.FTZ R31, R36.reuse, R41 ;  /* 0x00000029241f7220 */ /* 0x040fe20000410000 */
[----:B------:R-:W-:Y:S01]  /*a850*/  LOP3.LUT R28, R101, 0xffff0000, RZ, 0xc0, !PT ;  /* 0xffff0000651c7812 */ /* 0x000fe200078ec0ff */
[-C--:B------:R-:W-:Y:S01]  /*a860*/  FMUL.FTZ R43, R36, R29.reuse ;  /* 0x0000001d242b7220 */ /* 0x080fe20000410000 */
[----:B------:R-:W-:Y:S01]  /*a870*/  LOP3.LUT R40, R105, 0xffff0000, RZ, 0xc0, !PT ;  /* 0xffff000069287812 */ /* 0x000fe200078ec0ff */
[----:B------:R-:W-:Y:S01]  /*a880*/  FFMA.FTZ R36, R24, R29, -R31 ;  /* 0x0000001d18247223 */ /* 0x000fe2000001081f */
[----:B------:R-:W-:-:S02]  /*a890*/  IMAD.U32 R31, R102, 0x10000, RZ ;  /* 0x00010000661f7824 */ /* 0x000fc400078e00ff */
[----:B------:R-:W-:Y:S01]  /*a8a0*/  FFMA.FTZ R62, R24, R41, R43 ;  /* 0x00000029183e7223 */ /* 0x000fe2000001002b */
[----:B------:R-:W-:Y:S02]  /*a8b0*/  IMAD.U32 R30, R26, 0x10000, RZ ;  /* 0x000100001a1e7824 */ /* 0x000fe400078e00ff */
[C---:B------:R-:W-:Y:S01]  /*a8c0*/  FMUL.FTZ R64, R37.reuse, R40 ;  /* 0x0000002825407220 */ /* 0x040fe20000410000 */
[----:B------:R-:W-:Y:S02]  /*a8d0*/  IMAD.U32 R29, R98, 0x10000, RZ ;  /* 0x00010000621d7824 */ /* 0x000fe400078e00ff */
[C---:B------:R-:W-:Y:S01]  /*a8e0*/  FMUL.FTZ R41, R42.reuse, R31 ;  /* 0x0000001f2a297220 */ /* 0x040fe20000410000 */
[-C--:B------:R-:W-:Y:S01]  /*a8f0*/  FMUL.FTZ R61, R37, R28.reuse ;  /* 0x0000001c253d7220 */ /* 0x080fe20000410000 */
[C---:B------:R-:W-:Y:S01]  /*a900*/  FFMA.FTZ R37, R25.reuse, R28, -R64 ;  /* 0x0000001c19257223 */ /* 0x040fe20000010840 */
[-C--:B------:R-:W-:Y:S01]  /*a910*/  FMUL.FTZ R43, R42, R29.reuse ;  /* 0x0000001d2a2b7220 */ /* 0x080fe20000410000 */
[----:B------:R-:W-:Y:S01]  /*a920*/  FFMA.FTZ R41, R30, R29, -R41 ;  /* 0x0000001d1e297223 */ /* 0x000fe20000010829 */
[----:B------:R-:W-:Y:S01]  /*a930*/  FFMA.FTZ R61, R25, R40, R61 ;  /* 0x00000028193d7223 */ /* 0x000fe2000001003d */
[----:B------:R-:W-:Y:S01]  /*a940*/  LOP3.LUT R29, R102, 0xffff0000, RZ, 0xc0, !PT ;  /* 0xffff0000661d7812 */ /* 0x000fe200078ec0ff */
[----:B------:R-:W-:Y:S01]  /*a950*/  FFMA.FTZ R30, R30, R31, R43 ;  /* 0x0000001f1e1e7223 */ /* 0x000fe2000001002b */
[----:B------:R-:W-:-:S02]  /*a960*/  LOP3.LUT R25, R98, 0xffff0000, RZ, 0xc0, !PT ;  /* 0xffff000062197812 */ /* 0x000fc400078ec0ff */
[----:B------:R-:W-:Y:S01]  /*a970*/  LOP3.LUT R28, R103, 0xffff0000, RZ, 0xc0, !PT ;  /* 0xffff0000671c7812 */ /* 0x000fe200078ec0ff */
[C---:B------:R-:W-:Y:S01]  /*a980*/  FMUL.FTZ R31, R38.reuse, R29 ;  /* 0x0000001d261f7220 */ /* 0x040fe20000410000 */
[----:B------:R-:W-:Y:S01]  /*a990*/  LOP3.LUT R24, R99, 0xffff0000, RZ, 0xc0, !PT ;  /* 0xffff000063187812 */ /* 0x000fe200078ec0ff */
[-C--:B------:R-:W-:Y:S01]  /*a9a0*/  FMUL.FTZ R40, R38, R25.reuse ;  /* 0x0000001926287220 */ /* 0x080fe20000410000 */
[----:B------:R-:W-:Y:S01]  /*a9b0*/  LOP3.LUT R26, R26, 0xffff0000, RZ, 0xc0, !PT ;  /* 0xffff00001a1a7812 */ /* 0x000fe200078ec0ff */
[----:B------:R-:W-:Y:S01]  /*a9c0*/  FMUL.FTZ R42, R39, R28 ;  /* 0x0000001c272a7220 */ /* 0x000fe20000410000 */
[----:B------:R-:W-:Y:S01]  /*a9d0*/  LOP3.LUT R27, R27, 0xffff0000, RZ, 0xc0, !PT ;  /* 0xffff00001b1b7812 */ /* 0x000fe200078ec0ff */
[-C--:B------:R-:W-:Y:S02]  /*a9e0*/  FMUL.FTZ R39, R39, R24.reuse ;  /* 0x0000001827277220 */ /* 0x080fe40000410000 */
[C---:B------:R-:W-:Y:S01]  /*a9f0*/  FFMA.FTZ R38, R26.reuse, R25, -R31 ;  /* 0x000000191a267223 */ /* 0x040fe2000001081f */
[----:B------:R-:W-:Y:S01]  /*aa00*/  FFMA.FTZ R31, R26, R29, R40 ;  /* 0x0000001d1a1f7223 */ /* 0x000fe20000010028 */
[C---:B------:R-:W-:Y:S01]  /*aa10*/  FFMA.FTZ R42, R27.reuse, R24, -R42 ;  /* 0x000000181b2a7223 */ /* 0x040fe2000001082a */
[----:B------:R-:W-:Y:S01]  /*aa20*/  FFMA.FTZ R39, R27, R28, R39 ;  /* 0x0000001c1b277223 */ /* 0x000fe20000010027 */
[----:B------:R-:W-:-:S02]  /*aa30*/  F2FP.BF16.F32.PACK_AB R24, R36, R65 ;  /* 0x000000412418723e */ /* 0x000fc400000010ff */
[----:B------:R-:W-:Y:S02]  /*aa40*/  F2FP.BF16.F32.PACK_AB R25, R37, R66 ;  /* 0x000000422519723e */ /* 0x000fe400000010ff */
[----:B------:R-:W-:Y:S02]  /*aa50*/  F2FP.BF16.F32.PACK_AB R26, R38, R41 ;  /* 0x00000029261a723e */ /* 0x000fe400000010ff */
[----:B------:R-:W-:Y:S02]  /*aa60*/  F2FP.BF16.F32.PACK_AB R30, R31, R30 ;  /* 0x0000001e1f1e723e */ /* 0x000fe400000010ff */
[----:B------:R-:W-:Y:S02]  /*aa70*/  F2FP.BF16.F32.PACK_AB R27, R42, R63 ;  /* 0x0000003f2a1b723e */ /* 0x000fe400000010ff */
[----:B------:R-:W-:Y:S02]  /*aa80*/  F2FP.BF16.F32.PACK_AB R28, R62, R67 ;  /* 0x000000433e1c723e */ /* 0x000fe400000010ff */
[----:B------:R-:W-:Y:S01]  /*aa90*/  F2FP.BF16.F32.PACK_AB R29, R61, R108 ;  /* 0x0000006c3d1d723e */ /* 0x000fe200000010ff */
[----:B------:R1:W-:Y:S01]  /*aaa0*/  STS.128 [R107], R24 ;  /* 0x000000186b007388 */ /* 0x0003e20000000c00 */
[----:B------:R-:W-:-:S05]  /*aab0*/  F2FP.BF16.F32.PACK_AB R31, R39, R100 ;  /* 0x00000064271f723e */ /* 0x000fca00000010ff */
[----:B------:R1:W-:Y:S02]  /*aac0*/  STS.128 [R60+0x12400], R28 ;  /* 0x0124001c3c007388 */ /* 0x0003e40000000c00 */
.L_x_1647:
[----:B------:R-:W-:Y:S05]  /*aad0*/  BSYNC B2 ;  /* 0x0000000000027941 */ /* 0x000fea0003800000 */
.L_x_1646:
[----:B------:R-:W-:Y:S05]  /*aae0*/  @P2 BRA `(.L_x_1643) ;  /* 0x0000000400a02947 */ /* 0x000fea0003800000 */
[----:B-1----:R-:W2:Y:S01]  /*aaf0*/  LDL R60, [R1+0x288] ;  /* 0x00028800013c7983 */ /* 0x002ea20000100800 */
[----:B------:R-:W-:Y:S02]  /*ab00*/  LEA.HI R106, R106, R219, RZ, 0x1d ;  /* 0x000000db6a6a7211 */ /* 0x000fe400078fe8ff */
[----:B0-----:R-:W-:Y:S02]  /*ab10*/  SHF.R.U64 R38, R32, 0x10, R33 ;  /* 0x0000001020267819 */ /* 0x001fe40000001221 */
[----:B------:R-:W-:Y:S02]  /*ab20*/  SHF.R.S32.HI R25, RZ, 0x1f, R106 ;  /* 0x0000001fff197819 */ /* 0x000fe4000001146a */
[----:B------:R-:W-:Y:S02]  /*ab30*/  SHF.R.U64 R42, R44, 0x10, R45 ;  /* 0x000000102c2a7819 */ /* 0x000fe4000000122d */
[----:B------:R-:W-:Y:S01]  /*ab40*/  LEA.HI R24, R25, R106, RZ, 0x3 ;  /* 0x0000006a19187211 */ /* 0x000fe200078f18ff */
[----:B------:R-:W-:Y:S01]  /*ab50*/  IMAD.SHL.U32 R25, R106, 0x8, RZ ;  /* 0x000000086a197824 */ /* 0x000fe200078e00ff */
[----:B------:R-:W-:-:S02]  /*ab60*/  PRMT R87, R87, 0x5410, R38 ;  /* 0x0000541057577816 */ /* 0x000fc40000000026 */
[----:B------:R-:W-:Y:S01]  /*ab70*/  PRMT R83, R83, 0x5410, R42 ;  /* 0x0000541053537816 */ /* 0x000fe2000000002a */
[----:B------:R-:W-:Y:S01]  /*ab80*/  IMAD.SHL.U32 R24, R24, 0x400, RZ ;  /* 0x0000040018187824 */ /* 0x000fe200078e00ff */
[----:B------:R-:W-:Y:S01]  /*ab90*/  LOP3.LUT R25, R212, 0x38, R25, 0xf8, !PT ;  /* 0x00000038d4197812 */ /* 0x000fe200078ef819 */
[----:B------:R-:W-:Y:S01]  /*aba0*/  IMAD.U32 R42, R87, 0x10000, RZ ;  /* 0x00010000572a7824 */ /* 0x000fe200078e00ff */
[----:B------:R-:W-:Y:S01]  /*abb0*/  SHF.R.U32.HI R45, RZ, 0x10, R45 ;  /* 0x00000010ff2d7819 */ /* 0x000fe2000001162d */
[----:B------:R-:W-:Y:S01]  /*abc0*/  IMAD.U32 R41, R83, 0x10000, RZ ;  /* 0x0001000053297824 */ /* 0x000fe200078e00ff */
[----:B------:R-:W-:Y:S02]  /*abd0*/  LOP3.LUT R24, R24, 0x7fffe000, RZ, 0xc0, !PT ;  /* 0x7fffe00018187812 */ /* 0x000fe400078ec0ff */
[----:B------:R-:W-:Y:S02]  /*abe0*/  LOP3.LUT R25, R25, R214, RZ, 0x3c, !PT ;  /* 0x000000d619197212 */ /* 0x000fe400078e3cff */
[----:B------:R-:W-:Y:S01]  /*abf0*/  SHF.R.U64 R40, R46, 0x10, R47 ;  /* 0x000000102e287819 */ /* 0x000fe2000000122f */
[----:B------:R-:W-:Y:S01]  /*ac00*/  IMAD R24, R213, 0x200, R24 ;  /* 0x00000200d5187824 */ /* 0x000fe200078e0218 */
[----:B------:R-:W-:-:S02]  /*ac10*/  SHF.R.U64 R32, R34, 0x10, R35 ;  /* 0x0000001022207819 */ /* 0x000fc40000001223 */
[----:B------:R-:W-:Y:S01]  /*ac20*/  SHF.R.U32.HI R47, RZ, 0x10, R47 ;  /* 0x00000010ff2f7819 */ /* 0x000fe2000001162f */
[----:B------:R-:W-:Y:S01]  /*ac30*/  IMAD.IADD R28, R24, 0x1, R25 ;  /* 0x00000001181c7824 */ /* 0x000fe200078e0219 */
[----:B------:R-:W-:Y:S02]  /*ac40*/  SHF.R.U32.HI R33, RZ, 0x10, R33 ;  /* 0x00000010ff217819 */ /* 0x000fe40000011621 */
[----:B------:R-:W-:Y:S02]  /*ac50*/  SHF.R.U32.HI R35, RZ, 0x10, R35 ;  /* 0x00000010ff237819 */ /* 0x000fe40000011623 */
[----:B------:R-:W-:Y:S02]  /*ac60*/  LEA R36, R28, UR41, 0x1 ;  /* 0x000000291c247c11 */ /* 0x000fe4000f8e08ff */
[----:B------:R-:W-:Y:S02]  /*ac70*/  PRMT R84, R84, 0x5410, R45 ;  /* 0x0000541054547816 */ /* 0x000fe4000000002d */
[----:B------:R-:W-:Y:S01]  /*ac80*/  PRMT R85, R85, 0x5410, R32 ;  /* 0x0000541055557816 */ /* 0x000fe20000000020 */
[----:B------:R-:W0:Y:S01]  /*ac90*/  LDS.128 R28, [R36+0x12400] ;  /* 0x01240000241c7984 */ /* 0x000e220000000c00 */
[----:B------:R-:W-:-:S02]  /*aca0*/  PRMT R82, R82, 0x5410, R47 ;  /* 0x0000541052527816 */ /* 0x000fc4000000002f */
[----:B------:R-:W-:Y:S02]  /*acb0*/  PRMT R88, R88, 0x5410, R33 ;  /* 0x0000541058587816 */ /* 0x000fe40000000021 */
[----:B------:R-:W-:Y:S02]  /*acc0*/  PRMT R86, R86, 0x5410, R35 ;  /* 0x0000541056567816 */ /* 0x000fe40000000023 */
[----:B------:R-:W-:Y:S01]  /*acd0*/  PRMT R81, R81, 0x5410, R40 ;  /* 0x0000541051517816 */ /* 0x000fe20000000028 */
[C---:B------:R-:W-:Y:S01]  /*ace0*/  IMAD.U32 R43, R88.reuse, 0x10000, RZ ;  /* 0x00010000582b7824 */ /* 0x040fe200078e00ff */
[----:B------:R-:W-:Y:S02]  /*acf0*/  LOP3.LUT R87, R87, 0xffff0000, RZ, 0xc0, !PT ;  /* 0xffff000057577812 */ /* 0x000fe400078ec0ff */
[----:B------:R-:W-:Y:S02]  /*ad00*/  LOP3.LUT R83, R83, 0xffff0000, RZ, 0xc0, !PT ;  /* 0xffff000053537812 */ /* 0x000fe400078ec0ff */
[----:B------:R-:W-:Y:S01]  /*ad10*/  LOP3.LUT R88, R88, 0xffff0000, RZ, 0xc0, !PT ;  /* 0xffff000058587812 */ /* 0x000fe200078ec0ff */
        /* <DEDUP_REMOVED lines=10> */
[C---:B------:R-:W-:Y:S01]  /*adc0*/  IMAD.U32 R39, R30.reuse, 0x10000, RZ ;  /* 0x000100001e277824 */ /* 0x040fe200078e00ff */
        /* <DEDUP_REMOVED lines=8> */
[----:B------:R-:W-:Y:S01]  /*ae50*/  FFMA.FTZ R45, R32, R41, -R45 ;  /* 0x00000029202d7223 */ /* 0x000fe2000001082d */
[----:B------:R-:W-:-:S02]  /*ae60*/  IMAD.U32 R41, R86, 0x10000, RZ ;  /* 0x0001000056297824 */ /* 0x000fc400078e00ff */
[----:B------:R-:W-:Y:S01]  /*ae70*/  FFMA.FTZ R47, R32, R42, R47 ;  /* 0x0000002a202f7223 */ /* 0x000fe2000001002f */
[----:B------:R-:W-:Y:S02]  /*ae80*/  IMAD.U32 R32, R82, 0x10000, RZ ;  /* 0x0001000052207824 */ /* 0x000fe400078e00ff */
[----:B------:R-:W-:Y:S01]  /*ae90*/  FFMA.FTZ R44, R33, R37, -R44 ;  /* 0x00000025212c7223 */ /* 0x000fe2000001082c */
[C---:B------:R-:W-:Y:S01]  /*aea0*/  FMUL.FTZ R42, R40.reuse, R41 ;  /* 0x00000029282a7220 */ /* 0x040fe20000410000 */
[----:B------:R-:W-:Y:S02]  /*aeb0*/  IMAD.U32 R35, R27, 0x10000, RZ ;  /* 0x000100001b237824 */ /* 0x000fe400078e00ff */
[-C--:B------:R-:W-:Y:S01]  /*aec0*/  FMUL.FTZ R40, R40, R32.reuse ;  /* 0x0000002028287220 */ /* 0x080fe20000410000 */
[----:B------:R-:W-:Y:S01]  /*aed0*/  FFMA.FTZ R43, R33, R43, R38 ;  /* 0x0000002b212b7223 */ /* 0x000fe20000010026 */
[C---:B------:R-:W-:Y:S01]  /*aee0*/  FMUL.FTZ R33, R28.reuse, R87 ;  /* 0x000000571c217220 */ /* 0x040fe20000410000 */
[C---:B------:R-:W-:Y:S01]  /*aef0*/  FFMA.FTZ R37, R35.reuse, R32, -R42 ;  /* 0x0000002023257223 */ /* 0x040fe2000001082a */
[----:B------:R-:W-:Y:S01]  /*af00*/  FFMA.FTZ R41, R35, R41, R40 ;  /* 0x0000002923297223 */ /* 0x000fe20000010028 */
[----:B------:R-:W-:Y:S01]  /*af10*/  FMUL.FTZ R35, R28, R83 ;  /* 0x000000531c237220 */ /* 0x000fe20000410000 */
[----:B------:R-:W-:-:S02]  /*af20*/  IMAD.U32 R32, R85, 0x10000, RZ ;  /* 0x0001000055207824 */ /* 0x000fc400078e00ff */
[----:B------:R-:W-:Y:S01]  /*af30*/  FFMA.FTZ R38, R24, R83, -R33 ;  /* 0x0000005318267223 */ /* 0x000fe20000010821 */
[----:B------:R-:W-:Y:S02]  /*af40*/  IMAD.U32 R34, R26, 0x10000, RZ ;  /* 0x000100001a227824 */ /* 0x000fe400078e00ff */
[----:B------:R-:W-:Y:S01]  /*af50*/  FFMA.FTZ R40, R24, R87, R35 ;  /* 0x0000005718287223 */ /* 0x000fe20000010023 */
[----:B------:R-:W-:Y:S02]  /*af60*/  IMAD.U32 R28, R81, 0x10000, RZ ;  /* 0x00010000511c7824 */ /* 0x000fe400078e00ff */
[C---:B------:R-:W-:Y:S01]  /*af70*/  FMUL.FTZ R42, R29.reuse, R88 ;  /* 0x000000581d2a7220 */ /* 0x040fe20000410000 */
[----:B------:R-:W-:Y:S01]  /*af80*/  FMUL.FTZ R33, R29, R84 ;  /* 0x000000541d217220 */ /* 0x000fe20000410000 */
[----:B------:R-:W-:Y:S01]  /*af90*/  FMUL.FTZ R35, R39, R32 ;  /* 0x0000002027237220 */ /* 0x000fe20000410000 */
[----:B------:R-:W-:Y:S01]  /*afa0*/  LOP3.LUT R85, R85, 0xffff0000, RZ, 0xc0, !PT ;  /* 0xffff000055557812 */ /* 0x000fe200078ec0ff */
[C---:B------:R-:W-:Y:S01]  /*afb0*/  FFMA.FTZ R29, R25.reuse, R84, -R42 ;  /* 0x00000054191d7223 */ /* 0x040fe2000001082a */
[----:B------:R-:W-:Y:S01]  /*afc0*/  LOP3.LUT R86, R86, 0xffff0000, RZ, 0xc0, !PT ;  /* 0xffff000056567812 */ /* 0x000fe200078ec0ff */
[----:B------:R-:W-:Y:S01]  /*afd0*/  FFMA.FTZ R88, R25, R88, R33 ;  /* 0x0000005819587223 */ /* 0x000fe20000010021 */
[----:B------:R-:W-:Y:S01]  /*afe0*/  LOP3.LUT R81, R81, 0xffff0000, RZ, 0xc0, !PT ;  /* 0xffff000051517812 */ /* 0x000fe200078ec0ff */
[-C--:B------:R-:W-:Y:S01]  /*aff0*/  FMUL.FTZ R39, R39, R28.reuse ;  /* 0x0000001c27277220 */ /* 0x080fe20000410000 */
[----:B------:R-:W-:Y:S01]  /*b000*/  LOP3.LUT R82, R82, 0xffff0000, RZ, 0xc0, !PT ;  /* 0xffff000052527812 */ /* 0x000fe200078ec0ff */
[----:B------:R-:W-:Y:S01]  /*b010*/  FFMA.FTZ R35, R34, R28, -R35 ;  /* 0x0000001c22237223 */ /* 0x000fe20000010823 */
[----:B------:R-:W-:Y:S01]  /*b020*/  LOP3.LUT R26, R26, 0xffff0000, RZ, 0xc0, !PT ;  /* 0xffff00001a1a7812 */ /* 0x000fe200078ec0ff */
[C---:B------:R-:W-:Y:S01]  /*b030*/  FMUL.FTZ R25, R30.reuse, R85 ;  /* 0x000000551e197220 */ /* 0x040fe20000410000 */
[----:B------:R-:W-:Y:S01]  /*b040*/  LOP3.LUT R27, R27, 0xffff0000, RZ, 0xc0, !PT ;  /* 0xffff00001b1b7812 */ /* 0x000fe200078ec0ff */
[C---:B------:R-:W-:Y:S01]  /*b050*/  FMUL.FTZ R28, R31.reuse, R86 ;  /* 0x000000561f1c7220 */ /* 0x040fe20000410000 */
[-C--:B------:R-:W-:Y:S01]  /*b060*/  FMUL.FTZ R24, R30, R81.reuse ;  /* 0x000000511e187220 */ /* 0x080fe20000410000 */
[----:B------:R-:W-:Y:S01]  /*b070*/  FMUL.FTZ R31, R31, R82 ;  /* 0x000000521f1f7220 */ /* 0x000fe20000410000 */
[----:B------:R-:W-:Y:S01]  /*b080*/  FFMA.FTZ R39, R34, R32, R39 ;  /* 0x0000002022277223 */ /* 0x000fe20000010027 */
        /* <DEDUP_REMOVED lines=14> */
.L_x_1643:
[----:B------:R-:W-:Y:S05]  /*b170*/  BSYNC B1 ;  /* 0x0000000000017941 */ /* 0x000fea0003800000 */
.L_x_1642:
[----:B------:R-:W-:-:S13]  /*b180*/  ISETP.GE.AND P0, PT, R225, R90, PT ;  /* 0x0000005ae100720c */ /* 0x000fda0003f06270 */
[----:B------:R-:W-:Y:S05]  /*b190*/  @P0 BRA `(.L_x_1624) ;  /* 0x0000001400000947 */ /* 0x000fea0003800000 */
[----:B------:R-:W3:Y:S01]  /*b1a0*/  LDC R32, c[0x0][0x3f4] ;  /* 0x0000fd00ff207b82 */ /* 0x000ee20000000800 */
[C---:B012---:R-:W-:Y:S01]  /*b1b0*/  VIADD R25, R18.reuse, 0x20 ;  /* 0x0000002012197836 */ /* 0x047fe20000000000 */
[----:B------:R-:W-:Y:S01]  /*b1c0*/  BSSY B1, `(.L_x_1648) ;  /* 0x000006d000017945 */ /* 0x000fe20003800000 */
[C---:B------:R-:W-:Y:S01]  /*b1d0*/  VIADD R27, R18.reuse, 0x40 ;  /* 0x00000040121b7836 */ /* 0x040fe20000000000 */
[-C--:B---3--:R-:W-:Y:S02]  /*b1e0*/  ISETP.GE.AND P0, PT, R18, R32.reuse, PT ;  /* 0x000000201200720c */ /* 0x088fe40003f06270 */
[-C--:B------:R-:W-:Y:S02]  /*b1f0*/  ISETP.GE.AND P1, PT, R25, R32.reuse, PT ;  /* 0x000000201900720c */ /* 0x080fe40003f26270 */
[----:B------:R-:W-:-:S09]  /*b200*/  ISETP.GE.AND P2, PT, R27, R32, PT ;  /* 0x000000201b00720c */ /* 0x000fd20003f46270 */
[----:B------:R-:W-:Y:S05]  /*b210*/  @P0 BRA `(.L_x_1649) ;  /* 0x00000004009c0947 */ /* 0x000fea0003800000 */
[----:B------:R-:W2:Y:S01]  /*b220*/  LDL R44, [R1+0x28c] ;  /* 0x00028c00012c7983 */ /* 0x000ea20000100800 */
[----:B------:R-:W-:Y:S02]  /*b230*/  LEA.HI R24, R32, R217, RZ, 0x1d ;  /* 0x000000d920187211 */ /* 0x000fe400078fe8ff */
[----:B------:R-:W-:Y:S02]  /*b240*/  SHF.R.U64 R35, R12, 0x10, R13 ;  /* 0x000000100c237819 */ /* 0x000fe4000000120d */
[----:B------:R-:W-:Y:S01]  /*b250*/  SHF.R.S32.HI R27, RZ, 0x1f, R24 ;  /* 0x0000001fff1b7819 */ /* 0x000fe20000011418 */
[----:B------:R-:W-:Y:S01]  /*b260*/  IMAD.SHL.U32 R25, R24, 0x8, RZ ;  /* 0x0000000818197824 */ /* 0x000fe200078e00ff */
[----:B------:R-:W-:Y:S02]  /*b270*/  SHF.R.U64 R12, R14, 0x10, R15 ;  /* 0x000000100e0c7819 */ /* 0x000fe4000000120f */
[----:B------:R-:W-:Y:S02]  /*b280*/  LEA.HI R27, R27, R24, RZ, 0x3 ;  /* 0x000000181b1b7211 */ /* 0x000fe400078f18ff */
[----:B------:R-:W-:-:S02]  /*b290*/  LOP3.LUT R24, R220, 0x38, R25, 0xf8, !PT ;  /* 0x00000038dc187812 */ /* 0x000fc400078ef819 */
[----:B------:R-:W-:Y:S01]  /*b2a0*/  SHF.R.U32.HI R34, RZ, 0x10, R13 ;  /* 0x00000010ff227819 */ /* 0x000fe2000001160d */
[----:B------:R-:W-:Y:S01]  /*b2b0*/  IMAD.SHL.U32 R27, R27, 0x400, RZ ;  /* 0x000004001b1b7824 */ /* 0x000fe200078e00ff */
[----:B------:R-:W-:Y:S02]  /*b2c0*/  LOP3.LUT R25, R24, R221, RZ, 0x3c, !PT ;  /* 0x000000dd18197212 */ /* 0x000fe400078e3cff */
[----:B------:R-:W-:Y:S02]  /*b2d0*/  SHF.R.U32.HI R14, RZ, 0x10, R15 ;  /* 0x00000010ff0e7819 */ /* 0x000fe4000001160f */
[----:B------:R-:W-:Y:S02]  /*b2e0*/  LOP3.LUT R27, R27, 0x7fffe000, RZ, 0xc0, !PT ;  /* 0x7fffe0001b1b7812 */ /* 0x000fe400078ec0ff */
[----:B------:R-:W-:Y:S02]  /*b2f0*/  SHF.R.U64 R15, R56, 0x10, R57 ;  /* 0x00000010380f7819 */ /* 0x000fe40000001239 */
[----:B------:R-:W-:-:S02]  /*b300*/  IADD3 R28, R25, R27, R222 ;  /* 0x0000001b191c7210 */ /* 0x000fc40007ffe0de */
[----:B------:R-:W-:Y:S02]  /*b310*/  SHF.R.U64 R13, R58, 0x10, R59 ;  /* 0x000000103a0d7819 */ /* 0x000fe4000000123b */
[----:B------:R-:W-:Y:S02]  /*b320*/  LEA R33, R28, UR41, 0x1 ;  /* 0x000000291c217c11 */ /* 0x000fe4000f8e08ff */
[----:B------:R-:W-:Y:S02]  /*b330*/  SHF.R.U32.HI R56, RZ, 0x10, R57 ;  /* 0x00000010ff387819 */ /* 0x000fe40000011639 */
[----:B------:R-:W-:Y:S01]  /*b340*/  PRMT R89, R89, 0x5410, R12 ;  /* 0x0000541059597816 */ /* 0x000fe2000000000c */
[----:B------:R-:W0:Y:S01]  /*b350*/  LDS.128 R28, [R33+0x12400] ;  /* 0x01240000211c7984 */ /* 0x000e220000000c00 */
[----:B------:R-:W-:Y:S02]  /*b360*/  PRMT R96, R96, 0x5410, R15 ;  /* 0x0000541060607816 */ /* 0x000fe4000000000f */
[----:B------:R-:W-:-:S02]  /*b370*/  PRMT R94, R94, 0x5410, R13 ;  /* 0x000054105e5e7816 */ /* 0x000fc4000000000d */
[----:B------:R-:W-:Y:S01]  /*b380*/  PRMT R91, R91, 0x5410, R14 ;  /* 0x000054105b5b7816 */ /* 0x000fe2000000000e */
[----:B------:R-:W-:Y:S01]  /*b390*/  IMAD.U32 R39, R96, 0x10000, RZ ;  /* 0x0001000060277824 */ /* 0x000fe200078e00ff */
[----:B------:R-:W-:Y:S02]  /*b3a0*/  PRMT R92, R92, 0x5410, R35 ;  /* 0x000054105c5c7816 */ /* 0x000fe40000000023 */
[----:B------:R-:W-:Y:S02]  /*b3b0*/  PRMT R93, R93, 0x5410, R34 ;  /* 0x000054105d5d7816 */ /* 0x000fe40000000022 */
[----:B------:R-:W-:Y:S01]  /*b3c0*/  PRMT R97, R97, 0x5410, R56 ;  /* 0x0000541061617816 */ /* 0x000fe20000000038 */
[----:B------:R-:W-:Y:S01]  /*b3d0*/  IMAD.U32 R38, R92, 0x10000, RZ ;  /* 0x000100005c267824 */ /* 0x000fe200078e00ff */
[----:B------:R-:W-:Y:S02]  /*b3e0*/  SHF.R.U32.HI R58, RZ, 0x10, R59 ;  /* 0x00000010ff3a7819 */ /* 0x000fe4000001163b */
[----:B------:R-:W-:Y:S01]  /*b3f0*/  LOP3.LUT R96, R96, 0xffff0000, RZ, 0xc0, !PT ;  /* 0xffff000060607812 */ /* 0x000fe200078ec0ff */
[----:B------:R-:W-:Y:S01]  /*b400*/  IMAD.U32 R40, R97, 0x10000, RZ ;  /* 0x0001000061287824 */ /* 0x000fe200078e00ff */
[----:B------:R-:W-:-:S02]  /*b410*/  PRMT R95, R95, 0x5410, R58 ;  /* 0x000054105f5f7816 */ /* 0x000fc4000000003a */
[----:B------:R-:W-:Y:S02]  /*b420*/  LOP3.LUT R92, R92, 0xffff0000, RZ, 0xc0, !PT ;  /* 0xffff00005c5c7812 */ /* 0x000fe400078ec0ff */
[----:B------:R-:W-:Y:S01]  /*b430*/  LOP3.LUT R97, R97, 0xffff0000, RZ, 0xc0, !PT ;  /* 0xffff000061617812 */ /* 0x000fe200078ec0ff */
[C---:B0-----:R-:W-:Y:S01]  /*b440*/  IMAD.U32 R35, R29.reuse, 0x10000, RZ ;  /* 0x000100001d237824 */ /* 0x041fe200078e00ff */
[----:B------:R-:W-:Y:S01]  /*b450*/  LOP3.LUT R29, R29, 0xffff0000, RZ, 0xc0, !PT ;  /* 0xffff00001d1d7812 */ /* 0x000fe200078ec0ff */
[C---:B------:R-:W-:Y:S01]  /*b460*/  IMAD.U32 R37, R31.reuse, 0x10000, RZ ;  /* 0x000100001f257824 */ /* 0x040fe200078e00ff */
[----:B------:R-:W-:Y:S01]  /*b470*/  LOP3.LUT R31, R31, 0xffff0000, RZ, 0xc0, !PT ;  /* 0xffff00001f1f7812 */ /* 0x000fe200078ec0ff */
[----:B------:R-:W-:Y:S01]  /*b480*/  FMUL.FTZ R45, R35, R40 ;  /* 0x00000028232d7220 */ /* 0x000fe20000410000 */
[C---:B------:R-:W-:Y:S01]  /*b490*/  IMAD.U32 R36, R30.reuse, 0x10000, RZ ;  /* 0x000100001e247824 */ /* 0x040fe200078e00ff */
[----:B------:R-:W-:Y:S01]  /*b4a0*/  LOP3.LUT R30, R30, 0xffff0000, RZ, 0xc0, !PT ;  /* 0xffff00001e1e7812 */ /* 0x000fe200078ec0ff */
[----:B--2---:R-:W0:Y:S02]  /*b4b0*/  LDS.128 R24, [R44] ;  /* 0x000000002c187984 */ /* 0x004e240000000c00 */
        /* <DEDUP_REMOVED lines=8> */
[C---:B------:R-:W-:Y:S01]  /*b540*/  IMAD.U32 R27, R28.reuse, 0x10000, RZ ;  /* 0x000100001c1b7824 */ /* 0x040fe200078e00ff */
[----:B------:R-:W-:-:S03]  /*b550*/  LOP3.LUT R28, R28, 0xffff0000, RZ, 0xc0, !PT ;  /* 0xffff00001c1c7812 */ /* 0x000fc600078ec0ff */
[CC--:B------:R-:W-:Y:S01]  /*b560*/  FMUL.FTZ R41, R27.reuse, R39.reuse ;  /* 0x000000271b297220 */ /* 0x0c0fe20000410000 */
[-C--:B------:R-:W-:Y:S01]  /*b570*/  FMUL.FTZ R43, R27, R38.reuse ;  /* 0x000000261b2b7220 */ /* 0x080fe20000410000 */
[C---:B------:R-:W-:Y:S01]  /*b580*/  IMAD.U32 R27, R93.reuse, 0x10000, RZ ;  /* 0x000100005d1b7824 */ /* 0x040fe200078e00ff */
[----:B------:R-:W-:Y:S01]  /*b590*/  LOP3.LUT R93, R93, 0xffff0000, RZ, 0xc0, !PT ;  /* 0xffff00005d5d7812 */ /* 0x000fe200078ec0ff */
[C---:B------:R-:W-:Y:S01]  /*b5a0*/  FFMA.FTZ R41, R12.reuse, R38, -R41 ;  /* 0x000000260c297223 */ /* 0x040fe20000010829 */
[----:B------:R-:W-:Y:S02]  /*b5b0*/  IMAD.U32 R38, R95, 0x10000, RZ ;  /* 0x000100005f267824 */ /* 0x000fe400078e00ff */
[----:B------:R-:W-:Y:S01]  /*b5c0*/  FFMA.FTZ R43, R12, R39, R43 ;  /* 0x000000270c2b7223 */ /* 0x000fe2000001002b */
[----:B------:R-:W-:Y:S02]  /*b5d0*/  IMAD.U32 R12, R91, 0x10000, RZ ;  /* 0x000100005b0c7824 */ /* 0x000fe400078e00ff */
[-C--:B------:R-:W-:Y:S01]  /*b5e0*/  FMUL.FTZ R35, R35, R27.reuse ;  /* 0x0000001b23237220 */ /* 0x080fe20000410000 */
[C---:B------:R-:W-:Y:S01]  /*b5f0*/  FFMA.FTZ R45, R14.reuse, R27, -R45 ;  /* 0x0000001b0e2d7223 */ /* 0x040fe2000001082d */
[C---:B------:R-:W-:Y:S01]  /*b600*/  FMUL.FTZ R27, R37.reuse, R38 ;  /* 0x00000026251b7220 */ /* 0x040fe20000410000 */
[----:B------:R-:W-:Y:S01]  /*b610*/  FMUL.FTZ R39, R37, R12 ;  /* 0x0000000c25277220 */ /* 0x000fe20000410000 */
[----:B------:R-:W-:Y:S01]  /*b620*/  FFMA.FTZ R35, R14, R40, R35 ;  /* 0x000000280e237223 */ /* 0x000fe20000010023 */
[----:B------:R-:W-:-:S02]  /*b630*/  IMAD.U32 R14, R94, 0x10000, RZ ;  /* 0x000100005e0e7824 */ /* 0x000fc400078e00ff */
[----:B------:R-:W-:Y:S01]  /*b640*/  FFMA.FTZ R37, R34, R12, -R27 ;  /* 0x0000000c22257223 */ /* 0x000fe2000001081b */
[C---:B------:R-:W-:Y:S01]  /*b650*/  FMUL.FTZ R12, R28.reuse, R96 ;  /* 0x000000601c0c7220 */ /* 0x040fe20000410000 */
[----:B------:R-:W-:Y:S01]  /*b660*/  FMUL.FTZ R28, R28, R92 ;  /* 0x0000005c1c1c7220 */ /* 0x000fe20000410000 */
[----:B------:R-:W-:Y:S01]  /*b670*/  FMUL.FTZ R27, R29, R97 ;  /* 0x000000611d1b7220 */ /* 0x000fe20000410000 */
[----:B------:R-:W-:Y:S01]  /*b680*/  FMUL.FTZ R40, R36, R14 ;  /* 0x0000000e24287220 */ /* 0x000fe20000410000 */
[----:B------:R-:W-:Y:S01]  /*b690*/  FFMA.FTZ R92, R13, R92, -R12 ;  /* 0x0000005c0d5c7223 */ /* 0x000fe2000001080c */
[C---:B------:R-:W-:Y:S01]  /*b6a0*/  IMAD.U32 R12, R89.reuse, 0x10000, RZ ;  /* 0x00010000590c7824 */ /* 0x040fe200078e00ff */
[----:B------:R-:W-:Y:S01]  /*b6b0*/  LOP3.LUT R89, R89, 0xffff0000, RZ, 0xc0, !PT ;  /* 0xffff000059597812 */ /* 0x000fe200078ec0ff */
[----:B------:R-:W-:Y:S01]  /*b6c0*/  FFMA.FTZ R39, R34, R38, R39 ;  /* 0x0000002622277223 */ /* 0x000fe20000010027 */
[----:B------:R-:W-:Y:S01]  /*b6d0*/  LOP3.LUT R94, R94, 0xffff0000, RZ, 0xc0, !PT ;  /* 0xffff00005e5e7812 */ /* 0x000fe200078ec0ff */
[----:B------:R-:W-:Y:S01]  /*b6e0*/  FMUL.FTZ R36, R36, R12 ;  /* 0x0000000c24247220 */ /* 0x000fe20000410000 */
[----:B------:R-:W-:Y:S01]  /*b6f0*/  LOP3.LUT R95, R95, 0xffff0000, RZ, 0xc0, !PT ;  /* 0xffff00005f5f7812 */ /* 0x000fe200078ec0ff */
[----:B------:R-:W-:Y:S01]  /*b700*/  FFMA.FTZ R28, R13, R96, R28 ;  /* 0x000000600d1c7223 */ /* 0x000fe2000001001c */
[----:B------:R-:W-:Y:S01]  /*b710*/  LOP3.LUT R91, R91, 0xffff0000, RZ, 0xc0, !PT ;  /* 0xffff00005b5b7812 */ /* 0x000fe200078ec0ff */
[----:B------:R-:W-:Y:S01]  /*b720*/  FFMA.FTZ R34, R24, R93, -R27 ;  /* 0x0000005d18227223 */ /* 0x000fe2000001081b */
[C---:B------:R-:W-:Y:S01]  /*b730*/  FFMA.FTZ R40, R15.reuse, R12, -R40 ;  /* 0x0000000c0f287223 */ /* 0x040fe20000010828 */
[C---:B------:R-:W-:Y:S01]  /*b740*/  FMUL.FTZ R13, R30.reuse, R89 ;  /* 0x000000591e0d7220 */ /* 0x040fe20000410000 */
[----:B------:R-:W-:Y:S01]  /*b750*/  FFMA.FTZ R36, R15, R14, R36 ;  /* 0x0000000e0f247223 */ /* 0x000fe20000010024 */
[-C--:B------:R-:W-:Y:S01]  /*b760*/  FMUL.FTZ R12, R30, R94.reuse ;  /* 0x0000005e1e0c7220 */ /* 0x080fe20000410000 */
[----:B------:R-:W-:Y:S01]  /*b770*/  FMUL.FTZ R27, R31, R95 ;  /* 0x0000005f1f1b7220 */ /* 0x000fe20000410000 */
[----:B------:R-:W-:Y:S01]  /*b780*/  FMUL.FTZ R38, R29, R93 ;  /* 0x0000005d1d267220 */ /* 0x000fe20000410000 */
[----:B------:R-:W-:Y:S01]  /*b790*/  FMUL.FTZ R14, R31, R91 ;  /* 0x0000005b1f0e7220 */ /* 0x000fe20000410000 */
[C---:B------:R-:W-:Y:S01]  /*b7a0*/  FFMA.FTZ R15, R25.reuse, R94, R13 ;  /* 0x0000005e190f7223 */ /* 0x040fe2000001000d */
        /* <DEDUP_REMOVED lines=14> */
.L_x_1649:
[----:B------:R-:W-:Y:S05]  /*b890*/  BSYNC B1 ;  /* 0x0000000000017941 */ /* 0x000fea0003800000 */
.L_x_1648:
[----:B------:R-:W-:Y:S04]  /*b8a0*/  BSSY B1, `(.L_x_1650) ;  /* 0x0000068000017945 */ /* 0x000fe80003800000 */
[----:B------:R-:W-:Y:S05]  /*b8b0*/  @P1 BRA `(.L_x_1651) ;  /* 0x0000000400981947 */ /* 0x000fea0003800000 */
[----:B0-----:R-:W-:Y:S02]  /*b8c0*/  LEA.HI R12, R32, R218, RZ, 0x1d ;  /* 0x000000da200c7211 */ /* 0x001fe400078fe8ff */
        /* <DEDUP_REMOVED lines=9> */
[----:B------:R-:W-:Y:S02]  /*b960*/  SHF.R.U64 R10, R52, 0x10, R53 ;  /* 0x00000010340a7819 */ /* 0x000fe40000001235 */
[----:B------:R-:W-:Y:S02]  /*b970*/  LOP3.LUT R15, R15, 0x7fffe000, RZ, 0xc0, !PT ;  /* 0x7fffe0000f0f7812 */ /* 0x000fe400078ec0ff */
[----:B------:R-:W-:Y:S02]  /*b980*/  SHF.R.U64 R8, R54, 0x10, R55 ;  /* 0x0000001036087819 */ /* 0x000fe40000001237 */
[----:B------:R-:W-:-:S02]  /*b990*/  IADD3 R24, R13, R15, R222 ;  /* 0x0000000f0d187210 */ /* 0x000fc40007ffe0de */
[----:B------:R-:W0:Y:S01]  /*b9a0*/  LDS.128 R12, [R229] ;  /* 0x00000000e50c7984 */ /* 0x000e220000000c00 */
[----:B------:R-:W-:Y:S02]  /*b9b0*/  SHF.R.U32.HI R11, RZ, 0x10, R11 ;  /* 0x00000010ff0b7819 */ /* 0x000fe4000001160b */
[----:B------:R-:W-:Y:S02]  /*b9c0*/  LEA R28, R24, UR41, 0x1 ;  /* 0x00000029181c7c11 */ /* 0x000fe4000f8e08ff */
[----:B------:R-:W-:Y:S02]  /*b9d0*/  PRMT R76, R76, 0x5410, R9 ;  /* 0x000054104c4c7816 */ /* 0x000fe40000000009 */
[----:B------:R-:W-:Y:S01]  /*b9e0*/  PRMT R79, R79, 0x5410, R10 ;  /* 0x000054104f4f7816 */ /* 0x000fe2000000000a */
[----:B------:R-:W1:Y:S01]  /*b9f0*/  LDS.128 R24, [R28+0x12400] ;  /* 0x012400001c187984 */ /* 0x000e620000000c00 */
[----:B------:R-:W-:Y:S02]  /*ba00*/  PRMT R77, R77, 0x5410, R8 ;  /* 0x000054104d4d7816 */ /* 0x000fe40000000008 */
[----:B------:R-:W-:Y:S01]  /*ba10*/  PRMT R74, R74, 0x5410, R11 ;  /* 0x000054104a4a7816 */ /* 0x000fe2000000000b */
[----:B------:R-:W-:Y:S01]  /*ba20*/  IMAD.U32 R35, R79, 0x10000, RZ ;  /* 0x000100004f237824 */ /* 0x000fe200078e00ff */
[----:B------:R-:W-:-:S02]  /*ba30*/  SHF.R.U32.HI R53, RZ, 0x10, R53 ;  /* 0x00000010ff357819 */ /* 0x000fc40000011635 */
[----:B------:R-:W-:Y:S02]  /*ba40*/  PRMT R75, R75, 0x5410, R34 ;  /* 0x000054104b4b7816 */ /* 0x000fe40000000022 */
[----:B------:R-:W-:Y:S02]  /*ba50*/  SHF.R.U32.HI R55, RZ, 0x10, R55 ;  /* 0x00000010ff377819 */ /* 0x000fe40000011637 */
[----:B------:R-:W-:Y:S01]  /*ba60*/  PRMT R80, R80, 0x5410, R53 ;  /* 0x0000541050507816 */ /* 0x000fe20000000035 */
[----:B------:R-:W-:Y:S01]  /*ba70*/  IMAD.U32 R34, R75, 0x10000, RZ ;  /* 0x000100004b227824 */ /* 0x000fe200078e00ff */
[----:B------:R-:W-:Y:S02]  /*ba80*/  PRMT R78, R78, 0x5410, R55 ;  /* 0x000054104e4e7816 */ /* 0x000fe40000000037 */
[----:B------:R-:W-:Y:S01]  /*ba90*/  PRMT R73, R73, 0x5410, R30 ;  /* 0x0000541049497816 */ /* 0x000fe2000000001e */
[----:B------:R-:W-:Y:S01]  /*baa0*/  IMAD.U32 R37, R80, 0x10000, RZ ;  /* 0x0001000050257824 */ /* 0x000fe200078e00ff */
[----:B------:R-:W-:-:S02]  /*bab0*/  LOP3.LUT R79, R79, 0xffff0000, RZ, 0xc0, !PT ;  /* 0xffff00004f4f7812 */ /* 0x000fc400078ec0ff */
        /* <DEDUP_REMOVED lines=19> */
[----:B------:R-:W-:Y:S02]  /*bbf0*/  IMAD.U32 R33, R27, 0x10000, RZ ;  /* 0x000100001b217824 */ /* 0x000fe400078e00ff */
[----:B------:R-:W-:Y:S01]  /*bc00*/  FFMA.FTZ R41, R8, R35, R41 ;  /* 0x0000002308297223 */ /* 0x000fe20000010029 */
[----:B------:R-:W-:Y:S02]  /*bc10*/  IMAD.U32 R34, R78, 0x10000, RZ ;  /* 0x000100004e227824 */ /* 0x000fe400078e00ff */
[-C--:B------:R-:W-:Y:S01]  /*bc20*/  FMUL.FTZ R35, R30, R15.reuse ;  /* 0x0000000f1e237220 */ /* 0x080fe20000410000 */
[----:B------:R-:W-:Y:S02]  /*bc30*/  IMAD.U32 R8, R74, 0x10000, RZ ;  /* 0x000100004a087824 */ /* 0x000fe400078e00ff */
[----:B------:R-:W-:Y:S01]  /*bc40*/  FFMA.FTZ R43, R10, R15, -R43 ;  /* 0x0000000f0a2b7223 */ /* 0x000fe2000001082b */
[C---:B------:R-:W-:Y:S01]  /*bc50*/  FMUL.FTZ R30, R33.reuse, R34 ;  /* 0x00000022211e7220 */ /* 0x040fe20000410000 */
[----:B------:R-:W-:Y:S01]  /*bc60*/  LOP3.LUT R76, R76, 0xffff0000, RZ, 0xc0, !PT ;  /* 0xffff00004c4c7812 */ /* 0x000fe200078ec0ff */
[-C--:B------:R-:W-:Y:S01]  /*bc70*/  FMUL.FTZ R15, R33, R8.reuse ;  /* 0x00000008210f7220 */ /* 0x080fe20000410000 */
[----:B------:R-:W-:Y:S01]  /*bc80*/  FFMA.FTZ R35, R10, R37, R35 ;  /* 0x000000250a237223 */ /* 0x000fe20000010023 */
[----:B------:R-:W-:Y:S01]  /*bc90*/  FFMA.FTZ R33, R29, R8, -R30 ;  /* 0x000000081d217223 */ /* 0x000fe2000001081e */
[----:B------:R-:W-:Y:S01]  /*bca0*/  FMUL.FTZ R8, R24, R79 ;  /* 0x0000004f18087220 */ /* 0x000fe20000410000 */
[----:B------:R-:W-:-:S02]  /*bcb0*/  IMAD.U32 R31, R26, 0x10000, RZ ;  /* 0x000100001a1f7824 */ /* 0x000fc400078e00ff */
[----:B------:R-:W-:Y:S01]  /*bcc0*/  FFMA.FTZ R29, R29, R34, R15 ;  /* 0x000000221d1d7223 */ /* 0x000fe2000001000f */
[----:B------:R-:W-:Y:S02]  /*bcd0*/  IMAD.U32 R10, R77, 0x10000, RZ ;  /* 0x000100004d0a7824 */ /* 0x000fe400078e00ff */
[-C--:B------:R-:W-:Y:S01]  /*bce0*/  FMUL.FTZ R30, R24, R75.reuse ;  /* 0x0000004b181e7220 */ /* 0x080fe20000410000 */
[----:B------:R-:W-:Y:S01]  /*bcf0*/  FMUL.FTZ R15, R25, R80 ;  /* 0x00000050190f7220 */ /* 0x000fe20000410000 */
[----:B------:R-:W-:Y:S01]  /*bd00*/  FFMA.FTZ R24, R9, R75, -R8 ;  /* 0x0000004b09187223 */ /* 0x000fe20000010808 */
[----:B------:R-:W-:Y:S01]  /*bd10*/  FMUL.FTZ R25, R25, R76 ;  /* 0x0000004c19197220 */ /* 0x000fe20000410000 */
[----:B------:R-:W-:Y:S01]  /*bd20*/  LOP3.LUT R26, R26, 0xffff0000, RZ, 0xc0, !PT ;  /* 0xffff00001a1a7812 */ /* 0x000fe200078ec0ff */
[----:B------:R-:W-:Y:S02]  /*bd30*/  IMAD.U32 R8, R73, 0x10000, RZ ;  /* 0x0001000049087824 */ /* 0x000fe400078e00ff */
        /* <DEDUP_REMOVED lines=11> */
[----:B------:R-:W-:Y:S01]  /*bdf0*/  FFMA.FTZ R30, R9, R79, R30 ;  /* 0x0000004f091e7223 */ /* 0x000fe2000001001e */
[----:B------:R-:W-:Y:S01]  /*be00*/  FMUL.FTZ R26, R26, R73 ;  /* 0x000000491a1a7220 */ /* 0x000fe20000410000 */
[C---:B------:R-:W-:Y:S01]  /*be10*/  FMUL.FTZ R9, R27.reuse, R78 ;  /* 0x0000004e1b097220 */ /* 0x040fe20000410000 */
[----:B------:R-:W-:Y:S01]  /*be20*/  FMUL.FTZ R27, R27, R74 ;  /* 0x0000004a1b1b7220 */ /* 0x000fe20000410000 */
[----:B------:R-:W-:Y:S01]  /*be30*/  FFMA.FTZ R11, R11, R10, R12 ;  /* 0x0000000a0b0b7223 */ /* 0x000fe2000001000c */
[C---:B------:R-:W-:Y:S01]  /*be40*/  FFMA.FTZ R26, R13.reuse, R77, R26 ;  /* 0x0000004d0d1a7223 */ /* 0x040fe2000001001a */
[----:B------:R-:W-:Y:S01]  /*be50*/  FFMA.FTZ R73, R13, R73, -R8 ;  /* 0x000000490d497223 */ /* 0x000fe20000010808 */
        /* <DEDUP_REMOVED lines=12> */
.L_x_1651:
[----:B------:R-:W-:Y:S05]  /*bf20*/  BSYNC B1 ;  /* 0x0000000000017941 */ /* 0x000fea0003800000 */
.L_x_1650:
[----:B------:R-:W-:Y:S05]  /*bf30*/  @P2 BRA `(.L_x_1624) ;  /* 0x0000000400982947 */ /* 0x000fea0003800000 */
[----:B------:R-:W-:Y:S02]  /*bf40*/  LEA.HI R32, R32, R219, RZ, 0x1d ;  /* 0x000000db20207211 */ /* 0x000fe400078fe8ff */
[--C-:B------:R-:W-:Y:S02]  /*bf50*/  SHF.R.U64 R29, R6, 0x10, R7.reuse ;  /* 0x00000010061d7819 */ /* 0x100fe40000001207 */
[----:B-1----:R-:W-:Y:S01]  /*bf60*/  SHF.R.S32.HI R11, RZ, 0x1f, R32 ;  /* 0x0000001fff0b7819 */ /* 0x002fe20000011420 */
[----:B------:R-:W-:Y:S01]  /*bf70*/  IMAD.SHL.U32 R9, R32, 0x8, RZ ;  /* 0x0000000820097824 */ /* 0x000fe200078e00ff */
[----:B------:R-:W-:Y:S02]  /*bf80*/  SHF.R.U32.HI R6, RZ, 0x10, R7 ;  /* 0x00000010ff067819 */ /* 0x000fe40000011607 */
[----:B------:R-:W-:Y:S02]  /*bf90*/  LEA.HI R11, R11, R32, RZ, 0x3 ;  /* 0x000000200b0b7211 */ /* 0x000fe400078f18ff */
[----:B------:R-:W-:-:S02]  /*bfa0*/  LOP3.LUT R8, R220, 0x38, R9, 0xf8, !PT ;  /* 0x00000038dc087812 */ /* 0x000fc400078ef809 */
[----:B------:R-:W-:Y:S01]  /*bfb0*/  SHF.R.U64 R7, R48, 0x10, R49 ;  /* 0x0000001030077819 */ /* 0x000fe20000001231 */
[----:B------:R-:W-:Y:S01]  /*bfc0*/  IMAD.SHL.U32 R11, R11, 0x400, RZ ;  /* 0x000004000b0b7824 */ /* 0x000fe200078e00ff */
[----:B------:R-:W-:Y:S02]  /*bfd0*/  LOP3.LUT R9, R8, R221, RZ, 0x3c, !PT ;  /* 0x000000dd08097212 */ /* 0x000fe400078e3cff */
[--C-:B0-----:R-:W-:Y:S02]  /*bfe0*/  SHF.R.U64 R25, R4, 0x10, R5.reuse ;  /* 0x0000001004197819 */ /* 0x101fe40000001205 */
[----:B------:R-:W-:Y:S02]  /*bff0*/  LOP3.LUT R11, R11, 0x7fffe000, RZ, 0xc0, !PT ;  /* 0x7fffe0000b0b7812 */ /* 0x000fe400078ec0ff */
[----:B------:R-:W-:Y:S02]  /*c000*/  SHF.R.U32.HI R4, RZ, 0x10, R5 ;  /* 0x00000010ff047819 */ /* 0x000fe40000011605 */
[----:B------:R-:W-:-:S02]  /*c010*/  IADD3 R12, R9, R11, R222 ;  /* 0x0000000b090c7210 */ /* 0x000fc40007ffe0de */
[----:B------:R-:W0:Y:S01]  /*c020*/  LDS.128 R8, [R228] ;  /* 0x00000000e4087984 */ /* 0x000e220000000c00 */
[----:B------:R-:W-:Y:S02]  /*c030*/  PRMT R70, R70, 0x5410, R7 ;  /* 0x0000541046467816 */ /* 0x000fe40000000007 */
[----:B------:R-:W-:Y:S02]  /*c040*/  LEA R24, R12, UR41, 0x1 ;  /* 0x000000290c187c11 */ /* 0x000fe4000f8e08ff */
[----:B------:R-:W-:Y:S01]  /*c050*/  PRMT R28, R0, 0x5410, R29 ;  /* 0x00005410001c7816 */ /* 0x000fe2000000001d */
[----:B------:R-:W-:Y:S01]  /*c060*/  IMAD.U32 R30, R70, 0x10000, RZ ;  /* 0x00010000461e7824 */ /* 0x000fe200078e00ff */
[----:B------:R-:W-:Y:S01]  /*c070*/  PRMT R29, R3, 0x5410, R6 ;  /* 0x00005410031d7816 */ /* 0x000fe20000000006 */
[----:B------:R-:W1:Y:S01]  /*c080*/  LDS.128 R12, [R24+0x12400] ;  /* 0x01240000180c7984 */ /* 0x000e620000000c00 */
[----:B------:R-:W-:Y:S02]  /*c090*/  PRMT R25, R20, 0x5410, R25 ;  /* 0x0000541014197816 */ /* 0x000fe40000000019 */
[----:B------:R-:W-:-:S02]  /*c0a0*/  PRMT R27, R21, 0x5410, R4 ;  /* 0x00005410151b7816 */ /* 0x000fc40000000004 */
[----:B------:R-:W-:Y:S01]  /*c0b0*/  SHF.R.U32.HI R48, RZ, 0x10, R49 ;  /* 0x00000010ff307819 */ /* 0x000fe20000011631 */
[----:B------:R-:W-:Y:S01]  /*c0c0*/  IMAD.U32 R26, R25, 0x10000, RZ ;  /* 0x00010000191a7824 */ /* 0x000fe200078e00ff */
[--C-:B------:R-:W-:Y:S02]  /*c0d0*/  SHF.R.U64 R5, R50, 0x10, R51.reuse ;  /* 0x0000001032057819 */ /* 0x100fe40000001233 */
[----:B------:R-:W-:Y:S02]  /*c0e0*/  SHF.R.U32.HI R50, RZ, 0x10, R51 ;  /* 0x00000010ff327819 */ /* 0x000fe40000011633 */
[----:B------:R-:W-:Y:S02]  /*c0f0*/  PRMT R71, R71, 0x5410, R48 ;  /* 0x0000541047477816 */ /* 0x000fe40000000030 */
[----:B------:R-:W-:Y:S02]  /*c100*/  PRMT R69, R69, 0x5410, R50 ;  /* 0x0000541045457816 */ /* 0x000fe40000000032 */
[----:B------:R-:W-:Y:S01]  /*c110*/  PRMT R68, R68, 0x5410, R5 ;  /* 0x0000541044447816 */ /* 0x000fe20000000005 */
[----:B------:R-:W-:Y:S01]  /*c120*/  IMAD.U32 R31, R71, 0x10000, RZ ;  /* 0x00010000471f7824 */ /* 0x000fe200078e00ff */
[----:B------:R-:W-:-:S02]  /*c130*/  LOP3.LUT R70, R70, 0xffff0000, RZ, 0xc0, !PT ;  /* 0xffff000046467812 */ /* 0x000fc400078ec0ff */
        /* <DEDUP_REMOVED lines=23> */
[C---:B------:R-:W-:Y:S01]  /*c2b0*/  FFMA.FTZ R37, R4.reuse, R9, -R37 ;  /* 0x0000000904257223 */ /* 0x040fe20000010825 */
[C---:B------:R-:W-:Y:S01]  /*c2c0*/  FMUL.FTZ R20, R21.reuse, R26 ;  /* 0x0000001a15147220 */ /* 0x040fe20000410000 */
[----:B------:R-:W-:Y:S01]  /*c2d0*/  FFMA.FTZ R9, R4, R31, R39 ;  /* 0x0000001f04097223 */ /* 0x000fe20000010027 */
[----:B------:R-:W-:Y:S01]  /*c2e0*/  FMUL.FTZ R41, R21, R0 ;  /* 0x0000000015297220 */ /* 0x000fe20000410000 */
[----:B------:R-:W-:Y:S01]  /*c2f0*/  FMUL.FTZ R4, R11, R70 ;  /* 0x000000460b047220 */ /* 0x000fe20000410000 */
[----:B------:R-:W-:Y:S01]  /*c300*/  FFMA.FTZ R21, R7, R0, -R20 ;  /* 0x0000000007157223 */ /* 0x000fe20000010814 */
[----:B------:R-:W-:Y:S01]  /*c310*/  LOP3.LUT R0, R25, 0xffff0000, RZ, 0xc0, !PT ;  /* 0xffff000019007812 */ /* 0x000fe200078ec0ff */
[----:B------:R-:W-:Y:S01]  /*c320*/  FFMA.FTZ R41, R7, R26, R41 ;  /* 0x0000001a07297223 */ /* 0x000fe20000010029 */
[----:B------:R-:W-:Y:S01]  /*c330*/  LOP3.LUT R27, R27, 0xffff0000, RZ, 0xc0, !PT ;  /* 0xffff00001b1b7812 */ /* 0x000fe200078ec0ff */
[----:B------:R-:W-:-:S02]  /*c340*/  IMAD.U32 R13, R14, 0x10000, RZ ;  /* 0x000100000e0d7824 */ /* 0x000fc400078e00ff */
[----:B------:R-:W-:Y:S01]  /*c350*/  FMUL.FTZ R7, R12, R71 ;  /* 0x000000470c077220 */ /* 0x000fe20000410000 */
[-C--:B------:R-:W-:Y:S01]  /*c360*/  FFMA.FTZ R20, R3, R0.reuse, -R4 ;  /* 0x0000000003147223 */ /* 0x080fe20000010804 */
[----:B------:R-:W-:Y:S01]  /*c370*/  FMUL.FTZ R26, R11, R0 ;  /* 0x000000000b1a7220 */ /* 0x000fe20000410000 */
[----:B------:R-:W-:Y:S02]  /*c380*/  IMAD.U32 R4, R68, 0x10000, RZ ;  /* 0x0001000044047824 */ /* 0x000fe400078e00ff */
[-C--:B------:R-:W-:Y:S01]  /*c390*/  FMUL.FTZ R30, R12, R27.reuse ;  /* 0x0000001b0c1e7220 */ /* 0x080fe20000410000 */
[----:B------:R-:W-:Y:S02]  /*c3a0*/  IMAD.U32 R0, R28, 0x10000, RZ ;  /* 0x000100001c007824 */ /* 0x000fe400078e00ff */
[C---:B------:R-:W-:Y:S01]  /*c3b0*/  FFMA.FTZ R12, R8.reuse, R27, -R7 ;  /* 0x0000001b080c7223 */ /* 0x040fe20000010807 */
[----:B------:R-:W-:Y:S01]  /*c3c0*/  FMUL.FTZ R32, R13, R4 ;  /* 0x000000040d207220 */ /* 0x000fe20000410000 */
[----:B------:R-:W-:Y:S01]  /*c3d0*/  FFMA.FTZ R30, R8, R71, R30 ;  /* 0x00000047081e7223 */ /* 0x000fe2000001001e */
[----:B------:R-:W-:Y:S01]  /*c3e0*/  LOP3.LUT R14, R14, 0xffff0000, RZ, 0xc0, !PT ;  /* 0xffff00000e0e7812 */ /* 0x000fe200078ec0ff */
[----:B------:R-:W-:Y:S01]  /*c3f0*/  FFMA.FTZ R26, R3, R70, R26 ;  /* 0x00000046031a7223 */ /* 0x000fe2000001001a */
[-C--:B------:R-:W-:Y:S01]  /*c400*/  FMUL.FTZ R8, R13, R0.reuse ;  /* 0x000000000d087220 */ /* 0x080fe20000410000 */
[----:B------:R-:W-:Y:S01]  /*c410*/  LOP3.LUT R7, R68, 0xffff0000, RZ, 0xc0, !PT ;  /* 0xffff000044077812 */ /* 0x000fe200078ec0ff */
[C---:B------:R-:W-:Y:S01]  /*c420*/  FFMA.FTZ R32, R5.reuse, R0, -R32 ;  /* 0x0000000005207223 */ /* 0x040fe20000010820 */
[----:B------:R-:W-:Y:S01]  /*c430*/  LOP3.LUT R3, R28, 0xffff0000, RZ, 0xc0, !PT ;  /* 0xffff00001c037812 */ /* 0x000fe200078ec0ff */
[----:B------:R-:W-:Y:S01]  /*c440*/  FFMA.FTZ R0, R5, R4, R8 ;  /* 0x0000000405007223 */ /* 0x000fe20000010008 */
[----:B------:R-:W-:Y:S01]  /*c450*/  LOP3.LUT R15, R15, 0xffff0000, RZ, 0xc0, !PT ;  /* 0xffff00000f0f7812 */ /* 0x000fe200078ec0ff */
[C---:B------:R-:W-:Y:S01]  /*c460*/  FMUL.FTZ R5, R14.reuse, R7 ;  /* 0x000000070e057220 */ /* 0x040fe20000410000 */
[----:B------:R-:W-:Y:S01]  /*c470*/  LOP3.LUT R69, R69, 0xffff0000, RZ, 0xc0, !PT ;  /* 0xffff000045457812 */ /* 0x000fe200078ec0ff */
[-C--:B------:R-:W-:Y:S01]  /*c480*/  FMUL.FTZ R14, R14, R3.reuse ;  /* 0x000000030e0e7220 */ /* 0x080fe20000410000 */
[----:B------:R-:W-:Y:S01]  /*c490*/  LOP3.LUT R29, R29, 0xffff0000, RZ, 0xc0, !PT ;  /* 0xffff00001d1d7812 */ /* 0x000fe200078ec0ff */
[----:B------:R-:W-:Y:S01]  /*c4a0*/  FFMA.FTZ R3, R6, R3, -R5 ;  /* 0x0000000306037223 */ /* 0x000fe20000010805 */
[----:B------:R-:W-:Y:S01]  /*c4b0*/  F2FP.BF16.F32.PACK_AB R5, R12, R37 ;  /* 0x000000250c05723e */ /* 0x000fe200000010ff */
[C---:B------:R-:W-:Y:S01]  /*c4c0*/  FMUL.FTZ R11, R15.reuse, R69 ;  /* 0x000000450f0b7220 */ /* 0x040fe20000410000 */
[----:B------:R-:W-:Y:S01]  /*c4d0*/  FFMA.FTZ R7, R6, R7, R14 ;  /* 0x0000000706077223 */ /* 0x000fe2000001000e */
[-C--:B------:R-:W-:Y:S01]  /*c4e0*/  FMUL.FTZ R4, R15, R29.reuse ;  /* 0x0000001d0f047220 */ /* 0x080fe20000410000 */
[----:B------:R-:W-:Y:S01]  /*c4f0*/  F2FP.BF16.F32.PACK_AB R6, R3, R32 ;  /* 0x000000200306723e */ /* 0x000fe200000010ff */
[----:B------:R-:W-:Y:S01]  /*c500*/  FFMA.FTZ R14, R10, R29, -R11 ;  /* 0x0000001d0a0e7223 */ /* 0x000fe2000001080b */
[----:B------:R-:W-:Y:S01]  /*c510*/  F2FP.BF16.F32.PACK_AB R8, R26, R35 ;  /* 0x000000231a08723e */ /* 0x000fe200000010ff */
[----:B------:R-:W-:Y:S01]  /*c520*/  FFMA.FTZ R28, R10, R69, R4 ;  /* 0x000000450a1c7223 */ /* 0x000fe20000010004 */
[----:B------:R-:W-:-:S02]  /*c530*/  F2FP.BF16.F32.PACK_AB R10, R7, R0 ;  /* 0x00000000070a723e */ /* 0x000fc400000010ff */
[----:B------:R-:W-:Y:S02]  /*c540*/  F2FP.BF16.F32.PACK_AB R4, R20, R33 ;  /* 0x000000211404723e */ /* 0x000fe400000010ff */
[----:B------:R-:W-:Y:S02]  /*c550*/  F2FP.BF16.F32.PACK_AB R7, R14, R21 ;  /* 0x000000150e07723e */ /* 0x000fe400000010ff */
[----:B------:R-:W-:Y:S02]  /*c560*/  F2FP.BF16.F32.PACK_AB R9, R30, R9 ;  /* 0x000000091e09723e */ /* 0x000fe400000010ff */
[----:B------:R-:W-:Y:S01]  /*c570*/  F2FP.BF16.F32.PACK_AB R11, R28, R41 ;  /* 0x000000291c0b723e */ /* 0x000fe200000010ff */
[----:B------:R3:W-:Y:S04]  /*c580*/  STS.128 [R228], R4 ;  /* 0x00000004e4007388 */ /* 0x0007e80000000c00 */
[----:B------:R3:W-:Y:S02]  /*c590*/  STS.128 [R24+0x12400], R8 ;  /* 0x0124000818007388 */ /* 0x0007e40000000c00 */
.L_x_1624:
[----:B------:R-:W-:Y:S05]  /*c5a0*/  BSYNC B0 ;  /* 0x0000000000007941 */ /* 0x000fea0003800000 */
.L_x_1603:
        /* <DEDUP_REMOVED lines=8> */
.L_x_1600:
[----:B01-3--:R-:W-:-:S05]  /*c630*/  IMAD.U32 R0, RZ, RZ, UR46 ;  /* 0x0000002eff007e24 */ /* 0x00bfca000f8e00ff */
[----:B------:R-:W-:-:S13]  /*c640*/  ISETP.NE.AND P0, PT, R0, 0x3, PT ;  /* 0x000000030000780c */ /* 0x000fda0003f05270 */
[----:B------:R-:W-:Y:S05]  /*c650*/  @!P0 BRA `(.L_x_1652) ;  /* 0x0000000000048947 */ /* 0x000fea0003800000 */
[----:B------:R-:W-:Y:S01]  /*c660*/  BPT.TRAP 0x1 ;  /* 0x000000040000795c */ /* 0x000fe20000300000 */
.L_x_1652:
[----:B------:R-:W-:Y:S02]  /*c670*/  IMAD.U32 R3, RZ, RZ, UR40 ;  /* 0x00000028ff037e24 */ /* 0x000fe4000f8e00ff */
[----:B------:R-:W-:-:S03]  /*c680*/  IMAD.U32 R0, RZ, RZ, UR42 ;  /* 0x0000002aff007e24 */ /* 0x000fc6000f8e00ff */
[----:B------:R-:W-:Y:S02]  /*c690*/  LEA R3, R3, UR41, 0x3 ;  /* 0x0000002903037c11 */ /* 0x000fe4000f8e18ff */
[----:B------:R-:W-:-:S04]  /*c6a0*/  SHF.L.U32 R0, R0, 0x1f, RZ ;  /* 0x0000001f00007819 */ /* 0x000fc800000006ff */
[----:B------:R0:W1:Y:S01]  /*c6b0*/  SYNCS.PHASECHK.TRANS64.TRYWAIT P1, [R3+URZ+0x30830], R0 ;  /* 0x03083000030075a7 */ /* 0x000062000802017f */
[----:B------:R-:W-:Y:S05]  /*c6c0*/  @!P0 BRA `(.L_x_1653) ;  /* 0x0000000000048947 */ /* 0x000fea0003800000 */
[----:B------:R-:W-:Y:S01]  /*c6d0*/  BPT.TRAP 0x1 ;  /* 0x000000040000795c */ /* 0x000fe20000300000 */
.L_x_1653:
[----:B-1----:R-:W-:Y:S05]  /*c6e0*/  @P1 BRA `(.L_x_1654) ;  /* 0x0000000000081947 */ /* 0x002fea0003800000 */
[----:B------:R-:W1:Y:S02]  /*c6f0*/  SYNCS.PHASECHK.TRANS64.TRYWAIT P1, [R3+URZ+0x30830], R0 ;  /* 0x03083000030075a7 */ /* 0x000e64000802017f */
[----:B-1----:R-:W-:Y:S05]  /*c700*/  @!P1 BRA `(.L_x_1655) ;  /* 0x0000018000789947 */ /* 0x002fea0003800000 */
.L_x_1654:
[----:B------:R-:W-:Y:S05]  /*c710*/  WARPSYNC.ALL ;  /* 0x0000000000007948 */ /* 0x000fea0003800000 */
[----:B------:R-:W-:Y:S01]  /*c720*/  UIADD3 UR4, UR41, 0x1e400, URZ ;  /* 0x0001e40029047890 */ /* 0x000fe2000fffe03f */
[----:B--2---:R-:W-:Y:S01]  /*c730*/  WARPGROUP.ARRIVE ;  /* 0x00000000000079c5 */ /* 0x004fe20000000000 */
        /* <DEDUP_REMOVED lines=23> */
[----:B----4-:R-:W-:Y:S01]  /*c8b0*/  IMAD.U32 R6, RZ, RZ, UR8 ;  /* 0x00000008ff067e24 */ /* 0x010fe2000f8e00ff */
        /* <DEDUP_REMOVED lines=72> */
.L_x_1656:
[----:B------:R-:W-:Y:S01]  /*cd40*/  ULDC UR4, c[0x0][0x448] ;  /* 0x0001120000047ab9 */ /* 0x000fe20000000800 */
[----:B------:R-:W-:Y:S01]  /*cd50*/  ULDC UR5, c[0x0][0x9d8] ;  /* 0x0002760000057ab9 */ /* 0x000fe20000000800 */
[----:B------:R-:W-:Y:S01]  /*cd60*/  UISETP.NE.AND UP0, UPT, UR4, 0x1, UPT ;  /* 0x000000010400788c */ /* 0x000fe2000bf05270 */
[----:B------:R-:W-:Y:S01]  /*cd70*/  FMUL.FTZ R28, R28, UR5 ;  /* 0x000000051c1c7c20 */ /* 0x000fe20008410000 */
[----:B------:R-:W-:Y:S01]  /*cd80*/  R2UR UR4, R3 ;  /* 0x00000000030472ca */ /* 0x000fe200000e0000 */
[----:B------:R-:W-:Y:S01]  /*cd90*/  FMUL.FTZ R37, R37, UR5 ;  /* 0x0000000525257c20 */ /* 0x000fe20008410000 */
[----:B------:R-:W-:Y:S01]  /*cda0*/  FMUL.FTZ R25, R25, UR5 ;  /* 0x0000000519197c20 */ /* 0x000fe20008410000 */
[----:B------:R2:W3:Y:S01]  /*cdb0*/  MUFU.TANH R74, R28 ;  /* 0x0000001c004a7308 */ /* 0x0004e20000002400 */
[----:B------:R-:W-:Y:S01]  /*cdc0*/  PLOP3.LUT P1, PT, PT, PT, UP0, 0x80, 0x0 ;  /* 0x000000000000781c */ /* 0x000fe20003f2f008 */
[----:B------:R-:W-:Y:S01]  /*cdd0*/  FMUL.FTZ R32, R32, UR5 ;  /* 0x0000000520207c20 */ /* 0x000fe20008410000 */
[----:B------:R-:W-:Y:S01]  /*cde0*/  PLOP3.LUT P2, PT, PT, PT, UP0, 0x80, 0x0 ;  /* 0x000000000000781c */ /* 0x000fe20003f4f008 */
[----:B------:R-:W-:Y:S01]  /*cdf0*/  FMUL.FTZ R36, R36, UR5 ;  /* 0x0000000524247c20 */ /* 0x000fe20008410000 */
[----:B------:R-:W-:Y:S01]  /*ce00*/  FMUL.FTZ R40, R40, UR5 ;  /* 0x0000000528287c20 */ /* 0x000fe20008410000 */
[----:B------:R-:W-:Y:S01]  /*ce10*/  @UP0 ULDC UR6, c[0x0][0x44c] ;  /* 0x0001130000060ab9 */ /* 0x000fe20000000800 */
[----:B------:R-:W-:Y:S01]  /*ce20*/  FMUL.FTZ R29, R29, UR5 ;  /* 0x000000051d1d7c20 */ /* 0x000fe20008410000 */
[----:B------:R-:W-:Y:S01]  /*ce30*/  FMUL.FTZ R5, R24, UR5 ;  /* 0x0000000518057c20 */ /* 0x000fe20008410000 */
[----:B--2---:R-:W-:Y:S01]  /*ce40*/  VIADD R28, R23, UR60 ;  /* 0x0000003c171c7c36 */ /* 0x004fe20008000000 */
[----:B------:R-:W-:Y:S01]  /*ce50*/  UIADD3 UR4, UR4, 0x30840, URZ ;  /* 0x0003084004047890 */ /* 0x000fe2000fffe03f */
[----:B------:R-:W-:Y:S01]  /*ce60*/  FMUL.FTZ R14, R35, UR5 ;  /* 0x00000005230e7c20 */ /* 0x000fe20008410000 */
[----:B------:R2:W4:Y:S01]  /*ce70*/  MUFU.TANH R73, R25 ;  /* 0x0000001900497308 */ /* 0x0005220000002400 */
[----:B------:R-:W-:Y:S01]  /*ce80*/  FMUL.FTZ R4, R26, UR5 ;  /* 0x000000051a047c20 */ /* 0x000fe20008410000 */
[----:B01----:R-:W-:Y:S01]  /*ce90*/  @P1 IMAD.HI.U32 R0, R28, UR6, RZ ;  /* 0x000000061c001c27 */ /* 0x003fe2000f8e00ff */
[----:B------:R-:W-:-:S03]  /*cea0*/  @UP0 ULDC UR6, c[0x0][0x450] ;  /* 0x0001140000060ab9 */ /* 0x000fc60000000800 */
[----:B------:R-:W-:Y:S01]  /*ceb0*/  FMUL.FTZ R10, R27, UR5 ;  /* 0x000000051b0a7c20 */ /* 0x000fe20008410000 */
[----:B------:R-:W-:Y:S01]  /*cec0*/  FMUL.FTZ R11, R30, UR5 ;  /* 0x000000051e0b7c20 */ /* 0x000fe20008410000 */
[----:B------:R-:W-:Y:S01]  /*ced0*/  FMUL.FTZ R13, R34, UR5 ;  /* 0x00000005220d7c20 */ /* 0x000fe20008410000 */
[----:B------:R-:W-:Y:S01]  /*cee0*/  @P2 SHF.R.U32.HI R28, RZ, UR6, R0 ;  /* 0x00000006ff1c2c19 */ /* 0x000fe20008011600 */
[----:B------:R0:W1:Y:S01]  /*cef0*/  MUFU.TANH R76, R32 ;  /* 0x00000020004c7308 */ /* 0x0000620000002400 */
[----:B------:R-:W-:Y:S01]  /*cf00*/  FMUL.FTZ R15, R38, UR5 ;  /* 0x00000005260f7c20 */ /* 0x000fe20008410000 */
[----:B------:R-:W-:Y:S01]  /*cf10*/  FMUL.FTZ R21, R42, UR5 ;  /* 0x000000052a157c20 */ /* 0x000fe20008410000 */
[----:B------:R-:W-:Y:S01]  /*cf20*/  FMUL.FTZ R24, R43, UR5 ;  /* 0x000000052b187c20 */ /* 0x000fe20008410000 */
[----:B------:R-:W-:Y:S01]  /*cf30*/  FMUL.FTZ R12, R31, UR5 ;  /* 0x000000051f0c7c20 */ /* 0x000fe20008410000 */
[----:B------:R-:W-:Y:S01]  /*cf40*/  FMUL.FTZ R33, R33, UR5 ;  /* 0x0000000521217c20 */ /* 0x000fe20008410000 */
[----:B------:R-:W-:Y:S01]  /*cf50*/  FMUL.FTZ R20, R39, UR5 ;  /* 0x0000000527147c20 */ /* 0x000fe20008410000 */
[----:B------:R-:W-:Y:S01]  /*cf60*/  FMUL.FTZ R41, R41, UR5 ;  /* 0x0000000529297c20 */ /* 0x000fe20008410000 */
[----:B------:R5:W0:Y:S01]  /*cf70*/  MUFU.TANH R35, R36 ;  /* 0x0000002400237308 */ /* 0x000a220000002400 */
[----:B------:R-:W-:Y:S01]  /*cf80*/  FMUL.FTZ R44, R44, UR5 ;  /* 0x000000052c2c7c20 */ /* 0x000fe20008410000 */
[----:B------:R-:W-:Y:S01]  /*cf90*/  FMUL.FTZ R45, R45, UR5 ;  /* 0x000000052d2d7c20 */ /* 0x000fe20008410000 */
[----:B--2---:R-:W-:Y:S01]  /*cfa0*/  FMUL.FTZ R25, R46, UR5 ;  /* 0x000000052e197c20 */ /* 0x004fe20008410000 */
        /* <DEDUP_REMOVED lines=12> */
[----:B------:R3:W1:Y:S01]  /*d070*/  MUFU.TANH R78, R40 ;  /* 0x00000028004e7308 */ /* 0x0006620000002400 */
[----:B------:R-:W-:Y:S01]  /*d080*/  FMUL.FTZ R58, R58, UR5 ;  /* 0x000000053a3a7c20 */ /* 0x000fe20008410000 */
[----:B0-----:R-:W-:Y:S01]  /*d090*/  FMUL.FTZ R32, R59, UR5 ;  /* 0x000000053b207c20 */ /* 0x001fe20008410000 */
[----:B------:R-:W-:Y:S01]  /*d0a0*/  FMUL.FTZ R60, R60, UR5 ;  /* 0x000000053c3c7c20 */ /* 0x000fe20008410000 */
[----:B------:R-:W-:Y:S01]  /*d0b0*/  FMUL.FTZ R61, R61, UR5 ;  /* 0x000000053d3d7c20 */ /* 0x000fe20008410000 */
[----:B-----5:R-:W-:Y:S01]  /*d0c0*/  FMUL.FTZ R36, R62, UR5 ;  /* 0x000000053e247c20 */ /* 0x020fe20008410000 */
[----:B------:R-:W-:Y:S01]  /*d0d0*/  FMUL.FTZ R34, R63, UR5 ;  /* 0x000000053f227c20 */ /* 0x000fe20008410000 */
[----:B------:R-:W-:Y:S01]  /*d0e0*/  FMUL.FTZ R64, R64, UR5 ;  /* 0x0000000540407c20 */ /* 0x000fe20008410000 */
[----:B------:R0:W1:Y:S01]  /*d0f0*/  MUFU.TANH R75, R29 ;  /* 0x0000001d004b7308 */ /* 0x0000620000002400 */
[----:B------:R-:W-:Y:S01]  /*d100*/  FMUL.FTZ R65, R65, UR5 ;  /* 0x0000000541417c20 */ /* 0x000fe20008410000 */
[----:B------:R-:W-:Y:S01]  /*d110*/  FMUL.FTZ R38, R66, UR5 ;  /* 0x0000000542267c20 */ /* 0x000fe20008410000 */
[----:B---3--:R-:W-:Y:S01]  /*d120*/  FMUL.FTZ R40, R67, UR5 ;  /* 0x0000000543287c20 */ /* 0x008fe20008410000 */
[----:B------:R-:W-:Y:S01]  /*d130*/  FMUL.FTZ R68, R68, UR5 ;  /* 0x0000000544447c20 */ /* 0x000fe20008410000 */
[----:B------:R-:W-:Y:S01]  /*d140*/  FMUL.FTZ R69, R69, UR5 ;  /* 0x0000000545457c20 */ /* 0x000fe20008410000 */
[----:B------:R-:W-:Y:S01]  /*d150*/  UPRMT UR6, UR43, 0x654, UR4 ;  /* 0x000006542b067896 */ /* 0x000fe20008000004 */
[----:B------:R-:W3:Y:S01]  /*d160*/  SHFL.IDX PT, R37, R28, RZ, 0x1c1f ;  /* 0x001c1fff1c257589 */ /* 0x000ee200000e0000 */
[----:B------:R-:W-:Y:S01]  /*d170*/  FMUL.FTZ R43, R70, UR5 ;  /* 0x00000005462b7c20 */ /* 0x000fe20008410000 */
[----:B------:R-:W-:Y:S01]  /*d180*/  FMUL.FTZ R42, R71, UR5 ;  /* 0x00000005472a7c20 */ /* 0x000fe20008410000 */
[----:B0-----:R-:W-:Y:S01]  /*d190*/  IMAD.MOV.U32 R29, RZ, RZ, -0x60 ;  /* 0xffffffa0ff1d7424 */ /* 0x001fe200078e00ff */
[----:B------:R-:W-:Y:S01]  /*d1a0*/  ULDC.64 UR4, c[0x0][0x9e0] ;  /* 0x0002780000047ab9 */ /* 0x000fe20000000a00 */
[C---:B------:R-:W-:Y:S01]  /*d1b0*/  IMAD R0, R2.reuse, -0x60, R17 ;  /* 0xffffffa002007824 */ /* 0x040fe200078e0211 */
[----:B------:R-:W-:Y:S01]  /*d1c0*/  UISETP.GE.AND UP1, UPT, UR5, 0x1, UPT ;  /* 0x000000010500788c */ /* 0x000fe2000bf26270 */
[----:B------:R-:W-:Y:S01]  /*d1d0*/  IMAD R29, R2, R29, 0x61 ;  /* 0x00000061021d7424 */ /* 0x000fe200078e021d */
[----:B------:R-:W0:Y:S01]  /*d1e0*/  MUFU.TANH R5, R5 ;  /* 0x0000000500057308 */ /* 0x000e220000002400 */
[----:B------:R-:W-:Y:S01]  /*d1f0*/  ULDC UR58, c[0x0][0x9dc] ;  /* 0x00027700003a7ab9 */ /* 0x000fe20000000800 */
[----:B------:R-:W-:Y:S01]  /*d200*/  VIADD R3, R0, 0x60 ;  /* 0x0000006000037836 */ /* 0x000fe20000000000 */
[----:B------:R-:W-:Y:S01]  /*d210*/  ULOP3.LUT UR58, URZ, UR58, URZ, 0x33, !UPT ;  /* 0x0000003a3f3a7292 */ /* 0x000fe2000f8e333f */
[----:B------:R-:W-:Y:S01]  /*d220*/  IMAD R31, R196, -0x2, R29 ;  /* 0xfffffffec41f7824 */ /* 0x000fe200078e021d */
[----:B------:R-:W-:Y:S01]  /*d230*/  PLOP3.LUT P1, PT, PT, PT, UP1, 0x40, 0x0 ;  /* 0x000000000000781c */ /* 0x000fe20003f2e818 */
[----:B------:R-:W-:Y:S01]  /*d240*/  SYNCS.ARRIVE.TRANS64.RED.A1T0 RZ, [UR6], RZ ;  /* 0x000000ffffff79a7 */ /* 0x000fe20008100406 */
[----:B------:R-:W-:Y:S01]  /*d250*/  VIADD R63, R29, 0xffffffff ;  /* 0xffffffff1d3f7836 */ /* 0x000fe20000000000 */
[----:B------:R-:W0:Y:S01]  /*d260*/  MUFU.TANH R4, R4 ;  /* 0x0000000400047308 */ /* 0x000e220000002400 */
[----:B------:R-:W-:Y:S01]  /*d270*/  IADD3 R0, -R16, R31, R17 ;  /* 0x0000001f10007210 */ /* 0x000fe20007ffe111 */
[----:B------:R-:W-:-:S04]  /*d280*/  VIADD R67, R31, 0xffffffff ;  /* 0xffffffff1f437836 */ /* 0x000fc80000000000 */
[C---:B------:R-:W-:Y:S02]  /*d290*/  VIADD R59, R0.reuse, UR4 ;  /* 0x00000004003b7c36 */ /* 0x040fe40008000000 */
[----:B------:R-:W0:Y:S01]  /*d2a0*/  MUFU.TANH R10, R10 ;  /* 0x0000000a000a7308 */ /* 0x000e220000002400 */
[----:B------:R-:W-:-:S04]  /*d2b0*/  VIADD R62, R0, UR58 ;  /* 0x0000003a003e7c36 */ /* 0x000fc80008000000 */
[----:B---3--:R-:W-:-:S03]  /*d2c0*/  IMAD.IADD R31, R62, 0x1, R37 ;  /* 0x000000013e1f7824 */ /* 0x008fc600078e0225 */
[----:B------:R-:W3:Y:S08]  /*d2d0*/  MUFU.TANH R11, R11 ;  /* 0x0000000b000b7308 */ /* 0x000ef00000002400 */
        /* <DEDUP_REMOVED lines=36> */
[----:B------:R5:W0:Y:S02]  /*d520*/  MUFU.TANH R82, R58 ;  /* 0x0000003a00527308 */ /* 0x000a240000002400 */
[----:B-----5:R-:W-:-:S05]  /*d530*/  IMAD R58, R196, -0x2, R3 ;  /* 0xfffffffec43a7824 */ /* 0x020fca00078e0203 */
[----:B------:R-:W-:Y:S01]  /*d540*/  VIADDMNMX R29, R37, R59, R58, PT ;  /* 0x0000003b251d7246 */ /* 0x000fe2000380013a */
[----:B-1234-:R-:W-:Y:S06]  /*d550*/  @P1 BRA `(.L_x_1657) ;  /* 0x0000000000541947 */ /* 0x01efec0003800000 */
[----:B------:R-:W-:Y:S01]  /*d560*/  IADD3 R0, -R16, R17, R37 ;  /* 0x0000001110007210 */ /* 0x000fe20007ffe125 */
[----:B------:R-:W-:Y:S03]  /*d570*/  BSSY B0, `(.L_x_1658) ;  /* 0x0000010000007945 */ /* 0x000fe60003800000 */
[----:B------:R-:W-:-:S13]  /*d580*/  ISETP.GT.AND P1, PT, R0, -0x1, PT ;  /* 0xffffffff0000780c */ /* 0x000fda0003f24270 */
[----:B------:R-:W-:Y:S05]  /*d590*/  @P1 BRA `(.L_x_1659) ;  /* 0x0000000000201947 */ /* 0x000fea0003800000 */
[----:B------:R-:W-:Y:S01]  /*d5a0*/  UISETP.NE.AND UP2, UPT, UR5, 0x1, UPT ;  /* 0x000000010500788c */ /* 0x000fe2000bf45270 */
[----:B------:R-:W-:-:S05]  /*d5b0*/  LOP3.LUT R0, RZ, R0, RZ, 0x33, !PT ;  /* 0x00000000ff007212 */ /* 0x000fca00078e33ff */
[----:B------:R-:W-:-:S05]  /*d5c0*/  PLOP3.LUT P1, PT, PT, PT, UP2, 0x80, 0x0 ;  /* 0x000000000000781c */ /* 0x000fca0003f2f028 */
[----:B------:R-:W-:-:S08]  /*d5d0*/  @UP2 ULDC.64 UR6, c[0x0][0x9e8] ;  /* 0x00027a0000062ab9 */ /* 0x000fd00000000a00 */
[----:B------:R-:W-:-:S05]  /*d5e0*/  @P1 IMAD.HI.U32 R3, R0, UR6, RZ ;  /* 0x0000000600031c27 */ /* 0x000fca000f8e00ff */
[----:B------:R-:W-:-:S04]  /*d5f0*/  @P1 SHF.R.U32.HI R0, RZ, UR7, R3 ;  /* 0x00000007ff001c19 */ /* 0x000fc80008011603 */
[----:B------:R-:W-:Y:S01]  /*d600*/  LOP3.LUT R0, RZ, R0, RZ, 0x33, !PT ;  /* 0x00000000ff007212 */ /* 0x000fe200078e33ff */
[----:B------:R-:W-:Y:S06]  /*d610*/  BRA `(.L_x_1660) ;  /* 0x0000000000147947 */ /* 0x000fec0003800000 */
.L_x_1659:
[----:B------:R-:W-:-:S06]  /*d620*/  UISETP.NE.AND UP2, UPT, UR5, 0x1, UPT ;  /* 0x000000010500788c */ /* 0x000fcc000bf45270 */
[----:B------:R-:W-:-:S05]  /*d630*/  PLOP3.LUT P1, PT, PT, PT, UP2, 0x80, 0x0 ;  /* 0x000000000000781c */ /* 0x000fca0003f2f028 */
[----:B------:R-:W-:-:S08]  /*d640*/  @UP2 ULDC.64 UR6, c[0x0][0x9e8] ;  /* 0x00027a0000062ab9 */ /* 0x000fd00000000a00 */
[----:B------:R-:W-:-:S05]  /*d650*/  @P1 IMAD.HI.U32 R3, R0, UR6, RZ ;  /* 0x0000000600031c27 */ /* 0x000fca000f8e00ff */
[----:B------:R-:W-:-:S07]  /*d660*/  @P1 SHF.R.U32.HI R0, RZ, UR7, R3 ;  /* 0x00000007ff001c19 */ /* 0x000fce0008011603 */
.L_x_1660:
[----:B------:R-:W-:Y:S05]  /*d670*/  BSYNC B0 ;  /* 0x0000000000007941 */ /* 0x000fea0003800000 */
.L_x_1658:
[----:B------:R-:W-:-:S05]  /*d680*/  IMAD R0, R0, UR5, R67 ;  /* 0x0000000500007c24 */ /* 0x000fca000f8e0243 */
[----:B------:R-:W-:Y:S02]  /*d690*/  VIMNMX R31, R31, R0, !PT ;  /* 0x000000001f1f7248 */ /* 0x000fe40007fe0100 */
[----:B------:R-:W-:-:S07]  /*d6a0*/  VIADDMNMX R29, R0, UR5, R29, PT ;  /* 0x00000005001d7c46 */ /* 0x000fce000b80011d */
.L_x_1657:
[C---:B------:R-:W-:Y:S02]  /*d6b0*/  ISETP.GE.AND P2, PT, R63.reuse, 0x9, PT ;  /* 0x000000093f00780c */ /* 0x040fe40003f46270 */
[----:B------:R-:W-:Y:S02]  /*d6c0*/  ISETP.GE.AND P1, PT, R63, 0x2, PT ;  /* 0x000000023f00780c */ /* 0x000fe40003f26270 */
[C---:B------:R-:W-:Y:S02]  /*d6d0*/  ISETP.GT.AND P3, PT, R31.reuse, 0x8, !P2 ;  /* 0x000000081f00780c */ /* 0x040fe40005764270 */
[----:B------:R-:W-:Y:S02]  /*d6e0*/  ISETP.GT.AND P4, PT, R31, 0x1, !P1 ;  /* 0x000000011f00780c */ /* 0x000fe40004f84270 */
[----:B------:R-:W-:Y:S02]  /*d6f0*/  ISETP.LT.OR P3, PT, R29, 0x9, P3 ;  /* 0x000000091d00780c */ /* 0x000fe40001f61670 */
[----:B------:R-:W-:-:S02]  /*d700*/  ISETP.GE.AND P5, PT, R63, 0x11, PT ;  /* 0x000000113f00780c */ /* 0x000fc40003fa6270 */
[----:B------:R-:W-:Y:S02]  /*d710*/  FSEL R71, R74, -INF , !P3 ;  /* 0xff8000004a477808 */ /* 0x000fe40005800000 */
[----:B------:R-:W-:Y:S02]  /*d720*/  ISETP.LT.OR P4, PT, R29, 0x2, P4 ;  /* 0x000000021d00780c */ /* 0x000fe40002781670 */
[----:B------:R-:W-:Y:S02]  /*d730*/  ISETP.GT.AND P3, PT, R31, 0x10, !P5 ;  /* 0x000000101f00780c */ /* 0x000fe40006f64270 */
[----:B------:R-:W-:Y:S02]  /*d740*/  ISETP.GE.AND P6, PT, R63, 0xa, PT ;  /* 0x0000000a3f00780c */ /* 0x000fe40003fc6270 */
[----:B------:R-:W-:Y:S02]  /*d750*/  FSEL R73, R73, -INF , !P4 ;  /* 0xff80000049497808 */ /* 0x000fe40006000000 */
[----:B------:R-:W-:-:S02]  /*d760*/  P2R R70, PR, RZ, 0x20 ;  /* 0x00000020ff467803 */ /* 0x000fc40000000000 */
[----:B------:R-:W-:Y:S02]  /*d770*/  ISETP.LT.OR P3, PT, R29, 0x11, P3 ;  /* 0x000000111d00780c */ /* 0x000fe40001f61670 */
[----:B------:R-:W-:Y:S02]  /*d780*/  ISETP.GT.AND P4, PT, R31, 0x9, !P6 ;  /* 0x000000091f00780c */ /* 0x000fe40007784270 */
[----:B------:R-:W-:Y:S02]  /*d790*/  ISETP.GE.AND P5, PT, R63, 0x12, PT ;  /* 0x000000123f00780c */ /* 0x000fe40003fa6270 */
[----:B------:R-:W-:Y:S02]  /*d7a0*/  FSEL R83, R76, -INF , !P3 ;  /* 0xff8000004c537808 */ /* 0x000fe40005800000 */
[----:B------:R-:W-:Y:S02]  /*d7b0*/  ISETP.LT.OR P4, PT, R29, 0xa, P4 ;  /* 0x0000000a1d00780c */ /* 0x000fe40002781670 */
[----:B------:R-:W-:-:S02]  /*d7c0*/  ISETP.GT.AND P3, PT, R31, 0x11, !P5 ;  /* 0x000000111f00780c */ /* 0x000fc40006f64270 */
[----:B------:R-:W-:Y:S02]  /*d7d0*/  FSEL R75, R75, -INF , !P4 ;  /* 0xff8000004b4b7808 */ /* 0x000fe40006000000 */
[----:B------:R-:W-:Y:S02]  /*d7e0*/  ISETP.LT.OR P3, PT, R29, 0x12, P3 ;  /* 0x000000121d00780c */ /* 0x000fe40001f61670 */
[----:B------:R-:W-:Y:S02]  /*d7f0*/  ISETP.GE.AND P4, PT, R63, 0x19, PT ;  /* 0x000000193f00780c */ /* 0x000fe40003f86270 */
[----:B0-----:R-:W-:Y:S02]  /*d800*/  FSEL R37, R33, -INF , !P3 ;  /* 0xff80000021257808 */ /* 0x001fe40005800000 */
        /* <DEDUP_REMOVED lines=70> */
[----:B------:R-:W-:Y:S02]  /*dc70*/  ISETP.GE.AND P3, PT, R63, 0x51, PT ;  /* 0x000000513f00780c */ /* 0x000fe40003f66270 */
[----:B------:R-:W-:Y:S02]  /*dc80*/  P2R R66, PR, RZ, 0x40 ;  /* 0x00000040ff427803 */ /* 0x000fe40000000000 */
        /* <DEDUP_REMOVED lines=12> */
[----:B------:R-:W-:Y:S02]  /*dd50*/  P2R R33, PR, RZ, 0x40 ;  /* 0x00000040ff217803 */ /* 0x000fe40000000000 */
[----:B------:R-:W-:-:S04]  /*dd60*/  ISETP.GT.AND P6, PT, R31, RZ, !P6 ;  /* 0x000000ff1f00720c */ /* 0x000fc800077c4270 */
[----:B------:R-:W-:-:S04]  /*dd70*/  ISETP.LT.OR P6, PT, R29, 0x1, P6 ;  /* 0x000000011d00780c */ /* 0x000fc800037c1670 */
[----:B------:R-:W-:Y:S02]  /*dd80*/  FSEL R61, R5, -INF , !P6 ;  /* 0xff800000053d7808 */ /* 0x000fe40007000000 */
[----:B------:R-:W-:-:S04]  /*dd90*/  ISETP.GE.AND P6, PT, R63, 0x5a, PT ;  /* 0x0000005a3f00780c */ /* 0x000fc80003fc6270 */
[----:B------:R-:W-:Y:S02]  /*dda0*/  P2R R63, PR, RZ, 0x40 ;  /* 0x00000040ff3f7803 */ /* 0x000fe40000000000 */
[----:B------:R-:W-:-:S04]  /*ddb0*/  ISETP.GT.AND P6, PT, R31, 0x59, !P6 ;  /* 0x000000591f00780c */ /* 0x000fc800077c4270 */
[----:B------:R-:W-:Y:S02]  /*ddc0*/  ISETP.LT.OR P6, PT, R29, 0x5a, P6 ;  /* 0x0000005a1d00780c */ /* 0x000fe400037c1670 */
[----:B------:R-:W0:Y:S02]  /*ddd0*/  SHFL.IDX PT, R29, R28, 0x1, 0x1c1f ;  /* 0x003c1f001c1d7f89 */ /* 0x000e2400000e0000 */
[----:B------:R-:W-:Y:S02]  /*dde0*/  FSEL R5, R69, -INF , !P6 ;  /* 0xff80000045057808 */ /* 0x000fe40007000000 */
[----:B------:R-:W-:Y:S02]  /*ddf0*/  PLOP3.LUT P6, PT, PT, PT, UP1, 0x40, 0x0 ;  /* 0x000000000000781c */ /* 0x000fe40003fce818 */
[----:B0-----:R-:W-:Y:S01]  /*de00*/  VIADDMNMX R57, R29, R59, R58, PT ;  /* 0x0000003b1d397246 */ /* 0x001fe2000380013a */
[----:B------:R-:W-:-:S10]  /*de10*/  IMAD.IADD R58, R62, 0x1, R29 ;  /* 0x000000013e3a7824 */ /* 0x000fd400078e021d */
[----:B------:R-:W-:Y:S05]  /*de20*/  @P6 BRA `(.L_x_1661) ;  /* 0x00000000005c6947 */ /* 0x000fea0003800000 */
        /* <DEDUP_REMOVED lines=8> */
[----:B------:R-:W-:Y:S01]  /*deb0*/  @P6 IMAD.HI.U32 R29, R28, UR6, RZ ;  /* 0x000000061c1d6c27 */ /* 0x000fe2000f8e00ff */
[----:B------:R-:W-:-:S13]  /*dec0*/  PLOP3.LUT P6, PT, PT, PT, UP2, 0x80, 0x0 ;  /* 0x000000000000781c */ /* 0x000fda0003fcf028 */
[----:B------:R-:W-:-:S04]  /*ded0*/  @P6 SHF.R.U32.HI R28, RZ, UR7, R29 ;  /* 0x00000007ff1c6c19 */ /* 0x000fc8000801161d */
[----:B------:R-:W-:Y:S01]  /*dee0*/  LOP3.LUT R28, RZ, R28, RZ, 0x33, !PT ;  /* 0x0000001cff1c7212 */ /* 0x000fe200078e33ff */
[----:B------:R-:W-:Y:S06]  /*def0*/  BRA `(.L_x_1664) ;  /* 0x0000000000187947 */ /* 0x000fec0003800000 */
.L_x_1663:
[----:B------:R-:W-:-:S06]  /*df00*/  UISETP.NE.AND UP2, UPT, UR5, 0x1, UPT ;  /* 0x000000010500788c */ /* 0x000fcc000bf45270 */
[----:B------:R-:W-:-:S05]  /*df10*/  PLOP3.LUT P6, PT, PT, PT, UP2, 0x80, 0x0 ;  /* 0x000000000000781c */ /* 0x000fca0003fcf028 */
[----:B------:R-:W-:-:S08]  /*df20*/  @UP2 ULDC.64 UR6, c[0x0][0x9e8] ;  /* 0x00027a0000062ab9 */ /* 0x000fd00000000a00 */
[----:B------:R-:W-:Y:S01]  /*df30*/  @P6 IMAD.HI.U32 R29, R28, UR6, RZ ;  /* 0x000000061c1d6c27 */ /* 0x000fe2000f8e00ff */
[----:B------:R-:W-:-:S13]  /*df40*/  PLOP3.LUT P6, PT, PT, PT, UP2, 0x80, 0x0 ;  /* 0x000000000000781c */ /* 0x000fda0003fcf028 */
[----:B------:R-:W-:-:S07]  /*df50*/  @P6 SHF.R.U32.HI R28, RZ, UR7, R29 ;  /* 0x00000007ff1c6c19 */ /* 0x000fce000801161d */
.L_x_1664:
[----:B------:R-:W-:Y:S05]  /*df60*/  BSYNC B0 ;  /* 0x0000000000007941 */ /* 0x000fea0003800000 */
.L_x_1662:
[----:B------:R-:W-:-:S05]  /*df70*/  IMAD R28, R28, UR5, R67 ;  /* 0x000000051c1c7c24 */ /* 0x000fca000f8e0243 */
[----:B------:R-:W-:Y:S02]  /*df80*/  VIMNMX R58, R58, R28, !PT ;  /* 0x0000001c3a3a7248 */ /* 0x000fe40007fe0100 */
[----:B------:R-:W-:-:S07]  /*df90*/  VIADDMNMX R57, R28, UR5, R57, PT ;  /* 0x000000051c397c46 */ /* 0x000fce000b800139 */
.L_x_1661:
[C---:B------:R-:W-:Y:S01]  /*dfa0*/  ISETP.GT.AND P1, PT, R58.reuse, 0x1, !P1 ;  /* 0x000000013a00780c */ /* 0x040fe20004f24270 */
[----:B------:R-:W-:Y:S01]  /*dfb0*/  ULDC UR10, c[0x0][0x988] ;  /* 0x00026200000a7ab9 */ /* 0x000fe20000000800 */
[----:B------:R-:W-:Y:S01]  /*dfc0*/  ISETP.GT.AND P2, PT, R58, 0x8, !P2 ;  /* 0x000000083a00780c */ /* 0x000fe20005744270 */
[----:B------:R-:W-:Y:S01]  /*dfd0*/  @UP0 ULDC UR6, c[0x0][0x44c] ;  /* 0x0001130000060ab9 */ /* 0x000fe20000000800 */
[C---:B------:R-:W-:Y:S01]  /*dfe0*/  ISETP.LT.OR P1, PT, R57.reuse, 0x2, P1 ;  /* 0x000000023900780c */ /* 0x040fe20000f21670 */
[----:B------:R-:W-:Y:S01]  /*dff0*/  UIMAD.WIDE.U32 UR6, UR60, UR6, URZ ;  /* 0x000000063c0672a5 */ /* 0x000fe2000f8e003f */
[----:B------:R-:W-:Y:S01]  /*e000*/  ISETP.LT.OR P2, PT, R57, 0x9, P2 ;  /* 0x000000093900780c */ /* 0x000fe20001741670 */
[----:B------:R-:W-:Y:S01]  /*e010*/  @UP0 ULDC UR15, c[0x0][0x450] ;  /* 0x00011400000f0ab9 */ /* 0x000fe20000000800 */
[----:B------:R-:W-:Y:S01]  /*e020*/  FSEL R10, R10, -INF , !P1 ;  /* 0xff8000000a0a7808 */ /* 0x000fe20004800000 */
[----:B------:R-:W-:Y:S01]  /*e030*/  UMOV UR11, UR60 ;  /* 0x0000003c000b7c82 */ /* 0x000fe20008000000 */
[----:B------:R-:W-:Y:S01]  /*e040*/  ISETP.NE.AND P1, PT, R66, RZ, PT ;  /* 0x000000ff4200720c */ /* 0x000fe20003f25270 */
[----:B------:R-:W-:Y:S01]  /*e050*/  @UP0 USHF.R.U32.HI UR11, URZ, UR15, UR7 ;  /* 0x0000000f3f0b0299 */ /* 0x000fe20008011607 */
[----:B------:R-:W-:-:S02]  /*e060*/  FSEL R11, R11, -INF , !P2 ;  /* 0xff8000000b0b7808 */ /* 0x000fc40005000000 */
[----:B------:R-:W-:Y:S02]  /*e070*/  ISETP.GT.AND P1, PT, R58, 0x9, !P1 ;  /* 0x000000093a00780c */ /* 0x000fe40004f24270 */
[----:B------:R-:W-:Y:S02]  /*e080*/  ISETP.NE.AND P2, PT, R74, RZ, PT ;  /* 0x000000ff4a00720c */ /* 0x000fe40003f45270 */
[----:B------:R-:W-:Y:S02]  /*e090*/  ISETP.LT.OR P1, PT, R57, 0xa, P1 ;  /* 0x0000000a3900780c */ /* 0x000fe40000f21670 */
[----:B------:R-:W-:Y:S02]  /*e0a0*/  ISETP.NE.AND P6, PT, R76, RZ, PT ;  /* 0x000000ff4c00720c */ /* 0x000fe40003fc5270 */
[----:B------:R-:W-:Y:S02]  /*e0b0*/  FSEL R12, R12, -INF , !P1 ;  /* 0xff8000000c0c7808 */ /* 0x000fe40004800000 */
[----:B------:R-:W-:-:S02]  /*e0c0*/  ISETP.NE.AND P1, PT, R70, RZ, PT ;  /* 0x000000ff4600720c */ /* 0x000fc40003f25270 */
[C---:B------:R-:W-:Y:S02]  /*e0d0*/  ISETP.GT.AND P3, PT, R58.reuse, 0x50, !P3 ;  /* 0x000000503a00780c */ /* 0x040fe40005f64270 */
[C---:B------:R-:W-:Y:S02]  /*e0e0*/  ISETP.GT.AND P1, PT, R58.reuse, 0x10, !P1 ;  /* 0x000000103a00780c */ /* 0x040fe40004f24270 */
[----:B------:R-:W-:Y:S02]  /*e0f0*/  ISETP.GT.AND P4, PT, R58, 0x51, !P4 ;  /* 0x000000513a00780c */ /* 0x000fe40006784270 */
[C---:B------:R-:W-:Y:S02]  /*e100*/  ISETP.LT.OR P1, PT, R57.reuse, 0x11, P1 ;  /* 0x000000113900780c */ /* 0x040fe40000f21670 */
[----:B------:R-:W-:Y:S02]  /*e110*/  ISETP.LT.OR P3, PT, R57, 0x51, P3 ;  /* 0x000000513900780c */ /* 0x000fe40001f61670 */
[----:B------:R-:W-:-:S02]  /*e120*/  FSEL R13, R13, -INF , !P1 ;  /* 0xff8000000d0d7808 */ /* 0x000fc40004800000 */
[----:B------:R-:W-:Y:S02]  /*e130*/  ISETP.GT.AND P1, PT, R58, 0x11, !P2 ;  /* 0x000000113a00780c */ /* 0x000fe40005724270 */
[----:B------:R-:W-:Y:S02]  /*e140*/  ISETP.NE.AND P2, PT, R90, RZ, PT ;  /* 0x000000ff5a00720c */ /* 0x000fe40003f45270 */
[----:B------:R-:W-:Y:S02]  /*e150*/  ISETP.LT.OR P1, PT, R57, 0x12, P1 ;  /* 0x000000123900780c */ /* 0x000fe40000f21670 */
[----:B------:R-:W-:Y:S02]  /*e160*/  ISETP.GT.AND P5, PT, R58, 0x58, !P5 ;  /* 0x000000583a00780c */ /* 0x000fe40006fa4270 */
[----:B------:R-:W-:Y:S02]  /*e170*/  FSEL R14, R14, -INF , !P1 ;  /* 0xff8000000e0e7808 */ /* 0x000fe40004800000 */
[----:B------:R-:W-:-:S02]  /*e180*/  ISETP.GT.AND P1, PT, R58, 0x18, !P6 ;  /* 0x000000183a00780c */ /* 0x000fc40007724270 */
[----:B------:R-:W-:Y:S02]  /*e190*/  ISETP.NE.AND P6, PT, R33, RZ, PT ;  /* 0x000000ff2100720c */ /* 0x000fe40003fc5270 */
[C---:B------:R-:W-:Y:S02]  /*e1a0*/  ISETP.LT.OR P1, PT, R57.reuse, 0x19, P1 ;  /* 0x000000193900780c */ /* 0x040fe40000f21670 */
[----:B------:R-:W-:Y:S02]  /*e1b0*/  ISETP.LT.OR P4, PT, R57, 0x52, P4 ;  /* 0x000000523900780c */ /* 0x000fe40002781670 */
[----:B------:R-:W-:Y:S02]  /*e1c0*/  FSEL R15, R15, -INF , !P1 ;  /* 0xff8000000f0f7808 */ /* 0x000fe40004800000 */
[----:B------:R-:W-:Y:S02]  /*e1d0*/  ISETP.NE.AND P1, PT, R35, RZ, PT ;  /* 0x000000ff2300720c */ /* 0x000fe40003f25270 */
[----:B------:R-:W-:-:S02]  /*e1e0*/  FSEL R38, R38, -INF , !P3 ;  /* 0xff80000026267808 */ /* 0x000fc40005800000 */
[----:B------:R-:W-:Y:S02]  /*e1f0*/  ISETP.GT.AND P1, PT, R58, 0x19, !P1 ;  /* 0x000000193a00780c */ /* 0x000fe40004f24270 */
[C---:B------:R-:W-:Y:S02]  /*e200*/  ISETP.LT.OR P5, PT, R57.reuse, 0x59, P5 ;  /* 0x000000593900780c */ /* 0x040fe40002fa1670 */
[----:B------:R-:W-:Y:S02]  /*e210*/  ISETP.LT.OR P1, PT, R57, 0x1a, P1 ;  /* 0x0000001a3900780c */ /* 0x000fe40000f21670 */
[----:B------:R-:W-:Y:S02]  /*e220*/  FSEL R40, R40, -INF , !P4 ;  /* 0xff80000028287808 */ /* 0x000fe40006000000 */
[----:B------:R-:W-:Y:S02]  /*e230*/  FSEL R20, R20, -INF , !P1 ;  /* 0xff80000014147808 */ /* 0x000fe40004800000 */
[----:B------:R-:W-:-:S02]  /*e240*/  ISETP.NE.AND P1, PT, R77, RZ, PT ;  /* 0x000000ff4d00720c */ /* 0x000fc40003f25270 */
[----:B------:R-:W-:Y:S02]  /*e250*/  FSEL R43, R43, -INF , !P5 ;  /* 0xff8000002b2b7808 */ /* 0x000fe40006800000 */
[----:B------:R-:W-:Y:S02]  /*e260*/  ISETP.GT.AND P1, PT, R58, 0x20, !P1 ;  /* 0x000000203a00780c */ /* 0x000fe40004f24270 */
[----:B------:R-:W-:Y:S02]  /*e270*/  R2UR UR14, R72 ;  /* 0x00000000480e72ca */ /* 0x000fe400000e0000 */
[----:B------:R-:W-:-:S04]  /*e280*/  ISETP.LT.OR P1, PT, R57, 0x21, P1 ;  /* 0x000000213900780c */ /* 0x000fc80000f21670 */
[----:B------:R-:W-:Y:S02]  /*e290*/  FSEL R21, R21, -INF , !P1 ;  /* 0xff80000015157808 */ /* 0x000fe40004800000 */
[----:B------:R-:W-:-:S04]  /*e2a0*/  ISETP.NE.AND P1, PT, R78, RZ, PT ;  /* 0x000000ff4e00720c */ /* 0x000fc80003f25270 */
[----:B------:R-:W-:Y:S01]  /*e2b0*/  ISETP.GT.AND P1, PT, R58, 0x21, !P1 ;  /* 0x000000213a00780c */ /* 0x000fe20004f24270 */
[----:B------:R-:W-:-:S03]  /*e2c0*/  UIADD3 UR6, UR14, UR11, URZ ;  /* 0x0000000b0e067290 */ /* 0x000fc6000fffe03f */
[----:B------:R-:W-:Y:S01]  /*e2d0*/  ISETP.LT.OR P1, PT, R57, 0x22, P1 ;  /* 0x000000223900780c */ /* 0x000fe20000f21670 */
[----:B------:R-:W-:-:S03]  /*e2e0*/  UIADD3 UR4, UR6, UR4, URZ ;  /* 0x0000000406047290 */ /* 0x000fc6000fffe03f */
[----:B------:R-:W-:Y:S02]  /*e2f0*/  FSEL R24, R24, -INF , !P1 ;  /* 0xff80000018187808 */ /* 0x000fe40004800000 */
[----:B------:R-:W-:-:S04]  /*e300*/  ISETP.NE.AND P1, PT, R84, RZ, PT ;  /* 0x000000ff5400720c */ /* 0x000fc80003f25270 */
[----:B------:R-:W-:-:S04]  /*e310*/  ISETP.GT.AND P1, PT, R58, 0x28, !P1 ;  /* 0x000000283a00780c */ /* 0x000fc80004f24270 */
[----:B------:R-:W-:-:S04]  /*e320*/  ISETP.LT.OR P1, PT, R57, 0x29, P1 ;  /* 0x000000293900780c */ /* 0x000fc80000f21670 */
        /* <DEDUP_REMOVED lines=21> */
[----:B------:R-:W-:Y:S02]  /*e480*/  ISETP.GT.AND P1, PT, R58, 0x40, !P2 ;  /* 0x000000403a00780c */ /* 0x000fe40005724270 */
[----:B------:R-:W-:Y:S02]  /*e490*/  ISETP.NE.AND P2, PT, R60, RZ, PT ;  /* 0x000000ff3c00720c */ /* 0x000fe40003f45270 */
[----:B------:R-:W-:Y:S02]  /*e4a0*/  ISETP.LT.OR P1, PT, R57, 0x41, P1 ;  /* 0x000000413900780c */ /* 0x000fe40000f21670 */
[----:B------:R-:W-:Y:S02]  /*e4b0*/  ISETP.GT.AND P2, PT, R58, 0x49, !P2 ;  /* 0x000000493a00780c */ /* 0x000fe40005744270 */
[----:B------:R-:W-:-:S02]  /*e4c0*/  FSEL R28, R82, -INF , !P1 ;  /* 0xff800000521c7808 */ /* 0x000fc40004800000 */
[----:B------:R-:W-:Y:S02]  /*e4d0*/  ISETP.GT.AND P1, PT, R58, RZ, !P6 ;  /* 0x000000ff3a00720c */ /* 0x000fe40007724270 */
[----:B------:R-:W-:Y:S02]  /*e4e0*/  ISETP.NE.AND P6, PT, R81, RZ, PT ;  /* 0x000000ff5100720c */ /* 0x000fe40003fc5270 */
[C---:B------:R-:W-:Y:S02]  /*e4f0*/  ISETP.LT.OR P1, PT, R57.reuse, 0x1, P1 ;  /* 0x000000013900780c */ /* 0x040fe40000f21670 */
[----:B------:R-:W-:Y:S02]  /*e500*/  ISETP.LT.OR P2, PT, R57, 0x4a, P2 ;  /* 0x0000004a3900780c */ /* 0x000fe40001741670 */
[----:B------:R-:W-:Y:S02]  /*e510*/  FSEL R59, R4, -INF , !P1 ;  /* 0xff800000043b7808 */ /* 0x000fe40004800000 */
[----:B------:R-:W-:-:S02]  /*e520*/  FMNMX.FTZ R4, R61, R73, !PT ;  /* 0x000000493d047209 */ /* 0x000fc40007810000 */
[----:B------:R-:W-:Y:S02]  /*e530*/  FSEL R34, R34, -INF , !P2 ;  /* 0xff80000022227808 */ /* 0x000fe40005000000 */
[----:B------:R-:W-:-:S04]  /*e540*/  FMNMX.FTZ R4, R71, R4, !PT ;  /* 0x0000000447047209 */ /* 0x000fc80007810000 */
        /* <DEDUP_REMOVED lines=20> */
[----:B------:R-:W-:-:S05]  /*e690*/  FMNMX.FTZ R33, R5, R4, !PT ;  /* 0x0000000405217209 */ /* 0x000fca0007810000 */
[----:B------:R-:W0:Y:S02]  /*e6a0*/  SHFL.BFLY PT, R4, R33, 0x2, 0x1f ;  /* 0x0c401f0021047f89 */ /* 0x000e2400000e0000 */
[----:B0-----:R-:W-:-:S05]  /*e6b0*/  FMNMX.FTZ R35, R33, R4, !PT ;  /* 0x0000000421237209 */ /* 0x001fca0007810000 */
[----:B------:R-:W0:Y:S02]  /*e6c0*/  SHFL.BFLY PT, R4, R35, 0x1, 0x1f ;  /* 0x0c201f0023047f89 */ /* 0x000e2400000e0000 */
[----:B0-----:R-:W-:-:S04]  /*e6d0*/  FMNMX.FTZ R4, R35, R4, !PT ;  /* 0x0000000423047209 */ /* 0x001fc80007810000 */
[C---:B------:R-:W-:Y:S01]  /*e6e0*/  FSETP.NEU.FTZ.AND P1, PT, R4.reuse, -INF , PT ;  /* 0xff8000000400780b */ /* 0x040fe20003f3d000 */
[----:B------:R-:W-:-:S05]  /*e6f0*/  FMUL.FTZ R60, R4, UR10 ;  /* 0x0000000a043c7c20 */ /* 0x000fca0008410000 */
[----:B------:R-:W-:Y:S02]  /*e700*/  FSEL R62, R60, RZ, P1 ;  /* 0x000000ff3c3e7208 */ /* 0x000fe40000800000 */
[----:B------:R-:W-:Y:S02]  /*e710*/  FMNMX.FTZ R60, R59, R10, !PT ;  /* 0x0000000a3b3c7209 */ /* 0x000fe40007810000 */
[----:B------:R-:W-:Y:S01]  /*e720*/  ISETP.GT.AND P1, PT, R58, 0x41, !P6 ;  /* 0x000000413a00780c */ /* 0x000fe20007724270 */
[--C-:B------:R-:W-:Y:S01]  /*e730*/  FFMA.FTZ R188, R61, UR10, -R62.reuse ;  /* 0x0000000a3dbc7c23 */ /* 0x100fe2000801083e */
[----:B------:R-:W-:Y:S01]  /*e740*/  FMNMX.FTZ R33, R11, R60, !PT ;  /* 0x0000003c0b217209 */ /* 0x000fe20007810000 */
[--C-:B------:R-:W-:Y:S01]  /*e750*/  FFMA.FTZ R180, R55, UR10, -R62.reuse ;  /* 0x0000000a37b47c23 */ /* 0x100fe2000801083e */
        /* <DEDUP_REMOVED lines=8> */
[----:B------:R-:W-:Y:S01]  /*e7e0*/  ISETP.NE.AND P1, PT, R91, RZ, PT ;  /* 0x000000ff5b00720c */ /* 0x000fe20003f25270 */
        /* <DEDUP_REMOVED lines=11> */
[----:B------:R-:W-:Y:S01]  /*e8a0*/  FSEL R36, R36, -INF , !P1 ;  /* 0xff80000024247808 */ /* 0x000fe20004800000 */
[----:B------:R-:W-:Y:S01]  /*e8b0*/  MUFU.EX2 R33, R33 ;  /* 0x0000002100217308 */ /* 0x000fe20000000800 */
[----:B------:R-:W-:Y:S01]  /*e8c0*/  FMNMX.FTZ R61, R21, R60, !PT ;  /* 0x0000003c153d7209 */ /* 0x000fe20007810000 */
[--C-:B------:R-:W-:Y:S01]  /*e8d0*/  FFMA.FTZ R39, R39, UR10, -R62.reuse ;  /* 0x0000000a27277c23 */ /* 0x100fe2000801083e */
[----:B------:R-:W-:Y:S01]  /*e8e0*/  ISETP.NE.AND P6, PT, R63, RZ, PT ;  /* 0x000000ff3f00720c */ /* 0x000fe20003fc5270 */
[--C-:B------:R-:W-:Y:S01]  /*e8f0*/  FFMA.FTZ R51, R51, UR10, -R62.reuse ;  /* 0x0000000a33337c23 */ /* 0x100fe2000801083e */
[----:B------:R-:W-:Y:S01]  /*e900*/  FMNMX.FTZ R60, R24, R61, !PT ;  /* 0x0000003d183c7209 */ /* 0x000fe20007810000 */
[--C-:B------:R-:W-:Y:S01]  /*e910*/  FFMA.FTZ R50, R50, UR10, -R62.reuse ;  /* 0x0000000a32327c23 */ /* 0x100fe2000801083e */
[----:B------:R-:W-:Y:S01]  /*e920*/  ISETP.GT.AND P6, PT, R58, 0x59, !P6 ;  /* 0x000000593a00780c */ /* 0x000fe200077c4270 */
[--C-:B------:R-:W-:Y:S01]  /*e930*/  FFMA.FTZ R58, R47, UR10, -R62.reuse ;  /* 0x0000000a2f3a7c23 */ /* 0x100fe2000801083e */
[----:B------:R-:W-:Y:S01]  /*e940*/  FMNMX.FTZ R61, R25, R60, !PT ;  /* 0x0000003c193d7209 */ /* 0x000fe20007810000 */
[----:B------:R-:W-:Y:S01]  /*e950*/  MUFU.EX2 R190, R190 ;  /* 0x000000be00be7308 */ /* 0x000fe20000000800 */
[----:B------:R-:W-:Y:S01]  /*e960*/  ISETP.LT.OR P6, PT, R57, 0x5a, P6 ;  /* 0x0000005a3900780c */ /* 0x000fe200037c1670 */
[--C-:B------:R-:W-:Y:S01]  /*e970*/  FFMA.FTZ R49, R49, UR10, -R62.reuse ;  /* 0x0000000a31317c23 */ /* 0x100fe2000801083e */
[----:B------:R-:W-:Y:S01]  /*e980*/  FMNMX.FTZ R60, R26, R61, !PT ;  /* 0x0000003d1a3c7209 */ /* 0x000fe20007810000 */
[--C-:B------:R-:W-:Y:S01]  /*e990*/  FFMA.FTZ R48, R48, UR10, -R62.reuse ;  /* 0x0000000a30307c23 */ /* 0x100fe2000801083e */
[----:B------:R-:W-:Y:S01]  /*e9a0*/  FSEL R42, R42, -INF , !P6 ;  /* 0xff8000002a2a7808 */ /* 0x000fe20007000000 */
[--C-:B------:R-:W-:Y:S01]  /*e9b0*/  FFMA.FTZ R45, R45, UR10, -R62.reuse ;  /* 0x0000000a2d2d7c23 */ /* 0x100fe2000801083e */
[----:B------:R-:W-:Y:S01]  /*e9c0*/  FMNMX.FTZ R61, R27, R60, !PT ;  /* 0x0000003c1b3d7209 */ /* 0x000fe20007810000 */
[----:B------:R-:W-:Y:S01]  /*e9d0*/  MUFU.EX2 R35, R35 ;  /* 0x0000002300237308 */ /* 0x000fe20000000800 */
[--C-:B------:R-:W-:Y:S01]  /*e9e0*/  FFMA.FTZ R44, R44, UR10, -R62.reuse ;  /* 0x0000000a2c2c7c23 */ /* 0x100fe2000801083e */
[--C-:B------:R-:W-:Y:S01]  /*e9f0*/  FFMA.FTZ R41, R41, UR10, -R62.reuse ;  /* 0x0000000a29297c23 */ /* 0x100fe2000801083e */
[----:B------:R-:W-:Y:S01]  /*ea00*/  FMNMX.FTZ R60, R30, R61, !PT ;  /* 0x0000003d1e3c7209 */ /* 0x000fe20007810000 */
[--C-:B------:R-:W-:Y:S01]  /*ea10*/  FFMA.FTZ R0, R0, UR10, -R62.reuse ;  /* 0x0000000a00007c23 */ /* 0x100fe2000801083e */
[----:B------:R-:W-:-:S02]  /*ea20*/  FFMA.FTZ R5, R5, UR10, -R62 ;  /* 0x0000000a05057c23 */ /* 0x000fc4000801083e */
        /* <DEDUP_REMOVED lines=13> */
[----:B------:R-:W-:Y:S01]  /*eb00*/  FFMA.FTZ R54, R52, UR10, -R62 ;  /* 0x0000000a34367c23 */ /* 0x000fe2000801083e */
[----:B------:R-:W-:Y:S02]  /*eb10*/  MUFU.EX2 R180, R180 ;  /* 0x000000b400b47308 */ /* 0x000fe40000000800 */
[----:B------:R-:W-:-:S05]  /*eb20*/  FMNMX.FTZ R53, R42, R53, !PT ;  /* 0x000000352a357209 */ /* 0x000fca0007810000 */
[----:B------:R-:W0:Y:S01]  /*eb30*/  SHFL.BFLY PT, R52, R53, 0x2, 0x1f ;  /* 0x0c401f0035347f89 */ /* 0x000e2200000e0000 */
[----:B------:R1:W-:Y:S08]  /*eb40*/  MUFU.EX2 R57, R54 ;  /* 0x0000003600397308 */ /* 0x0003f00000000800 */
[----:B------:R-:W-:Y:S01]  /*eb50*/  MUFU.EX2 R55, R55 ;  /* 0x0000003700377308 */ /* 0x000fe20000000800 */
[----:B-1----:R-:W-:-:S07]  /*eb60*/  FFMA.FTZ R54, R3, UR10, -R62 ;  /* 0x0000000a03367c23 */ /* 0x002fce000801083e */
[----:B------:R-:W1:Y:S01]  /*eb70*/  MUFU.EX2 R56, R56 ;  /* 0x0000003800387308 */ /* 0x000e620000000800 */
[----:B0-----:R-:W-:-:S07]  /*eb80*/  FMNMX.FTZ R52, R53, R52, !PT ;  /* 0x0000003435347209 */ /* 0x001fce0007810000 */
[----:B------:R-:W-:Y:S01]  /*eb90*/  MUFU.EX2 R51, R51 ;  /* 0x0000003300337308 */ /* 0x000fe20000000800 */
[----:B------:R-:W0:Y:S07]  /*eba0*/  SHFL.BFLY PT, R47, R52, 0x1, 0x1f ;  /* 0x0c201f00342f7f89 */ /* 0x000e2e00000e0000 */
[----:B------:R2:W-:Y:S01]  /*ebb0*/  MUFU.EX2 R53, R46 ;  /* 0x0000002e00357308 */ /* 0x0005e20000000800 */
[----:B-1----:R-:W-:-:S07]  /*ebc0*/  F2FP.BF16.F32.PACK_AB R182, R57, R56 ;  /* 0x0000003839b6723e */ /* 0x002fce00000010ff */
[----:B------:R-:W1:Y:S08]  /*ebd0*/  MUFU.EX2 R50, R50 ;  /* 0x0000003200327308 */ /* 0x000e700000000800 */
[----:B------:R-:W-:Y:S01]  /*ebe0*/  MUFU.EX2 R49, R49 ;  /* 0x0000003100317308 */ /* 0x000fe20000000800 */
[----:B0-----:R-:W-:-:S04]  /*ebf0*/  FMNMX.FTZ R3, R52, R47, !PT ;  /* 0x0000002f34037209 */ /* 0x001fc80007810000 */
[C---:B------:R-:W-:Y:S01]  /*ec00*/  FSETP.NEU.FTZ.AND P1, PT, R3.reuse, -INF , PT ;  /* 0xff8000000300780b */ /* 0x040fe20003f3d000 */
[----:B--2---:R-:W-:Y:S02]  /*ec10*/  FMUL.FTZ R46, R3, UR10 ;  /* 0x0000000a032e7c20 */ /* 0x004fe40008410000 */
[----:B------:R-:W-:Y:S01]  /*ec20*/  MUFU.EX2 R48, R48 ;  /* 0x0000003000307308 */ /* 0x000fe20000000800 */
[----:B-1----:R-:W-:Y:S02]  /*ec30*/  F2FP.BF16.F32.PACK_AB R176, R50, R51 ;  /* 0x0000003332b0723e */ /* 0x002fe400000010ff */
[----:B------:R-:W-:Y:S02]  /*ec40*/  FSEL R47, R46, RZ, P1 ;  /* 0x000000ff2e2f7208 */ /* 0x000fe40000800000 */
[----:B------:R-:W-:-:S03]  /*ec50*/  PLOP3.LUT P1, PT, PT, PT, UP1, 0x40, 0x0 ;  /* 0x000000000000781c */ /* 0x000fc60003f2e818 */
        /* <DEDUP_REMOVED lines=8> */
[----:B------:R0:W-:Y:S01]  /*ece0*/  MUFU.EX2 R191, R11 ;  /* 0x0000000b00bf7308 */ /* 0x0001e20000000800 */
[--C-:B------:R-:W-:Y:S01]  /*ecf0*/  FFMA.FTZ R20, R20, UR10, -R47.reuse ;  /* 0x0000000a14147c23 */ /* 0x100fe2000801082f */
[--C-:B------:R-:W-:Y:S01]  /*ed00*/  FFMA.FTZ R21, R21, UR10, -R47.reuse ;  /* 0x0000000a15157c23 */ /* 0x100fe2000801082f */
[--C-:B------:R-:W-:Y:S01]  /*ed10*/  FFMA.FTZ R24, R24, UR10, -R47.reuse ;  /* 0x0000000a18187c23 */ /* 0x100fe2000801082f */
[--C-:B------:R-:W-:Y:S01]  /*ed20*/  FFMA.FTZ R25, R25, UR10, -R47.reuse ;  /* 0x0000000a19197c23 */ /* 0x100fe2000801082f */
[--C-:B------:R-:W-:Y:S01]  /*ed30*/  FFMA.FTZ R31, R31, UR10, -R47.reuse ;  /* 0x0000000a1f1f7c23 */ /* 0x100fe2000801082f */
[--C-:B------:R-:W-:Y:S01]  /*ed40*/  FFMA.FTZ R26, R26, UR10, -R47.reuse ;  /* 0x0000000a1a1a7c23 */ /* 0x100fe2000801082f */
[----:B------:R-:W-:Y:S01]  /*ed50*/  FFMA.FTZ R27, R27, UR10, -R47 ;  /* 0x0000000a1b1b7c23 */ /* 0x000fe2000801082f */
[----:B------:R-:W-:Y:S01]  /*ed60*/  MUFU.EX2 R59, R59 ;  /* 0x0000003b003b7308 */ /* 0x000fe20000000800 */
[----:B0-----:R-:W-:Y:S01]  /*ed70*/  FADD.FTZ R11, R188, R33 ;  /* 0x00000021bc0b7221 */ /* 0x001fe20000010000 */
[--C-:B------:R-:W-:Y:S01]  /*ed80*/  FFMA.FTZ R30, R30, UR10, -R47.reuse ;  /* 0x0000000a1e1e7c23 */ /* 0x100fe2000801082f */
[--C-:B------:R-:W-:Y:S01]  /*ed90*/  FFMA.FTZ R29, R29, UR10, -R47.reuse ;  /* 0x0000000a1d1d7c23 */ /* 0x100fe2000801082f */
[----:B------:R-:W-:Y:S01]  /*eda0*/  FFMA.FTZ R32, R32, UR10, -R47 ;  /* 0x0000000a20207c23 */ /* 0x000fe2000801082f */
[----:B------:R-:W-:Y:S01]  /*edb0*/  FADD.FTZ R46, R190, R11 ;  /* 0x0000000bbe2e7221 */ /* 0x000fe20000010000 */
[--C-:B------:R-:W-:Y:S01]  /*edc0*/  FFMA.FTZ R36, R36, UR10, -R47.reuse ;  /* 0x0000000a24247c23 */ /* 0x100fe2000801082f */
[--C-:B------:R-:W-:Y:S01]  /*edd0*/  FFMA.FTZ R34, R34, UR10, -R47.reuse ;  /* 0x0000000a22227c23 */ /* 0x100fe2000801082f */
[----:B------:R-:W0:Y:S01]  /*ede0*/  MUFU.EX2 R10, R10 ;  /* 0x0000000a000a7308 */ /* 0x000e220000000800 */
[----:B------:R-:W-:Y:S01]  /*edf0*/  FADD.FTZ R11, R35, R46 ;  /* 0x0000002e230b7221 */ /* 0x000fe20000010000 */
[--C-:B------:R-:W-:Y:S01]  /*ee00*/  FFMA.FTZ R38, R38, UR10, -R47.reuse ;  /* 0x0000000a26267c23 */ /* 0x100fe2000801082f */
[--C-:B------:R-:W-:Y:S01]  /*ee10*/  FFMA.FTZ R40, R40, UR10, -R47.reuse ;  /* 0x0000000a28287c23 */ /* 0x100fe2000801082f */
[----:B------:R-:W-:Y:S01]  /*ee20*/  FFMA.FTZ R43, R43, UR10, -R47 ;  /* 0x0000000a2b2b7c23 */ /* 0x000fe2000801082f */
[----:B------:R-:W-:Y:S01]  /*ee30*/  FADD.FTZ R46, R184, R11 ;  /* 0x0000000bb82e7221 */ /* 0x000fe20000010000 */
[----:B------:R-:W-:Y:S01]  /*ee40*/  FFMA.FTZ R42, R42, UR10, -R47 ;  /* 0x0000000a2a2a7c23 */ /* 0x000fe2000801082f */
[----:B------:R-:W-:Y:S01]  /*ee50*/  F2FP.BF16.F32.PACK_AB R188, R33, R188 ;  /* 0x000000bc21bc723e */ /* 0x000fe200000010ff */
[----:B------:R-:W1:Y:S01]  /*ee60*/  MUFU.EX2 R12, R12 ;  /* 0x0000000c000c7308 */ /* 0x000e620000000800 */
[----:B------:R-:W-:Y:S01]  /*ee70*/  FADD.FTZ R11, R37, R46 ;  /* 0x0000002e250b7221 */ /* 0x000fe20000010000 */
[----:B------:R-:W-:-:S02]  /*ee80*/  F2FP.BF16.F32.PACK_AB R190, R35, R190 ;  /* 0x000000be23be723e */ /* 0x000fc400000010ff */
[----:B------:R-:W-:Y:S01]  /*ee90*/  F2FP.BF16.F32.PACK_AB R184, R37, R184 ;  /* 0x000000b825b8723e */ /* 0x000fe200000010ff */
[----:B------:R-:W-:Y:S01]  /*eea0*/  FADD.FTZ R46, R186, R11 ;  /* 0x0000000bba2e7221 */ /* 0x000fe20000010000 */
[C---:B------:R-:W-:Y:S02]  /*eeb0*/  F2FP.BF16.F32.PACK_AB R186, R39.reuse, R186 ;  /* 0x000000ba27ba723e */ /* 0x040fe400000010ff */
[----:B------:R-:W2:Y:S01]  /*eec0*/  MUFU.EX2 R13, R13 ;  /* 0x0000000d000d7308 */ /* 0x000ea20000000800 */
[----:B------:R-:W-:Y:S01]  /*eed0*/  FADD.FTZ R11, R39, R46 ;  /* 0x0000002e270b7221 */ /* 0x000fe20000010000 */
[----:B0-----:R-:W-:Y:S01]  /*eee0*/  FADD.FTZ R46, R59, R10 ;  /* 0x0000000a3b2e7221 */ /* 0x001fe20000010000 */
[----:B------:R-:W-:Y:S01]  /*eef0*/  F2FP.BF16.F32.PACK_AB R189, R10, R59 ;  /* 0x0000003b0abd723e */ /* 0x000fe200000010ff */
[----:B------:R-:W-:Y:S02]  /*ef00*/  VIADD R10, R2, 0xfffffffe ;  /* 0xfffffffe020a7836 */ /* 0x000fe40000000000 */
[----:B------:R-:W-:Y:S01]  /*ef10*/  FADD.FTZ R52, R180, R11 ;  /* 0x0000000bb4347221 */ /* 0x000fe20000010000 */
[----:B------:R-:W-:Y:S01]  /*ef20*/  FADD.FTZ R61, R191, R46 ;  /* 0x0000002ebf3d7221 */ /* 0x000fe20000010000 */
[C---:B------:R-:W-:Y:S01]  /*ef30*/  F2FP.BF16.F32.PACK_AB R180, R55.reuse, R180 ;  /* 0x000000b437b4723e */ /* 0x040fe200000010ff */
[----:B------:R-:W0:Y:S01]  /*ef40*/  MUFU.EX2 R14, R14 ;  /* 0x0000000e000e7308 */ /* 0x000e220000000800 */
[----:B------:R-:W-:Y:S01]  /*ef50*/  FADD.FTZ R11, R55, R52 ;  /* 0x00000034370b7221 */ /* 0x000fe20000010000 */
[----:B-1----:R-:W-:Y:S01]  /*ef60*/  FADD.FTZ R46, R12, R61 ;  /* 0x0000003d0c2e7221 */ /* 0x002fe20000010000 */
[----:B------:R-:W-:-:S02]  /*ef70*/  F2FP.BF16.F32.PACK_AB R178, R48, R49 ;  /* 0x0000003130b2723e */ /* 0x000fc400000010ff */
[----:B------:R-:W-:Y:S01]  /*ef80*/  FADD.FTZ R52, R56, R11 ;  /* 0x0000000b38347221 */ /* 0x000fe20000010000 */
[----:B------:R-:W-:Y:S01]  /*ef90*/  FFMA.FTZ R11, R28, UR10, -R47 ;  /* 0x0000000a1c0b7c23 */ /* 0x000fe2000801082f */
[----:B------:R-:W-:Y:S01]  /*efa0*/  F2FP.BF16.F32.PACK_AB R172, R53, R58 ;  /* 0x0000003a35ac723e */ /* 0x000fe200000010ff */
[----:B------:R-:W-:Y:S01]  /*efb0*/  MUFU.EX2 R15, R15 ;  /* 0x0000000f000f7308 */ /* 0x000fe20000000800 */
[----:B------:R-:W-:Y:S01]  /*efc0*/  FADD.FTZ R52, R57, R52 ;  /* 0x0000003439347221 */ /* 0x000fe20000010000 */
[----:B--2---:R-:W-:Y:S01]  /*efd0*/  FADD.FTZ R61, R13, R46 ;  /* 0x0000002e0d3d7221 */ /* 0x004fe20000010000 */
[----:B------:R-:W-:Y:S02]  /*efe0*/  F2FP.BF16.F32.PACK_AB R191, R12, R191 ;  /* 0x000000bf0cbf723e */ /* 0x000fe400000010ff */
[----:B------:R-:W-:-:S03]  /*eff0*/  FADD.FTZ R63, R51, R52 ;  /* 0x00000034333f7221 */ /* 0x000fc60000010000 */
[----:B------:R-:W1:Y:S01]  /*f000*/  MUFU.EX2 R20, R20 ;  /* 0x0000001400147308 */ /* 0x000e620000000800 */
[----:B0-----:R-:W-:Y:S01]  /*f010*/  FADD.FTZ R46, R14, R61 ;  /* 0x0000003d0e2e7221 */ /* 0x001fe20000010000 */
[----:B------:R-:W-:Y:S01]  /*f020*/  FADD.FTZ R52, R50, R63 ;  /* 0x0000003f32347221 */ /* 0x000fe20000010000 */
[----:B------:R-:W-:-:S03]  /*f030*/  F2FP.BF16.F32.PACK_AB R185, R14, R13 ;  /* 0x0000000d0eb9723e */ /* 0x000fc600000010ff */
[----:B------:R-:W-:Y:S02]  /*f040*/  FADD.FTZ R61, R49, R52 ;  /* 0x00000034313d7221 */ /* 0x000fe40000010000 */
[----:B------:R-:W-:Y:S02]  /*f050*/  MUFU.EX2 R21, R21 ;  /* 0x0000001500157308 */ /* 0x000fe40000000800 */
[----:B------:R-:W-:-:S04]  /*f060*/  FADD.FTZ R61, R48, R61 ;  /* 0x0000003d303d7221 */ /* 0x000fc80000010000 */
[----:B------:R-:W-:Y:S02]  /*f070*/  FADD.FTZ R52, R58, R61 ;  /* 0x0000003d3a347221 */ /* 0x000fe40000010000 */
[----:B------:R-:W0:Y:S01]  /*f080*/  MUFU.EX2 R24, R24 ;  /* 0x0000001800187308 */ /* 0x000e220000000800 */
[----:B-1----:R-:W-:Y:S01]  /*f090*/  F2FP.BF16.F32.PACK_AB R187, R20, R15 ;  /* 0x0000000f14bb723e */ /* 0x002fe200000010ff */
[----:B------:R-:W-:-:S06]  /*f0a0*/  FADD.FTZ R52, R53, R52 ;  /* 0x0000003435347221 */ /* 0x000fcc0000010000 */
[----:B------:R-:W-:Y:S08]  /*f0b0*/  MUFU.EX2 R25, R25 ;  /* 0x0000001900197308 */ /* 0x000ff00000000800 */
[----:B------:R1:W-:Y:S01]  /*f0c0*/  MUFU.EX2 R28, R31 ;  /* 0x0000001f001c7308 */ /* 0x0003e20000000800 */
[----:B0-----:R-:W-:-:S07]  /*f0d0*/  F2FP.BF16.F32.PACK_AB R181, R24, R21 ;  /* 0x0000001518b5723e */ /* 0x001fce00000010ff */
[----:B------:R-:W0:Y:S01]  /*f0e0*/  MUFU.EX2 R45, R45 ;  /* 0x0000002d002d7308 */ /* 0x000e220000000800 */
[----:B-1----:R-:W-:-:S04]  /*f0f0*/  FADD.FTZ R31, R15, R46 ;  /* 0x0000002e0f1f7221 */ /* 0x002fc80000010000 */
[----:B------:R-:W-:-:S03]  /*f100*/  FADD.FTZ R46, R20, R31 ;  /* 0x0000001f142e7221 */ /* 0x000fc60000010000 */
[----:B------:R-:W1:Y:S08]  /*f110*/  MUFU.EX2 R26, R26 ;  /* 0x0000001a001a7308 */ /* 0x000e700000000800 */
[----:B------:R-:W2:Y:S01]  /*f120*/  MUFU.EX2 R44, R44 ;  /* 0x0000002c002c7308 */ /* 0x000ea20000000800 */
[----:B0-----:R-:W-:-:S07]  /*f130*/  FADD.FTZ R31, R45, R52 ;  /* 0x000000342d1f7221 */ /* 0x001fce0000010000 */
[----:B------:R-:W0:Y:S01]  /*f140*/  MUFU.EX2 R27, R27 ;  /* 0x0000001b001b7308 */ /* 0x000e220000000800 */
[----:B-1----:R-:W-:-:S07]  /*f150*/  F2FP.BF16.F32.PACK_AB R183, R26, R25 ;  /* 0x000000191ab7723e */ /* 0x002fce00000010ff */
[----:B------:R1:W-:Y:S01]  /*f160*/  MUFU.EX2 R173, R11 ;  /* 0x0000000b00ad7308 */ /* 0x0003e20000000800 */
[C---:B--2---:R-:W-:Y:S01]  /*f170*/  FADD.FTZ R52, R44.reuse, R31 ;  /* 0x0000001f2c347221 */ /* 0x044fe20000010000 */
[----:B------:R-:W-:-:S06]  /*f180*/  F2FP.BF16.F32.PACK_AB R174, R44, R45 ;  /* 0x0000002d2cae723e */ /* 0x000fcc00000010ff */
[----:B------:R-:W2:Y:S01]  /*f190*/  MUFU.EX2 R41, R41 ;  /* 0x0000002900297308 */ /* 0x000ea20000000800 */
[----:B-1----:R-:W-:-:S04]  /*f1a0*/  FADD.FTZ R11, R21, R46 ;  /* 0x0000002e150b7221 */ /* 0x002fc80000010000 */
[----:B------:R-:W-:-:S03]  /*f1b0*/  FADD.FTZ R46, R24, R11 ;  /* 0x0000000b182e7221 */ /* 0x000fc60000010000 */
[----:B------:R-:W1:Y:S01]  /*f1c0*/  MUFU.EX2 R30, R30 ;  /* 0x0000001e001e7308 */ /* 0x000e620000000800 */
[----:B------:R-:W-:-:S04]  /*f1d0*/  FADD.FTZ R11, R25, R46 ;  /* 0x0000002e190b7221 */ /* 0x000fc80000010000 */
[----:B------:R-:W-:-:S03]  /*f1e0*/  FADD.FTZ R46, R26, R11 ;  /* 0x0000000b1a2e7221 */ /* 0x000fc60000010000 */
[----:B------:R-:W3:Y:S01]  /*f1f0*/  MUFU.EX2 R54, R54 ;  /* 0x0000003600367308 */ /* 0x000ee20000000800 */
[----:B0-----:R-:W-:Y:S01]  /*f200*/  FADD.FTZ R11, R27, R46 ;  /* 0x0000002e1b0b7221 */ /* 0x001fe20000010000 */
[----:B--2---:R-:W-:-:S06]  /*f210*/  FADD.FTZ R31, R41, R52 ;  /* 0x00000034291f7221 */ /* 0x004fcc0000010000 */
[----:B------:R-:W0:Y:S01]  /*f220*/  MUFU.EX2 R29, R29 ;  /* 0x0000001d001d7308 */ /* 0x000e220000000800 */
[C---:B-1----:R-:W-:Y:S01]  /*f230*/  FADD.FTZ R46, R30.reuse, R11 ;  /* 0x0000000b1e2e7221 */ /* 0x042fe20000010000 */
[----:B------:R-:W-:-:S06]  /*f240*/  F2FP.BF16.F32.PACK_AB R177, R30, R27 ;  /* 0x0000001b1eb1723e */ /* 0x000fcc00000010ff */
[----:B------:R-:W1:Y:S01]  /*f250*/  MUFU.EX2 R0, R0 ;  /* 0x0000000000007308 */ /* 0x000e620000000800 */
[C---:B---3--:R-:W-:Y:S01]  /*f260*/  FADD.FTZ R31, R54.reuse, R31 ;  /* 0x0000001f361f7221 */ /* 0x048fe20000010000 */
[----:B------:R-:W-:-:S06]  /*f270*/  F2FP.BF16.F32.PACK_AB R168, R54, R41 ;  /* 0x0000002936a8723e */ /* 0x000fcc00000010ff */
[----:B------:R-:W2:Y:S01]  /*f280*/  MUFU.EX2 R5, R5 ;  /* 0x0000000500057308 */ /* 0x000ea20000000800 */
[----:B0-----:R-:W-:Y:S01]  /*f290*/  FADD.FTZ R11, R29, R46 ;  /* 0x0000002e1d0b7221 */ /* 0x001fe20000010000 */
[----:B------:R-:W-:-:S06]  /*f2a0*/  F2FP.BF16.F32.PACK_AB R179, R28, R29 ;  /* 0x0000001d1cb3723e */ /* 0x000fcc00000010ff */
[----:B------:R-:W0:Y:S01]  /*f2b0*/  MUFU.EX2 R32, R32 ;  /* 0x0000002000207308 */ /* 0x000e220000000800 */
[----:B-1----:R-:W-:-:S07]  /*f2c0*/  FADD.FTZ R44, R0, R31 ;  /* 0x0000001f002c7221 */ /* 0x002fce0000010000 */
[----:B------:R-:W1:Y:S01]  /*f2d0*/  MUFU.EX2 R36, R36 ;  /* 0x0000002400247308 */ /* 0x000e620000000800 */
[----:B--2---:R-:W-:-:S07]  /*f2e0*/  F2FP.BF16.F32.PACK_AB R170, R5, R0 ;  /* 0x0000000005aa723e */ /* 0x004fce00000010ff */
[----:B------:R2:W3:Y:S08]  /*f2f0*/  MUFU.EX2 R175, R34 ;  /* 0x0000002200af7308 */ /* 0x0004f00000000800 */
[----:B------:R-:W4:Y:S01]  /*f300*/  MUFU.EX2 R38, R38 ;  /* 0x0000002600267308 */ /* 0x000f220000000800 */
[----:B--2---:R-:W-:Y:S01]  /*f310*/  FADD.FTZ R34, R28, R11 ;  /* 0x0000000b1c227221 */ /* 0x004fe20000010000 */
[----:B------:R-:W-:-:S03]  /*f320*/  FADD.FTZ R11, R5, R44 ;  /* 0x0000002c050b7221 */ /* 0x000fc60000010000 */
[----:B------:R-:W-:Y:S01]  /*f330*/  FADD.FTZ R5, R173, R34 ;  /* 0x00000022ad057221 */ /* 0x000fe20000010000 */
[C---:B0-----:R-:W-:Y:S02]  /*f340*/  F2FP.BF16.F32.PACK_AB R173, R32.reuse, R173 ;  /* 0x000000ad20ad723e */ /* 0x041fe400000010ff */
[----:B------:R-:W0:Y:S01]  /*f350*/  MUFU.EX2 R169, R40 ;  /* 0x0000002800a97308 */ /* 0x000e220000000800 */
[----:B------:R-:W-:-:S04]  /*f360*/  FADD.FTZ R5, R32, R5 ;  /* 0x0000000520057221 */ /* 0x000fc80000010000 */
[----:B-1----:R-:W-:-:S03]  /*f370*/  FADD.FTZ R0, R36, R5 ;  /* 0x0000000524007221 */ /* 0x002fc60000010000 */
[----:B------:R-:W1:Y:S01]  /*f380*/  MUFU.EX2 R43, R43 ;  /* 0x0000002b002b7308 */ /* 0x000e620000000800 */
[C---:B---3--:R-:W-:Y:S01]  /*f390*/  FADD.FTZ R5, R175.reuse, R0 ;  /* 0x00000000af057221 */ /* 0x048fe20000010000 */
[----:B------:R-:W-:-:S03]  /*f3a0*/  F2FP.BF16.F32.PACK_AB R175, R175, R36 ;  /* 0x00000024afaf723e */ /* 0x000fc600000010ff */
[----:B----4-:R-:W-:-:S03]  /*f3b0*/  FADD.FTZ R0, R38, R5 ;  /* 0x0000000526007221 */ /* 0x010fc60000010000 */
[----:B------:R-:W2:Y:S01]  /*f3c0*/  MUFU.EX2 R42, R42 ;  /* 0x0000002a002a7308 */ /* 0x000ea20000000800 */
[C---:B0-----:R-:W-:Y:S01]  /*f3d0*/  FADD.FTZ R0, R169.reuse, R0 ;  /* 0x00000000a9007221 */ /* 0x041fe20000010000 */
[----:B------:R-:W-:-:S03]  /*f3e0*/  F2FP.BF16.F32.PACK_AB R169, R169, R38 ;  /* 0x00000026a9a9723e */ /* 0x000fc600000010ff */
[----:B-1----:R-:W-:-:S04]  /*f3f0*/  FADD.FTZ R5, R43, R0 ;  /* 0x000000002b057221 */ /* 0x002fc80000010000 */
[C---:B--2---:R-:W-:Y:S01]  /*f400*/  FADD.FTZ R5, R42.reuse, R5 ;  /* 0x000000052a057221 */ /* 0x044fe20000010000 */
[----:B------:R-:W-:Y:S01]  /*f410*/  F2FP.BF16.F32.PACK_AB R171, R42, R43 ;  /* 0x0000002b2aab723e */ /* 0x000fe200000010ff */
[----:B------:R-:W-:Y:S06]  /*f420*/  @P1 BRA `(.L_x_1665) ;  /* 0x0000000000441947 */ /* 0x000fec0003800000 */
        /* <DEDUP_REMOVED lines=10> */
.L_x_1666:
[----:B------:R-:W-:-:S11]  /*f4d0*/  UISETP.NE.AND UP2, UPT, UR5, 0x1, UPT ;  /* 0x000000010500788c */ /* 0x000fd6000bf45270 */
[----:B------:R-:W-:Y:S02]  /*f4e0*/  @UP2 ULDC.64 UR6, c[0x0][0x9e8] ;  /* 0x00027a0000062ab9 */ /* 0x000fe40000000a00 */
[----:B------:R-:W-:-:S04]  /*f4f0*/  UIMAD.WIDE.U32 UR14, UR11, UR6, URZ ;  /* 0x000000060b0e72a5 */ /* 0x000fc8000f8e003f */
[----:B------:R-:W-:-:S12]  /*f500*/  @UP2 USHF.R.U32.HI UR11, URZ, UR7, UR15 ;  /* 0x000000073f0b2299 */ /* 0x000fd8000801160f */
.L_x_1667:
[----:B------:R-:W-:-:S04]  /*f510*/  UIMAD UR5, UR11, UR5, UR5 ;  /* 0x000000050b0572a4 */ /* 0x000fc8000f8e0205 */
[----:B------:R-:W-:-:S04]  /*f520*/  UISETP.LT.AND UP2, UPT, UR4, UR5, UPT ;  /* 0x000000050400728c */ /* 0x000fc8000bf41270 */
[----:B------:R-:W-:-:S12]  /*f530*/  USEL UR4, UR4, UR5, UP2 ;  /* 0x0000000504047287 */ /* 0x000fd80009000000 */
.L_x_1665:
        /* <DEDUP_REMOVED lines=57> */
[----:B------:R-:W-:Y:S01]  /*f8d0*/  IMAD.MOV.U32 R2, RZ, RZ, 0x3f800000 ;  /* 0x3f800000ff027424 */ /* 0x000fe200078e00ff */
[----:B------:R-:W-:Y:S01]  /*f8e0*/  ULDC UR55, c[0x0][0x9e4] ;  /* 0x0002790000377ab9 */ /* 0x000fe20000000800 */
[----:B------:R-:W-:Y:S01]  /*f8f0*/  IMAD.MOV.U32 R119, RZ, RZ, RZ ;  /* 0x000000ffff777224 */ /* 0x000fe200078e00ff */
[----:B------:R-:W-:Y:S01]  /*f900*/  ULDC UR4, c[0x0][0x9d8] ;  /* 0x0002760000047ab9 */ /* 0x000fe20000000800 */
[----:B------:R-:W-:-:S05]  /*f910*/  ULDC UR59, c[0x0][0x988] ;  /* 0x00026200003b7ab9 */ /* 0x000fca0000000800 */
.L_x_1687:
[----:B------:R-:W-:-:S04]  /*f920*/  UIADD3 UR5, UR40, 0x1, URZ ;  /* 0x0000000128057890 */ /* 0x000fc8000fffe03f */
[----:B------:R-:W-:-:S04]  /*f930*/  UISETP.NE.AND UP2, UPT, UR5, 0x2, UPT ;  /* 0x000000020500788c */ /* 0x000fc8000bf45270 */
[----:B------:R-:W-:Y:S02]  /*f940*/  USEL UR37, URZ, 0x1, UP2 ;  /* 0x000000013f257887 */ /* 0x000fe40009000000 */
[----:B------:R-:W-:Y:S02]  /*f950*/  USEL UR5, UR5, URZ, UP2 ;  /* 0x0000003f05057287 */ /* 0x000fe40009000000 */
[----:B------:R-:W-:Y:S01]  /*f960*/  ULOP3.LUT UR37, UR42, UR37, URZ, 0x3c, !UPT ;  /* 0x000000252a257292 */ /* 0x000fe2000f8e3c3f */
[----:B------:R-:W-:Y:S11]  /*f970*/  @!P0 BRA `(.L_x_1669) ;  /* 0x0000000000048947 */ /* 0x000ff60003800000 */
[----:B------:R-:W-:Y:S01]  /*f980*/  BPT.TRAP 0x1 ;  /* 0x000000040000795c */ /* 0x000fe20000300000 */
.L_x_1669:
[----:B------:R-:W-:Y:S01]  /*f990*/  ULEA UR7, UR5, UR41, 0x3 ;  /* 0x0000002905077291 */ /* 0x000fe2000f8e183f */
[----:B------:R-:W-:-:S05]  /*f9a0*/  IMAD.U32 R12, RZ, RZ, UR37 ;  /* 0x00000025ff0c7e24 */ /* 0x000fca000f8e00ff */
[----:B------:R-:W-:-:S04]  /*f9b0*/  SHF.L.U32 R12, R12, 0x1f, RZ ;  /* 0x0000001f0c0c7819 */ /* 0x000fc800000006ff */
[----:B------:R0:W1:Y:S01]  /*f9c0*/  SYNCS.PHASECHK.TRANS64.TRYWAIT P1, [UR7+0x30830], R12 ;  /* 0x0308300cff0075a7 */ /* 0x0000620008020147 */
[----:B------:R-:W-:Y:S05]  /*f9d0*/  @!P0 BRA `(.L_x_1670) ;  /* 0x0000000000048947 */ /* 0x000fea0003800000 */
[----:B------:R-:W-:Y:S01]  /*f9e0*/  BPT.TRAP 0x1 ;  /* 0x000000040000795c */ /* 0x000fe20000300000 */
.L_x_1670:
[----:B-1----:R-:W-:Y:S05]  /*f9f0*/  @P1 BRA `(.L_x_1671) ;  /* 0x0000000000081947 */ /* 0x002fea0003800000 */
[----:B------:R-:W1:Y:S02]  /*fa00*/  SYNCS.PHASECHK.TRANS64.TRYWAIT P1, [UR7+0x30830], R12 ;  /* 0x0308300cff0075a7 */ /* 0x000e640008020147 */
[----:B-1----:R-:W-:Y:S05]  /*fa10*/  @!P1 BRA `(.L_x_1672) ;  /* 0x0000014c00c89947 */ /* 0x002fea0003800000 */
.L_x_1671:
        /* <DEDUP_REMOVED lines=122> */
[-C--:B------:R-:W-:Y:S01]  /*101c0*/  FMUL.FTZ R115, R115, R2.reuse ;  /* 0x0000000273737220 */ /* 0x080fe20000410000 */
[-C--:B------:R-:W-:Y:S01]  /*101d0*/  FMUL.FTZ R118, R118, R2.reuse ;  /* 0x0000000276767220 */ /* 0x080fe20000410000 */
[----:B------:R-:W-:Y:S01]  /*101e0*/  HGMMA.64x96x16.F32.BF16 R120, gdesc[UR48], R120, gsb0 ;  /* 0x01600000307879f0 */ /* 0x000fe20008001878 */
[----:B------:R-:W-:Y:S01]  /*101f0*/  UIADD3 UR50, UR6, 0x4, URZ ;  /* 0x0000000406327890 */ /* 0x000fe2000fffe03f */
[----:B------:R-:W-:Y:S01]  /*10200*/  FMUL.FTZ R119, R119, R2 ;  /* 0x0000000277777220 */ /* 0x000fe20000410000 */
        /* <DEDUP_REMOVED lines=40> */
.L_x_1673:
[----:B------:R-:W-:Y:S01]  /*10490*/  ULEA UR6, UR40, UR41, 0x3 ;  /* 0x0000002928067291 */ /* 0x000fe2000f8e183f */
[----:B------:R-:W-:-:S05]  /*104a0*/  IMAD.U32 R0, RZ, RZ, UR42 ;  /* 0x0000002aff007e24 */ /* 0x000fca000f8e00ff */
[----:B------:R-:W-:-:S04]  /*104b0*/  SHF.L.U32 R0, R0, 0x1f, RZ ;  /* 0x0000001f00007819 */ /* 0x000fc800000006ff */
[----:B------:R2:W3:Y:S01]  /*104c0*/  SYNCS.PHASECHK.TRANS64.TRYWAIT P1, [UR6+0x30850], R0 ;  /* 0x03085000ff0075a7 */ /* 0x0004e20008020146 */
[----:B------:R-:W-:Y:S05]  /*104d0*/  @!P0 BRA `(.L_x_1674) ;  /* 0x0000000000048947 */ /* 0x000fea0003800000 */
[----:B------:R-:W-:Y:S01]  /*104e0*/  BPT.TRAP 0x1 ;  /* 0x000000040000795c */ /* 0x000fe20000300000 */
.L_x_1674:
[----:B---3--:R-:W-:Y:S05]  /*104f0*/  @P1 BRA `(.L_x_1675) ;  /* 0x0000000000081947 */ /* 0x008fea0003800000 */
[----:B------:R-:W3:Y:S02]  /*10500*/  SYNCS.PHASECHK.TRANS64.TRYWAIT P1, [UR6+0x30850], R0 ;  /* 0x03085000ff0075a7 */ /* 0x000ee40008020146 */
[----:B---3--:R-:W-:Y:S05]  /*10510*/  @!P1 BRA `(.L_x_1676) ;  /* 0x0000014400209947 */ /* 0x008fea0003800000 */
.L_x_1675:
        /* <DEDUP_REMOVED lines=37> */
.L_x_1677:
[----:B------:R-:W-:Y:S01]  /*10770*/  PLOP3.LUT P1, PT, PT, PT, UP0, 0x80, 0x0 ;  /* 0x000000000000781c */ /* 0x000fe20003f2f008 */
[----:B------:R-:W-:Y:S01]  /*10780*/  FMUL.FTZ R14, R124, UR4 ;  /* 0x000000047c0e7c20 */ /* 0x000fe20008410000 */
[----:B------:R-:W-:Y:S01]  /*10790*/  FMUL.FTZ R124, R130, UR4 ;  /* 0x00000004827c7c20 */ /* 0x000fe20008410000 */
[----:B------:R-:W-:Y:S01]  /*107a0*/  FMUL.FTZ R130, R138, UR4 ;  /* 0x000000048a827c20 */ /* 0x000fe20008410000 */
[----:B------:R-:W-:Y:S01]  /*107b0*/  PLOP3.LUT P2, PT, PT, PT, UP0, 0x80, 0x0 ;  /* 0x000000000000781c */ /* 0x000fe20003f4f008 */
[----:B------:R-:W-:Y:S01]  /*107c0*/  FMUL.FTZ R138, R146, UR4 ;  /* 0x00000004928a7c20 */ /* 0x000fe20008410000 */
[----:B------:R-:W-:Y:S01]  /*107d0*/  FMUL.FTZ R146, R154, UR4 ;  /* 0x000000049a927c20 */ /* 0x000fe20008410000 */
[----:B------:R-:W-:Y:S01]  /*107e0*/  FMUL.FTZ R154, R162, UR4 ;  /* 0x00000004a29a7c20 */ /* 0x000fe20008410000 */
[----:B------:R-:W-:Y:S01]  /*107f0*/  VIADD R162, R23, UR60 ;  /* 0x0000003c17a27c36 */ /* 0x000fe20008000000 */
[----:B------:R-:W-:Y:S01]  /*10800*/  @UP0 ULDC UR10, c[0x0][0x44c] ;  /* 0x00011300000a0ab9 */ /* 0x000fe20000000800 */
[----:B01----:R-:W-:Y:S01]  /*10810*/  FMUL.FTZ R12, R122, UR4 ;  /* 0x000000047a0c7c20 */ /* 0x003fe20008410000 */
[----:B------:R-:W-:Y:S01]  /*10820*/  FMUL.FTZ R15, R125, UR4 ;  /* 0x000000047d0f7c20 */ /* 0x000fe20008410000 */
[----:B------:R-:W-:Y:S01]  /*10830*/  FMUL.FTZ R21, R127, UR4 ;  /* 0x000000047f157c20 */ /* 0x000fe20008410000 */
[----:B------:R-:W-:Y:S01]  /*10840*/  @P1 IMAD.HI.U32 R122, R162, UR10, RZ ;  /* 0x0000000aa27a1c27 */ /* 0x000fe2000f8e00ff */
[----:B------:R-:W-:-:S03]  /*10850*/  @UP0 ULDC UR10, c[0x0][0x450] ;  /* 0x00011400000a0ab9 */ /* 0x000fc60000000800 */
[----:B------:R-:W-:Y:S01]  /*10860*/  FMUL.FTZ R125, R131, UR4 ;  /* 0x00000004837d7c20 */ /* 0x000fe20008410000 */
[----:B------:R-:W-:Y:S01]  /*10870*/  FMUL.FTZ R20, R126, UR4 ;  /* 0x000000047e147c20 */ /* 0x000fe20008410000 */
[----:B------:R-:W-:Y:S01]  /*10880*/  FMUL.FTZ R127, R133, UR4 ;  /* 0x00000004857f7c20 */ /* 0x000fe20008410000 */
[----:B------:R-:W-:Y:S01]  /*10890*/  @P2 SHF.R.U32.HI R162, RZ, UR10, R122 ;  /* 0x0000000affa22c19 */ /* 0x000fe2000801167a */
[----:B------:R-:W-:Y:S01]  /*108a0*/  FMUL.FTZ R131, R139, UR4 ;  /* 0x000000048b837c20 */ /* 0x000fe20008410000 */
[----:B------:R-:W-:Y:S01]  /*108b0*/  FMUL.FTZ R126, R132, UR4 ;  /* 0x00000004847e7c20 */ /* 0x000fe20008410000 */
[----:B------:R-:W-:Y:S01]  /*108c0*/  FMUL.FTZ R133, R137, UR4 ;  /* 0x0000000489857c20 */ /* 0x000fe20008410000 */
[----:B------:R-:W-:Y:S01]  /*108d0*/  FMUL.FTZ R139, R147, UR4 ;  /* 0x00000004938b7c20 */ /* 0x000fe20008410000 */
[----:B------:R-:W-:Y:S01]  /*108e0*/  FMUL.FTZ R132, R136, UR4 ;  /* 0x0000000488847c20 */ /* 0x000fe20008410000 */
[----:B------:R-:W-:Y:S01]  /*108f0*/  FMUL.FTZ R137, R141, UR4 ;  /* 0x000000048d897c20 */ /* 0x000fe20008410000 */
[----:B------:R-:W-:Y:S01]  /*10900*/  FMUL.FTZ R147, R155, UR4 ;  /* 0x000000049b937c20 */ /* 0x000fe20008410000 */
[----:B--23--:R-:W-:Y:S01]  /*10910*/  FMUL.FTZ R0, R120, UR4 ;  /* 0x0000000478007c20 */ /* 0x00cfe20008410000 */
        /* <DEDUP_REMOVED lines=8> */
[----:B------:R-:W-:-:S02]  /*109a0*/  IMAD R163, R10, -0x60, RZ ;  /* 0xffffffa00aa37824 */ /* 0x000fc400078e02ff */
        /* <DEDUP_REMOVED lines=20> */
[----:B------:R-:W-:Y:S01]  /*10af0*/  FMUL.FTZ R158, R166, UR4 ;  /* 0x00000004a69e7c20 */ /* 0x000fe20008410000 */
[----:B------:R-:W-:Y:S01]  /*10b00*/  FMUL.FTZ R160, R167, UR4 ;  /* 0x00000004a7a07c20 */ /* 0x000fe20008410000 */
[----:B------:R-:W-:Y:S01]  /*10b10*/  UIADD3 UR7, UR7, 0x30840, URZ ;  /* 0x0003084007077890 */ /* 0x000fe2000fffe03f */
[----:B------:R-:W-:Y:S01]  /*10b20*/  IMAD R123, R196, -0x2, R123 ;  /* 0xfffffffec47b7824 */ /* 0x000fe200078e027b */
[----:B------:R-:W-:Y:S01]  /*10b30*/  PLOP3.LUT P1, PT, PT, PT, UP1, 0x40, 0x0 ;  /* 0x000000000000781c */ /* 0x000fe20003f2e818 */
[----:B------:R-:W1:Y:S01]  /*10b40*/  MUFU.TANH R0, R0 ;  /* 0x0000000000007308 */ /* 0x000e620000002400 */
[----:B------:R-:W-:Y:S01]  /*10b50*/  UPRMT UR7, UR43, 0x654, UR7 ;  /* 0x000006542b077896 */ /* 0x000fe20008000007 */
[----:B------:R-:W-:Y:S01]  /*10b60*/  VIADD R159, R123, 0xffffffff ;  /* 0xffffffff7b9f7836 */ /* 0x000fe20000000000 */
[----:B------:R-:W-:Y:S01]  /*10b70*/  IADD3 R167, -R16, R123, R17 ;  /* 0x0000007b10a77210 */ /* 0x000fe20007ffe111 */
[----:B------:R-:W-:-:S04]  /*10b80*/  ULDC UR11, c[0x0][0x9e0] ;  /* 0x00027800000b7ab9 */ /* 0x000fc80000000800 */
[----:B------:R-:W2:Y:S01]  /*10b90*/  MUFU.TANH R2, R2 ;  /* 0x0000000200027308 */ /* 0x000ea20000002400 */
[C---:B------:R-:W-:Y:S01]  /*10ba0*/  VIADD R168, R167.reuse, UR11 ;  /* 0x0000000ba7a87c36 */ /* 0x040fe20008000000 */
[----:B------:R-:W-:Y:S01]  /*10bb0*/  SYNCS.ARRIVE.TRANS64.RED.A1T0 RZ, [UR7], RZ ;  /* 0x000000ffffff79a7 */ /* 0x000fe20008100407 */
        /* <DEDUP_REMOVED lines=49> */
[----:B-1234-:R-:W-:Y:S05]  /*10ed0*/  @P1 BRA `(.L_x_1678) ;  /* 0x0000000000541947 */ /* 0x01efea0003800000 */
        /* <DEDUP_REMOVED lines=12> */
.L_x_1680:
[----:B------:R-:W-:-:S05]  /*10fa0*/  IMAD.U32 R170, RZ, RZ, UR55 ;  /* 0x00000037ffaa7e24 */ /* 0x000fca000f8e00ff */
[----:B------:R-:W-:-:S13]  /*10fb0*/  ISETP.NE.AND P1, PT, R170, 0x1, PT ;  /* 0x00000001aa00780c */ /* 0x000fda0003f25270 */
[----:B------:R-:W1:Y:S02]  /*10fc0*/  @P1 LDC.64 R122, c[0x0][0x9e8] ;  /* 0x00027a00ff7a1b82 */ /* 0x000e640000000a00 */
[----:B-1----:R-:W-:-:S05]  /*10fd0*/  @P1 IMAD.HI.U32 R122, R169, R122, RZ ;  /* 0x0000007aa97a1227 */ /* 0x002fca00078e00ff */
[----:B------:R-:W-:-:S07]  /*10fe0*/  @P1 SHF.R.U32.HI R169, RZ, R123, R122 ;  /* 0x0000007bffa91219 */ /* 0x000fce000001167a */
.L_x_1681:
[----:B------:R-:W-:Y:S05]  /*10ff0*/  BSYNC B0 ;  /* 0x0000000000007941 */ /* 0x000fea0003800000 */
.L_x_1679:
[----:B------:R-:W-:-:S05]  /*11000*/  IMAD R169, R169, R170, R159 ;  /* 0x000000aaa9a97224 */ /* 0x000fca00078e029f */
[----:B------:R-:W-:Y:S02]  /*11010*/  VIADDMNMX R166, R169, R170, R166, PT ;  /* 0x000000aaa9a67246 */ /* 0x000fe400038001a6 */
[----:B------:R-:W-:-:S07]  /*11020*/  VIMNMX R165, R165, R169, !PT ;  /* 0x000000a9a5a57248 */ /* 0x000fce0007fe0100 */
.L_x_1678:
[C---:B------:R-:W-:Y:S01]  /*11030*/  ISETP.GE.AND P6, PT, R163.reuse, 0xa, PT ;  /* 0x0000000aa300780c */ /* 0x040fe20003fc6270 */
[----:B------:R-:W1:Y:S01]  /*11040*/  SHFL.IDX PT, R162, R162, 0x1, 0x1c1f ;  /* 0x003c1f00a2a27f89 */ /* 0x000e6200000e0000 */
[C---:B------:R-:W-:Y:S02]  /*11050*/  ISETP.GE.AND P1, PT, R163.reuse, 0x2, PT ;  /* 0x00000002a300780c */ /* 0x040fe40003f26270 */
[C---:B------:R-:W-:Y:S02]  /*11060*/  ISETP.GE.AND P2, PT, R163.reuse, 0x9, PT ;  /* 0x00000009a300780c */ /* 0x040fe40003f46270 */
[----:B------:R-:W-:Y:S02]  /*11070*/  ISETP.GE.AND P5, PT, R163, 0x11, PT ;  /* 0x00000011a300780c */ /* 0x000fe40003fa6270 */
[----:B------:R-:W-:Y:S02]  /*11080*/  LOP3.LUT R22, R22, 0xfffffffb, RZ, 0xc0, !PT ;  /* 0xfffffffb16167812 */ /* 0x000fe400078ec0ff */
[----:B------:R-:W-:-:S02]  /*11090*/  ISETP.GT.AND P4, PT, R165, 0x1, !P1 ;  /* 0x00000001a500780c */ /* 0x000fc40004f84270 */
[----:B------:R-:W-:Y:S02]  /*110a0*/  ISETP.GT.AND P3, PT, R165, 0x8, !P2 ;  /* 0x00000008a500780c */ /* 0x000fe40005764270 */
[----:B------:R-:W-:Y:S02]  /*110b0*/  @P6 LOP3.LUT R22, R22, 0x4, RZ, 0xfc, !PT ;  /* 0x0000000416166812 */ /* 0x000fe400078efcff */
[C---:B------:R-:W-:Y:S02]  /*110c0*/  ISETP.LT.OR P4, PT, R166.reuse, 0x2, P4 ;  /* 0x00000002a600780c */ /* 0x040fe40002781670 */
[----:B------:R-:W-:Y:S02]  /*110d0*/  ISETP.LT.OR P3, PT, R166, 0x9, P3 ;  /* 0x00000009a600780c */ /* 0x000fe40001f61670 */
[----:B------:R-:W-:Y:S02]  /*110e0*/  LOP3.LUT R22, R22, 0xfffffff7, RZ, 0xc0, !PT ;  /* 0xfffffff716167812 */ /* 0x000fe400078ec0ff */
[----:B------:R-:W-:-:S02]  /*110f0*/  FSEL R2, R2, -INF , !P4 ;  /* 0xff80000002027808 */ /* 0x000fc40006000000 */
[----:B------:R-:W-:Y:S01]  /*11100*/  FSEL R122, R14, -INF , !P3 ;  /* 0xff8000000e7a7808 */ /* 0x000fe20005800000 */
[--C-:B-1----:R-:W-:Y:S01]  /*11110*/  IMAD.IADD R168, R168, 0x1, R162.reuse ;  /* 0x00000001a8a87824 */ /* 0x102fe200078e02a2 */
[----:B------:R-:W-:Y:S01]  /*11120*/  ISETP.GT.AND P4, PT, R165, 0x9, !P6 ;  /* 0x00000009a500780c */ /* 0x000fe20007784270 */
[----:B------:R-:W-:Y:S01]  /*11130*/  IMAD.IADD R167, R167, 0x1, R162 ;  /* 0x00000001a7a77824 */ /* 0x000fe200078e02a2 */
[----:B------:R-:W-:Y:S02]  /*11140*/  @P5 LOP3.LUT R22, R22, 0x8, RZ, 0xfc, !PT ;  /* 0x0000000816165812 */ /* 0x000fe400078efcff */
[----:B------:R-:W-:Y:S02]  /*11150*/  ISETP.GT.AND P3, PT, R165, 0x10, !P5 ;  /* 0x00000010a500780c */ /* 0x000fe40006f64270 */
[----:B------:R-:W-:Y:S02]  /*11160*/  ISETP.GE.AND P5, PT, R163, 0x12, PT ;  /* 0x00000012a300780c */ /* 0x000fe40003fa6270 */
        /* <DEDUP_REMOVED lines=117> */
[----:B------:R-:W-:-:S13]  /*118c0*/  PLOP3.LUT P6, PT, PT, PT, UP1, 0x40, 0x0 ;  /* 0x000000000000781c */ /* 0x000fda0003fce818 */
[----:B------:R-:W-:Y:S05]  /*118d0*/  @P6 BRA `(.L_x_1682) ;  /* 0x0000000000546947 */ /* 0x000fea0003800000 */
        /* <DEDUP_REMOVED lines=12> */
.L_x_1684:
[----:B------:R-:W-:-:S05]  /*119a0*/  IMAD.U32 R165, RZ, RZ, UR55 ;  /* 0x00000037ffa57e24 */ /* 0x000fca000f8e00ff */
[----:B------:R-:W-:-:S13]  /*119b0*/  ISETP.NE.AND P6, PT, R165, 0x1, PT ;  /* 0x00000001a500780c */ /* 0x000fda0003fc5270 */
[----:B------:R-:W0:Y:S02]  /*119c0*/  @P6 LDC.64 R14, c[0x0][0x9e8] ;  /* 0x00027a00ff0e6b82 */ /* 0x000e240000000a00 */
[----:B0-----:R-:W-:-:S05]  /*119d0*/  @P6 IMAD.HI.U32 R14, R162, R14, RZ ;  /* 0x0000000ea20e6227 */ /* 0x001fca00078e00ff */
[----:B------:R-:W-:-:S07]  /*119e0*/  @P6 SHF.R.U32.HI R162, RZ, R15, R14 ;  /* 0x0000000fffa26219 */ /* 0x000fce000001160e */
.L_x_1685:
[----:B------:R-:W-:Y:S05]  /*119f0*/  BSYNC B0 ;  /* 0x0000000000007941 */ /* 0x000fea0003800000 */
.L_x_1683:
[----:B------:R-:W-:-:S05]  /*11a00*/  IMAD R159, R162, R165, R159 ;  /* 0x000000a5a29f7224 */ /* 0x000fca00078e029f */
[----:B------:R-:W-:Y:S02]  /*11a10*/  VIADDMNMX R168, R159, R165, R168, PT ;  /* 0x000000a59fa87246 */ /* 0x000fe400038001a8 */
[----:B------:R-:W-:-:S07]  /*11a20*/  VIMNMX R167, R167, R159, !PT ;  /* 0x0000009fa7a77248 */ /* 0x000fce0007fe0100 */
.L_x_1682:
[C---:B------:R-:W-:Y:S01]  /*11a30*/  ISETP.GT.AND P1, PT, R167.reuse, 0x1, !P1 ;  /* 0x00000001a700780c */ /* 0x040fe20004f24270 */
[----:B------:R-:W-:Y:S01]  /*11a40*/  UMOV UR10, UR59 ;  /* 0x0000003b000a7c82 */ /* 0x000fe20008000000 */
[----:B------:R-:W-:Y:S02]  /*11a50*/  LOP3.LUT P6, RZ, R22, 0x20000, RZ, 0xc0, !PT ;  /* 0x0002000016ff7812 */ /* 0x000fe400078cc0ff */
[----:B------:R-:W-:Y:S02]  /*11a60*/  ISETP.LT.OR P1, PT, R168, 0x2, P1 ;  /* 0x00000002a800780c */ /* 0x000fe40000f21670 */
[----:B------:R-:W-:Y:S02]  /*11a70*/  ISETP.GT.AND P2, PT, R167, 0x8, !P2 ;  /* 0x00000008a700780c */ /* 0x000fe40005744270 */
[----:B------:R-:W-:Y:S02]  /*11a80*/  FSEL R14, R13, -INF , !P1 ;  /* 0xff8000000d0e7808 */ /* 0x000fe40004800000 */
[----:B------:R-:W-:-:S02]  /*11a90*/  LOP3.LUT P1, RZ, R22, 0x4, RZ, 0xc0, !PT ;  /* 0x0000000416ff7812 */ /* 0x000fc4000782c0ff */
[----:B------:R-:W-:Y:S02]  /*11aa0*/  FMNMX.FTZ R13, R0, R4, !PT ;  /* 0x00000004000d7209 */ /* 0x000fe40007810000 */
[----:B------:R-:W-:Y:S02]  /*11ab0*/  ISETP.GT.AND P1, PT, R167, 0x9, !P1 ;  /* 0x00000009a700780c */ /* 0x000fe40004f24270 */
[----:B------:R-:W-:Y:S02]  /*11ac0*/  FMNMX.FTZ R13, R2, R13, !PT ;  /* 0x0000000d020d7209 */ /* 0x000fe40007810000 */
[C---:B------:R-:W-:Y:S02]  /*11ad0*/  ISETP.LT.OR P1, PT, R168.reuse, 0xa, P1 ;  /* 0x0000000aa800780c */ /* 0x040fe40000f21670 */
[----:B------:R-:W-:Y:S02]  /*11ae0*/  ISETP.LT.OR P2, PT, R168, 0x9, P2 ;  /* 0x00000009a800780c */ /* 0x000fe40001741670 */
[----:B------:R-:W-:-:S02]  /*11af0*/  FSEL R21, R21, -INF , !P1 ;  /* 0xff80000015157808 */ /* 0x000fc40004800000 */
[----:B------:R-:W-:Y:S02]  /*11b00*/  LOP3.LUT P1, RZ, R22, 0x8, RZ, 0xc0, !PT ;  /* 0x0000000816ff7812 */ /* 0x000fe4000782c0ff */
[----:B------:R-:W-:Y:S02]  /*11b10*/  FMNMX.FTZ R162, R122, R13, !PT ;  /* 0x0000000d7aa27209 */ /* 0x000fe40007810000 */
[----:B------:R-:W-:Y:S02]  /*11b20*/  ISETP.GT.AND P1, PT, R167, 0x10, !P1 ;  /* 0x00000010a700780c */ /* 0x000fe40004f24270 */
[----:B------:R-:W-:Y:S02]  /*11b30*/  FSEL R20, R20, -INF , !P2 ;  /* 0xff80000014147808 */ /* 0x000fe40005000000 */
[----:B------:R-:W-:Y:S02]  /*11b40*/  ISETP.LT.OR P1, PT, R168, 0x11, P1 ;  /* 0x00000011a800780c */ /* 0x000fe40000f21670 */
[----:B------:R-:W-:-:S02]  /*11b50*/  LOP3.LUT P2, RZ, R22, 0x10000, RZ, 0xc0, !PT ;  /* 0x0001000016ff7812 */ /* 0x000fc4000784c0ff */
        /* <DEDUP_REMOVED lines=57> */
[C---:B------:R-:W-:Y:S02]  /*11ef0*/  ISETP.GT.AND P3, PT, R167.reuse, 0x50, !P3 ;  /* 0x00000050a700780c */ /* 0x040fe40005f64270 */
[----:B------:R-:W-:Y:S02]  /*11f00*/  ISETP.LT.OR P1, PT, R168, 0x32, P1 ;  /* 0x00000032a800780c */ /* 0x000fe40000f21670 */
[----:B------:R-:W-:Y:S02]  /*11f10*/  ISETP.GT.AND P4, PT, R167, 0x51, !P4 ;  /* 0x00000051a700780c */ /* 0x000fe40006784270 */
[----:B------:R-:W-:-:S02]  /*11f20*/  FSEL R139, R139, -INF , !P1 ;  /* 0xff8000008b8b7808 */ /* 0x000fc40004800000 */
[----:B------:R-:W-:Y:S02]  /*11f30*/  LOP3.LUT P1, RZ, R22, 0x400, RZ, 0xc0, !PT ;  /* 0x0000040016ff7812 */ /* 0x000fe4000782c0ff */
[C---:B------:R-:W-:Y:S02]  /*11f40*/  ISETP.LT.OR P3, PT, R168.reuse, 0x51, P3 ;  /* 0x00000051a800780c */ /* 0x040fe40001f61670 */
[C---:B------:R-:W-:Y:S02]  /*11f50*/  ISETP.GT.AND P1, PT, R167.reuse, 0x38, !P1 ;  /* 0x00000038a700780c */ /* 0x040fe40004f24270 */
[----:B------:R-:W-:Y:S02]  /*11f60*/  ISETP.GT.AND P5, PT, R167, 0x58, !P5 ;  /* 0x00000058a700780c */ /* 0x000fe40006fa4270 */
[----:B------:R-:W-:Y:S02]  /*11f70*/  ISETP.LT.OR P1, PT, R168, 0x39, P1 ;  /* 0x00000039a800780c */ /* 0x000fe40000f21670 */
[----:B0-----:R-:W-:-:S02]  /*11f80*/  FMNMX.FTZ R159, R15, R162, !PT ;  /* 0x000000a20f9f7209 */ /* 0x001fc40007810000 */
[----:B------:R-:W-:Y:S02]  /*11f90*/  FSEL R142, R142, -INF , !P1 ;  /* 0xff8000008e8e7808 */ /* 0x000fe40004800000 */
[----:B------:R-:W-:Y:S01]  /*11fa0*/  LOP3.LUT P1, RZ, R22, 0x200, RZ, 0xc0, !PT ;  /* 0x0000020016ff7812 */ /* 0x000fe2000782c0ff */
[----:B------:R-:W0:Y:S01]  /*11fb0*/  SHFL.BFLY PT, R162, R159, 0x1, 0x1f ;  /* 0x0c201f009fa27f89 */ /* 0x000e2200000e0000 */
[----:B------:R-:W-:Y:S02]  /*11fc0*/  ISETP.LT.OR P4, PT, R168, 0x52, P4 ;  /* 0x00000052a800780c */ /* 0x000fe40002781670 */
[----:B------:R-:W-:Y:S02]  /*11fd0*/  ISETP.GT.AND P1, PT, R167, 0x39, !P1 ;  /* 0x00000039a700780c */ /* 0x000fe40004f24270 */
[----:B------:R-:W-:Y:S02]  /*11fe0*/  FSEL R154, R154, -INF , !P3 ;  /* 0xff8000009a9a7808 */ /* 0x000fe40005800000 */
[----:B------:R-:W-:-:S02]  /*11ff0*/  ISETP.LT.OR P1, PT, R168, 0x3a, P1 ;  /* 0x0000003aa800780c */ /* 0x000fc40000f21670 */
[----:B------:R-:W-:Y:S02]  /*12000*/  ISETP.LT.OR P5, PT, R168, 0x59, P5 ;  /* 0x00000059a800780c */ /* 0x000fe40002fa1670 */
[----:B------:R-:W-:Y:S02]  /*12010*/  FSEL R143, R143, -INF , !P1 ;  /* 0xff8000008f8f7808 */ /* 0x000fe40004800000 */
[----:B------:R-:W-:Y:S02]  /*12020*/  LOP3.LUT P1, RZ, R22, 0x100, RZ, 0xc0, !PT ;  /* 0x0000010016ff7812 */ /* 0x000fe4000782c0ff */
[----:B------:R-:W-:Y:S02]  /*12030*/  FSEL R155, R155, -INF , !P4 ;  /* 0xff8000009b9b7808 */ /* 0x000fe40006000000 */
[----:B------:R-:W-:Y:S02]  /*12040*/  ISETP.GT.AND P1, PT, R167, 0x40, !P1 ;  /* 0x00000040a700780c */ /* 0x000fe40004f24270 */
[----:B------:R-:W-:-:S02]  /*12050*/  FSEL R158, R158, -INF , !P5 ;  /* 0xff8000009e9e7808 */ /* 0x000fc40006800000 */
[----:B------:R-:W-:Y:S02]  /*12060*/  ISETP.LT.OR P1, PT, R168, 0x41, P1 ;  /* 0x00000041a800780c */ /* 0x000fe40000f21670 */
[----:B0-----:R-:W-:Y:S02]  /*12070*/  FMNMX.FTZ R13, R159, R162, !PT ;  /* 0x000000a29f0d7209 */ /* 0x001fe40007810000 */
[----:B------:R-:W-:Y:S02]  /*12080*/  FSEL R146, R146, -INF , !P1 ;  /* 0xff80000092927808 */ /* 0x000fe40004800000 */
[----:B------:R-:W-:Y:S01]  /*12090*/  ISETP.GT.AND P1, PT, R167, 0x41, !P6 ;  /* 0x00000041a700780c */ /* 0x000fe20007724270 */
[----:B------:R-:W-:Y:S01]  /*120a0*/  FMUL.FTZ R162, R13, UR10 ;  /* 0x0000000a0da27c20 */ /* 0x000fe20008410000 */
[----:B------:R-:W-:Y:S02]  /*120b0*/  LOP3.LUT P6, RZ, R22, 0x2, RZ, 0xc0, !PT ;  /* 0x0000000216ff7812 */ /* 0x000fe400078cc0ff */
[----:B------:R-:W-:-:S04]  /*120c0*/  ISETP.LT.OR P1, PT, R168, 0x42, P1 ;  /* 0x00000042a800780c */ /* 0x000fc80000f21670 */
[----:B------:R-:W-:Y:S02]  /*120d0*/  FSEL R147, R147, -INF , !P1 ;  /* 0xff80000093937808 */ /* 0x000fe40004800000 */
[C---:B------:R-:W-:Y:S02]  /*120e0*/  ISETP.GT.AND P1, PT, R167.reuse, 0x48, !P2 ;  /* 0x00000048a700780c */ /* 0x040fe40005724270 */
[----:B------:R-:W-:Y:S02]  /*120f0*/  LOP3.LUT P2, RZ, R22, 0x20, RZ, 0xc0, !PT ;  /* 0x0000002016ff7812 */ /* 0x000fe4000784c0ff */
[----:B------:R-:W-:Y:S02]  /*12100*/  ISETP.LT.OR P1, PT, R168, 0x49, P1 ;  /* 0x00000049a800780c */ /* 0x000fe40000f21670 */
[----:B------:R-:W-:Y:S02]  /*12110*/  ISETP.GT.AND P2, PT, R167, 0x49, !P2 ;  /* 0x00000049a700780c */ /* 0x000fe40005744270 */
[----:B------:R-:W-:-:S02]  /*12120*/  FSEL R150, R150, -INF , !P1 ;  /* 0xff80000096967808 */ /* 0x000fc40004800000 */
[----:B------:R-:W-:Y:S02]  /*12130*/  ISETP.GT.AND P1, PT, R167, RZ, !P6 ;  /* 0x000000ffa700720c */ /* 0x000fe40007724270 */
[C---:B------:R-:W-:Y:S02]  /*12140*/  ISETP.LT.OR P2, PT, R168.reuse, 0x4a, P2 ;  /* 0x0000004aa800780c */ /* 0x040fe40001741670 */
[----:B------:R-:W-:Y:S02]  /*12150*/  ISETP.LT.OR P1, PT, R168, 0x1, P1 ;  /* 0x00000001a800780c */ /* 0x000fe40000f21670 */
[----:B------:R-:W-:Y:S02]  /*12160*/  FSEL R151, R151, -INF , !P2 ;  /* 0xff80000097977808 */ /* 0x000fe40005000000 */
[----:B------:R-:W-:Y:S02]  /*12170*/  FSEL R12, R12, -INF , !P1 ;  /* 0xff8000000c0c7808 */ /* 0x000fe40004800000 */
[----:B------:R-:W-:-:S02]  /*12180*/  FSETP.NEU.FTZ.AND P1, PT, R13, -INF , PT ;  /* 0xff8000000d00780b */ /* 0x000fc40003f3d000 */
[----:B------:R-:W-:Y:S02]  /*12190*/  FMNMX.FTZ R15, R12, R3, !PT ;  /* 0x000000030c0f7209 */ /* 0x000fe40007810000 */
[----:B------:R-:W-:Y:S02]  /*121a0*/  FSEL R162, R162, RZ, P1 ;  /* 0x000000ffa2a27208 */ /* 0x000fe40000800000 */
[----:B------:R-:W-:Y:S02]  /*121b0*/  FMNMX.FTZ R15, R14, R15, !PT ;  /* 0x0000000f0e0f7209 */ /* 0x000fe40007810000 */
[----:B------:R-:W-:Y:S01]  /*121c0*/  LOP3.LUT P6, RZ, R22, 0x1, RZ, 0xc0, !PT ;  /* 0x0000000116ff7812 */ /* 0x000fe200078cc0ff */
[--C-:B------:R-:W-:Y:S01]  /*121d0*/  FFMA.FTZ R188, R0, UR10, -R162.reuse ;  /* 0x0000000a00bc7c23 */ /* 0x100fe200080108a2 */
[----:B------:R-:W-:Y:S01]  /*121e0*/  FMNMX.FTZ R0, R20, R15, !PT ;  /* 0x0000000f14007209 */ /* 0x000fe20007810000 */
[--C-:B------:R-:W-:Y:S01]  /*121f0*/  FFMA.FTZ R184, R120, UR10, -R162.reuse ;  /* 0x0000000a78b87c23 */ /* 0x100fe200080108a2 */
[--C-:B------:R-:W-:Y:S01]  /*12200*/  FFMA.FTZ R120, R121, UR10, -R162.reuse ;  /* 0x0000000a79787c23 */ /* 0x100fe200080108a2 */
[--C-:B------:R-:W-:Y:S01]  /*12210*/  FFMA.FTZ R190, R122, UR10, -R162.reuse ;  /* 0x0000000a7abe7c23 */ /* 0x100fe200080108a2 */
[----:B------:R-:W-:Y:S01]  /*12220*/  FMNMX.FTZ R15, R21, R0, !PT ;  /* 0x00000000150f7209 */ /* 0x000fe20007810000 */
[--C-:B------:R-:W-:Y:S01]  /*12230*/  FFMA.FTZ R122, R123, UR10, -R162.reuse ;  /* 0x0000000a7b7a7c23 */ /* 0x100fe200080108a2 */
        /* <DEDUP_REMOVED lines=12> */
[----:B------:R-:W-:Y:S01]  /*12300*/  FSEL R141, R13, RZ, P1 ;  /* 0x000000ff0d8d7208 */ /* 0x000fe20000800000 */
[--C-:B------:R-:W-:Y:S01]  /*12310*/  FFMA.FTZ R180, R132, UR10, -R162.reuse ;  /* 0x0000000a84b47c23 */ /* 0x100fe200080108a2 */
[----:B------:R-:W-:Y:S01]  /*12320*/  FMNMX.FTZ R15, R129, R0, !PT ;  /* 0x00000000810f7209 */ /* 0x000fe20007810000 */
[--C-:B------:R-:W-:Y:S01]  /*12330*/  FFMA.FTZ R137, R137, UR10, -R162.reuse ;  /* 0x0000000a89897c23 */ /* 0x100fe200080108a2 */
[----:B------:R-:W-:Y:S01]  /*12340*/  FFMA.FTZ R178, R144, UR10, -R162 ;  /* 0x0000000a90b27c23 */ /* 0x000fe200080108a2 */
[----:B------:R-:W-:Y:S01]  /*12350*/  FADD.FTZ R141, -R141, R4 ;  /* 0x000000048d8d7221 */ /* 0x000fe20000010100 */
[----:B------:R-:W-:Y:S01]  /*12360*/  FMNMX.FTZ R0, R130, R15, !PT ;  /* 0x0000000f82007209 */ /* 0x000fe20007810000 */
[----:B------:R-:W-:Y:S01]  /*12370*/  MUFU.EX2 R159, R159 ;  /* 0x0000009f009f7308 */ /* 0x000fe20000000800 */
[--C-:B------:R-:W-:Y:S01]  /*12380*/  FFMA.FTZ R172, R148, UR10, -R162.reuse ;  /* 0x0000000a94ac7c23 */ /* 0x100fe200080108a2 */
[--C-:B------:R-:W-:Y:S01]  /*12390*/  FFMA.FTZ R132, R149, UR10, -R162.reuse ;  /* 0x0000000a95847c23 */ /* 0x100fe200080108a2 */
[----:B------:R-:W-:Y:S01]  /*123a0*/  FMNMX.FTZ R15, R131, R0, !PT ;  /* 0x00000000830f7209 */ /* 0x000fe20007810000 */
[--C-:B------:R-:W-:Y:S01]  /*123b0*/  FFMA.FTZ R174, R152, UR10, -R162.reuse ;  /* 0x0000000a98ae7c23 */ /* 0x100fe200080108a2 */
[--C-:B------:R-:W-:Y:S01]  /*123c0*/  FFMA.FTZ R168, R156, UR10, -R162.reuse ;  /* 0x0000000a9ca87c23 */ /* 0x100fe200080108a2 */
[--C-:B------:R-:W-:Y:S01]  /*123d0*/  FFMA.FTZ R126, R157, UR10, -R162.reuse ;  /* 0x0000000a9d7e7c23 */ /* 0x100fe200080108a2 */
[----:B------:R-:W-:Y:S01]  /*123e0*/  FMNMX.FTZ R0, R134, R15, !PT ;  /* 0x0000000f86007209 */ /* 0x000fe20007810000 */
[----:B------:R-:W-:Y:S01]  /*123f0*/  MUFU.EX2 R190, R190 ;  /* 0x000000be00be7308 */ /* 0x000fe20000000800 */
[----:B------:R-:W-:-:S02]  /*12400*/  FFMA.FTZ R170, R161, UR10, -R162 ;  /* 0x0000000aa1aa7c23 */ /* 0x000fc400080108a2 */
[----:B------:R-:W-:-:S04]  /*12410*/  FMNMX.FTZ R15, R135, R0, !PT ;  /* 0x00000000870f7209 */ /* 0x000fc80007810000 */
[----:B------:R-:W-:Y:S01]  /*12420*/  FMNMX.FTZ R0, R138, R15, !PT ;  /* 0x0000000f8a007209 */ /* 0x000fe20007810000 */
[----:B------:R-:W-:Y:S01]  /*12430*/  MUFU.EX2 R122, R122 ;  /* 0x0000007a007a7308 */ /* 0x000fe20000000800 */
[--C-:B------:R-:W-:Y:S01]  /*12440*/  FFMA.FTZ R15, R127, UR10, -R162.reuse ;  /* 0x0000000a7f0f7c23 */ /* 0x100fe200080108a2 */
[----:B------:R-:W-:Y:S01]  /*12450*/  FFMA.FTZ R127, R153, UR10, -R162 ;  /* 0x0000000a997f7c23 */ /* 0x000fe200080108a2 */
[----:B------:R-:W-:-:S04]  /*12460*/  FMNMX.FTZ R121, R139, R0, !PT ;  /* 0x000000008b797209 */ /* 0x000fc80007810000 */
[----:B------:R-:W-:Y:S01]  /*12470*/  FMNMX.FTZ R0, R142, R121, !PT ;  /* 0x000000798e007209 */ /* 0x000fe20007810000 */
[----:B------:R-:W-:Y:S03]  /*12480*/  MUFU.EX2 R184, R184 ;  /* 0x000000b800b87308 */ /* 0x000fe60000000800 */
[----:B------:R-:W-:-:S04]  /*12490*/  FMNMX.FTZ R121, R143, R0, !PT ;  /* 0x000000008f797209 */ /* 0x000fc80007810000 */
[----:B------:R-:W-:Y:S01]  /*124a0*/  FMNMX.FTZ R0, R146, R121, !PT ;  /* 0x0000007992007209 */ /* 0x000fe20007810000 */
[----:B------:R-:W-:Y:S01]  /*124b0*/  MUFU.EX2 R120, R120 ;  /* 0x0000007800787308 */ /* 0x000fe20000000800 */
[--C-:B------:R-:W-:Y:S01]  /*124c0*/  FFMA.FTZ R121, R133, UR10, -R162.reuse ;  /* 0x0000000a85797c23 */ /* 0x100fe200080108a2 */
[--C-:B------:R-:W-:Y:S01]  /*124d0*/  FFMA.FTZ R133, R145, UR10, -R162.reuse ;  /* 0x0000000a91857c23 */ /* 0x100fe200080108a2 */
[----:B------:R-:W-:Y:S01]  /*124e0*/  FMNMX.FTZ R123, R147, R0, !PT ;  /* 0x00000000937b7209 */ /* 0x000fe20007810000 */
[----:B------:R-:W-:-:S03]  /*124f0*/  FFMA.FTZ R162, R164, UR10, -R162 ;  /* 0x0000000aa4a27c23 */ /* 0x000fc600080108a2 */
        /* <DEDUP_REMOVED lines=22> */
[C---:B------:R-:W-:Y:S02]  /*12660*/  FMUL.FTZ R140, R123.reuse, UR10 ;  /* 0x0000000a7b8c7c20 */ /* 0x040fe40008410000 */
[----:B------:R-:W-:Y:S01]  /*12670*/  MUFU.EX2 R172, R172 ;  /* 0x000000ac00ac7308 */ /* 0x000fe20000000800 */
[----:B------:R-:W-:Y:S02]  /*12680*/  FSEL R2, R123, RZ, P1 ;  /* 0x000000ff7b027208 */ /* 0x000fe40000800000 */
[----:B------:R-:W-:-:S03]  /*12690*/  FSEL R140, R140, RZ, P1 ;  /* 0x000000ff8c8c7208 */ /* 0x000fc60000800000 */
[----:B------:R-:W-:Y:S02]  /*126a0*/  FADD.FTZ R2, -R2, R3 ;  /* 0x0000000302027221 */ /* 0x000fe40000010100 */
[----:B------:R-:W0:Y:S01]  /*126b0*/  MUFU.EX2 R0, R0 ;  /* 0x0000000000007308 */ /* 0x000e220000000800 */
[--C-:B------:R-:W-:Y:S01]  /*126c0*/  FFMA.FTZ R189, R12, UR10, -R140.reuse ;  /* 0x0000000a0cbd7c23 */ /* 0x100fe2000801088c */
[--C-:B------:R-:W-:Y:S01]  /*126d0*/  FFMA.FTZ R141, R14, UR10, -R140.reuse ;  /* 0x0000000a0e8d7c23 */ /* 0x100fe2000801088c */
[----:B------:R-:W-:Y:S01]  /*126e0*/  FMUL.FTZ R2, R2, UR10 ;  /* 0x0000000a02027c20 */ /* 0x000fe20008410000 */
        /* <DEDUP_REMOVED lines=11> */
[----:B------:R-:W-:Y:S01]  /*127a0*/  FFMA.FTZ R177, R138, UR10, -R140 ;  /* 0x0000000a8ab17c23 */ /* 0x000fe2000801088c */
[----:B------:R-:W1:Y:S01]  /*127b0*/  MUFU.EX2 R2, R2 ;  /* 0x0000000200027308 */ /* 0x000e620000000800 */
[----:B0-----:R-:W-:Y:S01]  /*127c0*/  FFMA.FTZ R124, R0, R11, R188 ;  /* 0x0000000b007c7223 */ /* 0x001fe200000100bc */
        /* <DEDUP_REMOVED lines=11> */
[----:B------:R-:W-:-:S03]  /*12880*/  FADD.FTZ R3, R122, R3 ;  /* 0x000000037a037221 */ /* 0x000fc60000010000 */
[----:B------:R-:W2:Y:S01]  /*12890*/  MUFU.EX2 R191, R191 ;  /* 0x000000bf00bf7308 */ /* 0x000ea20000000800 */
[----:B-1----:R-:W-:Y:S01]  /*128a0*/  FFMA.FTZ R128, R2, R5, R189 ;  /* 0x0000000502807223 */ /* 0x002fe200000100bd */
[----:B------:R-:W-:-:S04]  /*128b0*/  FADD.FTZ R3, R184, R3 ;  /* 0x00000003b8037221 */ /* 0x000fc80000010000 */
[----:B------:R-:W-:Y:S02]  /*128c0*/  FADD.FTZ R3, R120, R3 ;  /* 0x0000000378037221 */ /* 0x000fe40000010000 */
[----:B------:R-:W1:Y:S01]  /*128d0*/  MUFU.EX2 R21, R21 ;  /* 0x0000001500157308 */ /* 0x000e620000000800 */
[----:B0-----:R-:W-:Y:S01]  /*128e0*/  FADD.FTZ R124, R141, R128 ;  /* 0x000000808d7c7221 */ /* 0x001fe20000010000 */
[----:B------:R-:W-:Y:S01]  /*128f0*/  FADD.FTZ R134, R186, R3 ;  /* 0x00000003ba867221 */ /* 0x000fe20000010000 */
[----:B------:R-:W-:-:S05]  /*12900*/  FFMA.FTZ R128, R143, UR10, -R140 ;  /* 0x0000000a8f807c23 */ /* 0x000fca000801088c */
        /* <DEDUP_REMOVED lines=20> */
[----:B------:R-:W-:Y:S01]  /*12a50*/  FADD.FTZ R5, R136, R5 ;  /* 0x0000000588057221 */ /* 0x000fe20000010000 */
[----:B------:R-:W-:-:S03]  /*12a60*/  FFMA.FTZ R124, R151, UR10, -R140 ;  /* 0x0000000a977c7c23 */ /* 0x000fc6000801088c */
[----:B------:R-:W-:Y:S02]  /*12a70*/  FADD.FTZ R138, R178, R5 ;  /* 0x00000005b28a7221 */ /* 0x000fe40000010000 */
[----:B------:R-:W2:Y:S01]  /*12a80*/  MUFU.EX2 R130, R130 ;  /* 0x0000008200827308 */ /* 0x000ea20000000800 */
[----:B-1----:R-:W-:Y:S01]  /*12a90*/  FADD.FTZ R134, R12, R3 ;  /* 0x000000030c867221 */ /* 0x002fe20000010000 */
[----:B------:R-:W-:-:S04]  /*12aa0*/  FADD.FTZ R11, R133, R138 ;  /* 0x0000008a850b7221 */ /* 0x000fc80000010000 */
[----:B------:R-:W-:Y:S02]  /*12ab0*/  FADD.FTZ R11, R172, R11 ;  /* 0x0000000bac0b7221 */ /* 0x000fe40000010000 */
[----:B------:R-:W1:Y:S01]  /*12ac0*/  MUFU.EX2 R177, R177 ;  /* 0x000000b100b17308 */ /* 0x000e620000000800 */
[----:B0-----:R-:W-:-:S07]  /*12ad0*/  FADD.FTZ R3, R183, R134 ;  /* 0x00000086b7037221 */ /* 0x001fce0000010000 */
[----:B------:R-:W0:Y:S01]  /*12ae0*/  MUFU.EX2 R129, R129 ;  /* 0x0000008100817308 */ /* 0x000e220000000800 */
[----:B--2---:R-:W-:Y:S01]  /*12af0*/  FADD.FTZ R134, R130, R3 ;  /* 0x0000000382867221 */ /* 0x004fe20000010000 */
[----:B------:R-:W-:-:S06]  /*12b00*/  FFMA.FTZ R3, R155, UR10, -R140 ;  /* 0x0000000a9b037c23 */ /* 0x000fcc000801088c */
        /* <DEDUP_REMOVED lines=38> */
.L_x_1686:
        /* <DEDUP_REMOVED lines=34> */
[----:B------:R-:W-:Y:S01]  /*12f90*/  IMAD.MOV.U32 R3, RZ, RZ, R123 ;  /* 0x000000ffff037224 */ /* 0x000fe200078e007b */
[----:B------:R-:W-:Y:S01]  /*12fa0*/  UMOV UR40, UR5 ;  /* 0x0000000500287c82 */ /* 0x000fe20008000000 */
[----:B------:R-:W-:Y:S01]  /*12fb0*/  IMAD.MOV.U32 R4, RZ, RZ, R13 ;  /* 0x000000ffff047224 */ /* 0x000fe200078e000d */
[----:B------:R-:W-:-:S06]  /*12fc0*/  UMOV UR42, UR37 ;  /* 0x00000025002a7c82 */ /* 0x000fcc0008000000 */
.L_x_1668:
[----:B------:R-:W-:Y:S01]  /*12fd0*/  ULDC UR4, c[0x0][0x448] ;  /* 0x0001120000047ab9 */ /* 0x000fe20000000800 */
[----:B------:R-:W-:Y:S01]  /*12fe0*/  IADD3 R12, R17, 0x1, -R16 ;  /* 0x00000001110c7810 */ /* 0x000fe20007ffe810 */
[----:B------:R-:W-:Y:S01]  /*12ff0*/  UISETP.NE.AND UP0, UPT, UR4, 0x1, UPT ;  /* 0x000000010400788c */ /* 0x000fe2000bf05270 */
[----:B------:R-:W-:Y:S02]  /*13000*/  ULDC UR11, c[0x0][0x9e4] ;  /* 0x00027900000b7ab9 */ /* 0x000fe40000000800 */
[----:B------:R-:W-:Y:S01]  /*13010*/  R2UR UR7, R12 ;  /* 0x000000000c0772ca */ /* 0x000fe200000e0000 */
[----:B------:R-:W-:Y:S02]  /*13020*/  UISETP.GE.AND UP1, UPT, UR11, 0x1, UPT ;  /* 0x000000010b00788c */ /* 0x000fe4000bf26270 */
[----:B------:R-:W-:Y:S01]  /*13030*/  UIADD3 UR6, UR60, 0x7f, URZ ;  /* 0x0000007f3c067890 */ /* 0x000fe2000fffe03f */
[----:B------:R-:W-:-:S03]  /*13040*/  ULDC UR15, c[0x0][0x9dc] ;  /* 0x00027700000f7ab9 */ /* 0x000fc60000000800 */
[----:B------:R-:W-:Y:S01]  /*13050*/  PLOP3.LUT P1, PT, PT, PT, UP1, 0x40, 0x0 ;  /* 0x000000000000781c */ /* 0x000fe20003f2e818 */
[----:B------:R-:W-:Y:S01]  /*13060*/  @UP0 ULDC UR4, c[0x0][0x44c] ;  /* 0x0001130000040ab9 */ /* 0x000fe20000000800 */
[----:B------:R-:W-:Y:S01]  /*13070*/  @UP0 ULDC UR14, c[0x0][0x450] ;  /* 0x00011400000e0ab9 */ /* 0x000fe20000000800 */
[----:B------:R-:W-:-:S04]  /*13080*/  UIMAD.WIDE.U32 UR4, UR6, UR4, URZ ;  /* 0x00000004060472a5 */ /* 0x000fc8000f8e003f */
[----:B------:R-:W-:-:S04]  /*13090*/  @UP0 USHF.R.U32.HI UR6, URZ, UR14, UR5 ;  /* 0x0000000e3f060299 */ /* 0x000fc80008011605 */
[----:B------:R-:W-:-:S04]  /*130a0*/  UIADD3 UR6, UR6, UR7, URZ ;  /* 0x0000000706067290 */ /* 0x000fc8000fffe03f */
        /* <DEDUP_REMOVED lines=13> */
.L_x_1689:
[----:B------:R-:W-:-:S11]  /*13180*/  UISETP.NE.AND UP2, UPT, UR11, 0x1, UPT ;  /* 0x000000010b00788c */ /* 0x000fd6000bf45270 */
[----:B------:R-:W-:Y:S02]  /*13190*/  @UP2 ULDC.64 UR4, c[0x0][0x9e8] ;  /* 0x00027a0000042ab9 */ /* 0x000fe40000000a00 */
[----:B------:R-:W-:-:S04]  /*131a0*/  UIMAD.WIDE.U32 UR6, UR14, UR4, URZ ;  /* 0x000000040e0672a5 */ /* 0x000fc8000f8e003f */
[----:B------:R-:W-:-:S12]  /*131b0*/  @UP2 USHF.R.U32.HI UR14, URZ, UR5, UR7 ;  /* 0x000000053f0e2299 */ /* 0x000fd80008011607 */
.L_x_1690:
[----:B------:R-:W-:-:S04]  /*131c0*/  UIMAD UR11, UR14, UR11, URZ ;  /* 0x0000000b0e0b72a4 */ /* 0x000fc8000f8e023f */
[----:B------:R-:W-:-:S04]  /*131d0*/  UISETP.LT.AND UP2, UPT, UR15, UR11, UPT ;  /* 0x0000000b0f00728c */ /* 0x000fc8000bf41270 */
[----:B------:R-:W-:-:S12]  /*131e0*/  USEL UR15, UR15, UR11, !UP2 ;  /* 0x0000000b0f0f7287 */ /* 0x000fd8000d000000 */
.L_x_1688:
        /* <DEDUP_REMOVED lines=14> */
.L_x_1702:
[----:B------:R-:W-:-:S04]  /*132d0*/  UISETP.NE.AND UP2, UPT, UR4, 0x1, UPT ;  /* 0x000000010400788c */ /* 0x000fc8000bf45270 */
[----:B------:R-:W-:-:S04]  /*132e0*/  USEL UR42, URZ, 0x1, UP2 ;  /* 0x000000013f2a7887 */ /* 0x000fc80009000000 */
[----:B------:R-:W-:Y:S01]  /*132f0*/  ULOP3.LUT UR42, UR37, UR42, URZ, 0x3c, !UPT ;  /* 0x0000002a252a7292 */ /* 0x000fe2000f8e3c3f */
[----:B------:R-:W-:Y:S11]  /*13300*/  @!P0 BRA `(.L_x_1692) ;  /* 0x0000000000048947 */ /* 0x000ff60003800000 */
[----:B------:R-:W-:Y:S01]  /*13310*/  BPT.TRAP 0x1 ;  /* 0x000000040000795c */ /* 0x000fe20000300000 */
.L_x_1692:
        /* <DEDUP_REMOVED lines=9> */
.L_x_1693:
[----:B-1----:R-:W-:Y:S05]  /*133b0*/  @P1 BRA `(.L_x_1694) ;  /* 0x0000000000081947 */ /* 0x002fea0003800000 */
[----:B------:R-:W1:Y:S02]  /*133c0*/  SYNCS.PHASECHK.TRANS64.TRYWAIT P1, [UR7+0x30830], R3 ;  /* 0x03083003ff0075a7 */ /* 0x000e640008020147 */
[----:B-1----:R-:W-:Y:S05]  /*133d0*/  @!P1 BRA `(.L_x_1695) ;  /* 0x0000011400889947 */ /* 0x002fea0003800000 */
.L_x_1694:
        /* <DEDUP_REMOVED lines=167> */
.L_x_1696:
[----:B------:R-:W-:Y:S01]  /*13e50*/  ULEA UR6, UR4, UR41, 0x3 ;  /* 0x0000002904067291 */ /* 0x000fe2000f8e183f */
[----:B------:R-:W-:-:S05]  /*13e60*/  IMAD.U32 R0, RZ, RZ, UR37 ;  /* 0x00000025ff007e24 */ /* 0x000fca000f8e00ff */
[----:B------:R-:W-:-:S04]  /*13e70*/  SHF.L.U32 R0, R0, 0x1f, RZ ;  /* 0x0000001f00007819 */ /* 0x000fc800000006ff */
[----:B------:R2:W3:Y:S01]  /*13e80*/  SYNCS.PHASECHK.TRANS64.TRYWAIT P1, [UR6+0x30850], R0 ;  /* 0x03085000ff0075a7 */ /* 0x0004e20008020146 */
[----:B------:R-:W-:Y:S05]  /*13e90*/  @!P0 BRA `(.L_x_1697) ;  /* 0x0000000000048947 */ /* 0x000fea0003800000 */
[----:B------:R-:W-:Y:S01]  /*13ea0*/  BPT.TRAP 0x1 ;  /* 0x000000040000795c */ /* 0x000fe20000300000 */
.L_x_1697:
[----:B---3--:R-:W-:Y:S05]  /*13eb0*/  @P1 BRA `(.L_x_1698) ;  /* 0x0000000000081947 */ /* 0x008fea0003800000 */
[----:B------:R-:W3:Y:S02]  /*13ec0*/  SYNCS.PHASECHK.TRANS64.TRYWAIT P1, [UR6+0x30850], R0 ;  /* 0x03085000ff0075a7 */ /* 0x000ee40008020146 */
[----:B---3--:R-:W-:Y:S05]  /*13ed0*/  @!P1 BRA `(.L_x_1699) ;  /* 0x0000010800e09947 */ /* 0x008fea0003800000 */
.L_x_1698:
        /* <DEDUP_REMOVED lines=37> */
.L_x_1700:
        /* <DEDUP_REMOVED lines=23> */
[----:B--23--:R-:W-:Y:S01]  /*142a0*/  FMNMX.FTZ R0, R14, R12, !PT ;  /* 0x0000000c0e007209 */ /* 0x00cfe20007810000 */
[----:B------:R-:W-:Y:S01]  /*142b0*/  FMUL.FTZ R153, R157, UR5 ;  /* 0x000000059d997c20 */ /* 0x000fe20008410000 */
[----:B------:R-:W-:Y:S01]  /*142c0*/  FMUL.FTZ R132, R136, UR5 ;  /* 0x0000000588847c20 */ /* 0x000fe20008410000 */
[----:B------:R-:W-:Y:S01]  /*142d0*/  FMUL.FTZ R131, R135, UR5 ;  /* 0x0000000587837c20 */ /* 0x000fe20008410000 */
[----:B------:R-:W-:Y:S01]  /*142e0*/  FMUL.FTZ R134, R138, UR5 ;  /* 0x000000058a867c20 */ /* 0x000fe20008410000 */
[----:B------:R-:W-:Y:S01]  /*142f0*/  FMUL.FTZ R136, R140, UR5 ;  /* 0x000000058c887c20 */ /* 0x000fe20008410000 */
[----:B------:R-:W-:Y:S01]  /*14300*/  FMUL.FTZ R135, R139, UR5 ;  /* 0x000000058b877c20 */ /* 0x000fe20008410000 */
[----:B------:R-:W2:Y:S01]  /*14310*/  MUFU.TANH R120, R120 ;  /* 0x0000007800787308 */ /* 0x000ea20000002400 */
        /* <DEDUP_REMOVED lines=8> */
[----:B----4-:R-:W-:Y:S01]  /*143a0*/  FMNMX.FTZ R2, R20, R13, !PT ;  /* 0x0000000d14027209 */ /* 0x010fe20007810000 */
        /* <DEDUP_REMOVED lines=16> */
[----:B------:R-:W-:Y:S01]  /*144b0*/  UMOV UR10, UR55 ;  /* 0x00000037000a7c82 */ /* 0x000fe20008000000 */
[----:B------:R-:W-:-:S04]  /*144c0*/  UIADD3 UR7, UR7, 0x30840, URZ ;  /* 0x0003084007077890 */ /* 0x000fc8000fffe03f */
[----:B------:R-:W-:Y:S01]  /*144d0*/  UPRMT UR7, UR43, 0x654, UR7 ;  /* 0x000006542b077896 */ /* 0x000fe20008000007 */
[----:B------:R-:W0:Y:S01]  /*144e0*/  MUFU.TANH R124, R124 ;  /* 0x0000007c007c7308 */ /* 0x000e220000002400 */
[----:B-1----:R-:W-:-:S07]  /*144f0*/  FMNMX.FTZ R3, R121, R0, !PT ;  /* 0x0000000079037209 */ /* 0x002fce0007810000 */
[----:B------:R-:W1:Y:S01]  /*14500*/  MUFU.TANH R123, R123 ;  /* 0x0000007b007b7308 */ /* 0x000e620000002400 */
[----:B--2---:R-:W-:Y:S01]  /*14510*/  FMNMX.FTZ R2, R122, R157, !PT ;  /* 0x0000009d7a027209 */ /* 0x004fe20007810000 */
[----:B------:R-:W-:Y:S06]  /*14520*/  SYNCS.ARRIVE.TRANS64.RED.A1T0 RZ, [UR7], RZ ;  /* 0x000000ffffff79a7 */ /* 0x000fec0008100407 */
        /* <DEDUP_REMOVED lines=24> */
[----:B--2---:R-:W-:Y:S01]  /*146b0*/  FMNMX.FTZ R2, R134, R159, !PT ;  /* 0x0000009f86027209 */ /* 0x004fe20007810000 */
[----:B------:R-:W-:-:S06]  /*146c0*/  FMUL.FTZ R159, R163, UR5 ;  /* 0x00000005a39f7c20 */ /* 0x000fcc0008410000 */
        /* <DEDUP_REMOVED lines=15> */
[----:B-1----:R-:W-:Y:S01]  /*147c0*/  FMNMX.FTZ R2, R142, R161, !PT ;  /* 0x000000a18e027209 */ /* 0x002fe20007810000 */
[----:B------:R-:W-:-:S06]  /*147d0*/  FMUL.FTZ R161, R165, UR5 ;  /* 0x00000005a5a17c20 */ /* 0x000fcc0008410000 */
        /* <DEDUP_REMOVED lines=38> */
[----:B--2---:R-:W-:-:S05]  /*14a40*/  FMNMX.FTZ R0, R161, R0, !PT ;  /* 0x00000000a1007209 */ /* 0x004fca0007810000 */
[----:B------:R-:W2:Y:S01]  /*14a50*/  SHFL.BFLY PT, R3, R0, 0x2, 0x1f ;  /* 0x0c401f0000037f89 */ /* 0x000ea200000e0000 */
[----:B0-----:R-:W-:-:S04]  /*14a60*/  FMNMX.FTZ R2, R162, R165, !PT ;  /* 0x000000a5a2027209 */ /* 0x001fc80007810000 */
[----:B-1----:R-:W-:-:S05]  /*14a70*/  FMNMX.FTZ R2, R163, R2, !PT ;  /* 0x00000002a3027209 */ /* 0x002fca0007810000 */
[----:B------:R-:W0:Y:S01]  /*14a80*/  SHFL.BFLY PT, R165, R2, 0x2, 0x1f ;  /* 0x0c401f0002a57f89 */ /* 0x000e2200000e0000 */
[----:B--2---:R-:W-:-:S05]  /*14a90*/  FMNMX.FTZ R164, R0, R3, !PT ;  /* 0x0000000300a47209 */ /* 0x004fca0007810000 */
[----:B------:R-:W1:Y:S01]  /*14aa0*/  SHFL.BFLY PT, R3, R164, 0x1, 0x1f ;  /* 0x0c201f00a4037f89 */ /* 0x000e6200000e0000 */
[----:B0-----:R-:W-:-:S05]  /*14ab0*/  FMNMX.FTZ R165, R2, R165, !PT ;  /* 0x000000a502a57209 */ /* 0x001fca0007810000 */
[----:B------:R-:W0:Y:S01]  /*14ac0*/  SHFL.BFLY PT, R166, R165, 0x1, 0x1f ;  /* 0x0c201f00a5a67f89 */ /* 0x000e2200000e0000 */
[----:B-1----:R-:W-:-:S05]  /*14ad0*/  FMNMX.FTZ R4, R164, R3, !PT ;  /* 0x00000003a4047209 */ /* 0x002fca0007810000 */
[----:B------:R-:W-:-:S04]  /*14ae0*/  FADD.FTZ R12, -R4, R12 ;  /* 0x0000000c040c7221 */ /* 0x000fc80000010100 */
[----:B------:R-:W-:-:S04]  /*14af0*/  FMUL.FTZ R167, R12, UR10 ;  /* 0x0000000a0ca77c20 */ /* 0x000fc80008410000 */
[----:B------:R-:W-:Y:S01]  /*14b00*/  MUFU.EX2 R0, R167 ;  /* 0x000000a700007308 */ /* 0x000fe20000000800 */
[----:B0-----:R-:W-:-:S05]  /*14b10*/  FMNMX.FTZ R3, R165, R166, !PT ;  /* 0x000000a6a5037209 */ /* 0x001fca0007810000 */
[----:B------:R-:W-:-:S04]  /*14b20*/  FADD.FTZ R12, -R3, R13 ;  /* 0x0000000d030c7221 */ /* 0x000fc80000010100 */
[----:B------:R-:W-:Y:S01]  /*14b30*/  FMUL.FTZ R2, R12, UR10 ;  /* 0x0000000a0c027c20 */ /* 0x000fe20008410000 */
[----:B------:R-:W-:-:S04]  /*14b40*/  FMUL.FTZ R12, R4, UR10 ;  /* 0x0000000a040c7c20 */ /* 0x000fc80008410000 */
[--C-:B------:R-:W-:Y:S01]  /*14b50*/  FFMA.FTZ R186, R128, UR10, -R12.reuse ;  /* 0x0000000a80ba7c23 */ /* 0x100fe2000801080c */
[--C-:B------:R-:W-:Y:S01]  /*14b60*/  FFMA.FTZ R128, R129, UR10, -R12.reuse ;  /* 0x0000000a81807c23 */ /* 0x100fe2000801080c */
[----:B------:R-:W-:Y:S01]  /*14b70*/  FMUL.FTZ R129, R3, UR10 ;  /* 0x0000000a03817c20 */ /* 0x000fe20008410000 */
        /* <DEDUP_REMOVED lines=27> */
[----:B------:R-:W-:Y:S01]  /*14d30*/  FFMA.FTZ R121, R141, UR10, -R12 ;  /* 0x0000000a8d797c23 */ /* 0x000fe2000801080c */
[--C-:B------:R-:W-:Y:S01]  /*14d40*/  FFMA.FTZ R126, R143, UR10, -R129.reuse ;  /* 0x0000000a8f7e7c23 */ /* 0x100fe20008010881 */
[----:B------:R-:W2:Y:S01]  /*14d50*/  MUFU.EX2 R166, R166 ;  /* 0x000000a600a67308 */ /* 0x000ea20000000800 */
[----:B0-----:R-:W-:Y:S01]  /*14d60*/  FFMA.FTZ R11, R0, R11, R188 ;  /* 0x0000000b000b7223 */ /* 0x001fe200000100bc */
[--C-:B------:R-:W-:Y:S01]  /*14d70*/  FFMA.FTZ R178, R144, UR10, -R12.reuse ;  /* 0x0000000a90b27c23 */ /* 0x100fe2000801080c */
[--C-:B------:R-:W-:Y:S01]  /*14d80*/  FFMA.FTZ R179, R146, UR10, -R129.reuse ;  /* 0x0000000a92b37c23 */ /* 0x100fe20008010881 */
[--C-:B------:R-:W-:Y:S01]  /*14d90*/  FFMA.FTZ R120, R145, UR10, -R12.reuse ;  /* 0x0000000a91787c23 */ /* 0x100fe2000801080c */
[--C-:B------:R-:W-:Y:S01]  /*14da0*/  FFMA.FTZ R123, R147, UR10, -R129.reuse ;  /* 0x0000000a937b7c23 */ /* 0x100fe20008010881 */
[--C-:B------:R-:W-:Y:S01]  /*14db0*/  FFMA.FTZ R172, R148, UR10, -R12.reuse ;  /* 0x0000000a94ac7c23 */ /* 0x100fe2000801080c */
[----:B------:R-:W-:Y:S01]  /*14dc0*/  FFMA.FTZ R173, R150, UR10, -R129 ;  /* 0x0000000a96ad7c23 */ /* 0x000fe20008010881 */
[----:B------:R-:W0:Y:S01]  /*14dd0*/  MUFU.EX2 R136, R136 ;  /* 0x0000008800887308 */ /* 0x000e220000000800 */
[----:B-1----:R-:W-:Y:S01]  /*14de0*/  FFMA.FTZ R5, R2, R5, R189 ;  /* 0x0000000502057223 */ /* 0x002fe200000100bd */
[--C-:B------:R-:W-:Y:S01]  /*14df0*/  FFMA.FTZ R15, R149, UR10, -R12.reuse ;  /* 0x0000000a950f7c23 */ /* 0x100fe2000801080c */
[--C-:B------:R-:W-:Y:S01]  /*14e00*/  FFMA.FTZ R174, R152, UR10, -R12.reuse ;  /* 0x0000000a98ae7c23 */ /* 0x100fe2000801080c */
[--C-:B------:R-:W-:Y:S01]  /*14e10*/  FFMA.FTZ R175, R154, UR10, -R129.reuse ;  /* 0x0000000a9aaf7c23 */ /* 0x100fe20008010881 */
[--C-:B------:R-:W-:Y:S01]  /*14e20*/  FFMA.FTZ R14, R153, UR10, -R12.reuse ;  /* 0x0000000a990e7c23 */ /* 0x100fe2000801080c */
[----:B------:R-:W-:Y:S01]  /*14e30*/  FFMA.FTZ R21, R155, UR10, -R129 ;  /* 0x0000000a9b157c23 */ /* 0x000fe20008010881 */
[--C-:B------:R-:W-:Y:S01]  /*14e40*/  FFMA.FTZ R168, R156, UR10, -R12.reuse ;  /* 0x0000000a9ca87c23 */ /* 0x100fe2000801080c */
[----:B------:R-:W1:Y:S01]  /*14e50*/  MUFU.EX2 R190, R190 ;  /* 0x000000be00be7308 */ /* 0x000e620000000800 */
[----:B--2---:R-:W-:Y:S01]  /*14e60*/  FADD.FTZ R11, R166, R11 ;  /* 0x0000000ba60b7221 */ /* 0x004fe20000010000 */
[--C-:B------:R-:W-:Y:S01]  /*14e70*/  FFMA.FTZ R169, R158, UR10, -R129.reuse ;  /* 0x0000000a9ea97c23 */ /* 0x100fe20008010881 */
[--C-:B------:R-:W-:Y:S01]  /*14e80*/  FFMA.FTZ R13, R157, UR10, -R12.reuse ;  /* 0x0000000a9d0d7c23 */ /* 0x100fe2000801080c */
[--C-:B------:R-:W-:Y:S01]  /*14e90*/  FFMA.FTZ R170, R160, UR10, -R12.reuse ;  /* 0x0000000aa0aa7c23 */ /* 0x100fe2000801080c */
[----:B------:R-:W-:Y:S01]  /*14ea0*/  FFMA.FTZ R171, R162, UR10, -R129 ;  /* 0x0000000aa2ab7c23 */ /* 0x000fe20008010881 */
[----:B------:R-:W-:-:S02]  /*14eb0*/  FFMA.FTZ R12, R161, UR10, -R12 ;  /* 0x0000000aa10c7c23 */ /* 0x000fc4000801080c */
        /* <DEDUP_REMOVED lines=47> */
[--C-:B------:R-:W-:Y:S01]  /*151b0*/  FFMA.FTZ R20, R159, UR10, -R129.reuse ;  /* 0x0000000a9f147c23 */ /* 0x100fe20008010881 */
[----:B------:R-:W-:-:S05]  /*151c0*/  FFMA.FTZ R129, R163, UR10, -R129 ;  /* 0x0000000aa3817c23 */ /* 0x000fca0008010881 */
        /* <DEDUP_REMOVED lines=44> */
.L_x_1701:
        /* <DEDUP_REMOVED lines=34> */
.L_x_1691:
        /* <DEDUP_REMOVED lines=10> */
.L_x_1722:
[----:B------:R-:W-:-:S04]  /*15750*/  UISETP.NE.AND UP2, UPT, UR4, 0x1, UPT ;  /* 0x000000010400788c */ /* 0x000fc8000bf45270 */
[----:B------:R-:W-:-:S04]  /*15760*/  USEL UR42, URZ, 0x1, UP2 ;  /* 0x000000013f2a7887 */ /* 0x000fc80009000000 */
[----:B------:R-:W-:Y:S01]  /*15770*/  ULOP3.LUT UR42, UR37, UR42, URZ, 0x3c, !UPT ;  /* 0x0000002a252a7292 */ /* 0x000fe2000f8e3c3f */
[----:B------:R-:W-:Y:S11]  /*15780*/  @!P0 BRA `(.L_x_1704) ;  /* 0x0000000000048947 */ /* 0x000ff60003800000 */
[----:B------:R-:W-:Y:S01]  /*15790*/  BPT.TRAP 0x1 ;  /* 0x000000040000795c */ /* 0x000fe20000300000 */
.L_x_1704:
        /* <DEDUP_REMOVED lines=9> */
.L_x_1705:
[----:B-1----:R-:W-:Y:S05]  /*15830*/  @P1 BRA `(.L_x_1706) ;  /* 0x0000000000081947 */ /* 0x002fea0003800000 */
[----:B------:R-:W1:Y:S02]  /*15840*/  SYNCS.PHASECHK.TRANS64.TRYWAIT P1, [UR7+0x30830], R3 ;  /* 0x03083003ff0075a7 */ /* 0x000e640008020147 */
[----:B-1----:R-:W-:Y:S05]  /*15850*/  @!P1 BRA `(.L_x_1707) ;  /* 0x000000f000989947 */ /* 0x002fea0003800000 */
.L_x_1706:
        /* <DEDUP_REMOVED lines=167> */
.L_x_1708:
[----:B------:R-:W-:Y:S01]  /*162d0*/  ULEA UR6, UR4, UR41, 0x3 ;  /* 0x0000002904067291 */ /* 0x000fe2000f8e183f */
[----:B------:R-:W-:-:S05]  /*162e0*/  IMAD.U32 R0, RZ, RZ, UR37 ;  /* 0x00000025ff007e24 */ /* 0x000fca000f8e00ff */
[----:B------:R-:W-:-:S04]  /*162f0*/  SHF.L.U32 R0, R0, 0x1f, RZ ;  /* 0x0000001f00007819 */ /* 0x000fc800000006ff */
[----:B------:R2:W3:Y:S01]  /*16300*/  SYNCS.PHASECHK.TRANS64.TRYWAIT P1, [UR6+0x30850], R0 ;  /* 0x03085000ff0075a7 */ /* 0x0004e20008020146 */
[----:B------:R-:W-:Y:S05]  /*16310*/  @!P0 BRA `(.L_x_1709) ;  /* 0x0000000000048947 */ /* 0x000fea0003800000 */
[----:B------:R-:W-:Y:S01]  /*16320*/  BPT.TRAP 0x1 ;  /* 0x000000040000795c */ /* 0x000fe20000300000 */
.L_x_1709:
[----:B---3--:R-:W-:Y:S05]  /*16330*/  @P1 BRA `(.L_x_1710) ;  /* 0x0000000000081947 */ /* 0x008fea0003800000 */
[----:B------:R-:W3:Y:S02]  /*16340*/  SYNCS.PHASECHK.TRANS64.TRYWAIT P1, [UR6+0x30850], R0 ;  /* 0x03085000ff0075a7 */ /* 0x000ee40008020146 */
[----:B---3--:R-:W-:Y:S05]  /*16350*/  @!P1 BRA `(.L_x_1711) ;  /* 0x000000e400f09947 */ /* 0x008fea0003800000 */
.L_x_1710:
        /* <DEDUP_REMOVED lines=37> */
.L_x_1712:
[----:B------:R-:W-:Y:S01]  /*165b0*/  PLOP3.LUT P1, PT, PT, PT, UP0, 0x80, 0x0 ;  /* 0x000000000000781c */ /* 0x000fe20003f2f008 */
[----:B------:R-:W-:Y:S01]  /*165c0*/  FMUL.FTZ R21, R127, UR5 ;  /* 0x000000057f157c20 */ /* 0x000fe20008410000 */
[----:B------:R-:W-:Y:S01]  /*165d0*/  FMUL.FTZ R127, R133, UR5 ;  /* 0x00000005857f7c20 */ /* 0x000fe20008410000 */
        /* <DEDUP_REMOVED lines=9> */
[----:B---3--:R-:W-:Y:S01]  /*16670*/  FMUL.FTZ R2, R122, UR5 ;  /* 0x000000057a027c20 */ /* 0x008fe20008410000 */
[----:B------:R-:W-:Y:S01]  /*16680*/  FMUL.FTZ R15, R125, UR5 ;  /* 0x000000057d0f7c20 */ /* 0x000fe20008410000 */
[----:B------:R-:W-:Y:S01]  /*16690*/  @P1 IMAD.HI.U32 R122, R162, UR4, RZ ;  /* 0x00000004a27a1c27 */ /* 0x000fe2000f8e00ff */
[----:B------:R-:W-:-:S03]  /*166a0*/  @UP0 ULDC UR4, c[0x0][0x450] ;  /* 0x0001140000040ab9 */ /* 0x000fc60000000800 */
[----:B------:R-:W-:Y:S01]  /*166b0*/  FMUL.FTZ R125, R131, UR5 ;  /* 0x00000005837d7c20 */ /* 0x000fe20008410000 */
[----:B------:R-:W-:Y:S01]  /*166c0*/  FMUL.FTZ R131, R139, UR5 ;  /* 0x000000058b837c20 */ /* 0x000fe20008410000 */
[----:B01----:R-:W-:Y:S01]  /*166d0*/  FMUL.FTZ R3, R121, UR5 ;  /* 0x0000000579037c20 */ /* 0x003fe20008410000 */
[----:B------:R-:W-:Y:S01]  /*166e0*/  @P2 SHF.R.U32.HI R162, RZ, UR4, R122 ;  /* 0x00000004ffa22c19 */ /* 0x000fe2000801167a */
[----:B------:R-:W-:Y:S01]  /*166f0*/  FMUL.FTZ R20, R126, UR5 ;  /* 0x000000057e147c20 */ /* 0x000fe20008410000 */
[----:B------:R-:W-:Y:S01]  /*16700*/  FMUL.FTZ R139, R147, UR5 ;  /* 0x00000005938b7c20 */ /* 0x000fe20008410000 */
[----:B------:R-:W-:Y:S01]  /*16710*/  FMUL.FTZ R121, R129, UR5 ;  /* 0x0000000581797c20 */ /* 0x000fe20008410000 */
[----:B------:R-:W-:Y:S01]  /*16720*/  FMUL.FTZ R126, R132, UR5 ;  /* 0x00000005847e7c20 */ /* 0x000fe20008410000 */
[----:B------:R-:W-:Y:S01]  /*16730*/  FMUL.FTZ R147, R155, UR5 ;  /* 0x000000059b937c20 */ /* 0x000fe20008410000 */
[----:B--2---:R-:W-:Y:S01]  /*16740*/  FMUL.FTZ R0, R120, UR5 ;  /* 0x0000000578007c20 */ /* 0x004fe20008410000 */
        /* <DEDUP_REMOVED lines=38> */
[----:B------:R-:W-:-:S05]  /*169b0*/  IADD3 R167, -R16, R123, R17 ;  /* 0x0000007b10a77210 */ /* 0x000fca0007ffe111 */
        /* <DEDUP_REMOVED lines=65> */
.L_x_1715:
[----:B------:R-:W-:-:S05]  /*16dd0*/  IMAD.U32 R170, RZ, RZ, UR54 ;  /* 0x00000036ffaa7e24 */ /* 0x000fca000f8e00ff */
[----:B------:R-:W-:-:S13]  /*16de0*/  ISETP.NE.AND P1, PT, R170, 0x1, PT ;  /* 0x00000001aa00780c */ /* 0x000fda0003f25270 */
[----:B------:R-:W1:Y:S02]  /*16df0*/  @P1 LDC.64 R122, c[0x0][0x9e8] ;  /* 0x00027a00ff7a1b82 */ /* 0x000e640000000a00 */
[----:B-1----:R-:W-:-:S05]  /*16e00*/  @P1 IMAD.HI.U32 R122, R169, R122, RZ ;  /* 0x0000007aa97a1227 */ /* 0x002fca00078e00ff */
[----:B------:R-:W-:-:S07]  /*16e10*/  @P1 SHF.R.U32.HI R169, RZ, R123, R122 ;  /* 0x0000007bffa91219 */ /* 0x000fce000001167a */
.L_x_1716:
[----:B------:R-:W-:Y:S05]  /*16e20*/  BSYNC B0 ;  /* 0x0000000000007941 */ /* 0x000fea0003800000 */
.L_x_1714:
[----:B------:R-:W-:-:S05]  /*16e30*/  IMAD R169, R169, R170, R160 ;  /* 0x000000aaa9a97224 */ /* 0x000fca00078e02a0 */
[----:B------:R-:W-:Y:S02]  /*16e40*/  VIADDMNMX R166, R169, R170, R166, PT ;  /* 0x000000aaa9a67246 */ /* 0x000fe400038001a6 */
[----:B------:R-:W-:-:S07]  /*16e50*/  VIMNMX R165, R165, R169, !PT ;  /* 0x000000a9a5a57248 */ /* 0x000fce0007fe0100 */
.L_x_1713:
        /* <DEDUP_REMOVED lines=151> */
.L_x_1719:
[----:B------:R-:W-:-:S05]  /*177d0*/  IMAD.U32 R165, RZ, RZ, UR54 ;  /* 0x00000036ffa57e24 */ /* 0x000fca000f8e00ff */
[----:B------:R-:W-:-:S13]  /*177e0*/  ISETP.NE.AND P6, PT, R165, 0x1, PT ;  /* 0x00000001a500780c */ /* 0x000fda0003fc5270 */
[----:B------:R-:W0:Y:S02]  /*177f0*/  @P6 LDC.64 R14, c[0x0][0x9e8] ;  /* 0x00027a00ff0e6b82 */ /* 0x000e240000000a00 */
[----:B0-----:R-:W-:-:S05]  /*17800*/  @P6 IMAD.HI.U32 R14, R163, R14, RZ ;  /* 0x0000000ea30e6227 */ /* 0x001fca00078e00ff */
[----:B------:R-:W-:-:S07]  /*17810*/  @P6 SHF.R.U32.HI R163, RZ, R15, R14 ;  /* 0x0000000fffa36219 */ /* 0x000fce000001160e */
.L_x_1720:
[----:B------:R-:W-:Y:S05]  /*17820*/  BSYNC B0 ;  /* 0x0000000000007941 */ /* 0x000fea0003800000 */
.L_x_1718:
[----:B------:R-:W-:-:S05]  /*17830*/  IMAD R160, R163, R165, R160 ;  /* 0x000000a5a3a07224 */ /* 0x000fca00078e02a0 */
[----:B------:R-:W-:Y:S02]  /*17840*/  VIADDMNMX R168, R160, R165, R168, PT ;  /* 0x000000a5a0a87246 */ /* 0x000fe400038001a8 */
[----:B------:R-:W-:-:S07]  /*17850*/  VIMNMX R167, R167, R160, !PT ;  /* 0x000000a0a7a77248 */ /* 0x000fce0007fe0100 */
.L_x_1717:
        /* <DEDUP_REMOVED lines=89> */
[C---:B------:R-:W-:Y:S02]  /*17df0*/  ISETP.LT.OR P4, PT, R168.reuse, 0x52, P4 ;  /* 0x00000052a800780c */ /* 0x040fe40002781670 */
        /* <DEDUP_REMOVED lines=47> */
[----:B------:R-:W-:Y:S01]  /*180f0*/  FSEL R140, R4, RZ, P1 ;  /* 0x000000ff048c7208 */ /* 0x000fe20000800000 */
[--C-:B------:R-:W-:Y:S01]  /*18100*/  FFMA.FTZ R133, R141, UR10, -R162.reuse ;  /* 0x0000000a8d857c23 */ /* 0x100fe200080108a2 */
[----:B------:R-:W-:Y:S01]  /*18110*/  FMNMX.FTZ R0, R128, R3, !PT ;  /* 0x0000000380007209 */ /* 0x000fe20007810000 */
[----:B------:R-:W-:Y:S01]  /*18120*/  MUFU.EX2 R188, R188 ;  /* 0x000000bc00bc7308 */ /* 0x000fe20000000800 */
[--C-:B------:R-:W-:Y:S01]  /*18130*/  FFMA.FTZ R190, R122, UR10, -R162.reuse ;  /* 0x0000000a7abe7c23 */ /* 0x100fe200080108a2 */
[----:B------:R-:W-:Y:S01]  /*18140*/  FADD.FTZ R140, -R140, R13 ;  /* 0x0000000d8c8c7221 */ /* 0x000fe20000010100 */
[----:B------:R-:W-:Y:S01]  /*18150*/  FMNMX.FTZ R3, R129, R0, !PT ;  /* 0x0000000081037209 */ /* 0x000fe20007810000 */
[--C-:B------:R-:W-:Y:S01]  /*18160*/  FFMA.FTZ R122, R123, UR10, -R162.reuse ;  /* 0x0000000a7b7a7c23 */ /* 0x100fe200080108a2 */
[--C-:B------:R-:W-:Y:S01]  /*18170*/  FFMA.FTZ R186, R126, UR10, -R162.reuse ;  /* 0x0000000a7eba7c23 */ /* 0x100fe200080108a2 */
[--C-:B------:R-:W-:Y:S01]  /*18180*/  FFMA.FTZ R15, R127, UR10, -R162.reuse ;  /* 0x0000000a7f0f7c23 */ /* 0x100fe200080108a2 */
        /* <DEDUP_REMOVED lines=80> */
[----:B------:R-:W-:Y:S01]  /*18690*/  FFMA.FTZ R171, R157, UR10, -R137 ;  /* 0x0000000a9dab7c23 */ /* 0x000fe20008010889 */
[----:B------:R-:W-:Y:S01]  /*186a0*/  FADD.FTZ R11, R122, R11 ;  /* 0x0000000b7a0b7221 */ /* 0x000fe20000010000 */
[----:B------:R-:W-:-:S02]  /*186b0*/  FFMA.FTZ R131, R159, UR10, -R137 ;  /* 0x0000000a9f837c23 */ /* 0x000fc40008010889 */
[----:B------:R-:W2:Y:S01]  /*186c0*/  MUFU.EX2 R141, R141 ;  /* 0x0000008d008d7308 */ /* 0x000ea20000000800 */
[----:B------:R-:W-:Y:S01]  /*186d0*/  FADD.FTZ R11, R184, R11 ;  /* 0x0000000bb80b7221 */ /* 0x000fe20000010000 */
[----:B0-----:R-:W-:-:S03]  /*186e0*/  FFMA.FTZ R125, R147, UR10, -R137 ;  /* 0x0000000a937d7c23 */ /* 0x001fc60008010889 */
[----:B------:R-:W-:-:S03]  /*186f0*/  FADD.FTZ R11, R120, R11 ;  /* 0x0000000b780b7221 */ /* 0x000fc60000010000 */
[----:B------:R-:W0:Y:S01]  /*18700*/  MUFU.EX2 R191, R191 ;  /* 0x000000bf00bf7308 */ /* 0x000e220000000800 */
[----:B-1----:R-:W-:Y:S01]  /*18710*/  FFMA.FTZ R12, R2, R5, R189 ;  /* 0x00000005020c7223 */ /* 0x002fe200000100bd */
[----:B------:R-:W-:-:S04]  /*18720*/  FADD.FTZ R124, R186, R11 ;  /* 0x0000000bba7c7221 */ /* 0x000fc80000010000 */
[----:B------:R-:W-:Y:S02]  /*18730*/  FADD.FTZ R11, R15, R124 ;  /* 0x0000007c0f0b7221 */ /* 0x000fe40000010000 */
[----:B------:R-:W1:Y:S01]  /*18740*/  MUFU.EX2 R185, R185 ;  /* 0x000000b900b97308 */ /* 0x000e620000000800 */
[----:B--2---:R-:W-:Y:S01]  /*18750*/  FADD.FTZ R12, R141, R12 ;  /* 0x0000000c8d0c7221 */ /* 0x004fe20000010000 */
[----:B------:R-:W-:-:S04]  /*18760*/  FADD.FTZ R124, R180, R11 ;  /* 0x0000000bb47c7221 */ /* 0x000fc80000010000 */
[----:B------:R-:W-:Y:S01]  /*18770*/  FADD.FTZ R11, R121, R124 ;  /* 0x0000007c790b7221 */ /* 0x000fe20000010000 */
[----:B------:R-:W-:Y:S01]  /*18780*/  FFMA.FTZ R124, R150, UR10, -R137 ;  /* 0x0000000a967c7c23 */ /* 0x000fe20008010889 */
[----:B------:R-:W2:Y:S01]  /*18790*/  MUFU.EX2 R21, R21 ;  /* 0x0000001500157308 */ /* 0x000ea20000000800 */
[----:B0-----:R-:W-:Y:S01]  /*187a0*/  FADD.FTZ R5, R191, R12 ;  /* 0x0000000cbf057221 */ /* 0x001fe20000010000 */
[----:B------:R-:W-:-:S03]  /*187b0*/  FADD.FTZ R11, R182, R11 ;  /* 0x0000000bb60b7221 */ /* 0x000fc60000010000 */
[----:B------:R-:W-:Y:S01]  /*187c0*/  FADD.FTZ R12, R140, R5 ;  /* 0x000000058c0c7221 */ /* 0x000fe20000010000 */
        /* <DEDUP_REMOVED lines=57> */
[----:B--2---:R-:W-:-:S03]  /*18b60*/  FADD.FTZ R11, R13, R138 ;  /* 0x0000008a0d0b7221 */ /* 0x004fc60000010000 */
[----:B0-----:R-:W-:Y:S01]  /*18b70*/  FADD.FTZ R5, R131, R134 ;  /* 0x0000008683057221 */ /* 0x001fe20000010000 */
[----:B------:R-:W-:Y:S06]  /*18b80*/  @!P0 BRA `(.L_x_1721) ;  /* 0x0000000000048947 */ /* 0x000fec0003800000 */
[----:B------:R-:W-:Y:S01]  /*18b90*/  BPT.TRAP 0x1 ;  /* 0x000000040000795c */ /* 0x000fe20000300000 */
.L_x_1721:
[----:B------:R-:W-:Y:S01]  /*18ba0*/  UIADD3 UR6, UR6, 0x30860, URZ ;  /* 0x0003086006067890 */ /* 0x000fe2000fffe03f */
[----:B------:R-:W-:Y:S01]  /*18bb0*/  ISETP.GT.AND P1, PT, R10, UR61, PT ;  /* 0x0000003d0a007c0c */ /* 0x000fe2000bf24270 */
        /* <DEDUP_REMOVED lines=32> */
.L_x_1703:
        /* <DEDUP_REMOVED lines=99> */
.L_x_1723:
[----:B------:R-:W-:Y:S01]  /*193f0*/  ULEA UR5, UR40, UR41, 0x3 ;  /* 0x0000002928057291 */ /* 0x000fe2000f8e183f */
[----:B------:R-:W-:-:S05]  /*19400*/  IMAD.U32 R0, RZ, RZ, UR42 ;  /* 0x0000002aff007e24 */ /* 0x000fca000f8e00ff */
[----:B------:R-:W-:-:S04]  /*19410*/  SHF.L.U32 R0, R0, 0x1f, RZ ;  /* 0x0000001f00007819 */ /* 0x000fc800000006ff */
[----:B------:R0:W1:Y:S01]  /*19420*/  SYNCS.PHASECHK.TRANS64.TRYWAIT P1, [UR5+0x30850], R0 ;  /* 0x03085000ff0075a7 */ /* 0x0000620008020145 */
[----:B------:R-:W-:Y:S05]  /*19430*/  @!P0 BRA `(.L_x_1724) ;  /* 0x0000000000048947 */ /* 0x000fea0003800000 */
[----:B------:R-:W-:Y:S01]  /*19440*/  BPT.TRAP 0x1 ;  /* 0x000000040000795c */ /* 0x000fe20000300000 */
.L_x_1724:
[----:B-1----:R-:W-:Y:S05]  /*19450*/  @P1 BRA `(.L_x_1725) ;  /* 0x0000000000081947 */ /* 0x002fea0003800000 */
[----:B------:R-:W1:Y:S02]  /*19460*/  SYNCS.PHASECHK.TRANS64.TRYWAIT P1, [UR5+0x30850], R0 ;  /* 0x03085000ff0075a7 */ /* 0x000e640008020145 */
[----:B-1----:R-:W-:Y:S05]  /*19470*/  @!P1 BRA `(.L_x_1726) ;  /* 0x000000b400c09947 */ /* 0x002fea0003800000 */
.L_x_1725:
        /* <DEDUP_REMOVED lines=15> */
[----:B------:R-:W-:Y:S02]  /*19570*/  IMAD.U32 R11, RZ, RZ, UR10 ;  /* 0x0000000aff0b7e24 */ /* 0x000fe4000f8e00ff */
[----:B-1----:R-:W-:Y:S01]  /*19580*/  FADD.FTZ R6, R2, R5 ;  /* 0x0000000502067221 */ /* 0x002fe20000010000 */
[----:B------:R-:W0:Y:S01]  /*19590*/  SHFL.BFLY PT, R7, R0, 0x1, 0x1f ;  /* 0x0c201f0000077f89 */ /* 0x000e2200000e0000 */
[----:B------:R-:W-:-:S02]  /*195a0*/  IMAD.MOV.U32 R2, RZ, RZ, RZ ;  /* 0x000000ffff027224 */ /* 0x000fc400078e00ff */
[----:B------:R-:W-:Y:S01]  /*195b0*/  IMAD.MOV.U32 R5, RZ, RZ, -0x800000 ;  /* 0xff800000ff057424 */ /* 0x000fe200078e00ff */
[----:B------:R-:W1:Y:S01]  /*195c0*/  SHFL.BFLY PT, R9, R6, 0x1, 0x1f ;  /* 0x0c201f0006097f89 */ /* 0x000e6200000e0000 */
[----:B0-----:R-:W-:Y:S01]  /*195d0*/  FADD.FTZ R12, R0, R7 ;  /* 0x00000007000c7221 */ /* 0x001fe20000010000 */
[----:B------:R-:W-:Y:S02]  /*195e0*/  IMAD.U32 R7, RZ, RZ, UR10 ;  /* 0x0000000aff077e24 */ /* 0x000fe4000f8e00ff */
[----:B------:R-:W-:Y:S02]  /*195f0*/  IMAD.MOV.U32 R0, RZ, RZ, -0x800000 ;  /* 0xff800000ff007424 */ /* 0x000fe400078e00ff */
[----:B-1----:R-:W-:Y:S01]  /*19600*/  FADD.FTZ R13, R6, R9 ;  /* 0x00000009060d7221 */ /* 0x002fe20000010000 */
[----:B------:R-:W-:-:S04]  /*19610*/  FSETP.NE.FTZ.AND P1, PT, R12, RZ, PT ;  /* 0x000000ff0c00720b */ /* 0x000fc80003f35000 */
        /* <DEDUP_REMOVED lines=38> */
.L_x_1727:
        /* <DEDUP_REMOVED lines=9> */
[----:B------:R-:W-:Y:S01]  /*19910*/  FMUL.FTZ R78, R91, R2 ;  /* 0x000000025b4e7220 */ /* 0x000fe20000410000 */
[-C--:B------:R-:W-:Y:S01]  /*19920*/  FMUL.FTZ R24, R24, R8.reuse ;  /* 0x0000000818187220 */ /* 0x080fe20000410000 */
[-C--:B------:R-:W-:Y:S01]  /*19930*/  FMUL.FTZ R25, R25, R8.reuse ;  /* 0x0000000819197220 */ /* 0x080fe20000410000 */
[-C--:B------:R-:W-:Y:S01]  /*19940*/  FMUL.FTZ R3, R28, R8.reuse ;  /* 0x000000081c037220 */ /* 0x080fe20000410000 */
[----:B------:R-:W-:Y:S01]  /*19950*/  UIADD3 UR6, UR6, 0x1, URZ ;  /* 0x0000000106067890 */ /* 0x000fe2000fffe03f */
        /* <DEDUP_REMOVED lines=47> */
[----:B------:R-:W-:Y:S01]  /*19c50*/  SYNCS.ARRIVE.TRANS64.RED.A1T0 RZ, [UR4], RZ ;  /* 0x000000ffffff79a7 */ /* 0x000fe20008100404 */
[-C--:B------:R-:W-:Y:S01]  /*19c60*/  FMUL.FTZ R8, R59, R2.reuse ;  /* 0x000000023b087220 */ /* 0x080fe20000410000 */
        /* <DEDUP_REMOVED lines=45> */
.L_x_1597:
[----:B------:R-:W1:Y:S08]  /*19f40*/  S2UR UR43, SR_CgaCtaId ;  /* 0x00000000002b79c3 */ /* 0x000e700000008800 */
[----:B------:R-:W-:Y:S06]  /*19f50*/  BAR.SYNC.DEFER_BLOCKING 0x5, 0x180 ;  /* 0x0146000000007b1d */ /* 0x000fec0000010000 */
[----:B------:R-:W-:Y:S01]  /*19f60*/  UMOV UR41, 0x400 ;  /* 0x0000040000297882 */ /* 0x000fe20000000000 */
[----:B------:R-:W-:Y:S01]  /*19f70*/  BSSY B0, `(.L_x_1728) ;  /* 0x0000271000007945 */ /* 0x000fe20003800000 */
[----:B-1----:R-:W-:-:S09]  /*19f80*/  ULEA UR41, UR43, UR41, 0x18 ;  /* 0x000000292b297291 */ /* 0x002fd2000f8ec03f */
[----:B------:R-:W1:Y:S02]  /*19f90*/  LDS.128 R28, [UR41+0x308d0] ;  /* 0x0308d029ff1c7984 */ /* 0x000e640008000c00 */
[----:B-1----:R-:W-:Y:S02]  /*19fa0*/  R2UR UR5, R29 ;  /* 0x000000001d0572ca */ /* 0x002fe400000e0000 */
[----:B------:R-:W-:Y:S01]  /*19fb0*/  R2UR UR44, R30 ;  /* 0x000000001e2c72ca */ /* 0x000fe200000e0000 */
[----:B------:R-:W-:Y:S06]  /*19fc0*/  BAR.ARV 0x4, 0x180 ;  /* 0x0106000000007b1d */ /* 0x000fec0000002000 */
[----:B------:R-:W-:Y:S08]  /*19fd0*/  @P0 BRA `(.L_x_1729) ;  /* 0x00000018008c0947 */ /* 0x000ff00003800000 */
[----:B------:R-:W2:Y:S01]  /*19fe0*/  LDL R2, [R1+0x2a4] ;  /* 0x0002a40001027983 */ /* 0x000ea20000100800 */
[----:B------:R-:W1:Y:S01]  /*19ff0*/  S2UR UR4, SR_SWINHI ;  /* 0x00000000000479c3 */ /* 0x000e620000002f00 */
        /* <DEDUP_REMOVED lines=12> */
[----:B------:R-:W-:Y:S01]  /*1a0c0*/  UMOV UR6, UR41 ;  /* 0x0000002900067c82 */ /* 0x000fe20008000000 */
[----:B-1----:R-:W-:Y:S01]  /*1a0d0*/  UMOV UR7, UR4 ;  /* 0x0000000400077c82 */ /* 0x002fe20008000000 */
[----:B------:R-:W-:Y:S01]  /*1a0e0*/  F2FP.BF16.F32.PACK_AB R59, R10, R59 ;  /* 0x0000003b0a3b723e */ /* 0x000fe200000010ff */
[----:B------:R-:W-:Y:S01]  /*1a0f0*/  IMAD.U32 R12, RZ, RZ, UR6 ;  /* 0x00000006ff0c7e24 */ /* 0x000fe2000f8e00ff */
[----:B------:R-:W-:Y:S01]  /*1a100*/  F2FP.BF16.F32.PACK_AB R65, R120, R66 ;  /* 0x000000427841723e */ /* 0x000fe200000010ff */
[----:B------:R-:W-:Y:S01]  /*1a110*/  IMAD.U32 R13, RZ, RZ, UR7 ;  /* 0x00000007ff0d7e24 */ /* 0x000fe2000f8e00ff */
[----:B------:R-:W-:Y:S02]  /*1a120*/  F2FP.BF16.F32.PACK_AB R66, R69, R68 ;  /* 0x000000444542723e */ /* 0x000fe400000010ff */
[----:B------:R-:W-:Y:S02]  /*1a130*/  F2FP.BF16.F32.PACK_AB R67, R71, R67 ;  /* 0x000000434743723e */ /* 0x000fe400000010ff */
[----:B------:R-:W-:-:S02]  /*1a140*/  F2FP.BF16.F32.PACK_AB R80, R81, R80 ;  /* 0x000000505150723e */ /* 0x000fc400000010ff */
[----:B------:R-:W-:Y:S02]  /*1a150*/  F2FP.BF16.F32.PACK_AB R8, R7, R6 ;  /* 0x000000060708723e */ /* 0x000fe400000010ff */
[----:B------:R-:W-:Y:S01]  /*1a160*/  F2FP.BF16.F32.PACK_AB R9, R75, R9 ;  /* 0x000000094b09723e */ /* 0x000fe200000010ff */
[----:B------:R-:W1:Y:S01]  /*1a170*/  LDC.64 R6, c[0x0][0xc00] ;  /* 0x00030000ff067b82 */ /* 0x000e620000000a00 */
        /* <DEDUP_REMOVED lines=20> */
[----:B------:R-:W-:Y:S01]  /*1a2c0*/  F2FP.BF16.F32.PACK_AB R115, R119, R118 ;  /* 0x000000767773723e */ /* 0x000fe200000010ff */
[----:B------:R-:W-:Y:S01]  /*1a2d0*/  BAR.SYNC.DEFER_BLOCKING 0x1, 0x100 ;  /* 0x0044000000007b1d */ /* 0x000fe20000010000 */
[----:B--2---:R-:W-:-:S03]  /*1a2e0*/  IMAD.WIDE R26, R2, 0x2, R12 ;  /* 0x00000002021a7825 */ /* 0x004fc600078e020c */
[C---:B------:R-:W-:Y:S02]  /*1a2f0*/  IADD3 R73, P2, R26.reuse, 0x20, RZ ;  /* 0x000000201a497810 */ /* 0x040fe40007f5e0ff */
[----:B------:R-:W-:Y:S02]  /*1a300*/  IADD3 R141, P5, R26, 0x4000, RZ ;  /* 0x000040001a8d7810 */ /* 0x000fe40007fbe0ff */
[----:B------:R-:W-:Y:S01]  /*1a310*/  LOP3.LUT R2, R73, 0x380, RZ, 0xc0, !PT ;  /* 0x0000038049027812 */ /* 0x000fe200078ec0ff */
[--C-:B------:R-:W-:Y:S01]  /*1a320*/  IMAD.X R17, RZ, RZ, R27.reuse, P2 ;  /* 0x000000ffff117224 */ /* 0x100fe200010e061b */
[----:B------:R-:W-:Y:S01]  /*1a330*/  LOP3.LUT R30, R141, 0x380, RZ, 0xc0, !PT ;  /* 0x000003808d1e7812 */ /* 0x000fe200078ec0ff */
[----:B------:R-:W-:Y:S01]  /*1a340*/  IMAD.X R35, RZ, RZ, R27, P5 ;  /* 0x000000ffff237224 */ /* 0x000fe200028e061b */
[----:B------:R-:W-:Y:S02]  /*1a350*/  SHF.R.U64 R2, R2, 0x3, RZ ;  /* 0x0000000302027819 */ /* 0x000fe400000012ff */
[----:B------:R-:W-:-:S02]  /*1a360*/  IADD3 R143, P0, R26, 0x4020, RZ ;  /* 0x000040201a8f7810 */ /* 0x000fc40007f1e0ff */
[----:B------:R-:W-:Y:S02]  /*1a370*/  SHF.R.U64 R30, R30, 0x3, RZ ;  /* 0x000000031e1e7819 */ /* 0x000fe400000012ff */
[C---:B------:R-:W-:Y:S01]  /*1a380*/  LOP3.LUT R15, R26.reuse, 0x380, RZ, 0xc0, !PT ;  /* 0x000003801a0f7812 */ /* 0x040fe200078ec0ff */
[--C-:B------:R-:W-:Y:S01]  /*1a390*/  IMAD.X R39, RZ, RZ, R27.reuse, P0 ;  /* 0x000000ffff277224 */ /* 0x100fe200000e061b */
[C---:B------:R-:W-:Y:S02]  /*1a3a0*/  IADD3 R145, P4, R26.reuse, 0x4040, RZ ;  /* 0x000040401a917810 */ /* 0x040fe40007f9e0ff */
[C---:B------:R-:W-:Y:S02]  /*1a3b0*/  IADD3 R137, P1, R26.reuse, 0x40, RZ ;  /* 0x000000401a897810 */ /* 0x040fe40007f3e0ff */
[----:B------:R-:W-:Y:S01]  /*1a3c0*/  IADD3 R139, P6, R26, 0x60, RZ ;  /* 0x000000601a8b7810 */ /* 0x000fe20007fde0ff */
[--C-:B------:R-:W-:Y:S01]  /*1a3d0*/  IMAD.X R43, RZ, RZ, R27.reuse, P4 ;  /* 0x000000ffff2b7224 */ /* 0x100fe200020e061b */
[----:B------:R-:W-:Y:S01]  /*1a3e0*/  LOP3.LUT R16, R2, R73, RZ, 0x3c, !PT ;  /* 0x0000004902107212 */ /* 0x000fe200078e3cff */
[--C-:B------:R-:W-:Y:S01]  /*1a3f0*/  IMAD.X R21, RZ, RZ, R27.reuse, P1 ;  /* 0x000000ffff157224 */ /* 0x100fe200008e061b */
[----:B------:R-:W-:Y:S01]  /*1a400*/  LOP3.LUT R34, R30, R141, RZ, 0x3c, !PT ;  /* 0x0000008d1e227212 */ /* 0x000fe200078e3cff */
[----:B------:R-:W-:Y:S01]  /*1a410*/  IMAD.X R29, RZ, RZ, R27, P6 ;  /* 0x000000ffff1d7224 */ /* 0x000fe200030e061b */
[----:B------:R-:W-:-:S02]  /*1a420*/  LOP3.LUT R2, R143, 0x380, RZ, 0xc0, !PT ;  /* 0x000003808f027812 */ /* 0x000fc400078ec0ff */
[----:B------:R-:W-:Y:S02]  /*1a430*/  SHF.R.U64 R15, R15, 0x3, RZ ;  /* 0x000000030f0f7819 */ /* 0x000fe400000012ff */
[----:B------:R-:W-:Y:S02]  /*1a440*/  LOP3.LUT R30, R145, 0x380, RZ, 0xc0, !PT ;  /* 0x00000380911e7812 */ /* 0x000fe400078ec0ff */
[C---:B------:R-:W-:Y:S02]  /*1a450*/  IADD3 R147, P3, R26.reuse, 0x4060, RZ ;  /* 0x000040601a937810 */ /* 0x040fe40007f7e0ff */
[C---:B------:R-:W-:Y:S02]  /*1a460*/  IADD3 R149, P2, R26.reuse, 0x8000, RZ ;  /* 0x000080001a957810 */ /* 0x040fe40007f5e0ff */
[C---:B------:R-:W-:Y:S01]  /*1a470*/  IADD3 R54, P1, R26.reuse, 0x8020, RZ ;  /* 0x000080201a367810 */ /* 0x040fe20007f3e0ff */
[--C-:B------:R-:W-:Y:S01]  /*1a480*/  IMAD.X R47, RZ, RZ, R27.reuse, P3 ;  /* 0x000000ffff2f7224 */ /* 0x100fe200018e061b */
[C---:B------:R-:W-:Y:S01]  /*1a490*/  IADD3 R151, P6, R26.reuse, 0x8040, RZ ;  /* 0x000080401a977810 */ /* 0x040fe20007fde0ff */
[--C-:B------:R-:W-:Y:S01]  /*1a4a0*/  IMAD.X R51, RZ, RZ, R27.reuse, P2 ;  /* 0x000000ffff337224 */ /* 0x100fe200010e061b */
[----:B------:R-:W-:Y:S01]  /*1a4b0*/  IADD3 R153, P5, R26, 0x8060, RZ ;  /* 0x000080601a997810 */ /* 0x000fe20007fbe0ff */
[--C-:B------:R-:W-:Y:S01]  /*1a4c0*/  IMAD.X R55, RZ, RZ, R27.reuse, P1 ;  /* 0x000000ffff377224 */ /* 0x100fe200008e061b */
[----:B------:R-:W-:Y:S01]  /*1a4d0*/  SHF.R.U64 R2, R2, 0x3, RZ ;  /* 0x0000000302027819 */ /* 0x000fe200000012ff */
[--C-:B------:R-:W-:Y:S01]  /*1a4e0*/  IMAD.X R63, RZ, RZ, R27.reuse, P6 ;  /* 0x000000ffff3f7224 */ /* 0x100fe200030e061b */
[----:B------:R-:W-:Y:S01]  /*1a4f0*/  LOP3.LUT R26, R15, R26, RZ, 0x3c, !PT ;  /* 0x0000001a0f1a7212 */ /* 0x000fe200078e3cff */
[----:B------:R-:W-:Y:S01]  /*1a500*/  IMAD.X R15, RZ, RZ, R27, P5 ;  /* 0x000000ffff0f7224 */ /* 0x000fe200028e061b */
[----:B------:R-:W-:-:S02]  /*1a510*/  SHF.R.U64 R30, R30, 0x3, RZ ;  /* 0x000000031e1e7819 */ /* 0x000fc400000012ff */
[----:B------:R-:W-:Y:S02]  /*1a520*/  LOP3.LUT R38, R2, R143, RZ, 0x3c, !PT ;  /* 0x0000008f02267212 */ /* 0x000fe400078e3cff */
[----:B------:R-:W-:Y:S02]  /*1a530*/  LOP3.LUT R42, R30, R145, RZ, 0x3c, !PT ;  /* 0x000000911e2a7212 */ /* 0x000fe400078e3cff */
[----:B------:R-:W-:Y:S02]  /*1a540*/  MOV R2, R26 ;  /* 0x0000001a00027202 */ /* 0x000fe40000000f00 */
[----:B------:R-:W-:Y:S02]  /*1a550*/  LOP3.LUT R27, R54, 0x380, RZ, 0xc0, !PT ;  /* 0x00000380361b7812 */ /* 0x000fe400078ec0ff */
[----:B------:R-:W-:Y:S02]  /*1a560*/  LOP3.LUT R30, R151, 0x380, RZ, 0xc0, !PT ;  /* 0x00000380971e7812 */ /* 0x000fe400078ec0ff */
[----:B------:R-:W-:-:S02]  /*1a570*/  LOP3.LUT R20, R137, 0x380, RZ, 0xc0, !PT ;  /* 0x0000038089147812 */ /* 0x000fc400078ec0ff */
[----:B------:R-:W-:Y:S02]  /*1a580*/  LOP3.LUT R50, R149, 0x380, RZ, 0xc0, !PT ;  /* 0x0000038095327812 */ /* 0x000fe400078ec0ff */
[----:B------:R-:W-:Y:S02]  /*1a590*/  LOP3.LUT R62, R153, 0x380, RZ, 0xc0, !PT ;  /* 0x00000380993e7812 */ /* 0x000fe400078ec0ff */
[----:B------:R-:W-:Y:S02]  /*1a5a0*/  LOP3.LUT R28, R139, 0x380, RZ, 0xc0, !PT ;  /* 0x000003808b1c7812 */ /* 0x000fe400078ec0ff */
[----:B------:R-:W-:Y:S02]  /*1a5b0*/  F2FP.BF16.F32.PACK_AB R26, R4, R3 ;  /* 0x00000003041a723e */ /* 0x000fe400000010ff */
[----:B------:R-:W-:Y:S02]  /*1a5c0*/  SHF.R.U64 R3, R27, 0x3, RZ ;  /* 0x000000031b037819 */ /* 0x000fe400000012ff */
[----:B------:R-:W-:-:S02]  /*1a5d0*/  SHF.R.U64 R4, R30, 0x3, RZ ;  /* 0x000000031e047819 */ /* 0x000fc400000012ff */
[----:B------:R-:W-:Y:S02]  /*1a5e0*/  SHF.R.U64 R20, R20, 0x3, RZ ;  /* 0x0000000314147819 */ /* 0x000fe400000012ff */
[----:B------:R-:W-:Y:S02]  /*1a5f0*/  SHF.R.U64 R50, R50, 0x3, RZ ;  /* 0x0000000332327819 */ /* 0x000fe400000012ff */
[----:B------:R-:W-:Y:S02]  /*1a600*/  SHF.R.U64 R30, R62, 0x3, RZ ;  /* 0x000000033e1e7819 */ /* 0x000fe400000012ff */
[----:B------:R-:W-:Y:S02]  /*1a610*/  F2FP.BF16.F32.PACK_AB R27, R134, R14 ;  /* 0x0000000e861b723e */ /* 0x000fe400000010ff */
[----:B------:R-:W-:Y:S02]  /*1a620*/  SHF.R.U64 R28, R28, 0x3, RZ ;  /* 0x000000031c1c7819 */ /* 0x000fe400000012ff */
[----:B------:R-:W-:Y:S01]  /*1a630*/  LOP3.LUT R46, R147, 0x380, RZ, 0xc0, !PT ;  /* 0x00000380932e7812 */ /* 0x000fe200078ec0ff */
[----:B------:R2:W-:Y:S01]  /*1a640*/  STSM.16.M88.4 [R2], R24 ;  /* 0x0000001802007844 */ /* 0x0005e20000000200 */
[----:B------:R-:W-:-:S02]  /*1a650*/  LOP3.LUT R20, R20, R137, RZ, 0x3c, !PT ;  /* 0x0000008914147212 */ /* 0x000fc400078e3cff */
[----:B------:R-:W-:Y:S02]  /*1a660*/  LOP3.LUT R50, R50, R149, RZ, 0x3c, !PT ;  /* 0x0000009532327212 */ /* 0x000fe400078e3cff */
[----:B------:R-:W-:Y:S02]  /*1a670*/  LOP3.LUT R14, R30, R153, RZ, 0x3c, !PT ;  /* 0x000000991e0e7212 */ /* 0x000fe400078e3cff */
[----:B------:R-:W-:Y:S02]  /*1a680*/  LOP3.LUT R28, R28, R139, RZ, 0x3c, !PT ;  /* 0x0000008b1c1c7212 */ /* 0x000fe400078e3cff */
[----:B------:R-:W-:Y:S02]  /*1a690*/  SHF.R.U64 R46, R46, 0x3, RZ ;  /* 0x000000032e2e7819 */ /* 0x000fe400000012ff */
[----:B------:R-:W-:Y:S02]  /*1a6a0*/  LOP3.LUT R54, R3, R54, RZ, 0x3c, !PT ;  /* 0x0000003603367212 */ /* 0x000fe400078e3cff */
[----:B------:R-:W-:-:S02]  /*1a6b0*/  MOV R30, R16 ;  /* 0x00000010001e7202 */ /* 0x000fc40000000f00 */
[----:B------:R-:W-:Y:S01]  /*1a6c0*/  MOV R17, R34 ;  /* 0x0000002200117202 */ /* 0x000fe20000000f00 */
[----:B--2---:R-:W2:Y:S01]  /*1a6d0*/  LDC.64 R2, c[0x0][0xc00] ;  /* 0x00030000ff027b82 */ /* 0x004ea20000000a00 */
[----:B------:R-:W-:Y:S02]  /*1a6e0*/  LOP3.LUT R62, R4, R151, RZ, 0x3c, !PT ;  /* 0x00000097043e7212 */ /* 0x000fe400078e3cff */
[----:B------:R-:W-:Y:S02]  /*1a6f0*/  MOV R16, R42 ;  /* 0x0000002a00107202 */ /* 0x000fe40000000f00 */
[----:B------:R-:W-:Y:S02]  /*1a700*/  F2FP.BF16.F32.PACK_AB R34, R37, R36 ;  /* 0x000000242522723e */ /* 0x000fe400000010ff */
[----:B------:R-:W-:Y:S02]  /*1a710*/  F2FP.BF16.F32.PACK_AB R35, R132, R122 ;  /* 0x0000007a8423723e */ /* 0x000fe400000010ff */
[----:B------:R-:W-:-:S02]  /*1a720*/  MOV R20, R20 ;  /* 0x0000001400147202 */ /* 0x000fc40000000f00 */
[----:B------:R-:W-:Y:S01]  /*1a730*/  MOV R4, R50 ;  /* 0x0000003200047202 */ /* 0x000fe20000000f00 */
[----:B------:R-:W-:Y:S01]  /*1a740*/  STSM.16.M88.4 [R30], R32 ;  /* 0x000000201e007844 */ /* 0x000fe20000000200 */
[----:B------:R-:W-:Y:S02]  /*1a750*/  F2FP.BF16.F32.PACK_AB R42, R45, R44 ;  /* 0x0000002c2d2a723e */ /* 0x000fe400000010ff */
[----:B------:R-:W-:Y:S02]  /*1a760*/  F2FP.BF16.F32.PACK_AB R43, R130, R124 ;  /* 0x0000007c822b723e */ /* 0x000fe400000010ff */
[----:B------:R-:W-:Y:S02]  /*1a770*/  LOP3.LUT R46, R46, R147, RZ, 0x3c, !PT ;  /* 0x000000932e2e7212 */ /* 0x000fe400078e3cff */
[----:B------:R-:W-:Y:S01]  /*1a780*/  MOV R28, R28 ;  /* 0x0000001c001c7202 */ /* 0x000fe20000000f00 */
[----:B------:R-:W-:Y:S01]  /*1a790*/  STSM.16.M88.4 [R20], R40 ;  /* 0x0000002814007844 */ /* 0x000fe20000000200 */
[----:B------:R-:W-:-:S02]  /*1a7a0*/  F2FP.BF16.F32.PACK_AB R50, R53, R52 ;  /* 0x000000343532723e */ /* 0x000fc400000010ff */
[----:B------:R-:W-:Y:S02]  /*1a7b0*/  F2FP.BF16.F32.PACK_AB R51, R128, R126 ;  /* 0x0000007e8033723e */ /* 0x000fe400000010ff */
[----:B------:R-:W-:Y:S02]  /*1a7c0*/  MOV R38, R38 ;  /* 0x0000002600267202 */ /* 0x000fe40000000f00 */
[----:B------:R-:W-:Y:S01]  /*1a7d0*/  MOV R46, R46 ;  /* 0x0000002e002e7202 */ /* 0x000fe20000000f00 */
[----:B------:R-:W-:Y:S01]  /*1a7e0*/  STSM.16.M88.4 [R28], R48 ;  /* 0x000000301c007844 */ /* 0x000fe20000000200 */
[----:B------:R-:W-:Y:S02]  /*1a7f0*/  MOV R54, R54 ;  /* 0x0000003600367202 */ /* 0x000fe40000000f00 */
[----:B------:R-:W-:Y:S01]  /*1a800*/  MOV R62, R62 ;  /* 0x0000003e003e7202 */ /* 0x000fe20000000f00 */
[----:B------:R-:W-:Y:S01]  /*1a810*/  STSM.16.M88.4 [R17], R56 ;  /* 0x0000003811007844 */ /* 0x000fe20000000200 */
[----:B------:R-:W-:-:S02]  /*1a820*/  MOV R14, R14 ;  /* 0x0000000e000e7202 */ /* 0x000fc40000000f00 */
[----:B--2---:R-:W-:Y:S01]  /*1a830*/  ISETP.NE.U32.AND P0, PT, R2, RZ, PT ;  /* 0x000000ff0200720c */ /* 0x004fe20003f05070 */
[----:B------:R-:W-:Y:S01]  /*1a840*/  STSM.16.M88.4 [R38], R64 ;  /* 0x0000004026007844 */ /* 0x000fe20000000200 */
[----:B------:R-:W-:Y:S01]  /*1a850*/  ULDC UR6, c[0x0][0xa88] ;  /* 0x0002a20000067ab9 */ /* 0x000fe20000000800 */
[----:B------:R-:W-:Y:S01]  /*1a860*/  UMOV UR4, URZ ;  /* 0x0000003f00047c82 */ /* 0x000fe20008000000 */
[----:B------:R-:W-:Y:S01]  /*1a870*/  ISETP.NE.AND.EX P0, PT, R3, RZ, PT, P0 ;  /* 0x000000ff0300720c */ /* 0x000fe20003f05300 */
[----:B------:R1:W-:Y:S01]  /*1a880*/  STSM.16.M88.4 [R16], R8 ;  /* 0x0000000810007844 */ /* 0x0003e20000000200 */
[----:B------:R-:W2:Y:S03]  /*1a890*/  LDC R2, c[0x0][0xbe8] ;  /* 0x0002fa00ff027b82 */ /* 0x000ea60000000800 */
[----:B------:R-:W-:Y:S04]  /*1a8a0*/  STSM.16.M88.4 [R46], R80 ;  /* 0x000000502e007844 */ /* 0x000fe80000000200 */
[----:B------:R3:W-:Y:S04]  /*1a8b0*/  STSM.16.M88.4 [R4], R88 ;  /* 0x0000005804007844 */ /* 0x0007e80000000200 */
[----:B------:R4:W-:Y:S04]  /*1a8c0*/  STSM.16.M88.4 [R54], R96 ;  /* 0x0000006036007844 */ /* 0x0009e80000000200 */
[----:B------:R4:W-:Y:S01]  /*1a8d0*/  STSM.16.M88.4 [R62], R104 ;  /* 0x000000683e007844 */ /* 0x0009e20000000200 */
[----:B-1----:R-:W-:-:S02]  /*1a8e0*/  IMAD.WIDE R8, R207, 0x4, R6 ;  /* 0x00000004cf087825 */ /* 0x002fc400078e0206 */
[----:B------:R-:W1:Y:S01]  /*1a8f0*/  LDC.64 R6, c[0x0][0xc08] ;  /* 0x00030200ff067b82 */ /* 0x000e620000000a00 */
[----:B------:R4:W-:Y:S07]  /*1a900*/  STSM.16.M88.4 [R14], R112 ;  /* 0x000000700e007844 */ /* 0x0009ee0000000200 */
[----:B------:R-:W-:Y:S06]  /*1a910*/  BAR.SYNC.DEFER_BLOCKING 0x1, 0x100 ;  /* 0x0044000000007b1d */ /* 0x000fec0000010000 */
[----:B------:R-:W4:Y:S01]  /*1a920*/  @P0 LDG.E R3, desc[UR38][R8.64] ;  /* 0x0000002608030981 */ /* 0x000f22000c1e1900 */
[----:B-1----:R-:W-:-:S02]  /*1a930*/  ISETP.NE.U32.AND P2, PT, R6, RZ, PT ;  /* 0x000000ff0600720c */ /* 0x002fc40003f45070 */
[----:B--2---:R-:W-:Y:S02]  /*1a940*/  ISETP.NE.AND P1, PT, R2, 0x1, PT ;  /* 0x000000010200780c */ /* 0x004fe40003f25270 */
[----:B------:R-:W-:-:S11]  /*1a950*/  ISETP.NE.AND.EX P2, PT, R7, RZ, PT, P2 ;  /* 0x000000ff0700720c */ /* 0x000fd60003f45320 */
[----:B---3--:R-:W1:Y:S08]  /*1a960*/  @P1 LDC R4, c[0x0][0xbec] ;  /* 0x0002fb00ff041b82 */ /* 0x008e700000000800 */
[----:B------:R-:W2:Y:S08]  /*1a970*/  @P2 LDC.64 R6, c[0x0][0xc08] ;  /* 0x00030200ff062b82 */ /* 0x000eb00000000a00 */
[----:B------:R-:W3:Y:S01]  /*1a980*/  @P1 LDC R11, c[0x0][0xbf0] ;  /* 0x0002fc00ff0b1b82 */ /* 0x000ee20000000800 */
[----:B--2---:R-:W-:Y:S01]  /*1a990*/  @P2 IMAD.WIDE R6, R207, 0x4, R6 ;  /* 0x00000004cf062825 */ /* 0x004fe200078e0206 */
[----:B----4-:R-:W-:-:S03]  /*1a9a0*/  @P0 R2UR UR4, R3 ;  /* 0x00000000030402ca */ /* 0x010fc600000e0000 */
[----:B------:R-:W-:-:S06]  /*1a9b0*/  IMAD.U32 R3, RZ, RZ, UR6 ;  /* 0x00000006ff037e24 */ /* 0x000fcc000f8e00ff */
[----:B------:R2:W5:Y:S01]  /*1a9c0*/  @P2 LDG.E R3, desc[UR38][R6.64] ;  /* 0x0000002606032981 */ /* 0x000562000c1e1900 */
[----:B-1-3--:R-:W-:Y:S05]  /*1a9d0*/  @P2 BRA `(.L_x_1730) ;  /* 0x0000000000102947 */ /* 0x00afea0003800000 */
[----:B------:R-:W-:Y:S05]  /*1a9e0*/  @!P0 BRA `(.L_x_1730) ;  /* 0x00000000000c8947 */ /* 0x000fea0003800000 */
[----:B--2---:R-:W2:Y:S04]  /*1a9f0*/  LDG.E R6, desc[UR38][R8.64] ;  /* 0x0000002608067981 */ /* 0x004ea8000c1e1900 */
[----:B-----5:R-:W2:Y:S02]  /*1aa00*/  LDG.E R3, desc[UR38][R8.64+0x4] ;  /* 0x0000042608037981 */ /* 0x020ea4000c1e1900 */
[----:B--2---:R-:W-:-:S07]  /*1aa10*/  IMAD.IADD R3, R3, 0x1, -R6 ;  /* 0x0000000103037824 */ /* 0x004fce00078e0a06 */
.L_x_1730:
[----:B------:R-:W3:Y:S04]  /*1aa20*/  LDL R16, [R1+0x29c] ;  /* 0x00029c0001107983 */ /* 0x000ee80000100800 */
[----:B------:R-:W4:Y:S01]  /*1aa30*/  LDL R10, [R1+0x298] ;  /* 0x00029800010a7983 */ /* 0x000f220000100800 */
[----:B------:R-:W-:Y:S01]  /*1aa40*/  R2UR UR15, R211 ;  /* 0x00000000d30f72ca */ /* 0x000fe200000e0000 */
[----:B------:R-:W-:Y:S01]  /*1aa50*/  ULDC.64 UR12, c[0x0][0xb90] ;  /* 0x0002e400000c7ab9 */ /* 0x000fe20000000a00 */
[----:B------:R-:W-:Y:S01]  /*1aa60*/  USHF.R.S32.HI UR9, URZ, 0x1f, UR4 ;  /* 0x0000001f3f097899 */ /* 0x000fe20008011404 */
[----:B------:R-:W-:Y:S01]  /*1aa70*/  VIADD R17, R23, UR60 ;  /* 0x0000003c17117c36 */ /* 0x000fe20008000000 */
[----:B------:R-:W-:Y:S01]  /*1aa80*/  UMOV UR8, UR4 ;  /* 0x0000000400087c82 */ /* 0x000fe20008000000 */
[----:B------:R-:W-:Y:S01]  /*1aa90*/  SHF.R.S32.HI R8, RZ, 0x1f, R207 ;  /* 0x0000001fff087819 */ /* 0x000fe200000114cf */
[----:B-----5:R-:W-:Y:S01]  /*1aaa0*/  IMAD R65, R3, R2, RZ ;  /* 0x0000000203417224 */ /* 0x020fe200078e02ff */
[----:B------:R-:W-:Y:S01]  /*1aab0*/  SEL R29, R207, RZ, !P0 ;  /* 0x000000ffcf1d7207 */ /* 0x000fe20004000000 */
[----:B------:R-:W-:Y:S01]  /*1aac0*/  @P1 IMAD.HI.U32 R4, R17, R4, RZ ;  /* 0x0000000411041227 */ /* 0x000fe200078e00ff */
[----:B------:R-:W-:-:S03]  /*1aad0*/  SEL R28, R8, RZ, !P0 ;  /* 0x000000ff081c7207 */ /* 0x000fc60004000000 */
[----:B------:R-:W-:Y:S01]  /*1aae0*/  IMAD.MOV.U32 R9, RZ, RZ, R17 ;  /* 0x000000ffff097224 */ /* 0x000fe200078e0011 */
[----:B------:R-:W-:Y:S01]  /*1aaf0*/  USHF.R.S32.HI UR14, URZ, 0x1f, UR15 ;  /* 0x0000001f3f0e7899 */ /* 0x000fe2000801140f */
[----:B------:R-:W-:Y:S01]  /*1ab00*/  @P1 SHF.R.U32.HI R9, RZ, R11, R4 ;  /* 0x0000000bff091219 */ /* 0x000fe20000011604 */
[----:B------:R-:W-:Y:S01]  /*1ab10*/  UIMAD.WIDE.U32 UR6, UR15, UR12, UR8 ;  /* 0x0000000c0f0672a5 */ /* 0x000fe2000f8e0008 */
[----:B------:R-:W-:Y:S01]  /*1ab20*/  IMAD R11, R215, 0x40, R197 ;  /* 0x00000040d70b7824 */ /* 0x000fe200078e02c5 */
[----:B------:R-:W-:Y:S02]  /*1ab30*/  UIMAD UR10, UR14, UR12, URZ ;  /* 0x0000000c0e0a72a4 */ /* 0x000fe4000f8e023f */
[----:B------:R-:W-:Y:S02]  /*1ab40*/  IMAD.MOV R15, RZ, RZ, -R9 ;  /* 0x000000ffff0f7224 */ /* 0x000fe400078e0a09 */
[----:B------:R-:W-:Y:S01]  /*1ab50*/  UIMAD UR8, UR15, UR13, UR10 ;  /* 0x0000000d0f0872a4 */ /* 0x000fe2000f8e020a */
[----:B--2---:R-:W-:-:S02]  /*1ab60*/  IMAD.U32 R7, RZ, RZ, UR7 ;  /* 0x00000007ff077e24 */ /* 0x004fc4000f8e00ff */
[----:B------:R-:W-:Y:S01]  /*1ab70*/  IMAD.U32 R6, RZ, RZ, UR6 ;  /* 0x00000006ff067e24 */ /* 0x000fe2000f8e00ff */
[----:B------:R-:W-:Y:S01]  /*1ab80*/  UIADD3 UR8, UR7, UR8, URZ ;  /* 0x0000000807087290 */ /* 0x000fe2000fffe03f */
[----:B------:R-:W-:Y:S01]  /*1ab90*/  IMAD.WIDE R12, R11, 0x2, R12 ;  /* 0x000000020b0c7825 */ /* 0x000fe200078e020c */
[----:B------:R-:W-:Y:S01]  /*1aba0*/  ULDC.64 UR10, c[0x0][0xaa0] ;  /* 0x0002a800000a7ab9 */ /* 0x000fe20000000a00 */
[----:B------:R-:W-:Y:S02]  /*1abb0*/  ULDC.64 UR6, c[0x0][0xb98] ;  /* 0x0002e60000067ab9 */ /* 0x000fe40000000a00 */
[----:B------:R-:W-:Y:S01]  /*1abc0*/  IMAD R4, R28, UR6, RZ ;  /* 0x000000061c047c24 */ /* 0x000fe2000f8e02ff */
[C---:B------:R-:W-:Y:S01]  /*1abd0*/  IADD3 R41, P3, R12.reuse, 0x6000, RZ ;  /* 0x000060000c297810 */ /* 0x040fe20007f7e0ff */
[----:B------:R-:W-:Y:S01]  /*1abe0*/  IMAD.U32 R7, RZ, RZ, UR8 ;  /* 0x00000008ff077e24 */ /* 0x000fe2000f8e00ff */
[----:B------:R-:W-:Y:S01]  /*1abf0*/  IADD3 R25, P5, R12, 0x3000, RZ ;  /* 0x000030000c197810 */ /* 0x000fe20007fbe0ff */
[----:B------:R-:W-:Y:S01]  /*1ac00*/  IMAD R11, R2, R15, R17 ;  /* 0x0000000f020b7224 */ /* 0x000fe200078e0211 */
[----:B------:R-:W-:Y:S01]  /*1ac10*/  SHF.R.S32.HI R15, RZ, 0x1f, R9 ;  /* 0x0000001fff0f7819 */ /* 0x000fe20000011409 */
[----:B------:R-:W-:Y:S01]  /*1ac20*/  IMAD.WIDE.U32 R6, R29, UR6, R6 ;  /* 0x000000061d067c25 */ /* 0x000fe2000f8e0006 */
[----:B------:R-:W-:-:S02]  /*1ac30*/  LOP3.LUT R40, R41, 0x380, RZ, 0xc0, !PT ;  /* 0x0000038029287812 */ /* 0x000fc400078ec0ff */
[C---:B------:R-:W-:Y:S01]  /*1ac40*/  IADD3 R33, P4, R12.reuse, 0x4000, RZ ;  /* 0x000040000c217810 */ /* 0x040fe20007f9e0ff */
[----:B------:R-:W-:Y:S01]  /*1ac50*/  IMAD R8, R29, UR7, R4 ;  /* 0x000000071d087c24 */ /* 0x000fe2000f8e0204 */
[----:B------:R-:W-:Y:S01]  /*1ac60*/  IADD3 R6, P0, R9, R6, RZ ;  /* 0x0000000609067210 */ /* 0x000fe20007f1e0ff */
[----:B------:R-:W-:Y:S01]  /*1ac70*/  ULDC.64 UR6, c[0x0][0xb88] ;  /* 0x0002e20000067ab9 */ /* 0x000fe20000000a00 */
[----:B------:R-:W-:Y:S02]  /*1ac80*/  SHF.R.S32.HI R4, RZ, 0x1f, R11 ;  /* 0x0000001fff047819 */ /* 0x000fe4000001140b */
[----:B------:R-:W-:Y:S02]  /*1ac90*/  IADD3.X R7, R15, R7, R8, P0, !PT ;  /* 0x000000070f077210 */ /* 0x000fe400007fe408 */
[----:B------:R-:W-:Y:S01]  /*1aca0*/  IADD3 R9, P2, R12, 0x1000, RZ ;  /* 0x000010000c097810 */ /* 0x000fe20007f5e0ff */
[----:B------:R-:W-:Y:S01]  /*1acb0*/  IMAD R4, R4, UR6, RZ ;  /* 0x0000000604047c24 */ /* 0x000fe2000f8e02ff */
[----:B------:R-:W-:Y:S01]  /*1acc0*/  SHF.R.U64 R40, R40, 0x3, RZ ;  /* 0x0000000328287819 */ /* 0x000fe200000012ff */
[----:B------:R-:W-:Y:S01]  /*1acd0*/  IMAD.WIDE.U32 R6, R11, UR6, R6 ;  /* 0x000000060b067c25 */ /* 0x000fe2000f8e0006 */
[----:B------:R-:W-:-:S02]  /*1ace0*/  LOP3.LUT R8, R9, 0x380, RZ, 0xc0, !PT ;  /* 0x0000038009087812 */ /* 0x000fc400078ec0ff */
[----:B------:R-:W-:Y:S01]  /*1acf0*/  LOP3.LUT R40, R40, R41, RZ, 0x3c, !PT ;  /* 0x0000002928287212 */ /* 0x000fe200078e3cff */
[----:B------:R-:W-:Y:S01]  /*1ad00*/  IMAD R17, R11, UR7, R4 ;  /* 0x000000070b117c24 */ /* 0x000fe2000f8e0204 */
[----:B------:R-:W-:Y:S01]  /*1ad10*/  ULDC.64 UR6, c[0x0][0xb50] ;  /* 0x0002d40000067ab9 */ /* 0x000fe20000000a00 */
[----:B------:R-:W-:Y:S01]  /*1ad20*/  SHF.R.U64 R8, R8, 0x3, RZ ;  /* 0x0000000308087819 */ /* 0x000fe200000012ff */
[----:B------:R-:W-:Y:S01]  /*1ad30*/  IMAD.X R41, RZ, RZ, R13, P3 ;  /* 0x000000ffff297224 */ /* 0x000fe200018e060d */
[----:B------:R-:W-:Y:S01]  /*1ad40*/  LEA R11, P0, R6, UR6, 0x2 ;  /* 0x00000006060b7c11 */ /* 0x000fe2000f8010ff */
[----:B------:R-:W-:Y:S01]  /*1ad50*/  IMAD.IADD R7, R7, 0x1, R17 ;  /* 0x0000000107077824 */ /* 0x000fe200078e0211 */
[----:B------:R-:W-:Y:S01]  /*1ad60*/  LOP3.LUT R8, R8, R9, RZ, 0x3c, !PT ;  /* 0x0000000908087212 */ /* 0x000fe200078e3cff */
[----:B------:R-:W-:Y:S01]  /*1ad70*/  IMAD.X R9, RZ, RZ, R13, P2 ;  /* 0x000000ffff097224 */ /* 0x000fe200010e060d */
[----:B------:R-:W-:Y:S01]  /*1ad80*/  IADD3 R45, P2, R12, 0x7000, RZ ;  /* 0x000070000c2d7810 */ /* 0x000fe20007f5e0ff */
[----:B------:R-:W-:Y:S01]  /*1ad90*/  SHFL.IDX PT, R20, R11, 0x1, 0x1c1f ;  /* 0x003c1f000b147f89 */ /* 0x000fe200000e0000 */
[----:B------:R-:W-:-:S02]  /*1ada0*/  LEA.HI.X R6, R6, UR7, R7, 0x2, P0 ;  /* 0x0000000706067c11 */ /* 0x000fc400080f1407 */
[----:B------:R-:W-:Y:S02]  /*1adb0*/  IADD3 R37, P0, R12, 0x5000, RZ ;  /* 0x000050000c257810 */ /* 0x000fe40007f1e0ff */
[----:B------:R-:W-:Y:S01]  /*1adc0*/  LOP3.LUT R44, R45, 0x380, RZ, 0xc0, !PT ;  /* 0x000003802d2c7812 */ /* 0x000fe200078ec0ff */
[----:B------:R-:W-:Y:S01]  /*1add0*/  SHFL.IDX PT, R17, R6, RZ, 0x1c1f ;  /* 0x001c1fff06117589 */ /* 0x000fe200000e0000 */
[----:B------:R-:W-:Y:S02]  /*1ade0*/  LOP3.LUT R36, R37, 0x380, RZ, 0xc0, !PT ;  /* 0x0000038025247812 */ /* 0x000fe400078ec0ff */
[----:B------:R-:W-:Y:S01]  /*1adf0*/  SHF.R.U64 R44, R44, 0x3, RZ ;  /* 0x000000032c2c7819 */ /* 0x000fe200000012ff */
[----:B------:R1:W-:Y:S01]  /*1ae00*/  SHFL.IDX PT, R21, R6, 0x1, 0x1c1f ;  /* 0x003c1f0006157f89 */ /* 0x0003e200000e0000 */
[----:B------:R-:W-:Y:S02]  /*1ae10*/  SHF.R.U64 R36, R36, 0x3, RZ ;  /* 0x0000000324247819 */ /* 0x000fe400000012ff */
[----:B------:R-:W-:Y:S01]  /*1ae20*/  LOP3.LUT R44, R44, R45, RZ, 0x3c, !PT ;  /* 0x0000002d2c2c7212 */ /* 0x000fe200078e3cff */
[--C-:B------:R-:W-:Y:S01]  /*1ae30*/  IMAD.X R45, RZ, RZ, R13.reuse, P2 ;  /* 0x000000ffff2d7224 */ /* 0x100fe200010e060d */
[----:B------:R-:W-:Y:S01]  /*1ae40*/  LOP3.LUT R36, R36, R37, RZ, 0x3c, !PT ;  /* 0x0000002524247212 */ /* 0x000fe200078e3cff */
[----:B------:R-:W-:Y:S01]  /*1ae50*/  IMAD.X R37, RZ, RZ, R13, P0 ;  /* 0x000000ffff257224 */ /* 0x000fe200000e060d */
[----:B------:R-:W-:Y:S01]  /*1ae60*/  UIMAD UR8, UR9, UR10, URZ ;  /* 0x0000000a090872a4 */ /* 0x000fe2000f8e023f */
[----:B------:R-:W-:Y:S01]  /*1ae70*/  IADD3 R15, P6, R12, 0x2000, RZ ;  /* 0x000020000c0f7810 */ /* 0x000fe20007fde0ff */
[----:B------:R-:W-:Y:S01]  /*1ae80*/  UIMAD.WIDE.U32 UR6, UR4, UR10, URZ ;  /* 0x0000000a040672a5 */ /* 0x000fe2000f8e003f */
[----:B------:R-:W-:Y:S01]  /*1ae90*/  LOP3.LUT R24, R25, 0x380, RZ, 0xc0, !PT ;  /* 0x0000038019187812 */ /* 0x000fe200078ec0ff */
[----:B------:R-:W-:Y:S01]  /*1aea0*/  UIMAD UR8, UR4, UR11, UR8 ;  /* 0x0000000b040872a4 */ /* 0x000fe2000f8e0208 */
[----:B------:R-:W-:-:S02]  /*1aeb0*/  LOP3.LUT R14, R15, 0x380, RZ, 0xc0, !PT ;  /* 0x000003800f0e7812 */ /* 0x000fc400078ec0ff */
[----:B------:R-:W-:Y:S01]  /*1aec0*/  LOP3.LUT R32, R33, 0x380, RZ, 0xc0, !PT ;  /* 0x0000038021207812 */ /* 0x000fe200078ec0ff */
[----:B------:R-:W-:Y:S01]  /*1aed0*/  ULDC.64 UR10, c[0x0][0xae8] ;  /* 0x0002ba00000a7ab9 */ /* 0x000fe20000000a00 */
[----:B------:R-:W-:Y:S01]  /*1aee0*/  UIADD3 UR7, UR7, UR8, URZ ;  /* 0x0000000807077290 */ /* 0x000fe2000fffe03f */
[----:B------:R-:W-:Y:S01]  /*1aef0*/  SHF.R.U64 R14, R14, 0x3, RZ ;  /* 0x000000030e0e7819 */ /* 0x000fe200000012ff */
[----:B------:R-:W-:Y:S01]  /*1af00*/  UIMAD UR4, UR14, UR10, URZ ;  /* 0x0000000a0e0472a4 */ /* 0x000fe2000f8e023f */
[----:B------:R-:W-:Y:S02]  /*1af10*/  SHF.R.U64 R24, R24, 0x3, RZ ;  /* 0x0000000318187819 */ /* 0x000fe400000012ff */
[----:B------:R-:W-:Y:S01]  /*1af20*/  SHF.R.U64 R32, R32, 0x3, RZ ;  /* 0x0000000320207819 */ /* 0x000fe200000012ff */
[----:B------:R-:W-:Y:S01]  /*1af30*/  UIMAD UR4, UR15, UR11, UR4 ;  /* 0x0000000b0f0472a4 */ /* 0x000fe2000f8e0204 */
[----:B------:R-:W-:Y:S01]  /*1af40*/  LOP3.LUT R14, R14, R15, RZ, 0x3c, !PT ;  /* 0x0000000f0e0e7212 */ /* 0x000fe200078e3cff */
[----:B------:R-:W-:Y:S01]  /*1af50*/  UIMAD.WIDE.U32 UR6, UR15, UR10, UR6 ;  /* 0x0000000a0f0672a5 */ /* 0x000fe2000f8e0006 */
[----:B------:R-:W-:Y:S01]  /*1af60*/  LOP3.LUT R24, R24, R25, RZ, 0x3c, !PT ;  /* 0x0000001918187212 */ /* 0x000fe200078e3cff */
[--C-:B------:R-:W-:Y:S01]  /*1af70*/  IMAD.X R15, RZ, RZ, R13.reuse, P6 ;  /* 0x000000ffff0f7224 */ /* 0x100fe200030e060d */
[----:B------:R-:W-:Y:S01]  /*1af80*/  LOP3.LUT R32, R32, R33, RZ, 0x3c, !PT ;  /* 0x0000002120207212 */ /* 0x000fe200078e3cff */
[--C-:B------:R-:W-:Y:S01]  /*1af90*/  IMAD.X R25, RZ, RZ, R13.reuse, P5 ;  /* 0x000000ffff197224 */ /* 0x100fe200028e060d */
[C---:B------:R-:W-:Y:S01]  /*1afa0*/  IADD3 R49, P6, R12.reuse, 0x8000, RZ ;  /* 0x000080000c317810 */ /* 0x040fe20007fde0ff */
[----:B------:R-:W-:Y:S01]  /*1afb0*/  IMAD.X R33, RZ, RZ, R13, P4 ;  /* 0x000000ffff217224 */ /* 0x000fe200020e060d */
[C---:B------:R-:W-:Y:S01]  /*1afc0*/  IADD3 R53, P5, R12.reuse, 0x9000, RZ ;  /* 0x000090000c357810 */ /* 0x040fe20007fbe0ff */
[----:B------:R-:W-:Y:S01]  /*1afd0*/  UIADD3 UR4, UR7, UR4, URZ ;  /* 0x0000000407047290 */ /* 0x000fe2000fffe03f */
[----:B------:R-:W-:-:S02]  /*1afe0*/  IADD3 R57, P4, R12, 0xa000, RZ ;  /* 0x0000a0000c397810 */ /* 0x000fc40007f9e0ff */
[----:B------:R-:W-:Y:S02]  /*1aff0*/  LOP3.LUT R48, R49, 0x380, RZ, 0xc0, !PT ;  /* 0x0000038031307812 */ /* 0x000fe400078ec0ff */
[----:B------:R-:W-:Y:S02]  /*1b000*/  LOP3.LUT R52, R53, 0x380, RZ, 0xc0, !PT ;  /* 0x0000038035347812 */ /* 0x000fe400078ec0ff */
[----:B------:R-:W-:Y:S02]  /*1b010*/  LOP3.LUT R56, R57, 0x380, RZ, 0xc0, !PT ;  /* 0x0000038039387812 */ /* 0x000fe400078ec0ff */
[----:B------:R-:W-:Y:S02]  /*1b020*/  LOP3.LUT R7, R12, 0x380, RZ, 0xc0, !PT ;  /* 0x000003800c077812 */ /* 0x000fe400078ec0ff */
[----:B------:R-:W-:Y:S02]  /*1b030*/  SHF.R.U64 R48, R48, 0x3, RZ ;  /* 0x0000000330307819 */ /* 0x000fe400000012ff */
[----:B------:R-:W-:-:S02]  /*1b040*/  SHF.R.U64 R52, R52, 0x3, RZ ;  /* 0x0000000334347819 */ /* 0x000fc400000012ff */
[----:B------:R-:W-:Y:S02]  /*1b050*/  SHF.R.U64 R56, R56, 0x3, RZ ;  /* 0x0000000338387819 */ /* 0x000fe400000012ff */
[----:B------:R-:W-:Y:S02]  /*1b060*/  SHF.R.U64 R7, R7, 0x3, RZ ;  /* 0x0000000307077819 */ /* 0x000fe400000012ff */
[----:B------:R-:W-:Y:S01]  /*1b070*/  LOP3.LUT R48, R48, R49, RZ, 0x3c, !PT ;  /* 0x0000003130307212 */ /* 0x000fe200078e3cff */
[--C-:B------:R-:W-:Y:S01]  /*1b080*/  IMAD.X R49, RZ, RZ, R13.reuse, P6 ;  /* 0x000000ffff317224 */ /* 0x100fe200030e060d */
[----:B------:R-:W-:Y:S01]  /*1b090*/  LOP3.LUT R52, R52, R53, RZ, 0x3c, !PT ;  /* 0x0000003534347212 */ /* 0x000fe200078e3cff */
[--C-:B------:R-:W-:Y:S01]  /*1b0a0*/  IMAD.X R53, RZ, RZ, R13.reuse, P5 ;  /* 0x000000ffff357224 */ /* 0x100fe200028e060d */
[----:B------:R-:W-:Y:S01]  /*1b0b0*/  LOP3.LUT R56, R56, R57, RZ, 0x3c, !PT ;  /* 0x0000003938387212 */ /* 0x000fe200078e3cff */
[--C-:B------:R-:W-:Y:S01]  /*1b0c0*/  IMAD.X R57, RZ, RZ, R13.reuse, P4 ;  /* 0x000000ffff397224 */ /* 0x100fe200020e060d */
[----:B-1----:R-:W-:Y:S01]  /*1b0d0*/  LOP3.LUT R6, R7, R12, RZ, 0x3c, !PT ;  /* 0x0000000c07067212 */ /* 0x002fe200078e3cff */
[----:B------:R-:W-:Y:S01]  /*1b0e0*/  IMAD.MOV.U32 R7, RZ, RZ, R13 ;  /* 0x000000ffff077224 */ /* 0x000fe200078e000d */
[----:B------:R-:W-:Y:S01]  /*1b0f0*/  BSSY B1, `(.L_x_1731) ;  /* 0x0000059000017945 */ /* 0x000fe20003800000 */
[----:B---3--:R-:W-:-:S02]  /*1b100*/  VIADD R26, R16, UR60 ;  /* 0x0000003c101a7c36 */ /* 0x008fc40008000000 */
[----:B------:R-:W1:Y:S01]  /*1b110*/  SHFL.IDX PT, R16, R11, RZ, 0x1c1f ;  /* 0x001c1fff0b107589 */ /* 0x000e6200000e0000 */
[----:B----4-:R-:W-:Y:S01]  /*1b120*/  LOP3.LUT P0, RZ, R10, 0x3, RZ, 0xc0, !PT ;  /* 0x000000030aff7812 */ /* 0x010fe2000780c0ff */
[----:B------:R-:W-:Y:S01]  /*1b130*/  VIADD R4, R26, 0x8 ;  /* 0x000000081a047836 */ /* 0x000fe20000000000 */
[----:B------:R-:W-:Y:S02]  /*1b140*/  IADD3 R10, P3, R12, 0xb000, RZ ;  /* 0x0000b0000c0a7810 */ /* 0x000fe40007f7e0ff */
[-C--:B------:R-:W-:Y:S02]  /*1b150*/  ISETP.GE.OR P2, PT, R26, R65.reuse, P0 ;  /* 0x000000411a00720c */ /* 0x080fe40000746670 */
[----:B------:R-:W-:Y:S01]  /*1b160*/  LOP3.LUT R3, R10, 0x380, RZ, 0xc0, !PT ;  /* 0x000003800a037812 */ /* 0x000fe200078ec0ff */
[----:B------:R-:W-:Y:S01]  /*1b170*/  IMAD.X R61, RZ, RZ, R13, P3 ;  /* 0x000000ffff3d7224 */ /* 0x000fe200018e060d */
[----:B------:R-:W-:Y:S02]  /*1b180*/  ISETP.GE.OR P0, PT, R4, R65, P0 ;  /* 0x000000410400720c */ /* 0x000fe40000706670 */
[----:B------:R-:W-:-:S04]  /*1b190*/  SHF.R.U64 R3, R3, 0x3, RZ ;  /* 0x0000000303037819 */ /* 0x000fc800000012ff */
[----:B------:R-:W-:Y:S02]  /*1b1a0*/  LOP3.LUT R60, R3, R10, RZ, 0x3c, !PT ;  /* 0x0000000a033c7212 */ /* 0x000fe400078e3cff */
[----:B------:R-:W2:Y:S01]  /*1b1b0*/  @P1 LDC R3, c[0x0][0xbec] ;  /* 0x0002fb00ff031b82 */ /* 0x000ea20000000800 */
[----:B-1----:R1:W-:Y:S04]  /*1b1c0*/  @!P2 ST.E desc[UR38][R16.64], R0 ;  /* 0x000000001000a985 */ /* 0x0023e8000c101926 */
[----:B------:R3:W-:Y:S04]  /*1b1d0*/  @!P0 ST.E desc[UR38][R20.64], R5 ;  /* 0x0000000514008985 */ /* 0x0007e8000c101926 */
[----:B------:R-:W5:Y:S01]  /*1b1e0*/  LD.E.128 R8, desc[UR38][R8.64] ;  /* 0x0000002608087980 */ /* 0x000f62000c101d00 */
[----:B-1----:R-:W-:-:S03]  /*1b1f0*/  IMAD R0, R226, 0x20, R215 ;  /* 0x00000020e2007824 */ /* 0x002fc600078e02d7 */
[----:B------:R-:W5:Y:S01]  /*1b200*/  LD.E.128 R12, desc[UR38][R14.64] ;  /* 0x000000260e0c7980 */ /* 0x000f62000c101d00 */
[----:B---3--:R-:W1:Y:S01]  /*1b210*/  @P1 LDC R21, c[0x0][0xbf0] ;  /* 0x0002fc00ff151b82 */ /* 0x008e620000000800 */
[----:B------:R-:W-:Y:S02]  /*1b220*/  VIADD R30, R0, UR60 ;  /* 0x0000003c001e7c36 */ /* 0x000fe40008000000 */
[----:B------:R-:W5:Y:S01]  /*1b230*/  LD.E.128 R4, desc[UR38][R6.64] ;  /* 0x0000002606047980 */ /* 0x000f62000c101d00 */
[----:B------:R-:W-:Y:S02]  /*1b240*/  IMAD.U32 R16, RZ, RZ, UR6 ;  /* 0x00000006ff107e24 */ /* 0x000fe4000f8e00ff */
[----:B--2---:R-:W-:Y:S01]  /*1b250*/  @P1 IMAD.HI.U32 R0, R30, R3, RZ ;  /* 0x000000031e001227 */ /* 0x004fe200078e00ff */
[----:B------:R-:W5:Y:S03]  /*1b260*/  LD.E.128 R24, desc[UR38][R24.64] ;  /* 0x0000002618187980 */ /* 0x000f66000c101d00 */
[----:B------:R-:W-:Y:S01]  /*1b270*/  IMAD.U32 R17, RZ, RZ, UR7 ;  /* 0x00000007ff117e24 */ /* 0x000fe2000f8e00ff */
[----:B------:R-:W-:Y:S01]  /*1b280*/  ULDC.64 UR6, c[0x0][0xaf0] ;  /* 0x0002bc0000067ab9 */ /* 0x000fe20000000a00 */
[----:B------:R-:W-:Y:S01]  /*1b290*/  IMAD.MOV.U32 R3, RZ, RZ, R30 ;  /* 0x000000ffff037224 */ /* 0x000fe200078e001e */
[----:B------:R-:W5:Y:S01]  /*1b2a0*/  LD.E.128 R32, desc[UR38][R32.64] ;  /* 0x0000002620207980 */ /* 0x000f62000c101d00 */
[----:B------:R-:W-:-:S02]  /*1b2b0*/  IMAD.U32 R17, RZ, RZ, UR4 ;  /* 0x00000004ff117e24 */ /* 0x000fc4000f8e00ff */
[----:B------:R-:W-:Y:S01]  /*1b2c0*/  IMAD R20, R28, UR6, RZ ;  /* 0x000000061c147c24 */ /* 0x000fe2000f8e02ff */
[----:B------:R-:W5:Y:S01]  /*1b2d0*/  LD.E.128 R36, desc[UR38][R36.64] ;  /* 0x0000002624247980 */ /* 0x000f62000c101d00 */
[----:B------:R-:W-:-:S03]  /*1b2e0*/  IMAD.WIDE.U32 R16, R29, UR6, R16 ;  /* 0x000000061d107c25 */ /* 0x000fc6000f8e0010 */
[----:B------:R-:W5:Y:S01]  /*1b2f0*/  LD.E.128 R40, desc[UR38][R40.64] ;  /* 0x0000002628287980 */ /* 0x000f62000c101d00 */
[----:B-1----:R-:W-:Y:S01]  /*1b300*/  @P1 SHF.R.U32.HI R3, RZ, R21, R0 ;  /* 0x00000015ff031219 */ /* 0x002fe20000011600 */
[----:B------:R-:W-:Y:S01]  /*1b310*/  IMAD R21, R29, UR7, R20 ;  /* 0x000000071d157c24 */ /* 0x000fe2000f8e0214 */
[----:B------:R-:W-:Y:S01]  /*1b320*/  ULDC.64 UR6, c[0x0][0xae0] ;  /* 0x0002b80000067ab9 */ /* 0x000fe20000000a00 */
[----:B------:R-:W5:Y:S01]  /*1b330*/  LD.E.128 R44, desc[UR38][R44.64] ;  /* 0x000000262c2c7980 */ /* 0x000f62000c101d00 */
[--C-:B------:R-:W-:Y:S01]  /*1b340*/  SHF.R.S32.HI R0, RZ, 0x1f, R3.reuse ;  /* 0x0000001fff007819 */ /* 0x100fe20000011403 */
[----:B------:R-:W-:Y:S02]  /*1b350*/  IMAD.MOV R29, RZ, RZ, -R3 ;  /* 0x000000ffff1d7224 */ /* 0x000fe400078e0a03 */
[----:B------:R-:W-:Y:S01]  /*1b360*/  IMAD.IADD R17, R17, 0x1, R21 ;  /* 0x0000000111117824 */ /* 0x000fe200078e0215 */
[----:B------:R-:W5:Y:S01]  /*1b370*/  LD.E.128 R48, desc[UR38][R48.64] ;  /* 0x0000002630307980 */ /* 0x000f62000c101d00 */
[----:B------:R-:W-:-:S02]  /*1b380*/  IMAD R0, R0, UR6, RZ ;  /* 0x0000000600007c24 */ /* 0x000fc4000f8e02ff */
[----:B------:R-:W-:Y:S01]  /*1b390*/  IMAD R21, R2, R29, R30 ;  /* 0x0000001d02157224 */ /* 0x000fe200078e021e */
[----:B------:R-:W5:Y:S01]  /*1b3a0*/  LD.E.128 R52, desc[UR38][R52.64] ;  /* 0x0000002634347980 */ /* 0x000f62000c101d00 */
[----:B------:R-:W-:-:S03]  /*1b3b0*/  IMAD R29, R3, UR7, R0 ;  /* 0x00000007031d7c24 */ /* 0x000fc6000f8e0200 */
[----:B------:R-:W5:Y:S01]  /*1b3c0*/  LD.E.128 R56, desc[UR38][R56.64] ;  /* 0x0000002638387980 */ /* 0x000f62000c101d00 */
[----:B------:R-:W-:-:S03]  /*1b3d0*/  SHF.R.S32.HI R0, RZ, 0x1f, R21 ;  /* 0x0000001fff007819 */ /* 0x000fc60000011415 */
        /* <DEDUP_REMOVED lines=8> */
[----:B-1----:R-:W1:Y:S01]  /*1b460*/  FENCE.VIEW.ASYNC.S ;  /* 0x00000000000073c6 */ /* 0x002e620000000000 */
[----:B------:R-:W-:-:S02]  /*1b470*/  IMAD.IADD R3, R3, 0x1, R29 ;  /* 0x0000000103037824 */ /* 0x000fc400078e021d */
[----:B------:R-:W-:Y:S02]  /*1b480*/  IMAD R16, R0, UR6, RZ ;  /* 0x0000000600107c24 */ /* 0x000fe4000f8e02ff */
[----:B------:R-:W-:Y:S01]  /*1b490*/  VIADD R30, R215, UR60 ;  /* 0x0000003cd71e7c36 */ /* 0x000fe20008000000 */
[----:B------:R-:W-:Y:S01]  /*1b4a0*/  UIADD3 UR4, UR41, 0x30820, URZ ;  /* 0x0003082029047890 */ /* 0x000fe2000fffe03f */
[C---:B------:R-:W-:Y:S02]  /*1b4b0*/  IMAD R17, R21.reuse, UR7, R16 ;  /* 0x0000000715117c24 */ /* 0x040fe4000f8e0210 */
[----:B------:R-:W-:Y:S01]  /*1b4c0*/  IMAD.WIDE.U32 R2, R21, UR6, R2 ;  /* 0x0000000615027c25 */ /* 0x000fe2000f8e0002 */
[C---:B------:R-:W-:Y:S01]  /*1b4d0*/  ISETP.GE.AND P2, PT, R30.reuse, R65, PT ;  /* 0x000000411e00720c */ /* 0x040fe20003f46270 */
[----:B------:R-:W-:Y:S02]  /*1b4e0*/  ULDC.64 UR6, c[0x0][0xa80] ;  /* 0x0002a00000067ab9 */ /* 0x000fe40000000a00 */
[----:B------:R-:W-:Y:S01]  /*1b4f0*/  VIADD R0, R30, 0x20 ;  /* 0x000000201e007836 */ /* 0x000fe20000000000 */
[----:B------:R-:W-:Y:S01]  /*1b500*/  LEA R28, P3, R2, UR6, 0x1 ;  /* 0x00000006021c7c11 */ /* 0x000fe2000f8608ff */
[----:B------:R-:W-:Y:S01]  /*1b510*/  IMAD.IADD R3, R3, 0x1, R17 ;  /* 0x0000000103037824 */ /* 0x000fe200078e0211 */
[----:B------:R-:W-:-:S02]  /*1b520*/  UPRMT UR4, URZ, 0x654, UR4 ;  /* 0x000006543f047896 */ /* 0x000fc40008000004 */
[-C--:B------:R-:W-:Y:S01]  /*1b530*/  ISETP.GE.AND P1, PT, R0, R65.reuse, PT ;  /* 0x000000410000720c */ /* 0x080fe20003f26270 */
[----:B------:R-:W-:Y:S01]  /*1b540*/  VIADD R0, R30, 0x40 ;  /* 0x000000401e007836 */ /* 0x000fe20000000000 */
[----:B------:R-:W-:Y:S01]  /*1b550*/  LEA.HI.X R29, R2, UR7, R3, 0x1, P3 ;  /* 0x00000007021d7c11 */ /* 0x000fe200098f0c03 */
[----:B-1----:R1:W2:Y:S03]  /*1b560*/  SHFL.IDX PT, R20, R28, RZ, 0x181f ;  /* 0x00181fff1c147589 */ /* 0x0022a600000e0000 */
[----:B------:R-:W-:Y:S01]  /*1b570*/  ISETP.GE.AND P0, PT, R0, R65, PT ;  /* 0x000000410000720c */ /* 0x000fe20003f06270 */
[----:B------:R-:W-:Y:S01]  /*1b580*/  SYNCS.ARRIVE.TRANS64.RED.A1T0 RZ, [UR4], RZ ;  /* 0x000000ffffff79a7 */ /* 0x000fe20008100404 */
[----:B------:R1:W3:Y:S01]  /*1b590*/  SHFL.IDX PT, R0, R29, RZ, 0x181f ;  /* 0x00181fff1d007589 */ /* 0x0002e200000e0000 */
[----:B------:R-:W-:Y:S10]  /*1b5a0*/  @P2 BRA `(.L_x_1732) ;  /* 0x0000000000342947 */ /* 0x000ff40003800000 */
[----:B------:R-:W-:Y:S02]  /*1b5b0*/  ULDC UR4, c[0x0][0xac8] ;  /* 0x0002b20000047ab9 */ /* 0x000fe40000000800 */
[----:B------:R-:W-:Y:S02]  /*1b5c0*/  ISETP.GE.AND P4, PT, R197, UR4, PT ;  /* 0x00000004c5007c0c */ /* 0x000fe4000bf86270 */
[----:B------:R-:W-:Y:S02]  /*1b5d0*/  ISETP.GE.AND P3, PT, R200, UR4, PT ;  /* 0x00000004c8007c0c */ /* 0x000fe4000bf66270 */
[----:B------:R-:W-:-:S09]  /*1b5e0*/  ISETP.GE.AND P2, PT, R201, UR4, PT ;  /* 0x00000004c9007c0c */ /* 0x000fd2000bf46270 */
[CC--:B--2---:R-:W-:Y:S02]  /*1b5f0*/  @!P4 LEA R2, P6, R197.reuse, R20.reuse, 0x1 ;  /* 0x00000014c502c211 */ /* 0x0c4fe400078c08ff */
[C---:B------:R-:W-:Y:S02]  /*1b600*/  @!P3 LEA R16, P5, R200.reuse, R20, 0x1 ;  /* 0x00000014c810b211 */ /* 0x040fe400078a08ff */
[----:B---3--:R-:W-:Y:S02]  /*1b610*/  @!P4 LEA.HI.X R3, R197, R0, R210, 0x1, P6 ;  /* 0x00000000c503c211 */ /* 0x008fe400030f0cd2 */
[C---:B------:R-:W-:Y:S02]  /*1b620*/  @!P2 LEA R20, P6, R201.reuse, R20, 0x1 ;  /* 0x00000014c914a211 */ /* 0x040fe400078c08ff */
[-C--:B------:R-:W-:Y:S01]  /*1b630*/  @!P3 LEA.HI.X R17, R200, R0.reuse, R209, 0x1, P5 ;  /* 0x00000000c811b211 */ /* 0x080fe200028f0cd1 */
[----:B-----5:R4:W-:Y:S01]  /*1b640*/  @!P4 ST.E.128 desc[UR38][R2.64], R4 ;  /* 0x000000040200c985 */ /* 0x0209e2000c101d26 */
[----:B------:R-:W-:-:S03]  /*1b650*/  @!P2 LEA.HI.X R21, R201, R0, R208, 0x1, P6 ;  /* 0x00000000c915a211 */ /* 0x000fc600030f0cd0 */
[----:B------:R4:W-:Y:S04]  /*1b660*/  @!P3 ST.E.128 desc[UR38][R16.64], R32 ;  /* 0x000000201000b985 */ /* 0x0009e8000c101d26 */
[----:B------:R4:W-:Y:S02]  /*1b670*/  @!P2 ST.E.128 desc[UR38][R20.64], R48 ;  /* 0x000000301400a985 */ /* 0x0009e4000c101d26 */
.L_x_1732:
[----:B------:R-:W-:Y:S05]  /*1b680*/  BSYNC B1 ;  /* 0x0000000000017941 */ /* 0x000fea0003800000 */
.L_x_1731:
[----:B---3--:R3:W0:Y:S01]  /*1b690*/  SHFL.IDX PT, R0, R29, 0x1, 0x181f ;  /* 0x00381f001d007f89 */ /* 0x00862200000e0000 */
[----:B------:R-:W-:Y:S03]  /*1b6a0*/  BSSY B1, `(.L_x_1733) ;  /* 0x0000010000017945 */ /* 0x000fe60003800000 */
[----:B----45:R3:W4:Y:S01]  /*1b6b0*/  SHFL.IDX PT, R6, R28, 0x1, 0x181f ;  /* 0x00381f001c067f89 */ /* 0x03072200000e0000 */
[----:B------:R-:W-:Y:S05]  /*1b6c0*/  @P1 BRA `(.L_x_1734) ;  /* 0x0000000000341947 */ /* 0x000fea0003800000 */
[----:B------:R-:W-:Y:S02]  /*1b6d0*/  ULDC UR4, c[0x0][0xac8] ;  /* 0x0002b20000047ab9 */ /* 0x000fe40000000800 */
[----:B------:R-:W-:Y:S02]  /*1b6e0*/  ISETP.GE.AND P4, PT, R197, UR4, PT ;  /* 0x00000004c5007c0c */ /* 0x000fe4000bf86270 */
[----:B------:R-:W-:Y:S02]  /*1b6f0*/  ISETP.GE.AND P5, PT, R200, UR4, PT ;  /* 0x00000004c8007c0c */ /* 0x000fe4000bfa6270 */
[----:B------:R-:W-:-:S09]  /*1b700*/  ISETP.GE.AND P6, PT, R201, UR4, PT ;  /* 0x00000004c9007c0c */ /* 0x000fd2000bfc6270 */
[-C--:B----4-:R-:W-:Y:S02]  /*1b710*/  @!P4 LEA R2, P1, R197, R6.reuse, 0x1 ;  /* 0x00000006c502c211 */ /* 0x090fe400078208ff */
        /* <DEDUP_REMOVED lines=8> */
.L_x_1734:
[----:B------:R-:W-:Y:S05]  /*1b7a0*/  BSYNC B1 ;  /* 0x0000000000017941 */ /* 0x000fea0003800000 */
.L_x_1733:
[----:B0-----:R0:W0:Y:S01]  /*1b7b0*/  SHFL.IDX PT, R0, R29, 0x2, 0x181f ;  /* 0x00581f001d007f89 */ /* 0x00102200000e0000 */
[----:B------:R-:W-:Y:S03]  /*1b7c0*/  BSSY B1, `(.L_x_1735) ;  /* 0x0000010000017945 */ /* 0x000fe60003800000 */
[----:B----4-:R4:W0:Y:S01]  /*1b7d0*/  SHFL.IDX PT, R6, R28, 0x2, 0x181f ;  /* 0x00581f001c067f89 */ /* 0x01082200000e0000 */
[----:B------:R-:W-:Y:S05]  /*1b7e0*/  @P0 BRA `(.L_x_1736) ;  /* 0x0000000000340947 */ /* 0x000fea0003800000 */
[----:B------:R-:W-:Y:S02]  /*1b7f0*/  ULDC UR4, c[0x0][0xac8] ;  /* 0x0002b20000047ab9 */ /* 0x000fe40000000800 */
[----:B------:R-:W-:Y:S02]  /*1b800*/  ISETP.GE.AND P3, PT, R197, UR4, PT ;  /* 0x00000004c5007c0c */ /* 0x000fe4000bf66270 */
[----:B------:R-:W-:Y:S02]  /*1b810*/  ISETP.GE.AND P4, PT, R200, UR4, PT ;  /* 0x00000004c8007c0c */ /* 0x000fe4000bf86270 */
[----:B------:R-:W-:-:S09]  /*1b820*/  ISETP.GE.AND P5, PT, R201, UR4, PT ;  /* 0x00000004c9007c0c */ /* 0x000fd2000bfa6270 */
[-C--:B0-----:R-:W-:Y:S02]  /*1b830*/  @!P3 LEA R2, P0, R197, R6.reuse, 0x1 ;  /* 0x00000006c502b211 */ /* 0x081fe400078008ff */
[CC--:B------:R-:W-:Y:S02]  /*1b840*/  @!P4 LEA R4, P1, R200.reuse, R6.reuse, 0x1 ;  /* 0x00000006c804c211 */ /* 0x0c0fe400078208ff */
[----:B------:R-:W-:Y:S02]  /*1b850*/  @!P5 LEA R6, P2, R201, R6, 0x1 ;  /* 0x00000006c906d211 */ /* 0x000fe400078408ff */
[-C--:B------:R-:W-:Y:S02]  /*1b860*/  @!P3 LEA.HI.X R3, R197, R0.reuse, R210, 0x1, P0 ;  /* 0x00000000c503b211 */ /* 0x080fe400000f0cd2 */
[-C--:B------:R-:W-:Y:S02]  /*1b870*/  @!P4 LEA.HI.X R5, R200, R0.reuse, R209, 0x1, P1 ;  /* 0x00000000c805c211 */ /* 0x080fe400008f0cd1 */
[----:B------:R-:W-:Y:S01]  /*1b880*/  @!P5 LEA.HI.X R7, R201, R0, R208, 0x1, P2 ;  /* 0x00000000c907d211 */ /* 0x000fe200010f0cd0 */
[----:B------:R0:W-:Y:S04]  /*1b890*/  @!P3 ST.E.128 desc[UR38][R2.64], R12 ;  /* 0x0000000c0200b985 */ /* 0x0001e8000c101d26 */
[----:B------:R0:W-:Y:S04]  /*1b8a0*/  @!P4 ST.E.128 desc[UR38][R4.64], R40 ;  /* 0x000000280400c985 */ /* 0x0001e8000c101d26 */
[----:B------:R0:W-:Y:S02]  /*1b8b0*/  @!P5 ST.E.128 desc[UR38][R6.64], R56 ;  /* 0x000000380600d985 */ /* 0x0001e4000c101d26 */
.L_x_1736:
[----:B------:R-:W-:Y:S05]  /*1b8c0*/  BSYNC B1 ;  /* 0x0000000000017941 */ /* 0x000fea0003800000 */
.L_x_1735:
[----:B0-----:R-:W-:Y:S01]  /*1b8d0*/  VIADD R0, R30, 0x60 ;  /* 0x000000601e007836 */ /* 0x001fe20000000000 */
[----:B-1-3--:R-:W0:Y:S04]  /*1b8e0*/  SHFL.IDX PT, R29, R29, 0x3, 0x181f ;  /* 0x00781f001d1d7f89 */ /* 0x00ae2800000e0000 */
[----:B------:R-:W-:Y:S01]  /*1b8f0*/  ISETP.GE.AND P0, PT, R0, R65, PT ;  /* 0x000000410000720c */ /* 0x000fe20003f06270 */
[----:B----4-:R-:W1:-:S12]  /*1b900*/  SHFL.IDX PT, R28, R28, 0x3, 0x181f ;  /* 0x00781f001c1c7f89 */ /* 0x010e5800000e0000 */
[----:B------:R-:W-:Y:S05]  /*1b910*/  @P0 BRA `(.L_x_1737) ;  /* 0x0000000c00580947 */ /* 0x000fea0003800000 */
[----:B------:R-:W-:Y:S02]  /*1b920*/  ULDC UR4, c[0x0][0xac8] ;  /* 0x0002b20000047ab9 */ /* 0x000fe40000000800 */
[----:B------:R-:W-:Y:S02]  /*1b930*/  ISETP.GE.AND P2, PT, R197, UR4, PT ;  /* 0x00000004c5007c0c */ /* 0x000fe4000bf46270 */
[----:B------:R-:W-:-:S11]  /*1b940*/  ISETP.GE.AND P3, PT, R200, UR4, PT ;  /* 0x00000004c8007c0c */ /* 0x000fd6000bf66270 */
[CC--:B-1----:R-:W-:Y:S02]  /*1b950*/  @!P2 LEA R2, P0, R197.reuse, R28.reuse, 0x1 ;  /* 0x0000001cc502a211 */ /* 0x0c2fe400078008ff */
[C---:B------:R-:W-:Y:S02]  /*1b960*/  @!P3 LEA R4, P1, R200.reuse, R28, 0x1 ;  /* 0x0000001cc804b211 */ /* 0x040fe400078208ff */
[-C--:B0-----:R-:W-:Y:S02]  /*1b970*/  @!P2 LEA.HI.X R3, R197, R29.reuse, R210, 0x1, P0 ;  /* 0x0000001dc503a211 */ /* 0x081fe400000f0cd2 */
[----:B------:R-:W-:Y:S02]  /*1b980*/  @!P3 LEA.HI.X R5, R200, R29, R209, 0x1, P1 ;  /* 0x0000001dc805b211 */ /* 0x000fe400008f0cd1 */
[----:B------:R-:W-:Y:S01]  /*1b990*/  ISETP.GE.AND P0, PT, R201, UR4, PT ;  /* 0x00000004c9007c0c */ /* 0x000fe2000bf06270 */
[----:B------:R3:W-:Y:S04]  /*1b9a0*/  @!P2 ST.E.128 desc[UR38][R2.64], R24 ;  /* 0x000000180200a985 */ /* 0x0007e8000c101d26 */
[----:B------:R3:W-:Y:S08]  /*1b9b0*/  @!P3 ST.E.128 desc[UR38][R4.64], R44 ;  /* 0x0000002c0400b985 */ /* 0x0007f0000c101d26 */
[----:B------:R-:W-:Y:S05]  /*1b9c0*/  @P0 BRA `(.L_x_1737) ;  /* 0x0000000c002c0947 */ /* 0x000fea0003800000 */
[----:B---3--:R-:W-:-:S04]  /*1b9d0*/  LEA R2, P0, R201, R28, 0x1 ;  /* 0x0000001cc9027211 */ /* 0x008fc800078008ff */
[----:B------:R-:W-:-:S05]  /*1b9e0*/  LEA.HI.X R3, R201, R29, R208, 0x1, P0 ;  /* 0x0000001dc9037211 */ /* 0x000fca00000f0cd0 */
[----:B------:R4:W-:Y:S01]  /*1b9f0*/  ST.E.128 desc[UR38][R2.64], R60 ;  /* 0x0000003c02007985 */ /* 0x0009e2000c101d26 */
[----:B------:R-:W-:Y:S05]  /*1ba00*/  BRA `(.L_x_1737) ;  /* 0x0000000c001c7947 */ /* 0x000fea0003800000 */
.L_x_1729:
[----:B------:R-:W1:Y:S08]  /*1ba10*/  LDC.64 R4, c[0x0][0xc00] ;  /* 0x00030000ff047b82 */ /* 0x000e700000000a00 */
[----:B------:R-:W2:Y:S01]  /*1ba20*/  LDC.64 R2, c[0x0][0xc00] ;  /* 0x00030000ff027b82 */ /* 0x000ea20000000a00 */
[----:B------:R-:W-:-:S07]  /*1ba30*/  ULDC UR4, c[0x0][0xa88] ;  /* 0x0002a20000047ab9 */ /* 0x000fce0000000800 */
[----:B------:R-:W3:Y:S01]  /*1ba40*/  LDC R13, c[0x0][0xbe8] ;  /* 0x0002fa00ff0d7b82 */ /* 0x000ee20000000800 */
[----:B-1----:R-:W-:-:S04]  /*1ba50*/  ISETP.NE.U32.AND P0, PT, R4, RZ, PT ;  /* 0x000000ff0400720c */ /* 0x002fc80003f05070 */
[----:B------:R-:W-:-:S03]  /*1ba60*/  ISETP.NE.AND.EX P0, PT, R5, RZ, PT, P0 ;  /* 0x000000ff0500720c */ /* 0x000fc60003f05300 */
[----:B------:R-:W1:Y:S01]  /*1ba70*/  LDC.64 R4, c[0x0][0xc08] ;  /* 0x00030200ff047b82 */ /* 0x000e620000000a00 */
[----:B--2---:R-:W-:-:S04]  /*1ba80*/  IMAD.WIDE R2, R207, 0x4, R2 ;  /* 0x00000004cf027825 */ /* 0x004fc800078e0202 */
[----:B------:R-:W-:-:S05]  /*1ba90*/  IMAD.U32 R0, RZ, RZ, UR4 ;  /* 0x00000004ff007e24 */ /* 0x000fca000f8e00ff */
[----:B------:R-:W2:Y:S01]  /*1baa0*/  @P0 LDG.E R6, desc[UR38][R2.64] ;  /* 0x0000002602060981 */ /* 0x000ea2000c1e1900 */
[----:B-1----:R-:W-:-:S04]  /*1bab0*/  ISETP.NE.U32.AND P1, PT, R4, RZ, PT ;  /* 0x000000ff0400720c */ /* 0x002fc80003f25070 */
[----:B------:R-:W-:-:S13]  /*1bac0*/  ISETP.NE.AND.EX P1, PT, R5, RZ, PT, P1 ;  /* 0x000000ff0500720c */ /* 0x000fda0003f25310 */
[----:B------:R-:W1:Y:S02]  /*1bad0*/  @P1 LDC.64 R4, c[0x0][0xc08] ;  /* 0x00030200ff041b82 */ /* 0x000e640000000a00 */
[----:B-1----:R-:W-:-:S05]  /*1bae0*/  @P1 IMAD.WIDE R4, R207, 0x4, R4 ;  /* 0x00000004cf041825 */ /* 0x002fca00078e0204 */
[----:B------:R1:W5:Y:S01]  /*1baf0*/  @P1 LDG.E R0, desc[UR38][R4.64] ;  /* 0x0000002604001981 */ /* 0x000362000c1e1900 */
[----:B---3--:R-:W-:Y:S01]  /*1bb00*/  ISETP.NE.AND P2, PT, R13, 0x1, PT ;  /* 0x000000010d00780c */ /* 0x008fe20003f45270 */
[----:B------:R-:W-:Y:S01]  /*1bb10*/  UMOV UR4, URZ ;  /* 0x0000003f00047c82 */ /* 0x000fe20008000000 */
[----:B------:R-:W-:-:S11]  /*1bb20*/  ISETP.GE.AND P3, PT, R192, 0x80, PT ;  /* 0x00000080c000780c */ /* 0x000fd60003f66270 */
[----:B------:R-:W3:Y:S01]  /*1bb30*/  @P2 LDC R10, c[0x0][0xbec] ;  /* 0x0002fb00ff0a2b82 */ /* 0x000ee20000000800 */
[----:B--2---:R-:W-:Y:S02]  /*1bb40*/  @P0 R2UR UR4, R6 ;  /* 0x00000000060402ca */ /* 0x004fe400000e0000 */
[----:B------:R-:W-:Y:S01]  /*1bb50*/  SHF.R.S32.HI R6, RZ, 0x1f, R207 ;  /* 0x0000001fff067819 */ /* 0x000fe200000114cf */
[----:B-1-3--:R-:W-:-:S12]  /*1bb60*/  @P1 BRA `(.L_x_1738) ;  /* 0x0000000000101947 */ /* 0x00afd80003800000 */
[----:B------:R-:W-:Y:S05]  /*1bb70*/  @!P0 BRA `(.L_x_1738) ;  /* 0x00000000000c8947 */ /* 0x000fea0003800000 */
[----:B------:R-:W2:Y:S04]  /*1bb80*/  LDG.E R5, desc[UR38][R2.64] ;  /* 0x0000002602057981 */ /* 0x000ea8000c1e1900 */
[----:B-----5:R-:W2:Y:S02]  /*1bb90*/  LDG.E R0, desc[UR38][R2.64+0x4] ;  /* 0x0000042602007981 */ /* 0x020ea4000c1e1900 */
[----:B--2---:R-:W-:-:S07]  /*1bba0*/  IMAD.IADD R0, R0, 0x1, -R5 ;  /* 0x0000000100007824 */ /* 0x004fce00078e0a05 */
.L_x_1738:
[----:B------:R-:W-:Y:S01]  /*1bbb0*/  R2UR UR6, R211 ;  /* 0x00000000d30672ca */ /* 0x000fe200000e0000 */
[----:B------:R-:W-:Y:S01]  /*1bbc0*/  USHF.R.S32.HI UR9, URZ, 0x1f, UR4 ;  /* 0x0000001f3f097899 */ /* 0x000fe20008011404 */
[----:B------:R-:W-:Y:S01]  /*1bbd0*/  BSSY B1, `(.L_x_1739) ;  /* 0x0000031000017945 */ /* 0x000fe20003800000 */
[----:B------:R-:W-:Y:S02]  /*1bbe0*/  SEL R11, R207, RZ, !P0 ;  /* 0x000000ffcf0b7207 */ /* 0x000fe40004000000 */
[----:B------:R-:W-:-:S08]  /*1bbf0*/  SEL R8, R6, RZ, !P0 ;  /* 0x000000ff06087207 */ /* 0x000fd00004000000 */
[----:B------:R-:W-:Y:S01]  /*1bc00*/  USHF.R.S32.HI UR10, URZ, 0x1f, UR6 ;  /* 0x0000001f3f0a7899 */ /* 0x000fe20008011406 */
[----:B------:R-:W-:Y:S11]  /*1bc10*/  @P3 BRA `(.L_x_1740) ;  /* 0x0000000000b03947 */ /* 0x000ff60003800000 */
[----:B------:R-:W1:Y:S01]  /*1bc20*/  S2R R3, SR_TID.X ;  /* 0x0000000000037919 */ /* 0x000e620000002100 */
[----:B------:R-:W2:Y:S01]  /*1bc30*/  LDC R9, c[0x0][0xbe8] ;  /* 0x0002fa00ff097b82 */ /* 0x000ea20000000800 */
[----:B------:R-:W-:Y:S02]  /*1bc40*/  IMAD.U32 R4, RZ, RZ, UR60 ;  /* 0x0000003cff047e24 */ /* 0x000fe4000f8e00ff */
[----:B--2--5:R-:W-:-:S03]  /*1bc50*/  IMAD R2, R0, R9, RZ ;  /* 0x0000000900027224 */ /* 0x024fc600078e02ff */
[----:B-1----:R-:W-:-:S04]  /*1bc60*/  IADD3 R4, R4, -0x80, R3 ;  /* 0xffffff8004047810 */ /* 0x002fc80007ffe003 */
[----:B------:R-:W-:-:S13]  /*1bc70*/  ISETP.GE.AND P0, PT, R4, R2, PT ;  /* 0x000000020400720c */ /* 0x000fda0003f06270 */
[----:B------:R-:W-:Y:S05]  /*1bc80*/  @P0 BRA `(.L_x_1740) ;  /* 0x0000000000940947 */ /* 0x000fea0003800000 */
[----:B------:R-:W-:Y:S01]  /*1bc90*/  ISETP.NE.AND P0, PT, R9, 0x1, PT ;  /* 0x000000010900780c */ /* 0x000fe20003f05270 */
[----:B------:R-:W-:Y:S01]  /*1bca0*/  ULDC.64 UR12, c[0x0][0xb90] ;  /* 0x0002e400000c7ab9 */ /* 0x000fe20000000a00 */
[----:B------:R-:W-:Y:S01]  /*1bcb0*/  R2UR UR11, R211 ;  /* 0x00000000d30b72ca */ /* 0x000fe200000e0000 */
[----:B------:R-:W-:Y:S01]  /*1bcc0*/  UIMAD UR8, UR10, UR12, URZ ;  /* 0x0000000c0a0872a4 */ /* 0x000fe2000f8e023f */
[----:B------:R-:W-:Y:S01]  /*1bcd0*/  IMAD.MOV.U32 R5, RZ, RZ, R4 ;  /* 0x000000ffff057224 */ /* 0x000fe200078e0004 */
[----:B------:R-:W-:Y:S01]  /*1bce0*/  UMOV UR6, UR4 ;  /* 0x0000000400067c82 */ /* 0x000fe20008000000 */
[----:B------:R-:W-:-:S07]  /*1bcf0*/  UMOV UR7, UR9 ;  /* 0x0000000900077c82 */ /* 0x000fce0008000000 */
[----:B------:R-:W1:Y:S02]  /*1bd00*/  @P0 LDC R3, c[0x0][0xbec] ;  /* 0x0002fb00ff030b82 */ /* 0x000e640000000800 */
[----:B------:R-:W-:Y:S02]  /*1bd10*/  UIMAD.WIDE.U32 UR6, UR11, UR12, UR6 ;  /* 0x0000000c0b0672a5 */ /* 0x000fe4000f8e0006 */
[----:B------:R-:W-:-:S04]  /*1bd20*/  UIMAD UR8, UR11, UR13, UR8 ;  /* 0x0000000d0b0872a4 */ /* 0x000fc8000f8e0208 */
[----:B------:R-:W2:Y:S01]  /*1bd30*/  @P0 LDC R7, c[0x0][0xbf0] ;  /* 0x0002fc00ff070b82 */ /* 0x000ea20000000800 */
[----:B------:R-:W-:Y:S01]  /*1bd40*/  UIADD3 UR8, UR7, UR8, URZ ;  /* 0x0000000807087290 */ /* 0x000fe2000fffe03f */
[----:B-1----:R-:W-:-:S04]  /*1bd50*/  @P0 IMAD.HI.U32 R2, R4, R3, RZ ;  /* 0x0000000304020227 */ /* 0x002fc800078e00ff */
[----:B------:R-:W-:Y:S02]  /*1bd60*/  IMAD.U32 R3, RZ, RZ, UR7 ;  /* 0x00000007ff037e24 */ /* 0x000fe4000f8e00ff */
[----:B------:R-:W-:Y:S01]  /*1bd70*/  IMAD.U32 R3, RZ, RZ, UR8 ;  /* 0x00000008ff037e24 */ /* 0x000fe2000f8e00ff */
[----:B--2---:R-:W-:Y:S01]  /*1bd80*/  @P0 SHF.R.U32.HI R5, RZ, R7, R2 ;  /* 0x00000007ff050219 */ /* 0x004fe20000011602 */
[----:B------:R-:W-:Y:S01]  /*1bd90*/  IMAD.U32 R2, RZ, RZ, UR6 ;  /* 0x00000006ff027e24 */ /* 0x000fe2000f8e00ff */
[----:B------:R-:W-:-:S03]  /*1bda0*/  ULDC.64 UR6, c[0x0][0xb98] ;  /* 0x0002e60000067ab9 */ /* 0x000fc60000000a00 */
[----:B------:R-:W-:Y:S02]  /*1bdb0*/  IMAD.MOV R7, RZ, RZ, -R5 ;  /* 0x000000ffff077224 */ /* 0x000fe400078e0a05 */
[----:B------:R-:W-:-:S04]  /*1bdc0*/  IMAD.WIDE.U32 R2, R11, UR6, R2 ;  /* 0x000000060b027c25 */ /* 0x000fc8000f8e0002 */
[----:B------:R-:W-:Y:S01]  /*1bdd0*/  IMAD R7, R9, R7, R4 ;  /* 0x0000000709077224 */ /* 0x000fe200078e0204 */
[----:B------:R-:W-:Y:S01]  /*1bde0*/  SHF.R.S32.HI R9, RZ, 0x1f, R5 ;  /* 0x0000001fff097819 */ /* 0x000fe20000011405 */
[----:B------:R-:W-:Y:S01]  /*1bdf0*/  IMAD R4, R8, UR6, RZ ;  /* 0x0000000608047c24 */ /* 0x000fe2000f8e02ff */
[----:B------:R-:W-:-:S03]  /*1be00*/  IADD3 R2, P0, R5, R2, RZ ;  /* 0x0000000205027210 */ /* 0x000fc60007f1e0ff */
[----:B------:R-:W-:Y:S01]  /*1be10*/  IMAD R6, R11, UR7, R4 ;  /* 0x000000070b067c24 */ /* 0x000fe2000f8e0204 */
[----:B------:R-:W-:Y:S01]  /*1be20*/  SHF.R.S32.HI R4, RZ, 0x1f, R7 ;  /* 0x0000001fff047819 */ /* 0x000fe20000011407 */
[----:B------:R-:W-:-:S03]  /*1be30*/  ULDC.64 UR6, c[0x0][0xb88] ;  /* 0x0002e20000067ab9 */ /* 0x000fc60000000a00 */
[----:B------:R-:W-:Y:S01]  /*1be40*/  IADD3.X R3, R9, R3, R6, P0, !PT ;  /* 0x0000000309037210 */ /* 0x000fe200007fe406 */
[----:B------:R-:W-:-:S04]  /*1be50*/  IMAD R4, R4, UR6, RZ ;  /* 0x0000000604047c24 */ /* 0x000fc8000f8e02ff */
[C---:B------:R-:W-:Y:S02]  /*1be60*/  IMAD R5, R7.reuse, UR7, R4 ;  /* 0x0000000707057c24 */ /* 0x040fe4000f8e0204 */
[----:B------:R-:W-:Y:S01]  /*1be70*/  IMAD.WIDE.U32 R2, R7, UR6, R2 ;  /* 0x0000000607027c25 */ /* 0x000fe2000f8e0002 */
[----:B------:R-:W-:-:S03]  /*1be80*/  ULDC.64 UR6, c[0x0][0xb50] ;  /* 0x0002d40000067ab9 */ /* 0x000fc60000000a00 */
[----:B------:R-:W-:Y:S01]  /*1be90*/  IMAD.IADD R3, R3, 0x1, R5 ;  /* 0x0000000103037824 */ /* 0x000fe200078e0205 */
[----:B------:R-:W-:-:S04]  /*1bea0*/  LEA R4, P0, R2, UR6, 0x2 ;  /* 0x0000000602047c11 */ /* 0x000fc8000f8010ff */
[----:B------:R-:W-:Y:S01]  /*1beb0*/  LEA.HI.X R5, R2, UR7, R3, 0x2, P0 ;  /* 0x0000000702057c11 */ /* 0x000fe200080f1403 */
[----:B------:R-:W-:-:S05]  /*1bec0*/  IMAD.MOV.U32 R3, RZ, RZ, -0x800000 ;  /* 0xff800000ff037424 */ /* 0x000fca00078e00ff */
[----:B------:R1:W-:Y:S03]  /*1bed0*/  STG.E desc[UR38][R4.64], R3 ;  /* 0x0000000304007986 */ /* 0x0003e6000c101926 */
.L_x_1740:
[----:B------:R-:W-:Y:S05]  /*1bee0*/  BSYNC B1 ;  /* 0x0000000000017941 */ /* 0x000fea0003800000 */
.L_x_1739:
[----:B-1----:R-:W1:Y:S01]  /*1bef0*/  @P2 LDC R3, c[0x0][0xbf0] ;  /* 0x0002fc00ff032b82 */ /* 0x002e620000000800 */
[----:B------:R-:W-:Y:S01]  /*1bf00*/  ULDC.64 UR12, c[0x0][0xaa0] ;  /* 0x0002a800000c7ab9 */ /* 0x000fe20000000a00 */
[----:B------:R-:W-:Y:S01]  /*1bf10*/  R2UR UR11, R211 ;  /* 0x00000000d30b72ca */ /* 0x000fe200000e0000 */
[----:B------:R-:W-:Y:S01]  /*1bf20*/  UIMAD UR8, UR9, UR12, URZ ;  /* 0x0000000c090872a4 */ /* 0x000fe2000f8e023f */
[----:B------:R-:W-:Y:S01]  /*1bf30*/  IMAD R2, R226, 0x20, R215 ;  /* 0x00000020e2027824 */ /* 0x000fe200078e02d7 */
[----:B------:R-:W-:Y:S01]  /*1bf40*/  UIMAD.WIDE.U32 UR6, UR4, UR12, URZ ;  /* 0x0000000c040672a5 */ /* 0x000fe2000f8e003f */
[----:B------:R-:W-:Y:S01]  /*1bf50*/  BSSY B1, `(.L_x_1741) ;  /* 0x000003c000017945 */ /* 0x000fe20003800000 */
[----:B------:R-:W-:Y:S01]  /*1bf60*/  UIMAD UR8, UR4, UR13, UR8 ;  /* 0x0000000d040872a4 */ /* 0x000fe2000f8e0208 */
[----:B------:R-:W-:Y:S02]  /*1bf70*/  VIADD R9, R2, UR60 ;  /* 0x0000003c02097c36 */ /* 0x000fe40008000000 */
[----:B------:R-:W-:Y:S01]  /*1bf80*/  ULDC.64 UR12, c[0x0][0xae8] ;  /* 0x0002ba00000c7ab9 */ /* 0x000fe20000000a00 */
[----:B------:R-:W-:Y:S01]  /*1bf90*/  UIADD3 UR7, UR7, UR8, URZ ;  /* 0x0000000807077290 */ /* 0x000fe2000fffe03f */
[----:B------:R-:W-:Y:S01]  /*1bfa0*/  @P2 IMAD.HI.U32 R2, R9, R10, RZ ;  /* 0x0000000a09022227 */ /* 0x000fe200078e00ff */
[----:B------:R-:W-:-:S02]  /*1bfb0*/  UIMAD UR4, UR10, UR12, URZ ;  /* 0x0000000c0a0472a4 */ /* 0x000fc4000f8e023f */
[----:B------:R-:W-:Y:S01]  /*1bfc0*/  UIMAD.WIDE.U32 UR6, UR11, UR12, UR6 ;  /* 0x0000000c0b0672a5 */ /* 0x000fe2000f8e0006 */
[----:B------:R-:W-:Y:S01]  /*1bfd0*/  IMAD.MOV.U32 R5, RZ, RZ, R9 ;  /* 0x000000ffff057224 */ /* 0x000fe200078e0009 */
[----:B------:R-:W-:Y:S01]  /*1bfe0*/  UIMAD UR4, UR11, UR13, UR4 ;  /* 0x0000000d0b0472a4 */ /* 0x000fe2000f8e0204 */
[----:B------:R-:W-:-:S03]  /*1bff0*/  ULDC.64 UR8, c[0x0][0xaf0] ;  /* 0x0002bc0000087ab9 */ /* 0x000fc60000000a00 */
[----:B------:R-:W-:Y:S01]  /*1c000*/  UIADD3 UR4, UR7, UR4, URZ ;  /* 0x0000000407047290 */ /* 0x000fe2000fffe03f */
[----:B------:R-:W-:Y:S01]  /*1c010*/  IMAD R6, R8, UR8, RZ ;  /* 0x0000000808067c24 */ /* 0x000fe2000f8e02ff */
[----:B-1----:R-:W-:Y:S01]  /*1c020*/  @P2 SHF.R.U32.HI R5, RZ, R3, R2 ;  /* 0x00000003ff052219 */ /* 0x002fe20000011602 */
[----:B------:R-:W-:Y:S02]  /*1c030*/  IMAD.U32 R3, RZ, RZ, UR7 ;  /* 0x00000007ff037e24 */ /* 0x000fe4000f8e00ff */
[----:B------:R-:W-:Y:S01]  /*1c040*/  IMAD.U32 R2, RZ, RZ, UR6 ;  /* 0x00000006ff027e24 */ /* 0x000fe2000f8e00ff */
[----:B------:R-:W-:Y:S01]  /*1c050*/  SHF.R.S32.HI R4, RZ, 0x1f, R5 ;  /* 0x0000001fff047819 */ /* 0x000fe20000011405 */
[----:B------:R-:W-:Y:S01]  /*1c060*/  IMAD.U32 R3, RZ, RZ, UR4 ;  /* 0x00000004ff037e24 */ /* 0x000fe2000f8e00ff */
[----:B------:R-:W-:Y:S01]  /*1c070*/  ULDC.64 UR6, c[0x0][0xae0] ;  /* 0x0002b80000067ab9 */ /* 0x000fe20000000a00 */
[C---:B------:R-:W-:Y:S02]  /*1c080*/  IMAD R7, R11.reuse, UR9, R6 ;  /* 0x000000090b077c24 */ /* 0x040fe4000f8e0206 */
[----:B------:R-:W-:-:S04]  /*1c090*/  IMAD.WIDE.U32 R2, R11, UR8, R2 ;  /* 0x000000080b027c25 */ /* 0x000fc8000f8e0002 */
        /* <DEDUP_REMOVED lines=10> */
[----:B------:R-:W-:Y:S02]  /*1c140*/  VIADD R6, R215, UR60 ;  /* 0x0000003cd7067c36 */ /* 0x000fe40008000000 */
[----:B-----5:R-:W-:Y:S02]  /*1c150*/  IMAD R13, R0, R13, RZ ;  /* 0x0000000d000d7224 */ /* 0x020fe400078e02ff */
        /* <DEDUP_REMOVED lines=10> */
[----:B------:R1:W2:Y:S02]  /*1c200*/  SHFL.IDX PT, R2, R4, RZ, 0x181f ;  /* 0x00181fff04027589 */ /* 0x0002a400000e0000 */
[----:B------:R-:W-:Y:S02]  /*1c210*/  ISETP.GE.AND P0, PT, R0, R13, PT ;  /* 0x0000000d0000720c */ /* 0x000fe40003f06270 */
        /* <DEDUP_REMOVED lines=11> */
[----:B------:R4:W-:Y:S01]  /*1c2d0*/  @!P4 ST.E.128 desc[UR38][R8.64], RZ ;  /* 0x000000ff0800c985 */ /* 0x0009e2000c101d26 */
[----:B------:R-:W-:-:S03]  /*1c2e0*/  @!P2 LEA.HI.X R3, R201, R0, R208, 0x1, P6 ;  /* 0x00000000c903a211 */ /* 0x000fc600030f0cd0 */
[----:B------:R4:W-:Y:S04]  /*1c2f0*/  @!P3 ST.E.128 desc[UR38][R10.64], RZ ;  /* 0x000000ff0a00b985 */ /* 0x0009e8000c101d26 */
[----:B------:R4:W-:Y:S02]  /*1c300*/  @!P2 ST.E.128 desc[UR38][R2.64], RZ ;  /* 0x000000ff0200a985 */ /* 0x0009e4000c101d26 */
.L_x_1742:
[----:B------:R-:W-:Y:S05]  /*1c310*/  BSYNC B1 ;  /* 0x0000000000017941 */ /* 0x000fea0003800000 */
.L_x_1741:
[----:B---3--:R3:W0:Y:S01]  /*1c320*/  SHFL.IDX PT, R0, R5, 0x1, 0x181f ;  /* 0x00381f0005007f89 */ /* 0x00862200000e0000 */
[----:B------:R-:W-:Y:S03]  /*1c330*/  BSSY B1, `(.L_x_1743) ;  /* 0x0000010000017945 */ /* 0x000fe60003800000 */
[----:B--2-4-:R3:W2:Y:S01]  /*1c340*/  SHFL.IDX PT, R2, R4, 0x1, 0x181f ;  /* 0x00381f0004027f89 */ /* 0x0146a200000e0000 */
[----:B------:R-:W-:Y:S05]  /*1c350*/  @P1 BRA `(.L_x_1744) ;  /* 0x0000000000341947 */ /* 0x000fea0003800000 */
        /* <DEDUP_REMOVED lines=13> */
.L_x_1744:
[----:B------:R-:W-:Y:S05]  /*1c430*/  BSYNC B1 ;  /* 0x0000000000017941 */ /* 0x000fea0003800000 */
.L_x_1743:
[----:B0-----:R0:W0:Y:S01]  /*1c440*/  SHFL.IDX PT, R0, R5, 0x2, 0x181f ;  /* 0x00581f0005007f89 */ /* 0x00102200000e0000 */
[----:B------:R-:W-:Y:S03]  /*1c450*/  BSSY B1, `(.L_x_1745) ;  /* 0x0000010000017945 */ /* 0x000fe60003800000 */
[----:B--2-4-:R2:W4:Y:S01]  /*1c460*/  SHFL.IDX PT, R2, R4, 0x2, 0x181f ;  /* 0x00581f0004027f89 */ /* 0x01452200000e0000 */
        /* <DEDUP_REMOVED lines=14> */
.L_x_1746:
[----:B------:R-:W-:Y:S05]  /*1c550*/  BSYNC B1 ;  /* 0x0000000000017941 */ /* 0x000fea0003800000 */
.L_x_1745:
[----:B0-----:R-:W-:Y:S01]  /*1c560*/  VIADD R0, R6, 0x60 ;  /* 0x0000006006007836 */ /* 0x001fe20000000000 */
[----:B-1-3--:R-:W0:Y:S04]  /*1c570*/  SHFL.IDX PT, R5, R5, 0x3, 0x181f ;  /* 0x00781f0005057f89 */ /* 0x00ae2800000e0000 */
[----:B------:R-:W-:Y:S01]  /*1c580*/  ISETP.GE.AND P0, PT, R0, R13, PT ;  /* 0x0000000d0000720c */ /* 0x000fe20003f06270 */
[----:B----4-:R1:W3:-:S12]  /*1c590*/  SHFL.IDX PT, R2, R4, 0x3, 0x181f ;  /* 0x00781f0004027f89 */ /* 0x0102d800000e0000 */
[----:B-1----:R-:W-:Y:S05]  /*1c5a0*/  @P0 BRA `(.L_x_1737) ;  /* 0x0000000000340947 */ /* 0x002fea0003800000 */
        /* <DEDUP_REMOVED lines=13> */
.L_x_1737:
[----:B------:R-:W-:Y:S05]  /*1c680*/  BSYNC B0 ;  /* 0x0000000000007941 */ /* 0x000fea0003800000 */
.L_x_1728:
[----:B------:R-:W-:Y:S02]  /*1c690*/  ULDC UR4, c[0x0][0xc3c] ;  /* 0x00030f0000047ab9 */ /* 0x000fe40000000800 */
[----:B------:R-:W-:-:S13]  /*1c6a0*/  ISETP.GE.AND P0, PT, R31, UR4, PT ;  /* 0x000000041f007c0c */ /* 0x000fda000bf06270 */
[----:B------:R-:W-:Y:S05]  /*1c6b0*/  @!P0 BRA `(.L_x_1747) ;  /* 0xfffffe4c00188947 */ /* 0x000fea000383ffff */
[----:B------:R-:W-:Y:S05]  /*1c6c0*/  EXIT ;  /* 0x000000000000794d */ /* 0x000fea0003800000 */
.L_x_1565:
        /* <DEDUP_REMOVED lines=16> */
.L_x_1748:
        /* <DEDUP_REMOVED lines=42> */
.L_x_1754:
        /* <DEDUP_REMOVED lines=12> */
.L_x_1753:
[----:B------:R-:W-:Y:S05]  /*1cb30*/  BSYNC B0 ;  /* 0x0000000000007941 */ /* 0x000fea0003800000 */
.L_x_1752:
        /* <DEDUP_REMOVED lines=20> */
.L_x_1750:
        /* <DEDUP_REMOVED lines=20> */
.L_x_1755:
[----:B-1----:R-:W-:Y:S02]  /*1cdc0*/  IMAD.MOV R2, RZ, RZ, -R3 ;  /* 0x000000ffff027224 */ /* 0x002fe400078e0a03 */
[----:B---3--:R-:W-:Y:S02]  /*1cdd0*/  IMAD R16, R16, UR5, R11 ;  /* 0x0000000510107c24 */ /* 0x008fe4000f8e020b */
[----:B------:R-:W-:Y:S01]  /*1cde0*/  IMAD.MOV.U32 R11, RZ, RZ, R2 ;  /* 0x000000ffff0b7224 */ /* 0x000fe200078e0002 */
[----:B------:R-:W-:Y:S02]  /*1cdf0*/  IABS R2, R4 ;  /* 0x0000000400027213 */ /* 0x000fe40000000000 */
[----:B--2---:R-:W-:Y:S01]  /*1ce00*/  IADD3 R9, -R16, UR6, RZ ;  /* 0x0000000610097c10 */ /* 0x004fe2000fffe1ff */
[----:B------:R-:W-:Y:S02]  /*1ce10*/  IMAD R11, R11, R12, RZ ;  /* 0x0000000c0b0b7224 */ /* 0x000fe400078e02ff */
[----:B------:R-:W-:Y:S01]  /*1ce20*/  IMAD.MOV R8, RZ, RZ, -R2 ;  /* 0x000000ffff087224 */ /* 0x000fe200078e0a02 */
        /* <DEDUP_REMOVED lines=24> */
[-C--:B------:R-:W-:Y:S02]  /*1cfb0*/  IABS R8, R18.reuse ;  /* 0x0000001200087213 */ /* 0x080fe40000000000 */
[----:B------:R-:W-:Y:S02]  /*1cfc0*/  IABS R4, R18 ;  /* 0x0000001200047213 */ /* 0x000fe40000000000 */
[----:B------:R-:W1:Y:S08]  /*1cfd0*/  I2F.RP R7, R8 ;  /* 0x0000000800077306 */ /* 0x000e700000209400 */
[----:B-1----:R-:W1:Y:S02]  /*1cfe0*/  MUFU.RCP R7, R7 ;  /* 0x0000000700077308 */ /* 0x002e640000001000 */
[----:B-1----:R-:W-:-:S06]  /*1cff0*/  VIADD R3, R7, 0xffffffe ;  /* 0x0ffffffe07037836 */ /* 0x002fcc0000000000 */
[----:B------:R-:W0:Y:S02]  /*1d000*/  F2I.FTZ.U32.TRUNC.NTZ R3, R3 ;  /* 0x0000000300037305 */ /* 0x000e24000021f000 */
[----:B0-----:R-:W-:-:S04]  /*1d010*/  IMAD.MOV R10, RZ, RZ, -R3 ;  /* 0x000000ffff0a7224 */ /* 0x001fc800078e0a03 */
[----:B------:R-:W-:-:S04]  /*1d020*/  IMAD.MOV.U32 R9, RZ, RZ, R10 ;  /* 0x000000ffff097224 */ /* 0x000fc800078e000a */
        /* <DEDUP_REMOVED lines=15> */
[----:B------:R-:W-:Y:S01]  /*1d120*/  @!P1 LOP3.LUT R2, RZ, R18, RZ, 0x33, !PT ;  /* 0x00000012ff029212 */ /* 0x000fe200078e33ff */
[----:B------:R-:W-:-:S03]  /*1d130*/  IMAD.MOV R18, RZ, RZ, -R18 ;  /* 0x000000ffff127224 */ /* 0x000fc600078e0a12 */
[----:B------:R-:W-:Y:S01]  /*1d140*/  LOP3.LUT R17, RZ, R2, RZ, 0x33, !PT ;  /* 0x00000002ff117212 */ /* 0x000fe200078e33ff */
[----:B------:R-:W-:-:S04]  /*1d150*/  IMAD R18, R2, R18, R3 ;  /* 0x0000001202127224 */ /* 0x000fc800078e0203 */
[----:B------:R-:W-:Y:S01]  /*1d160*/  IMAD.IADD R17, R0, 0x1, R17 ;  /* 0x0000000100117824 */ /* 0x000fe200078e0211 */
[----:B------:R-:W-:Y:S06]  /*1d170*/  BRA `(.L_x_1756) ;  /* 0x00000000000c7947 */ /* 0x000fec0003800000 */
.L_x_1751:
[----:B------:R-:W-:Y:S02]  /*1d180*/  IMAD.MOV.U32 R17, RZ, RZ, RZ ;  /* 0x000000ffff117224 */ /* 0x000fe400078e00ff */
[----:B------:R-:W-:Y:S02]  /*1d190*/  IMAD.U32 R16, RZ, RZ, UR6 ;  /* 0x00000006ff107e24 */ /* 0x000fe4000f8e00ff */
[----:B------:R-:W-:-:S07]  /*1d1a0*/  IMAD.MOV.U32 R18, RZ, RZ, RZ ;  /* 0x000000ffff127224 */ /* 0x000fce00078e00ff */
.L_x_1756:
[----:B------:R-:W-:-:S13]  /*1d1b0*/  ISETP.NE.AND P0, PT, R5, RZ, PT ;  /* 0x000000ff0500720c */ /* 0x000fda0003f05270 */
[----:B------:R-:W0:Y:S01]  /*1d1c0*/  @!P0 S2R R3, SR_CgaCtaId ;  /* 0x0000000000038919 */ /* 0x000e220000008800 */
[----:B------:R-:W-:-:S04]  /*1d1d0*/  @!P0 MOV R0, 0x400 ;  /* 0x0000040000008802 */ /* 0x000fc80000000f00 */
[----:B0-----:R-:W-:-:S05]  /*1d1e0*/  @!P0 LEA R0, R3, R0, 0x18 ;  /* 0x0000000003008211 */ /* 0x001fca00078ec0ff */
[----:B------:R1:W-:Y:S01]  /*1d1f0*/  @!P0 STS.128 [R0+0x308d0], R16 ;  /* 0x0308d01000008388 */ /* 0x0003e20000000c00 */
[----:B------:R-:W-:Y:S06]  /*1d200*/  BAR.ARV 0x5, 0x180 ;  /* 0x0146000000007b1d */ /* 0x000fec0000002000 */
.L_x_1749:
[----:B------:R2:W-:Y:S01]  /*1d210*/  STL [R1+0x2ac], RZ ;  /* 0x0002acff01007387 */ /* 0x0005e20000100800 */
[----:B------:R-:W-:Y:S01]  /*1d220*/  ULDC UR4, c[0x0][0xc3c] ;  /* 0x00030f0000047ab9 */ /* 0x000fe20000000800 */
[----:B------:R-:W-:Y:S01]  /*1d230*/  IMAD.MOV.U32 R29, RZ, RZ, 0x1 ;  /* 0x00000001ff1d7424 */ /* 0x000fe200078e00ff */
[----:B0-----:R-:W-:Y:S01]  /*1d240*/  ISETP.GE.AND P0, PT, R19, UR4, PT ;  /* 0x0000000413007c0c */ /* 0x001fe2000bf06270 */
[----:B------:R-:W-:-:S12]  /*1d250*/  IMAD.MOV.U32 R26, RZ, RZ, RZ ;  /* 0x000000ffff1a7224 */ /* 0x000fd800078e00ff */
[----:B--2---:R-:W-:Y:S05]  /*1d260*/  @P0 BRA `(.L_x_1757) ;  /* 0x0000006800340947 */ /* 0x004fea0003800000 */
[----:B-1----:R-:W2:Y:S01]  /*1d270*/  LDL R0, [R1+0x2b4] ;  /* 0x0002b40001007983 */ /* 0x002ea20000100800 */
[----:B------:R-:W0:Y:S01]  /*1d280*/  S2UR UR5, SR_CgaCtaId ;  /* 0x00000000000579c3 */ /* 0x000e220000008800 */
[----:B------:R-:W-:Y:S01]  /*1d290*/  BSSY B8, `(.L_x_1757) ;  /* 0x000068a000087945 */ /* 0x000fe20003800000 */
[----:B------:R-:W-:Y:S01]  /*1d2a0*/  IMAD.MOV.U32 R30, RZ, RZ, 0x1 ;  /* 0x00000001ff1e7424 */ /* 0x000fe200078e00ff */
[----:B------:R-:W1:Y:S01]  /*1d2b0*/  S2R R6, SR_TID.X ;  /* 0x0000000000067919 */ /* 0x000e620000002100 */
[----:B------:R-:W-:Y:S01]  /*1d2c0*/  CS2R R26, SRZ ;  /* 0x00000000001a7805 */ /* 0x000fe2000001ff00 */
[----:B------:R-:W-:Y:S01]  /*1d2d0*/  IMAD.MOV.U32 R29, RZ, RZ, 0x1 ;  /* 0x00000001ff1d7424 */ /* 0x000fe200078e00ff */
[----:B------:R-:W-:Y:S01]  /*1d2e0*/  ULDC.64 UR36, c[0x0][0x198] ;  /* 0x0000660000247ab9 */ /* 0x000fe20000000a00 */
[----:B------:R3:W-:Y:S01]  /*1d2f0*/  STL [R1+0x2ac], RZ ;  /* 0x0002acff01007387 */ /* 0x0007e20000100800 */
[----:B------:R-:W-:Y:S01]  /*1d300*/  ULDC UR40, c[0x0][0xc] ;  /* 0x0000030000287ab9 */ /* 0x000fe20000000800 */
[C---:B-1----:R-:W-:Y:S01]  /*1d310*/  IMAD.SHL.U32 R34, R6.reuse, 0x8, RZ ;  /* 0x0000000806227824 */ /* 0x042fe200078e00ff */
[----:B------:R-:W-:-:S05]  /*1d320*/  LOP3.LUT R5, R6, 0x7f, RZ, 0xc0, !PT ;  /* 0x0000007f06057812 */ /* 0x000fca00078ec0ff */
[----:B------:R-:W-:Y:S01]  /*1d330*/  IMAD.SHL.U32 R2, R5, 0x8, RZ ;  /* 0x0000000805027824 */ /* 0x000fe200078e00ff */
[----:B--2---:R-:W-:Y:S02]  /*1d340*/  R2UR UR4, R0 ;  /* 0x00000000000472ca */ /* 0x004fe400000e0000 */
[C---:B------:R-:W-:Y:S02]  /*1d350*/  LOP3.LUT R0, R34.reuse, 0x1f8, RZ, 0xc0, !PT ;  /* 0x000001f822007812 */ /* 0x040fe400078ec0ff */
[----:B------:R-:W-:Y:S02]  /*1d360*/  LOP3.LUT R34, R34, 0x38, RZ, 0xc0, !PT ;  /* 0x0000003822227812 */ /* 0x000fe400078ec0ff */
[----:B------:R-:W-:Y:S01]  /*1d370*/  LOP3.LUT R3, R0, 0x38, R6, 0x78, !PT ;  /* 0x0000003800037812 */ /* 0x000fe200078e7806 */
[----:B------:R-:W-:Y:S01]  /*1d380*/  IMAD.SHL.U32 R0, R6, 0x10, RZ ;  /* 0x0000001006007824 */ /* 0x000fe200078e00ff */
[----:B------:R-:W-:Y:S02]  /*1d390*/  LOP3.LUT R37, R34, 0x40, RZ, 0xfc, !PT ;  /* 0x0000004022257812 */ /* 0x000fe400078efcff */
[----:B------:R-:W-:-:S02]  /*1d3a0*/  LOP3.LUT R4, R3, 0x200, R2, 0xf8, !PT ;  /* 0x0000020003047812 */ /* 0x000fc400078ef802 */
[----:B------:R-:W-:Y:S01]  /*1d3b0*/  SHF.R.U32.HI R2, RZ, 0x3, R5 ;  /* 0x00000003ff027819 */ /* 0x000fe20000011605 */
[----:B------:R-:W-:Y:S01]  /*1d3c0*/  ULOP3.LUT UR41, UR4, 0x2, URZ, 0xfc, !UPT ;  /* 0x0000000204297892 */ /* 0x000fe2000f8efc3f */
[----:B------:R-:W-:Y:S02]  /*1d3d0*/  LOP3.LUT R36, R34, 0x80, RZ, 0xfc, !PT ;  /* 0x0000008022247812 */ /* 0x000fe400078efcff */
[----:B------:R-:W-:Y:S01]  /*1d3e0*/  UMOV UR4, 0x400 ;  /* 0x0000040000047882 */ /* 0x000fe20000000000 */
[----:B------:R-:W-:Y:S01]  /*1d3f0*/  LOP3.LUT R0, R2, 0x70, R0, 0xf8, !PT ;  /* 0x0000007002007812 */ /* 0x000fe200078ef800 */
[----:B0-----:R-:W-:-:S06]  /*1d400*/  ULEA UR4, UR5, UR4, 0x18 ;  /* 0x0000000405047291 */ /* 0x001fcc000f8ec03f */
[----:B------:R-:W-:-:S04]  /*1d410*/  IMAD.U32 R23, RZ, RZ, UR4 ;  /* 0x00000004ff177e24 */ /* 0x000fc8000f8e00ff */
[----:B------:R-:W-:-:S05]  /*1d420*/  IMAD R0, R4, 0x2, R23 ;  /* 0x0000000204007824 */ /* 0x000fca00078e0217 */
[----:B------:R3:W-:Y:S02]  /*1d430*/  STL [R1+0x284], R0 ;  /* 0x0002840001007387 */ /* 0x0007e40000100800 */
.L_x_1876:
[----:B------:R-:W-:Y:S05]  /*1d440*/  YIELD ;  /* 0x0000000000007946 */ /* 0x000fea0003800000 */
[----:B------:R-:W-:Y:S01]  /*1d450*/  ULDC.64 UR4, c[0x0][0xa28] ;  /* 0x00028a0000047ab9 */ /* 0x000fe20000000a00 */
[----:B------:R-:W-:Y:S01]  /*1d460*/  IMAD.MOV.U32 R11, RZ, RZ, RZ ;  /* 0x000000ffff0b7224 */ /* 0x000fe200078e00ff */
[----:B------:R-:W-:Y:S01]  /*1d470*/  ISETP.NE.U32.AND P0, PT, RZ, UR4, PT ;  /* 0x00000004ff007c0c */ /* 0x000fe2000bf05070 */
[----:B0-----:R-:W0:Y:S01]  /*1d480*/  LDC.64 R4, c[0x0][0xa00] ;  /* 0x00028000ff047b82 */ /* 0x001e220000000a00 */
[----:B------:R-:W-:Y:S02]  /*1d490*/  ULDC.64 UR6, c[0x0][0xa10] ;  /* 0x0002840000067ab9 */ /* 0x000fe40000000a00 */
[----:B------:R-:W-:Y:S01]  /*1d4a0*/  ISETP.NE.AND.EX P0, PT, RZ, UR5, PT, P0 ;  /* 0x00000005ff007c0c */ /* 0x000fe2000bf05300 */
[----:B------:R-:W-:-:S12]  /*1d4b0*/  ULDC.64 UR4, c[0x0][0xa18] ;  /* 0x0002860000047ab9 */ /* 0x000fd80000000a00 */
[----:B-1----:R-:W1:Y:S01]  /*1d4c0*/  @P0 LDC.64 R2, c[0x0][0xa28] ;  /* 0x00028a00ff020b82 */ /* 0x002e620000000a00 */
[----:B------:R-:W-:Y:S01]  /*1d4d0*/  ISETP.NE.U32.AND P1, PT, RZ, UR6, PT ;  /* 0x00000006ff007c0c */ /* 0x000fe2000bf25070 */
[----:B-1----:R-:W-:-:S05]  /*1d4e0*/  @P0 IMAD.WIDE R2, R19, 0x4, R2 ;  /* 0x0000000413020825 */ /* 0x002fca00078e0202 */
[----:B------:R1:W2:Y:S01]  /*1d4f0*/  @P0 LDG.E R11, desc[UR38][R2.64] ;  /* 0x00000026020b0981 */ /* 0x0002a2000c1e1900 */
[----:B------:R-:W-:Y:S01]  /*1d500*/  ISETP.NE.U32.AND P0, PT, RZ, UR4, PT ;  /* 0x00000004ff007c0c */ /* 0x000fe2000bf05070 */
[----:B------:R-:W-:Y:S01]  /*1d510*/  IMAD.MOV.U32 R35, RZ, RZ, RZ ;  /* 0x000000ffff237224 */ /* 0x000fe200078e00ff */
[----:B------:R-:W-:Y:S01]  /*1d520*/  ISETP.NE.AND.EX P1, PT, RZ, UR7, PT, P1 ;  /* 0x00000007ff007c0c */ /* 0x000fe2000bf25310 */
[----:B---3--:R-:W-:Y:S01]  /*1d530*/  IMAD.MOV.U32 R0, RZ, RZ, RZ ;  /* 0x000000ffff007224 */ /* 0x008fe200078e00ff */
[----:B------:R-:W-:Y:S01]  /*1d540*/  ISETP.NE.AND.EX P2, PT, RZ, UR5, PT, P0 ;  /* 0x00000005ff007c0c */ /* 0x000fe2000bf45300 */
[----:B------:R-:W-:Y:S01]  /*1d550*/  ULDC.64 UR4, c[0x0][0xa00] ;  /* 0x0002800000047ab9 */ /* 0x000fe20000000a00 */
[----:B0-----:R-:W-:Y:S01]  /*1d560*/  IMAD.WIDE R4, R19, 0x4, R4 ;  /* 0x0000000413047825 */ /* 0x001fe200078e0204 */
[----:B------:R-:W-:Y:S01]  /*1d570*/  ISETP.NE.U32.AND P0, PT, RZ, UR4, PT ;  /* 0x00000004ff007c0c */ /* 0x000fe2000bf05070 */
[----:B-1----:R-:W0:Y:S03]  /*1d580*/  LDC.64 R2, c[0x0][0xa10] ;  /* 0x00028400ff027b82 */ /* 0x002e260000000a00 */
[----:B------:R-:W-:-:S06]  /*1d590*/  ISETP.NE.AND.EX P0, PT, RZ, UR5, PT, P0 ;  /* 0x00000005ff007c0c */ /* 0x000fcc000bf05300 */
[----:B------:R-:W1:Y:S07]  /*1d5a0*/  @P2 LDC.64 R6, c[0x0][0xa18] ;  /* 0x00028600ff062b82 */ /* 0x000e6e0000000a00 */
[----:B------:R-:W5:Y:S01]  /*1d5b0*/  @P0 LDG.E R35, desc[UR38][R4.64] ;  /* 0x0000002604230981 */ /* 0x000f62000c1e1900 */
[----:B0-----:R-:W-:-:S05]  /*1d5c0*/  IMAD.WIDE R2, R19, 0x4, R2 ;  /* 0x0000000413027825 */ /* 0x001fca00078e0202 */
[----:B------:R-:W5:Y:S01]  /*1d5d0*/  @P1 LDG.E R0, desc[UR38][R2.64] ;  /* 0x0000002602001981 */ /* 0x000f62000c1e1900 */
[----:B------:R-:W-:Y:S02]  /*1d5e0*/  ULDC UR4, c[0x0][0x288] ;  /* 0x0000a20000047ab9 */ /* 0x000fe40000000800 */
[----:B------:R-:W-:Y:S01]  /*1d5f0*/  IMAD.U32 R31, RZ, RZ, UR4 ;  /* 0x00000004ff1f7e24 */ /* 0x000fe2000f8e00ff */
[----:B------:R-:W-:Y:S02]  /*1d600*/  ULDC.64 UR4, c[0x0][0x418] ;  /* 0x0001060000047ab9 */ /* 0x000fe40000000a00 */
[----:B------:R-:W-:-:S03]  /*1d610*/  UISETP.NE.U32.AND UP0, UPT, UR4, URZ, UPT ;  /* 0x0000003f0400728c */ /* 0x000fc6000bf05070 */
[----:B------:R-:W-:Y:S01]  /*1d620*/  ULDC UR4, c[0x0][0x424] ;  /* 0x0001090000047ab9 */ /* 0x000fe20000000800 */
[----:B------:R-:W-:Y:S01]  /*1d630*/  UISETP.NE.AND.EX UP0, UPT, UR5, URZ, UPT, UP0 ;  /* 0x0000003f0500728c */ /* 0x000fe2000bf05300 */
[----:B-1----:R-:W-:Y:S02]  /*1d640*/  @P2 IMAD.WIDE R6, R19, 0x4, R6 ;  /* 0x0000000413062825 */ /* 0x002fe400078e0206 */
[----:B------:R-:W-:Y:S01]  /*1d650*/  ULDC UR5, c[0x0][0x2f0] ;  /* 0x0000bc0000057ab9 */ /* 0x000fe20000000800 */
[----:B------:R-:W-:Y:S02]  /*1d660*/  USEL UR4, UR4, 0x1, UP0 ;  /* 0x0000000104047887 */ /* 0x000fe40008000000 */
[----:B------:R0:W5:Y:S02]  /*1d670*/  @P2 LDG.E R31, desc[UR38][R6.64] ;  /* 0x00000026061f2981 */ /* 0x000164000c1e1900 */
[----:B------:R-:W-:-:S03]  /*1d680*/  UIMAD UR4, UR4, UR5, URZ ;  /* 0x00000005040472a4 */ /* 0x000fc6000f8e023f */
[----:B------:R-:W-:-:S03]  /*1d690*/  ULDC UR5, c[0x0][0x348] ;  /* 0x0000d20000057ab9 */ /* 0x000fc60000000800 */
[----:B------:R-:W-:Y:S02]  /*1d6a0*/  IMAD.U32 R10, RZ, RZ, UR4 ;  /* 0x00000004ff0a7e24 */ /* 0x000fe4000f8e00ff */
[----:B0-----:R-:W-:Y:S01]  /*1d6b0*/  IMAD.U32 R6, RZ, RZ, UR5 ;  /* 0x00000005ff067e24 */ /* 0x001fe2000f8e00ff */
[----:B--2---:R0:W-:Y:S01]  /*1d6c0*/  STL [R1+0x28c], R11 ;  /* 0x00028c0b01007387 */ /* 0x0041e20000100800 */
[----:B------:R-:W-:Y:S05]  /*1d6d0*/  @P2 BRA `(.L_x_1758) ;  /* 0x0000000000102947 */ /* 0x000fea0003800000 */
[----:B------:R-:W-:Y:S05]  /*1d6e0*/  @!P0 BRA `(.L_x_1758) ;  /* 0x00000000000c8947 */ /* 0x000fea0003800000 */
[----:B------:R-:W2:Y:S04]  /*1d6f0*/  LDG.E R8, desc[UR38][R4.64] ;  /* 0x0000002604087981 */ /* 0x000ea8000c1e1900 */
[----:B-----5:R-:W2:Y:S02]  /*1d700*/  LDG.E R31, desc[UR38][R4.64+0x4] ;  /* 0x00000426041f7981 */ /* 0x020ea4000c1e1900 */
[----:B--2---:R-:W-:-:S07]  /*1d710*/  IMAD.IADD R31, R31, 0x1, -R8 ;  /* 0x000000011f1f7824 */ /* 0x004fce00078e0a08 */
.L_x_1758:
[----:B------:R-:W-:Y:S02]  /*1d720*/  ULDC.64 UR4, c[0x0][0xa20] ;  /* 0x0002880000047ab9 */ /* 0x000fe40000000a00 */
[----:B------:R-:W-:-:S04]  /*1d730*/  ISETP.NE.U32.AND P0, PT, RZ, UR4, PT ;  /* 0x00000004ff007c0c */ /* 0x000fc8000bf05070 */
[----:B------:R-:W-:-:S13]  /*1d740*/  ISETP.NE.AND.EX P0, PT, RZ, UR5, PT, P0 ;  /* 0x00000005ff007c0c */ /* 0x000fda000bf05300 */
[----:B------:R-:W-:Y:S05]  /*1d750*/  @!P0 BRA `(.L_x_1759) ;  /* 0x0000000000108947 */ /* 0x000fea0003800000 */
[----:B------:R-:W1:Y:S02]  /*1d760*/  LDC.64 R4, c[0x0][0xa20] ;  /* 0x00028800ff047b82 */ /* 0x000e640000000a00 */
[----:B-1----:R-:W-:-:S05]  /*1d770*/  IMAD.WIDE R4, R19, 0x4, R4 ;  /* 0x0000000413047825 */ /* 0x002fca00078e0204 */
[----:B------:R1:W5:Y:S01]  /*1d780*/  LDG.E R10, desc[UR38][R4.64] ;  /* 0x00000026040a7981 */ /* 0x000362000c1e1900 */
[----:B------:R-:W-:Y:S05]  /*1d790*/  BRA `(.L_x_1760) ;  /* 0x0000000000247947 */ /* 0x000fea0003800000 */
.L_x_1759:
        /* <DEDUP_REMOVED lines=9> */
.L_x_1760:
[----:B-1----:R-:W2:Y:S01]  /*1d830*/  @P1 LDG.E R5, desc[UR38][R2.64] ;  /* 0x0000002602051981 */ /* 0x002ea2000c1e1900 */
[----:B------:R-:W1:Y:S03]  /*1d840*/  LDC R7, c[0x0][0x448] ;  /* 0x00011200ff077b82 */ /* 0x000e660000000800 */
[----:B------:R3:W2:Y:S01]  /*1d850*/  @P1 LDG.E R4, desc[UR38][R2.64+0x4] ;  /* 0x0000042602041981 */ /* 0x0006a2000c1e1900 */
[----:B-----5:R-:W-:Y:S02]  /*1d860*/  IMAD.IADD R10, R10, 0x1, -R11 ;  /* 0x000000010a0a7824 */ /* 0x020fe400078e0a0b */
[----:B------:R-:W-:Y:S02]  /*1d870*/  IMAD.SHL.U32 R28, R17, 0x80, RZ ;  /* 0x00000080111c7824 */ /* 0x000fe400078e00ff */
[----:B---3--:R-:W3:Y:S01]  /*1d880*/  LDC.64 R2, c[0x0][0x9e0] ;  /* 0x00027800ff027b82 */ /* 0x008ee20000000a00 */
[----:B-1----:R-:W-:Y:S01]  /*1d890*/  ISETP.NE.AND P2, PT, R7, 0x1, PT ;  /* 0x000000010700780c */ /* 0x002fe20003f45270 */
[----:B------:R-:W-:-:S12]  /*1d8a0*/  VIADD R7, R28, 0x7f ;  /* 0x0000007f1c077836 */ /* 0x000fd80000000000 */
[----:B------:R-:W1:Y:S01]  /*1d8b0*/  @P2 LDC R8, c[0x0][0x44c] ;  /* 0x00011300ff082b82 */ /* 0x000e620000000800 */
[----:B---3--:R-:W-:-:S07]  /*1d8c0*/  ISETP.GE.AND P3, PT, R3, 0x1, PT ;  /* 0x000000010300780c */ /* 0x008fce0003f66270 */
[----:B------:R-:W3:Y:S01]  /*1d8d0*/  @P2 LDC R9, c[0x0][0x450] ;  /* 0x00011400ff092b82 */ /* 0x000ee20000000800 */
[----:B--2---:R-:W-:Y:S02]  /*1d8e0*/  @P1 IMAD.IADD R6, R4, 0x1, -R5 ;  /* 0x0000000104061824 */ /* 0x004fe400078e0a05 */
[----:B-1----:R-:W-:-:S04]  /*1d8f0*/  @P2 IMAD.HI.U32 R4, R7, R8, RZ ;  /* 0x0000000807042227 */ /* 0x002fc800078e00ff */
[----:B------:R-:W-:Y:S01]  /*1d900*/  IMAD.IADD R13, R10, 0x1, R6 ;  /* 0x000000010a0d7824 */ /* 0x000fe200078e0206 */
[----:B---3--:R-:W-:-:S03]  /*1d910*/  @P2 SHF.R.U32.HI R7, RZ, R9, R4 ;  /* 0x00000009ff072219 */ /* 0x008fc60000011604 */
[C---:B------:R-:W-:Y:S01]  /*1d920*/  VIADD R4, R13.reuse, 0x5f ;  /* 0x0000005f0d047836 */ /* 0x040fe20000000000 */
[----:B------:R1:W-:Y:S01]  /*1d930*/  STL [R1+0x288], R13 ;  /* 0x0002880d01007387 */ /* 0x0003e20000100800 */
[----:B------:R-:W-:Y:S02]  /*1d940*/  IADD3 R8, R13, 0x1, -R31 ;  /* 0x000000010d087810 */ /* 0x000fe40007ffe81f */
[----:B------:R-:W-:-:S04]  /*1d950*/  IMAD.HI R4, R4, 0x2aaaaaab, RZ ;  /* 0x2aaaaaab04047827 */ /* 0x000fc800078e02ff */
[----:B------:R-:W-:Y:S01]  /*1d960*/  IMAD.IADD R7, R8, 0x1, R7 ;  /* 0x0000000108077824 */ /* 0x000fe200078e0207 */
[----:B------:R-:W-:-:S03]  /*1d970*/  SHF.R.U32.HI R9, RZ, 0x1f, R4 ;  /* 0x0000001fff097819 */ /* 0x000fc60000011604 */
[----:B------:R-:W-:Y:S01]  /*1d980*/  IMAD.IADD R2, R7, 0x1, R2 ;  /* 0x0000000107027824 */ /* 0x000fe200078e0202 */
[----:B------:R-:W-:Y:S01]  /*1d990*/  LEA.HI.SX32 R9, R4, R9, 0x1c ;  /* 0x0000000904097211 */ /* 0x000fe200078fe2ff */
[----:B-1----:R-:W-:Y:S06]  /*1d9a0*/  @!P3 BRA `(.L_x_1761) ;  /* 0x000000000048b947 */ /* 0x002fec0003800000 */
[C---:B------:R-:W-:Y:S01]  /*1d9b0*/  ISETP.GT.AND P0, PT, R7.reuse, RZ, PT ;  /* 0x000000ff0700720c */ /* 0x040fe20003f04270 */
[----:B------:R-:W-:Y:S01]  /*1d9c0*/  BSSY B0, `(.L_x_1762) ;  /* 0x000000e000007945 */ /* 0x000fe20003800000 */
[----:B0-----:R-:W-:-:S11]  /*1d9d0*/  VIADD R11, R7, 0xffffffff ;  /* 0xffffffff070b7836 */ /* 0x001fd60000000000 */
        /* <DEDUP_REMOVED lines=8> */
.L_x_1763:
[----:B------:R-:W-:-:S13]  /*1da60*/  ISETP.NE.AND P0, PT, R3, 0x1, PT ;  /* 0x000000010300780c */ /* 0x000fda0003f05270 */
[----:B------:R-:W0:Y:S02]  /*1da70*/  @P0 LDC.64 R4, c[0x0][0x9e8] ;  /* 0x00027a00ff040b82 */ /* 0x000e240000000a00 */
[----:B0-----:R-:W-:-:S05]  /*1da80*/  @P0 IMAD.HI.U32 R4, R11, R4, RZ ;  /* 0x000000040b040227 */ /* 0x001fca00078e00ff */
[----:B------:R-:W-:-:S07]  /*1da90*/  @P0 SHF.R.U32.HI R11, RZ, R5, R4 ;  /* 0x00000005ff0b0219 */ /* 0x000fce0000011604 */
.L_x_1764:
[----:B------:R-:W-:Y:S05]  /*1daa0*/  BSYNC B0 ;  /* 0x0000000000007941 */ /* 0x000fea0003800000 */
.L_x_1762:
[----:B------:R-:W-:-:S05]  /*1dab0*/  IMAD R11, R11, R3, R3 ;  /* 0x000000030b0b7224 */ /* 0x000fca00078e0203 */
[----:B------:R-:W-:-:S07]  /*1dac0*/  VIMNMX R2, R2, R11, PT ;  /* 0x0000000b02027248 */ /* 0x000fce0003fe0100 */
.L_x_1761:
[----:B------:R-:W1:Y:S01]  /*1dad0*/  @P2 LDC R5, c[0x0][0x44c] ;  /* 0x00011300ff052b82 */ /* 0x000e620000000800 */
[----:B------:R-:W-:Y:S01]  /*1dae0*/  IMAD.MOV.U32 R4, RZ, RZ, R28 ;  /* 0x000000ffff047224 */ /* 0x000fe200078e001c */
[----:B------:R-:W-:Y:S01]  /*1daf0*/  ULDC UR4, c[0x0][0x9dc] ;  /* 0x0002770000047ab9 */ /* 0x000fe20000000800 */
[----:B------:R-:W-:-:S05]  /*1db00*/  IMAD.IADD R7, R13, 0x1, -R31 ;  /* 0x000000010d077824 */ /* 0x000fca00078e0a1f */
[----:B------:R-:W2:Y:S01]  /*1db10*/  @P2 LDC R12, c[0x0][0x450] ;  /* 0x00011400ff0c2b82 */ /* 0x000ea20000000800 */
[----:B-1----:R-:W-:-:S05]  /*1db20*/  @P2 IMAD.HI.U32 R5, R28, R5, RZ ;  /* 0x000000051c052227 */ /* 0x002fca00078e00ff */
[----:B--2---:R-:W-:-:S05]  /*1db30*/  @P2 SHF.R.U32.HI R4, RZ, R12, R5 ;  /* 0x0000000cff042219 */ /* 0x004fca0000011605 */
[----:B------:R-:W-:-:S04]  /*1db40*/  IMAD.IADD R12, R7, 0x1, R4 ;  /* 0x00000001070c7824 */ /* 0x000fc800078e0204 */
[----:B0-----:R-:W-:Y:S01]  /*1db50*/  VIADD R11, R12, -UR4 ;  /* 0x800000040c0b7c36 */ /* 0x001fe20008000000 */
[----:B------:R-:W-:Y:S06]  /*1db60*/  @!P3 BRA `(.L_x_1765) ;  /* 0x000000000044b947 */ /* 0x000fec0003800000 */
[----:B------:R-:W-:Y:S01]  /*1db70*/  ISETP.GT.AND P0, PT, R12, -0x1, PT ;  /* 0xffffffff0c00780c */ /* 0x000fe20003f04270 */
[----:B------:R-:W-:-:S12]  /*1db80*/  BSSY B0, `(.L_x_1766) ;  /* 0x000000d000007945 */ /* 0x000fd80003800000 */
        /* <DEDUP_REMOVED lines=8> */
.L_x_1767:
[----:B------:R-:W-:-:S13]  /*1dc10*/  ISETP.NE.AND P0, PT, R3, 0x1, PT ;  /* 0x000000010300780c */ /* 0x000fda0003f05270 */
[----:B------:R-:W0:Y:S02]  /*1dc20*/  @P0 LDC.64 R4, c[0x0][0x9e8] ;  /* 0x00027a00ff040b82 */ /* 0x000e240000000a00 */
[----:B0-----:R-:W-:-:S05]  /*1dc30*/  @P0 IMAD.HI.U32 R4, R12, R4, RZ ;  /* 0x000000040c040227 */ /* 0x001fca00078e00ff */
[----:B------:R-:W-:-:S07]  /*1dc40*/  @P0 SHF.R.U32.HI R12, RZ, R5, R4 ;  /* 0x00000005ff0c0219 */ /* 0x000fce0000011604 */
.L_x_1768:
[----:B------:R-:W-:Y:S05]  /*1dc50*/  BSYNC B0 ;  /* 0x0000000000007941 */ /* 0x000fea0003800000 */
.L_x_1766:
[----:B------:R-:W-:-:S05]  /*1dc60*/  IMAD R12, R12, R3, RZ ;  /* 0x000000030c0c7224 */ /* 0x000fca00078e02ff */
[----:B------:R-:W-:-:S07]  /*1dc70*/  VIMNMX R11, R11, R12, !PT ;  /* 0x0000000c0b0b7248 */ /* 0x000fce0007fe0100 */
.L_x_1765:
[----:B------:R-:W-:Y:S01]  /*1dc80*/  VIADD R2, R2, 0x5f ;  /* 0x0000005f02027836 */ /* 0x000fe20000000000 */
[----:B------:R-:W-:Y:S01]  /*1dc90*/  BSSY B0, `(.L_x_1769) ;  /* 0x0000158000007945 */ /* 0x000fe20003800000 */
[----:B------:R-:W-:-:S04]  /*1dca0*/  IMAD.HI R11, R11, 0x2aaaaaab, RZ ;  /* 0x2aaaaaab0b0b7827 */ /* 0x000fc800078e02ff */
[----:B------:R-:W-:Y:S01]  /*1dcb0*/  IMAD.HI R2, R2, 0x2aaaaaab, RZ ;  /* 0x2aaaaaab02027827 */ /* 0x000fe200078e02ff */
[----:B------:R-:W-:-:S04]  /*1dcc0*/  SHF.R.U32.HI R4, RZ, 0x1f, R11 ;  /* 0x0000001fff047819 */ /* 0x000fc8000001160b */
[----:B------:R-:W-:Y:S02]  /*1dcd0*/  SHF.R.U32.HI R3, RZ, 0x1f, R2 ;  /* 0x0000001fff037819 */ /* 0x000fe40000011602 */
[----:B------:R-:W-:Y:S02]  /*1dce0*/  LEA.HI.SX32 R4, R11, R4, 0x1c ;  /* 0x000000040b047211 */ /* 0x000fe400078fe2ff */
        /* <DEDUP_REMOVED lines=25> */
.L_x_1925:
[----:B-1----:R-:W-:Y:S02]  /*1de80*/  ISETP.NE.AND P0, PT, R14, RZ, PT ;  /* 0x000000ff0e00720c */ /* 0x002fe40003f05270 */
[----:B------:R-:W-:-:S11]  /*1de90*/  PLOP3.LUT P6, PT, PT, PT, PT, 0x8, 0x0 ;  /* 0x000000000000781c */ /* 0x000fd60003fce170 */
[----:B------:R-:W-:Y:S05]  /*1dea0*/  @P0 BRA `(.L_x_1772) ;  /* 0x00000000000c0947 */ /* 0x000fea0003800000 */
[----:B------:R-:W-:-:S03]  /*1deb0*/  UMOV UR4, 0xffffffff ;  /* 0xffffffff00047882 */ /* 0x000fc60000000000 */
[----:B------:R-:W-:Y:S05]  /*1dec0*/  BRA.DIV UR4, `(.L_x_1773) ;  /* 0x0000006e04787947 */ /* 0x000fea000b800000 */
[----:B------:R-:W-:-:S13]  /*1ded0*/  ELECT P6, URZ, PT ;  /* 0x00000000003f782f */ /* 0x000fda00038c0000 */
.L_x_1772:
        /* <DEDUP_REMOVED lines=9> */
.L_x_1928:
[----:B------:R-:W-:Y:S05]  /*1df70*/  BSYNC B1 ;  /* 0x0000000000017941 */ /* 0x000fea0003800000 */
.L_x_1774:
        /* <DEDUP_REMOVED lines=10> */
.L_x_1929:
[----:B------:R-:W-:Y:S05]  /*1e020*/  BSYNC B2 ;  /* 0x0000000000027941 */ /* 0x000fea0003800000 */
.L_x_1778:
[----:B------:R-:W-:Y:S04]  /*1e030*/  BSSY B2, `(.L_x_1780) ;  /* 0x0000009000027945 */ /* 0x000fe80003800000 */
[----:B------:R-:W-:Y:S05]  /*1e040*/  @P1 BRA `(.L_x_1781) ;  /* 0x00000000001c1947 */ /* 0x000fea0003800000 */
[----:B------:R-:W0:Y:S02]  /*1e050*/  S2R R3, SR_TID.X ;  /* 0x0000000000037919 */ /* 0x000e240000002100 */
[----:B0-----:R-:W-:Y:S01]  /*1e060*/  LOP3.LUT R6, R3, 0x1f, RZ, 0xc0, !PT ;  /* 0x0000001f03067812 */ /* 0x001fe200078ec0ff */
[----:B------:R-:W-:-:S03]  /*1e070*/  IMAD.MOV.U32 R3, RZ, RZ, 0x9000 ;  /* 0x00009000ff037424 */ /* 0x000fc600078e00ff */
[----:B------:R-:W-:Y:S01]  /*1e080*/  ISETP.NE.AND P0, PT, R6, RZ, PT ;  /* 0x000000ff0600720c */ /* 0x000fe20003f05270 */
[----:B------:R2:W-:-:S12]  /*1e090*/  SYNCS.ARRIVE.TRANS64 RZ, [R12+URZ+0x30890], R3 ;  /* 0x030890030cff79a7 */ /* 0x0005d8000800003f */
[----:B--2---:R-:W-:Y:S05]  /*1e0a0*/  @!P0 BRA `(.L_x_1781) ;  /* 0x0000000000048947 */ /* 0x004fea0003800000 */
[----:B------:R-:W-:Y:S01]  /*1e0b0*/  BPT.TRAP 0x1 ;  /* 0x000000040000795c */ /* 0x000fe20000300000 */
.L_x_1781:
[----:B------:R-:W-:Y:S05]  /*1e0c0*/  BSYNC B2 ;  /* 0x0000000000027941 */ /* 0x000fea0003800000 */
.L_x_1780:
[----:B------:R-:W-:Y:S01]  /*1e0d0*/  IMAD.MOV.U32 R17, RZ, RZ, RZ ;  /* 0x000000ffff117224 */ /* 0x000fe200078e00ff */
[----:B------:R-:W-:Y:S01]  /*1e0e0*/  UIADD3 UR4, UP0, UR36, 0x570, URZ ;  /* 0x0000057024047890 */ /* 0x000fe2000ff1e03f */
[----:B0-----:R-:W-:Y:S01]  /*1e0f0*/  IMAD R6, R2, 0x60, R0 ;  /* 0x0000006002067824 */ /* 0x001fe200078e0200 */
[----:B------:R-:W-:Y:S01]  /*1e100*/  PLOP3.LUT P0, PT, PT, PT, PT, 0x80, 0x0 ;  /* 0x000000000000781c */ /* 0x000fe20003f0f070 */
[----:B------:R-:W-:Y:S01]  /*1e110*/  IMAD R10, R27, 0x9000, R23 ;  /* 0x000090001b0a7824 */ /* 0x000fe200078e0217 */
[----:B------:R-:W-:Y:S01]  /*1e120*/  R2UR UR10, R17 ;  /* 0x00000000110a72ca */ /* 0x000fe200000e0000 */
[----:B------:R-:W-:Y:S01]  /*1e130*/  VIADD R6, R6, 0xffffffa0 ;  /* 0xffffffa006067836 */ /* 0x000fe20000000000 */
[----:B------:R-:W-:Y:S01]  /*1e140*/  UIADD3.X UR5, URZ, UR37, URZ, UP0, !UPT ;  /* 0x000000253f057290 */ /* 0x000fe200087fe43f */
[----:B------:R-:W-:Y:S01]  /*1e150*/  VIADD R3, R12, 0x30890 ;  /* 0x000308900c037836 */ /* 0x000fe20000000000 */
[----:B------:R-:W-:Y:S01]  /*1e160*/  UMOV UR6, 0x0 ;  /* 0x0000000000067882 */ /* 0x000fe20000000000 */
[----:B------:R-:W-:Y:S01]  /*1e170*/  VIADD R13, R10, 0x1e400 ;  /* 0x0001e4000a0d7836 */ /* 0x000fe20000000000 */
[----:B------:R-:W-:-:S09]  /*1e180*/  UMOV UR7, 0x12f00000 ;  /* 0x12f0000000077882 */ /* 0x000fd20000000000 */
.L_x_1782:
        /* <DEDUP_REMOVED lines=16> */
.L_x_1783:
        /* <DEDUP_REMOVED lines=16> */
.L_x_1784:
        /* <DEDUP_REMOVED lines=13> */
.L_x_1930:
[----:B------:R-:W-:Y:S05]  /*1e460*/  BSYNC B2 ;  /* 0x0000000000027941 */ /* 0x000fea0003800000 */
.L_x_1785:
[----:B------:R-:W-:Y:S01]  /*1e470*/  BSSY B2, `(.L_x_1787) ;  /* 0x000000b000027945 */ /* 0x000fe20003800000 */
[----:B------:R-:W-:Y:S02]  /*1e480*/  IMAD.MOV.U32 R14, RZ, RZ, 0x0 ;  /* 0x00000000ff0e7424 */ /* 0x000fe400078e00ff */
[----:B------:R-:W-:Y:S01]  /*1e490*/  IMAD.MOV.U32 R15, RZ, RZ, 0x12f00000 ;  /* 0x12f00000ff0f7424 */ /* 0x000fe200078e00ff */
[----:B------:R-:W-:Y:S06]  /*1e4a0*/  @P1 BRA `(.L_x_1788) ;  /* 0x00000000001c1947 */ /* 0x000fec0003800000 */
[----:B------:R-:W2:Y:S02]  /*1e4b0*/  S2R R3, SR_TID.X ;  /* 0x0000000000037919 */ /* 0x000ea40000002100 */
[----:B--2---:R-:W-:Y:S01]  /*1e4c0*/  LOP3.LUT R13, R3, 0x1f, RZ, 0xc0, !PT ;  /* 0x0000001f030d7812 */ /* 0x004fe200078ec0ff */
[----:B------:R-:W-:-:S03]  /*1e4d0*/  IMAD.MOV.U32 R3, RZ, RZ, 0x9000 ;  /* 0x00009000ff037424 */ /* 0x000fc600078e00ff */
[----:B------:R-:W-:Y:S01]  /*1e4e0*/  ISETP.NE.AND P0, PT, R13, RZ, PT ;  /* 0x000000ff0d00720c */ /* 0x000fe20003f05270 */
[----:B------:R2:W-:-:S12]  /*1e4f0*/  SYNCS.ARRIVE.TRANS64 RZ, [R12+URZ+0x308b0], R3 ;  /* 0x0308b0030cff79a7 */ /* 0x0005d8000800003f */
[----:B--2---:R-:W-:Y:S05]  /*1e500*/  @!P0 BRA `(.L_x_1788) ;  /* 0x0000000000048947 */ /* 0x004fea0003800000 */
[----:B------:R-:W-:Y:S01]  /*1e510*/  BPT.TRAP 0x1 ;  /* 0x000000040000795c */ /* 0x000fe20000300000 */
.L_x_1788:
[----:B------:R-:W-:Y:S05]  /*1e520*/  BSYNC B2 ;  /* 0x0000000000027941 */ /* 0x000fea0003800000 */
.L_x_1787:
        /* <DEDUP_REMOVED lines=8> */
.L_x_1789:
        /* <DEDUP_REMOVED lines=15> */
.L_x_1790:
        /* <DEDUP_REMOVED lines=15> */
.L_x_1791:
        /* <DEDUP_REMOVED lines=10> */
.L_x_1777:
[----:B------:R-:W-:Y:S05]  /*1e830*/  BSYNC B1 ;  /* 0x0000000000017941 */ /* 0x000fea0003800000 */
.L_x_1776:
        /* <DEDUP_REMOVED lines=9> */
.L_x_1808:
[----:B------:R-:W-:Y:S05]  /*1e8d0*/  YIELD ;  /* 0x0000000000007946 */ /* 0x000fea0003800000 */
[----:B------:R-:W-:Y:S04]  /*1e8e0*/  BSSY B1, `(.L_x_1792) ;  /* 0x000008a000017945 */ /* 0x000fe80003800000 */
[----:B------:R-:W-:Y:S05]  /*1e8f0*/  @!P6 BRA `(.L_x_1793) ;  /* 0x000000080020e947 */ /* 0x000fea0003800000 */
[----:B------:R-:W1:Y:S01]  /*1e900*/  S2R R2, SR_TID.X ;  /* 0x0000000000027919 */ /* 0x000e620000002100 */
[----:B------:R-:W-:Y:S01]  /*1e910*/  IMAD R11, R27, 0x8, R23 ;  /* 0x000000081b0b7824 */ /* 0x000fe200078e0217 */
[----:B------:R-:W-:Y:S01]  /*1e920*/  BSSY B2, `(.L_x_1794) ;  /* 0x0000006000027945 */ /* 0x000fe20003800000 */
[----:B-1----:R-:W-:Y:S02]  /*1e930*/  LOP3.LUT R3, R2, 0x7f, RZ, 0xc0, !PT ;  /* 0x0000007f02037812 */ /* 0x002fe400078ec0ff */
[----:B------:R-:W-:Y:S02]  /*1e940*/  SHF.L.U32 R2, R30, 0x1f, RZ ;  /* 0x0000001f1e027819 */ /* 0x000fe400000006ff */
[----:B------:R-:W-:Y:S02]  /*1e950*/  ISETP.NE.AND P2, PT, R3, RZ, PT ;  /* 0x000000ff0300720c */ /* 0x000fe40003f45270 */
[----:B------:R-:W1:Y:S02]  /*1e960*/  SYNCS.PHASECHK.TRANS64.TRYWAIT P1, [R11+URZ+0x308a0], R2 ;  /* 0x0308a0020b0075a7 */ /* 0x000e64000802017f */
[----:B-1----:R-:W-:Y:S09]  /*1e970*/  @!P1 BRA `(.L_x_1795) ;  /* 0x0000006400289947 */ /* 0x002ff20003800000 */
.L_x_1931:
[----:B------:R-:W-:Y:S05]  /*1e980*/  BSYNC B2 ;  /* 0x0000000000027941 */ /* 0x000fea0003800000 */
.L_x_1794:
        /* <DEDUP_REMOVED lines=9> */
.L_x_1797:
[----:B------:R-:W-:Y:S05]  /*1ea20*/  BSYNC B2 ;  /* 0x0000000000027941 */ /* 0x000fea0003800000 */
.L_x_1796:
        /* <DEDUP_REMOVED lines=11> */
.L_x_1798:
        /* <DEDUP_REMOVED lines=16> */
.L_x_1799:
        /* <DEDUP_REMOVED lines=16> */
.L_x_1800:
        /* <DEDUP_REMOVED lines=13> */
.L_x_1932:
[----:B------:R-:W-:Y:S05]  /*1edb0*/  BSYNC B2 ;  /* 0x0000000000027941 */ /* 0x000fea0003800000 */
.L_x_1801:
[----:B------:R-:W-:Y:S01]  /*1edc0*/  BSSY B2, `(.L_x_1803) ;  /* 0x000000b000027945 */ /* 0x000fe20003800000 */
[----:B01----:R-:W-:Y:S02]  /*1edd0*/  IMAD.MOV.U32 R2, RZ, RZ, 0x0 ;  /* 0x00000000ff027424 */ /* 0x003fe400078e00ff */
[----:B------:R-:W-:Y:S01]  /*1ede0*/  IMAD.MOV.U32 R3, RZ, RZ, 0x12f00000 ;  /* 0x12f00000ff037424 */ /* 0x000fe200078e00ff */
[----:B------:R-:W-:Y:S06]  /*1edf0*/  @P2 BRA `(.L_x_1804) ;  /* 0x00000000001c2947 */ /* 0x000fec0003800000 */
[----:B------:R-:W0:Y:S02]  /*1ee00*/  S2R R14, SR_TID.X ;  /* 0x00000000000e7919 */ /* 0x000e240000002100 */
[----:B0-----:R-:W-:Y:S01]  /*1ee10*/  LOP3.LUT R20, R14, 0x1f, RZ, 0xc0, !PT ;  /* 0x0000001f0e147812 */ /* 0x001fe200078ec0ff */
[----:B------:R-:W-:-:S03]  /*1ee20*/  IMAD.MOV.U32 R14, RZ, RZ, 0x9000 ;  /* 0x00009000ff0e7424 */ /* 0x000fc600078e00ff */
[----:B------:R-:W-:Y:S01]  /*1ee30*/  ISETP.NE.AND P1, PT, R20, RZ, PT ;  /* 0x000000ff1400720c */ /* 0x000fe20003f25270 */
[----:B------:R0:W-:-:S12]  /*1ee40*/  SYNCS.ARRIVE.TRANS64 RZ, [R11+URZ+0x308b0], R14 ;  /* 0x0308b00e0bff79a7 */ /* 0x0001d8000800003f */
[----:B0-----:R-:W-:Y:S05]  /*1ee50*/  @!P1 BRA `(.L_x_1804) ;  /* 0x0000000000049947 */ /* 0x001fea0003800000 */
[----:B------:R-:W-:Y:S01]  /*1ee60*/  BPT.TRAP 0x1 ;  /* 0x000000040000795c */ /* 0x000fe20000300000 */
.L_x_1804:
[----:B------:R-:W-:Y:S05]  /*1ee70*/  BSYNC B2 ;  /* 0x0000000000027941 */ /* 0x000fea0003800000 */
.L_x_1803:
[----:B------:R-:W-:Y:S01]  /*1ee80*/  R2UR UR10, R15 ;  /* 0x000000000f0a72ca */ /* 0x000fe200000e0000 */
[----:B------:R-:W-:Y:S01]  /*1ee90*/  UIADD3 UR4, UP0, UR36, 0x670, URZ ;  /* 0x0000067024047890 */ /* 0x000fe2000ff1e03f */
[----:B------:R-:W-:Y:S01]  /*1eea0*/  R2UR UR6, R2 ;  /* 0x00000000020672ca */ /* 0x000fe200000e0000 */
[----:B------:R-:W-:Y:S01]  /*1eeb0*/  VIADD R11, R11, 0x308b0 ;  /* 0x000308b00b0b7836 */ /* 0x000fe20000000000 */
[----:B------:R-:W-:Y:S01]  /*1eec0*/  R2UR UR7, R3 ;  /* 0x00000000030772ca */ /* 0x000fe200000e0000 */
[----:B------:R-:W-:Y:S01]  /*1eed0*/  VIADD R14, R10, 0x400 ;  /* 0x000004000a0e7836 */ /* 0x000fe20000000000 */
[----:B------:R-:W-:Y:S01]  /*1eee0*/  PLOP3.LUT P1, PT, PT, PT, PT, 0x80, 0x0 ;  /* 0x000000000000781c */ /* 0x000fe20003f2f070 */
[----:B------:R-:W-:-:S12]  /*1eef0*/  UIADD3.X UR5, URZ, UR37, URZ, UP0, !UPT ;  /* 0x000000253f057290 */ /* 0x000fd800087fe43f */
.L_x_1805:
        /* <DEDUP_REMOVED lines=15> */
.L_x_1806:
        /* <DEDUP_REMOVED lines=15> */
.L_x_1807:
        /* <DEDUP_REMOVED lines=10> */
.L_x_1793:
[----:B------:R-:W-:Y:S05]  /*1f180*/  BSYNC B1 ;  /* 0x0000000000017941 */ /* 0x000fea0003800000 */
.L_x_1792:
[C---:B------:R-:W-:Y:S01]  /*1f190*/  ISETP.GT.AND P2, PT, R12.reuse, R5, PT ;  /* 0x000000050c00720c */ /* 0x040fe20003f44270 */
[----:B------:R-:W-:Y:S02]  /*1f1a0*/  VIADD R27, R27, 0x1 ;  /* 0x000000011b1b7836 */ /* 0x000fe40000000000 */
[----:B------:R-:W-:-:S03]  /*1f1b0*/  VIADD R12, R12, 0xffffffff ;  /* 0xffffffff0c0c7836 */ /* 0x000fc60000000000 */
[----:B------:R-:W-:-:S04]  /*1f1c0*/  ISETP.NE.AND P1, PT, R27, 0x2, PT ;  /* 0x000000021b00780c */ /* 0x000fc80003f25270 */
[----:B------:R-:W-:Y:S02]  /*1f1d0*/  SEL R3, RZ, 0x1, P1 ;  /* 0x00000001ff037807 */ /* 0x000fe40000800000 */
[----:B------:R-:W-:Y:S02]  /*1f1e0*/  SEL R27, R27, RZ, P1 ;  /* 0x000000ff1b1b7207 */ /* 0x000fe40000800000 */
[----:B------:R-:W-:Y:S01]  /*1f1f0*/  LOP3.LUT R30, R30, R3, RZ, 0x3c, !PT ;  /* 0x000000031e1e7212 */ /* 0x000fe200078e3cff */
[----:B------:R-:W-:Y:S06]  /*1f200*/  @P2 BRA `(.L_x_1808) ;  /* 0xfffffff400b02947 */ /* 0x000fec000383ffff */
.L_x_1770:
[----:B------:R-:W-:Y:S05]  /*1f210*/  BSYNC B0 ;  /* 0x0000000000007941 */ /* 0x000fea0003800000 */
.L_x_1769:
[----:B------:R-:W1:Y:S01]  /*1f220*/  LDC R0, c[0x0][0x448] ;  /* 0x00011200ff007b82 */ /* 0x000e620000000800 */
[----:B------:R-:W-:Y:S01]  /*1f230*/  VIADD R5, R28, 0x7f ;  /* 0x0000007f1c057836 */ /* 0x000fe20000000000 */
[----:B------:R-:W-:Y:S06]  /*1f240*/  @!P0 WARPSYNC.ALL ;  /* 0x0000000000008948 */ /* 0x000fec0003800000 */
[----:B------:R-:W2:Y:S08]  /*1f250*/  LDC.64 R2, c[0x0][0x9e0] ;  /* 0x00027800ff027b82 */ /* 0x000eb00000000a00 */
[----:B------:R-:W-:Y:S01]  /*1f260*/  @!P0 BAR.SYNC.DEFER_BLOCKING 0xc, 0x180 ;  /* 0x0306000000008b1d */ /* 0x000fe20000010000 */
[----:B-1----:R-:W-:-:S02]  /*1f270*/  ISETP.NE.AND P1, PT, R0, 0x1, PT ;  /* 0x000000010000780c */ /* 0x002fc40003f25270 */
[----:B--2---:R-:W-:-:S11]  /*1f280*/  ISETP.GE.AND P2, PT, R3, 0x1, PT ;  /* 0x000000010300780c */ /* 0x004fd60003f46270 */
[----:B------:R-:W1:Y:S08]  /*1f290*/  @P1 LDC R0, c[0x0][0x44c] ;  /* 0x00011300ff001b82 */ /* 0x000e700000000800 */
[----:B------:R-:W2:Y:S01]  /*1f2a0*/  @P1 LDC R11, c[0x0][0x450] ;  /* 0x00011400ff0b1b82 */ /* 0x000ea20000000800 */
[----:B-1----:R-:W-:-:S05]  /*1f2b0*/  @P1 IMAD.HI.U32 R0, R5, R0, RZ ;  /* 0x0000000005001227 */ /* 0x002fca00078e00ff */
[----:B--2---:R-:W-:-:S05]  /*1f2c0*/  @P1 SHF.R.U32.HI R5, RZ, R11, R0 ;  /* 0x0000000bff051219 */ /* 0x004fca0000011600 */
[----:B------:R-:W-:-:S04]  /*1f2d0*/  IMAD.IADD R11, R8, 0x1, R5 ;  /* 0x00000001080b7824 */ /* 0x000fc800078e0205 */
[----:B------:R-:W-:Y:S01]  /*1f2e0*/  IMAD.IADD R2, R11, 0x1, R2 ;  /* 0x000000010b027824 */ /* 0x000fe200078e0202 */
[----:B------:R-:W-:Y:S06]  /*1f2f0*/  @!P2 BRA `(.L_x_1809) ;  /* 0x000000000048a947 */ /* 0x000fec0003800000 */
[C---:B------:R-:W-:Y:S01]  /*1f300*/  ISETP.GT.AND P0, PT, R11.reuse, RZ, PT ;  /* 0x000000ff0b00720c */ /* 0x040fe20003f04270 */
[----:B------:R-:W-:Y:S01]  /*1f310*/  BSSY B0, `(.L_x_1810) ;  /* 0x000000e000007945 */ /* 0x000fe20003800000 */
[----:B------:R-:W-:-:S11]  /*1f320*/  VIADD R0, R11, 0xffffffff ;  /* 0xffffffff0b007836 */ /* 0x000fd60000000000 */
        /* <DEDUP_REMOVED lines=8> */
.L_x_1811:
[----:B------:R-:W-:-:S13]  /*1f3b0*/  ISETP.NE.AND P0, PT, R3, 0x1, PT ;  /* 0x000000010300780c */ /* 0x000fda0003f05270 */
[----:B------:R-:W1:Y:S02]  /*1f3c0*/  @P0 LDC.64 R4, c[0x0][0x9e8] ;  /* 0x00027a00ff040b82 */ /* 0x000e640000000a00 */
[----:B-1----:R-:W-:-:S05]  /*1f3d0*/  @P0 IMAD.HI.U32 R4, R0, R4, RZ ;  /* 0x0000000400040227 */ /* 0x002fca00078e00ff */
[----:B------:R-:W-:-:S07]  /*1f3e0*/  @P0 SHF.R.U32.HI R0, RZ, R5, R4 ;  /* 0x00000005ff000219 */ /* 0x000fce0000011604 */
.L_x_1812:
[----:B------:R-:W-:Y:S05]  /*1f3f0*/  BSYNC B0 ;  /* 0x0000000000007941 */ /* 0x000fea0003800000 */
.L_x_1810:
[----:B------:R-:W-:-:S05]  /*1f400*/  IMAD R5, R0, R3, R3 ;  /* 0x0000000300057224 */ /* 0x000fca00078e0203 */
[----:B------:R-:W-:-:S07]  /*1f410*/  VIMNMX R2, R2, R5, PT ;  /* 0x0000000502027248 */ /* 0x000fce0003fe0100 */
.L_x_1809:
[----:B------:R-:W1:Y:S01]  /*1f420*/  @P1 LDC R5, c[0x0][0x44c] ;  /* 0x00011300ff051b82 */ /* 0x000e620000000800 */
[----:B------:R-:W-:Y:S01]  /*1f430*/  VIADD R2, R2, 0x5f ;  /* 0x0000005f02027836 */ /* 0x000fe20000000000 */
[----:B------:R-:W-:Y:S01]  /*1f440*/  ULDC UR4, c[0x0][0x9dc] ;  /* 0x0002770000047ab9 */ /* 0x000fe20000000800 */
[----:B------:R-:W-:Y:S02]  /*1f450*/  IMAD.MOV.U32 R0, RZ, RZ, R28 ;  /* 0x000000ffff007224 */ /* 0x000fe400078e001c */
[----:B------:R-:W-:-:S03]  /*1f460*/  IMAD.HI R2, R2, 0x2aaaaaab, RZ ;  /* 0x2aaaaaab02027827 */ /* 0x000fc600078e02ff */
[----:B------:R-:W2:Y:S01]  /*1f470*/  @P1 LDC R4, c[0x0][0x450] ;  /* 0x00011400ff041b82 */ /* 0x000ea20000000800 */
[----:B-1----:R-:W-:-:S05]  /*1f480*/  @P1 IMAD.HI.U32 R5, R28, R5, RZ ;  /* 0x000000051c051227 */ /* 0x002fca00078e00ff */
[----:B--2---:R-:W-:Y:S02]  /*1f490*/  @P1 SHF.R.U32.HI R0, RZ, R4, R5 ;  /* 0x00000004ff001219 */ /* 0x004fe40000011605 */
[----:B------:R-:W-:-:S03]  /*1f4a0*/  SHF.R.U32.HI R5, RZ, 0x1f, R2 ;  /* 0x0000001fff057819 */ /* 0x000fc60000011602 */
[----:B------:R-:W-:Y:S01]  /*1f4b0*/  IMAD.IADD R7, R7, 0x1, R0 ;  /* 0x0000000107077824 */ /* 0x000fe200078e0200 */
[----:B------:R-:W-:-:S03]  /*1f4c0*/  LEA.HI.SX32 R2, R2, R5, 0x1c ;  /* 0x0000000502027211 */ /* 0x000fc600078fe2ff */
[----:B------:R-:W-:Y:S01]  /*1f4d0*/  VIADD R0, R7, -UR4 ;  /* 0x8000000407007c36 */ /* 0x000fe20008000000 */
[----:B------:R-:W-:-:S05]  /*1f4e0*/  VIMNMX R24, R9, R2, PT ;  /* 0x0000000209187248 */ /* 0x000fca0003fe0100 */
[----:B------:R1:W-:Y:S01]  /*1f4f0*/  STL [R1+0x2a8], R24 ;  /* 0x0002a81801007387 */ /* 0x0003e20000100800 */
[----:B------:R-:W-:Y:S05]  /*1f500*/  @!P2 BRA `(.L_x_1813) ;  /* 0x000000000044a947 */ /* 0x000fea0003800000 */
[----:B------:R-:W-:Y:S01]  /*1f510*/  ISETP.GT.AND P0, PT, R7, -0x1, PT ;  /* 0xffffffff0700780c */ /* 0x000fe20003f04270 */
[----:B------:R-:W-:-:S12]  /*1f520*/  BSSY B0, `(.L_x_1814) ;  /* 0x000000d000007945 */ /* 0x000fd80003800000 */
[----:B------:R-:W-:Y:S05]  /*1f530*/  @P0 BRA `(.L_x_1815) ;  /* 0x00000000001c0947 */ /* 0x000fea0003800000 */
[----:B------:R-:W-:Y:S02]  /*1f540*/  ISETP.NE.AND P0, PT, R3, 0x1, PT ;  /* 0x000000010300780c */ /* 0x000fe40003f05270 */
[----:B------:R-:W-:-:S11]  /*1f550*/  LOP3.LUT R7, RZ, R7, RZ, 0x33, !PT ;  /* 0x00000007ff077212 */ /* 0x000fd600078e33ff */
[----:B------:R-:W2:Y:S02]  /*1f560*/  @P0 LDC.64 R4, c[0x0][0x9e8] ;  /* 0x00027a00ff040b82 */ /* 0x000ea40000000a00 */
[----:B--2---:R-:W-:-:S05]  /*1f570*/  @P0 IMAD.HI.U32 R4, R7, R4, RZ ;  /* 0x0000000407040227 */ /* 0x004fca00078e00ff */
[----:B------:R-:W-:-:S04]  /*1f580*/  @P0 SHF.R.U32.HI R7, RZ, R5, R4 ;  /* 0x00000005ff070219 */ /* 0x000fc80000011604 */
[----:B------:R-:W-:Y:S01]  /*1f590*/  LOP3.LUT R7, RZ, R7, RZ, 0x33, !PT ;  /* 0x00000007ff077212 */ /* 0x000fe200078e33ff */
[----:B------:R-:W-:Y:S06]  /*1f5a0*/  BRA `(.L_x_1816) ;  /* 0x0000000000107947 */ /* 0x000fec0003800000 */
.L_x_1815:
[----:B------:R-:W-:-:S13]  /*1f5b0*/  ISETP.NE.AND P0, PT, R3, 0x1, PT ;  /* 0x000000010300780c */ /* 0x000fda0003f05270 */
[----:B------:R-:W2:Y:S02]  /*1f5c0*/  @P0 LDC.64 R4, c[0x0][0x9e8] ;  /* 0x00027a00ff040b82 */ /* 0x000ea40000000a00 */
[----:B--2---:R-:W-:-:S05]  /*1f5d0*/  @P0 IMAD.HI.U32 R4, R7, R4, RZ ;  /* 0x0000000407040227 */ /* 0x004fca00078e00ff */
[----:B------:R-:W-:-:S07]  /*1f5e0*/  @P0 SHF.R.U32.HI R7, RZ, R5, R4 ;  /* 0x00000005ff070219 */ /* 0x000fce0000011604 */
.L_x_1816:
[----:B------:R-:W-:Y:S05]  /*1f5f0*/  BSYNC B0 ;  /* 0x0000000000007941 */ /* 0x000fea0003800000 */
.L_x_1814:
[----:B------:R-:W-:-:S05]  /*1f600*/  IMAD R3, R7, R3, RZ ;  /* 0x0000000307037224 */ /* 0x000fca00078e02ff */
[----:B------:R-:W-:-:S07]  /*1f610*/  VIMNMX R0, R0, R3, !PT ;  /* 0x0000000300007248 */ /* 0x000fce0007fe0100 */
.L_x_1813:
[----:B------:R-:W-:Y:S01]  /*1f620*/  IMAD.HI R0, R0, 0x2aaaaaab, RZ ;  /* 0x2aaaaaab00007827 */ /* 0x000fe200078e02ff */
[----:B------:R-:W-:Y:S04]  /*1f630*/  BSSY B7, `(.L_x_1817) ;  /* 0x000038e000077945 */ /* 0x000fe80003800000 */
[----:B------:R-:W-:-:S04]  /*1f640*/  SHF.R.U32.HI R3, RZ, 0x1f, R0 ;  /* 0x0000001fff037819 */ /* 0x000fc80000011600 */
[----:B------:R-:W-:-:S04]  /*1f650*/  LEA.HI.SX32 R3, R0, R3, 0x1c ;  /* 0x0000000300037211 */ /* 0x000fc800078fe2ff */
[----:B------:R-:W-:-:S04]  /*1f660*/  VIMNMX R2, RZ, R3, !PT ;  /* 0x00000003ff027248 */ /* 0x000fc80007fe0100 */
[----:B------:R-:W-:Y:S01]  /*1f670*/  ISETP.GT.AND P0, PT, R24, R2, PT ;  /* 0x000000021800720c */ /* 0x000fe20003f04270 */
[----:B------:R2:W-:-:S12]  /*1f680*/  STL [R1+0x290], R2 ;  /* 0x0002900201007387 */ /* 0x0005d80000100800 */
[----:B--2---:R-:W-:Y:S05]  /*1f690*/  @P0 BRA `(.L_x_1818) ;  /* 0x0000000000440947 */ /* 0x004fea0003800000 */
[----:B------:R-:W2:Y:S02]  /*1f6a0*/  S2R R2, SR_TID.X ;  /* 0x0000000000027919 */ /* 0x000ea40000002100 */
[----:B--2---:R-:W-:-:S04]  /*1f6b0*/  LOP3.LUT R2, R2, 0x7f, RZ, 0xc0, !PT ;  /* 0x0000007f02027812 */ /* 0x004fc800078ec0ff */
[----:B------:R-:W-:-:S13]  /*1f6c0*/  ISETP.NE.AND P0, PT, R2, RZ, PT ;  /* 0x000000ff0200720c */ /* 0x000fda0003f05270 */
[----:B------:R-:W-:Y:S05]  /*1f6d0*/  @P0 BRA `(.L_x_1819) ;  /* 0x00000038000c0947 */ /* 0x000fea0003800000 */
[----:B------:R-:W2:Y:S01]  /*1f6e0*/  S2R R5, SR_LANEID ;  /* 0x0000000000057919 */ /* 0x000ea20000000000 */
[----:B------:R-:W-:Y:S01]  /*1f6f0*/  VOTEU.ANY UR4, UPT, PT ;  /* 0x0000000000047886 */ /* 0x000fe200038e0100 */
[----:B------:R-:W3:Y:S01]  /*1f700*/  LDC.64 R2, c[0x0][0xc60] ;  /* 0x00031800ff027b82 */ /* 0x000ee20000000a00 */
[----:B------:R-:W2:Y:S02]  /*1f710*/  FLO.U32 R0, UR4 ;  /* 0x0000000400007d00 */ /* 0x000ea400080e0000 */
[----:B--2---:R-:W-:-:S06]  /*1f720*/  ISETP.EQ.U32.AND P0, PT, R0, R5, PT ;  /* 0x000000050000720c */ /* 0x004fcc0003f02070 */
[----:B------:R-:W3:Y:S07]  /*1f730*/  POPC R5, UR4 ;  /* 0x0000000400057d09 */ /* 0x000eee0008000000 */
[----:B---3--:R-:W2:Y:S01]  /*1f740*/  @P0 ATOMG.E.ADD.STRONG.GPU PT, R3, desc[UR38][R2.64], R5 ;  /* 0x00000005020309a8 */ /* 0x008ea200081ee1e6 */
[----:B------:R-:W3:Y:S02]  /*1f750*/  S2R R4, SR_LTMASK ;  /* 0x0000000000047919 */ /* 0x000ee40000003900 */
[----:B---3--:R-:W-:-:S04]  /*1f760*/  LOP3.LUT R4, R4, UR4, RZ, 0xc0, !PT ;  /* 0x0000000404047c12 */ /* 0x008fc8000f8ec0ff */
[----:B------:R-:W3:Y:S01]  /*1f770*/  POPC R7, R4 ;  /* 0x0000000400077309 */ /* 0x000ee20000000000 */
[----:B--2---:R-:W3:Y:S02]  /*1f780*/  SHFL.IDX PT, R0, R3, R0, 0x1f ;  /* 0x00001f0003007589 */ /* 0x004ee400000e0000 */
[----:B---3--:R-:W-:Y:S01]  /*1f790*/  IADD3 R16, R0, UR40, R7 ;  /* 0x0000002800107c10 */ /* 0x008fe2000fffe007 */
[----:B------:R-:W-:Y:S06]  /*1f7a0*/  BRA `(.L_x_1819) ;  /* 0x0000003400d87947 */ /* 0x000fec0003800000 */
.L_x_1818:
        /* <DEDUP_REMOVED lines=9> */
[----:B------:R-:W2:Y:S01]  /*1f840*/  LDC.64 R2, c[0x4][R2] ;  /* 0x0100000002027b82 */ /* 0x000ea20000000a00 */
[----:B------:R-:W-:Y:S02]  /*1f850*/  IMAD.U32 R5, RZ, RZ, UR7 ;  /* 0x00000007ff057e24 */ /* 0x000fe4000f8e00ff */
[----:B0-----:R-:W-:Y:S02]  /*1f860*/  IMAD.U32 R6, RZ, RZ, UR8 ;  /* 0x00000008ff067e24 */ /* 0x001fe4000f8e00ff */
[----:B------:R-:W-:-:S02]  /*1f870*/  IMAD.U32 R7, RZ, RZ, UR9 ;  /* 0x00000009ff077e24 */ /* 0x000fc4000f8e00ff */
[----:B------:R-:W-:Y:S02]  /*1f880*/  IMAD.U32 R10, RZ, RZ, UR4 ;  /* 0x00000004ff0a7e24 */ /* 0x000fe4000f8e00ff */
[----:B------:R-:W-:Y:S02]  /*1f890*/  IMAD.U32 R11, RZ, RZ, UR5 ;  /* 0x00000005ff0b7e24 */ /* 0x000fe4000f8e00ff */
[----:B------:R-:W-:Y:S02]  /*1f8a0*/  IMAD.MOV.U32 R8, RZ, RZ, 0x70 ;  /* 0x00000070ff087424 */ /* 0x000fe400078e00ff */
[----:B------:R-:W-:Y:S02]  /*1f8b0*/  IMAD.MOV.U32 R12, RZ, RZ, 0x1 ;  /* 0x00000001ff0c7424 */ /* 0x000fe400078e00ff */
[----:B------:R-:W-:-:S07]  /*1f8c0*/  IMAD.MOV.U32 R13, RZ, RZ, RZ ;  /* 0x000000ffff0d7224 */ /* 0x000fce00078e00ff */
[----:B------:R-:W-:-:S07]  /*1f8d0*/  LEPC R20, `(.L_x_1821) ;  /* 0x000000001014794e */ /* 0x000fce0000000000 */
[----:B-12---:R-:W-:Y:S05]  /*1f8e0*/  CALL.ABS.NOINC R2 ;  /* 0x0000000002007343 */ /* 0x006fea0003c00000 */
.L_x_1821:
[----:B------:R-:W-:Y:S05]  /*1f8f0*/  BSYNC B6 ;  /* 0x0000000000067941 */ /* 0x000fea0003800000 */
.L_x_1820:
        /* <DEDUP_REMOVED lines=8> */
[----:B------:R2:W3:Y:S01]  /*1f980*/  LDC.64 R2, c[0x4][R17] ;  /* 0x0100000011027b82 */ /* 0x0004e20000000a00 */
[----:B------:R-:W-:Y:S02]  /*1f990*/  IMAD.U32 R4, RZ, RZ, UR6 ;  /* 0x00000006ff047e24 */ /* 0x000fe4000f8e00ff */
[----:B------:R-:W-:Y:S02]  /*1f9a0*/  IMAD.U32 R5, RZ, RZ, UR7 ;  /* 0x00000007ff057e24 */ /* 0x000fe4000f8e00ff */
[----:B0-----:R-:W-:Y:S02]  /*1f9b0*/  IMAD.U32 R6, RZ, RZ, UR8 ;  /* 0x00000008ff067e24 */ /* 0x001fe4000f8e00ff */
[----:B------:R-:W-:-:S02]  /*1f9c0*/  IMAD.U32 R7, RZ, RZ, UR9 ;  /* 0x00000009ff077e24 */ /* 0x000fc4000f8e00ff */
[----:B------:R-:W-:Y:S02]  /*1f9d0*/  IMAD.U32 R10, RZ, RZ, UR4 ;  /* 0x00000004ff0a7e24 */ /* 0x000fe4000f8e00ff */
[----:B------:R-:W-:Y:S02]  /*1f9e0*/  IMAD.U32 R11, RZ, RZ, UR5 ;  /* 0x00000005ff0b7e24 */ /* 0x000fe4000f8e00ff */
[----:B------:R-:W-:Y:S02]  /*1f9f0*/  IMAD.MOV.U32 R8, RZ, RZ, 0x70 ;  /* 0x00000070ff087424 */ /* 0x000fe400078e00ff */
[----:B------:R-:W-:Y:S02]  /*1fa00*/  IMAD.MOV.U32 R12, RZ, RZ, 0x1 ;  /* 0x00000001ff0c7424 */ /* 0x000fe400078e00ff */
[----:B--2---:R-:W-:-:S07]  /*1fa10*/  IMAD.MOV.U32 R13, RZ, RZ, RZ ;  /* 0x000000ffff0d7224 */ /* 0x004fce00078e00ff */
[----:B------:R-:W-:-:S07]  /*1fa20*/  LEPC R20, `(.L_x_1824) ;  /* 0x000000001014794e */ /* 0x000fce0000000000 */
[----:B-1-3--:R-:W-:Y:S05]  /*1fa30*/  CALL.ABS.NOINC R2 ;  /* 0x0000000002007343 */ /* 0x00afea0003c00000 */
.L_x_1824:
        /* <DEDUP_REMOVED lines=15> */
.L_x_1823:
[----:B------:R-:W-:Y:S05]  /*1fb30*/  BSYNC B6 ;  /* 0x0000000000067941 */ /* 0x000fea0003800000 */
.L_x_1822:
[----:B------:R-:W2:Y:S01]  /*1fb40*/  S2R R2, SR_TID.X ;  /* 0x0000000000027919 */ /* 0x000ea20000002100 */
[----:B------:R-:W-:Y:S01]  /*1fb50*/  ULDC.64 UR4, c[0x0][0x9f8] ;  /* 0x00027e0000047ab9 */ /* 0x000fe20000000a00 */
[----:B------:R-:W3:Y:S01]  /*1fb60*/  LDL R21, [R1+0x288] ;  /* 0x0002880001157983 */ /* 0x000ee20000100800 */
[----:B------:R-:W-:-:S03]  /*1fb70*/  ISETP.NE.U32.AND P0, PT, RZ, UR4, PT ;  /* 0x00000004ff007c0c */ /* 0x000fc6000bf05070 */
[----:B------:R-:W4:Y:S01]  /*1fb80*/  LDL R20, [R1+0x28c] ;  /* 0x00028c0001147983 */ /* 0x000f220000100800 */
[----:B------:R-:W-:Y:S01]  /*1fb90*/  ISETP.NE.AND.EX P0, PT, RZ, UR5, PT, P0 ;  /* 0x00000005ff007c0c */ /* 0x000fe2000bf05300 */
[----:B------:R-:W-:Y:S01]  /*1fba0*/  IMAD.MOV.U32 R33, RZ, RZ, R19 ;  /* 0x000000ffff217224 */ /* 0x000fe200078e0013 */
[----:B------:R-:W0:Y:S01]  /*1fbb0*/  LDC R0, c[0x0][0x430] ;  /* 0x00010c00ff007b82 */ /* 0x000e220000000800 */
[----:B------:R-:W1:Y:S01]  /*1fbc0*/  S2R R17, SR_TID.X ;  /* 0x0000000000117919 */ /* 0x000e620000002100 */
[----:B------:R-:W-:Y:S01]  /*1fbd0*/  LOP3.LUT R22, R22, 0xfffffff7, RZ, 0xc0, !PT ;  /* 0xfffffff716167812 */ /* 0x000fe200078ec0ff */
[----:B------:R-:W-:Y:S01]  /*1fbe0*/  ULDC UR4, c[0x0][0x2f4] ;  /* 0x0000bd0000047ab9 */ /* 0x000fe20000000800 */
[----:B--2---:R-:W-:-:S07]  /*1fbf0*/  LOP3.LUT R25, R2, 0x7f, RZ, 0xc0, !PT ;  /* 0x0000007f02197812 */ /* 0x004fce00078ec0ff */
[----:B------:R-:W2:Y:S01]  /*1fc00*/  @P0 LDC.64 R2, c[0x0][0x9f8] ;  /* 0x00027e00ff020b82 */ /* 0x000ea20000000a00 */
[----:B------:R-:W-:Y:S01]  /*1fc10*/  SHF.R.U32.HI R25, RZ, 0x3, R25 ;  /* 0x00000003ff197819 */ /* 0x000fe20000011619 */
[----:B--2---:R-:W-:-:S05]  /*1fc20*/  @P0 IMAD.WIDE R2, R19, 0x4, R2 ;  /* 0x0000000413020825 */ /* 0x004fca00078e0202 */
[----:B------:R2:W2:Y:S01]  /*1fc30*/  @P0 LDG.E R33, desc[UR38][R2.64] ;  /* 0x0000002602210981 */ /* 0x0004a2000c1e1900 */
[----:B-1----:R-:W-:Y:S01]  /*1fc40*/  IMAD.SHL.U32 R17, R17, 0x10, RZ ;  /* 0x0000001011117824 */ /* 0x002fe200078e00ff */
[----:B0-----:R-:W-:-:S04]  /*1fc50*/  ISETP.NE.AND P1, PT, R0, 0x1, PT ;  /* 0x000000010000780c */ /* 0x001fc80003f25270 */
[----:B------:R-:W-:Y:S01]  /*1fc60*/  LOP3.LUT R17, R25, 0x70, R17, 0xf8, !PT ;  /* 0x0000007019117812 */ /* 0x000fe200078ef811 */
[----:B------:R-:W-:-:S04]  /*1fc70*/  VIADD R25, R24, 0xffffffff ;  /* 0xffffffff18197836 */ /* 0x000fc80000000000 */
[----:B------:R-:W-:-:S04]  /*1fc80*/  IMAD R7, R25, 0x60, R17 ;  /* 0x0000006019077824 */ /* 0x000fc800078e0211 */
[----:B------:R-:W0:Y:S08]  /*1fc90*/  @P1 LDC R6, c[0x0][0x434] ;  /* 0x00010d00ff061b82 */ /* 0x000e300000000800 */
[----:B------:R-:W1:Y:S01]  /*1fca0*/  @P1 LDC R5, c[0x0][0x438] ;  /* 0x00010e00ff051b82 */ /* 0x000e620000000800 */
[----:B------:R-:W-:Y:S01]  /*1fcb0*/  ISETP.GE.AND P3, PT, R34, UR4, PT ;  /* 0x0000000422007c0c */ /* 0x000fe2000bf66270 */
[----:B------:R-:W-:Y:S01]  /*1fcc0*/  UMOV UR5, 0xffffffff ;  /* 0xffffffff00057882 */ /* 0x000fe20000000000 */
[----:B---3--:R-:W-:-:S04]  /*1fcd0*/  ISETP.GE.AND P0, PT, R7, R21, PT ;  /* 0x000000150700720c */ /* 0x008fc80003f06270 */
[----:B------:R-:W-:Y:S01]  /*1fce0*/  ISETP.GT.U32.OR P0, PT, R17, 0x5f, P0 ;  /* 0x0000005f1100780c */ /* 0x000fe20000704470 */
[----:B----4-:R-:W-:-:S04]  /*1fcf0*/  IMAD.IADD R7, R7, 0x1, R20 ;  /* 0x0000000107077824 */ /* 0x010fc800078e0214 */
[----:B0-----:R-:W-:-:S04]  /*1fd00*/  @P1 IMAD.HI.U32 R6, R7, R6, RZ ;  /* 0x0000000607061227 */ /* 0x001fc800078e00ff */
[----:B------:R-:W-:Y:S01]  /*1fd10*/  IMAD.MOV.U32 R4, RZ, RZ, R7 ;  /* 0x000000ffff047224 */ /* 0x000fe200078e0007 */
[----:B-1----:R-:W-:-:S03]  /*1fd20*/  @P1 SHF.R.U32.HI R4, RZ, R5, R6 ;  /* 0x00000005ff041219 */ /* 0x002fc60000011606 */
[----:B--2---:R-:W0:Y:S02]  /*1fd30*/  @!P0 LDC.64 R2, c[0x0][0x428] ;  /* 0x00010a00ff028b82 */ /* 0x004e240000000a00 */
[----:B------:R-:W-:-:S04]  /*1fd40*/  IMAD.MOV R5, RZ, RZ, -R4 ;  /* 0x000000ffff057224 */ /* 0x000fc800078e0a04 */
[----:B------:R-:W-:Y:S01]  /*1fd50*/  IMAD R0, R0, R5, R7 ;  /* 0x0000000500007224 */ /* 0x000fe200078e0207 */
[--C-:B------:R-:W-:Y:S02]  /*1fd60*/  @!P0 SHF.R.S32.HI R5, RZ, 0x1f, R4.reuse ;  /* 0x0000001fff058819 */ /* 0x100fe40000011404 */
[----:B------:R-:W-:Y:S01]  /*1fd70*/  SHF.R.S32.HI R8, RZ, 0x1f, R33 ;  /* 0x0000001fff087819 */ /* 0x000fe20000011421 */
[----:B0-----:R-:W-:-:S04]  /*1fd80*/  @!P0 IMAD.WIDE.U32 R4, R33, R2, R4 ;  /* 0x0000000221048225 */ /* 0x001fc800078e0004 */
[----:B------:R-:W-:Y:S01]  /*1fd90*/  @!P0 IMAD R6, R8, R2, RZ ;  /* 0x0000000208068224 */ /* 0x000fe200078e02ff */
[----:B------:R0:W-:Y:S03]  /*1fda0*/  STL [R1+0x294], R8 ;  /* 0x0002940801007387 */ /* 0x0001e60000100800 */
[----:B------:R-:W-:Y:S02]  /*1fdb0*/  @!P0 IMAD R6, R33, R3, R6 ;  /* 0x0000000321068224 */ /* 0x000fe400078e0206 */
[----:B------:R-:W1:Y:S02]  /*1fdc0*/  @!P0 LDC.64 R2, c[0x0][0x418] ;  /* 0x00010600ff028b82 */ /* 0x000e640000000a00 */
[----:B------:R-:W-:Y:S02]  /*1fdd0*/  @!P0 IMAD.IADD R6, R5, 0x1, R6 ;  /* 0x0000000105068824 */ /* 0x000fe400078e0206 */
[----:B------:R-:W-:Y:S01]  /*1fde0*/  IMAD.U32 R5, RZ, RZ, UR41 ;  /* 0x00000029ff057e24 */ /* 0x000fe2000f8e00ff */
[----:B-1----:R-:W-:-:S04]  /*1fdf0*/  @!P0 LEA R2, P1, R4, R2, 0x2 ;  /* 0x0000000204028211 */ /* 0x002fc800078210ff */
[----:B------:R-:W-:Y:S01]  /*1fe00*/  @!P0 LEA.HI.X R3, R4, R3, R6, 0x2, P1 ;  /* 0x0000000304038211 */ /* 0x000fe200008f1406 */
[----:B------:R-:W-:-:S06]  /*1fe10*/  IMAD.MOV.U32 R4, RZ, RZ, RZ ;  /* 0x000000ffff047224 */ /* 0x000fcc00078e00ff */
[----:B------:R0:W5:Y:S01]  /*1fe20*/  @!P0 LDG.E R4, desc[UR38][R2.64] ;  /* 0x0000002602048981 */ /* 0x000162000c1e1900 */
[----:B------:R-:W-:Y:S02]  /*1fe30*/  ISETP.GT.U32.AND P0, PT, R17, 0x5f, PT ;  /* 0x0000005f1100780c */ /* 0x000fe40003f04070 */
[----:B------:R-:W-:Y:S02]  /*1fe40*/  ISETP.NE.AND P2, PT, R5, 0x3, PT ;  /* 0x000000030500780c */ /* 0x000fe40003f45270 */
[----:B------:R-:W-:-:S09]  /*1fe50*/  ISETP.GE.AND P1, PT, R37, UR4, PT ;  /* 0x0000000425007c0c */ /* 0x000fd2000bf26270 */
[----:B------:R-:W-:Y:S02]  /*1fe60*/  @P0 LOP3.LUT R22, R22, 0x8, RZ, 0xfc, !PT ;  /* 0x0000000816160812 */ /* 0x000fe400078efcff */
[----:B------:R-:W-:Y:S02]  /*1fe70*/  ISETP.GE.AND P0, PT, R36, UR4, PT ;  /* 0x0000000424007c0c */ /* 0x000fe4000bf06270 */
[----:B------:R-:W-:-:S04]  /*1fe80*/  LOP3.LUT R22, R22, 0xffffffef, RZ, 0xc0, !PT ;  /* 0xffffffef16167812 */ /* 0x000fc800078ec0ff */
[----:B------:R-:W-:-:S04]  /*1fe90*/  @P2 LOP3.LUT R22, R22, 0x10, RZ, 0xfc, !PT ;  /* 0x0000001016162812 */ /* 0x000fc800078efcff */
[----:B------:R-:W-:-:S04]  /*1fea0*/  LOP3.LUT R22, R22, 0xfffffffb, RZ, 0xc0, !PT ;  /* 0xfffffffb16167812 */ /* 0x000fc800078ec0ff */
[----:B------:R-:W-:-:S04]  /*1feb0*/  @P3 LOP3.LUT R22, R22, 0x4, RZ, 0xfc, !PT ;  /* 0x0000000416163812 */ /* 0x000fc800078efcff */
[----:B------:R-:W-:-:S04]  /*1fec0*/  LOP3.LUT R22, R22, 0xfffffffe, RZ, 0xc0, !PT ;  /* 0xfffffffe16167812 */ /* 0x000fc800078ec0ff */
[----:B------:R-:W-:-:S04]  /*1fed0*/  LOP3.LUT R22, R22, 0xfffffffd, RZ, 0xc0, !PT ;  /* 0xfffffffd16167812 */ /* 0x000fc800078ec0ff */
[----:B------:R-:W-:-:S04]  /*1fee0*/  @P1 LOP3.LUT R22, R22, 0x2, RZ, 0xfc, !PT ;  /* 0x0000000216161812 */ /* 0x000fc800078efcff */
[----:B------:R-:W-:Y:S01]  /*1fef0*/  @P0 LOP3.LUT R22, R22, 0x1, RZ, 0xfc, !PT ;  /* 0x0000000116160812 */ /* 0x000fe200078efcff */
[----:B0-----:R-:W-:Y:S06]  /*1ff00*/  BRA.DIV UR5, `(.L_x_1825) ;  /* 0x0000004e05ec7947 */ /* 0x001fec000b800000 */
.L_x_1935:
[----:B------:R-:W-:Y:S01]  /*1ff10*/  SHF.R.S32.HI R32, RZ, 0x1f, R18 ;  /* 0x0000001fff207819 */ /* 0x000fe20000011412 */
[----:B------:R-:W-:Y:S06]  /*1ff20*/  @!P2 BRA `(.L_x_1826) ;  /* 0x000000000004a947 */ /* 0x000fec0003800000 */
[----:B------:R-:W-:Y:S01]  /*1ff30*/  BPT.TRAP 0x1 ;  /* 0x000000040000795c */ /* 0x000fe20000300000 */
.L_x_1826:
        /* <DEDUP_REMOVED lines=25> */
.L_x_1936:
[----:B------:R-:W-:Y:S05]  /*200d0*/  BSYNC B0 ;  /* 0x0000000000007941 */ /* 0x000fea0003800000 */
.L_x_1827:
[----:B------:R-:W2:Y:S01]  /*200e0*/  LDL R11, [R1+0x288] ;  /* 0x00028800010b7983 */ /* 0x000ea20000100800 */
[----:B------:R-:W-:Y:S01]  /*200f0*/  ULDC.64 UR4, c[0x0][0x300] ;  /* 0x0000c00000047ab9 */ /* 0x000fe20000000a00 */
[----:B------:R-:W-:Y:S01]  /*20100*/  LOP3.LUT P4, RZ, R22, 0x4, RZ, 0xc0, !PT ;  /* 0x0000000416ff7812 */ /* 0x000fe2000788c0ff */
[----:B------:R-:W-:Y:S01]  /*20110*/  IMAD R5, R5, UR4, RZ ;  /* 0x0000000405057c24 */ /* 0x000fe2000f8e02ff */
[----:B------:R-:W1:Y:S01]  /*20120*/  S2R R8, SR_TID.X ;  /* 0x0000000000087919 */ /* 0x000e620000002100 */
[----:B0-----:R-:W-:Y:S01]  /*20130*/  IMAD.WIDE.U32 R2, R0, UR4, RZ ;  /* 0x0000000400027c25 */ /* 0x001fe2000f8e00ff */
[----:B------:R-:W-:Y:S01]  /*20140*/  LOP3.LUT P3, RZ, R22, 0x2, RZ, 0xc0, !PT ;  /* 0x0000000216ff7812 */ /* 0x000fe2000786c0ff */
[----:B------:R-:W0:Y:S02]  /*20150*/  S2R R12, SR_TID.X ;  /* 0x00000000000c7919 */ /* 0x000e240000002100 */
[----:B------:R-:W-:Y:S01]  /*20160*/  IMAD R5, R0, UR5, R5 ;  /* 0x0000000500057c24 */ /* 0x000fe2000f8e0205 */
[----:B------:R-:W-:Y:S01]  /*20170*/  ULDC.64 UR4, c[0x0][0x310] ;  /* 0x0000c40000047ab9 */ /* 0x000fe20000000a00 */
[----:B------:R-:W-:Y:S01]  /*20180*/  LOP3.LUT P2, RZ, R22, 0x1, RZ, 0xc0, !PT ;  /* 0x0000000116ff7812 */ /* 0x000fe2000784c0ff */
[----:B------:R-:W-:-:S02]  /*20190*/  IMAD R6, R6, UR4, RZ ;  /* 0x0000000406067c24 */ /* 0x000fc4000f8e02ff */
        /* <DEDUP_REMOVED lines=12> */
[----:B-1----:R-:W-:-:S03]  /*20260*/  LOP3.LUT R10, R8, 0x7f, RZ, 0xc0, !PT ;  /* 0x0000007f080a7812 */ /* 0x002fc600078ec0ff */
[----:B------:R-:W-:Y:S01]  /*20270*/  LEA.HI.X R0, R2, UR5, R0, 0x1, P0 ;  /* 0x0000000502007c11 */ /* 0x000fe200080f0c00 */
[----:B0-----:R-:W-:Y:S02]  /*20280*/  IMAD.SHL.U32 R8, R12, 0x8, RZ ;  /* 0x000000080c087824 */ /* 0x001fe400078e00ff */
[----:B------:R-:W-:Y:S01]  /*20290*/  IMAD.SHL.U32 R9, R10, 0x8, RZ ;  /* 0x000000080a097824 */ /* 0x000fe200078e00ff */
[----:B------:R-:W-:Y:S02]  /*202a0*/  SHF.R.U32.HI R10, RZ, 0x3, R10 ;  /* 0x00000003ff0a7819 */ /* 0x000fe4000001160a */
[----:B------:R-:W-:-:S04]  /*202b0*/  LOP3.LUT R8, R8, 0x1f8, RZ, 0xc0, !PT ;  /* 0x000001f808087812 */ /* 0x000fc800078ec0ff */
[----:B------:R-:W-:-:S04]  /*202c0*/  LOP3.LUT R8, R8, 0x38, R12, 0x78, !PT ;  /* 0x0000003808087812 */ /* 0x000fc800078e780c */
[----:B------:R-:W-:-:S05]  /*202d0*/  LOP3.LUT R8, R8, 0x200, R9, 0xf8, !PT ;  /* 0x0000020008087812 */ /* 0x000fca00078ef809 */
[----:B------:R-:W-:Y:S02]  /*202e0*/  IMAD R5, R26, 0x4800, R8 ;  /* 0x000048001a057824 */ /* 0x000fe400078e0208 */
        /* <DEDUP_REMOVED lines=66> */
.L_x_1950:
        /* <DEDUP_REMOVED lines=12> */
.L_x_1830:
        /* <DEDUP_REMOVED lines=10> */
.L_x_1831:
[----:B------:R2:W-:Y:S02]  /*20870*/  SYNCS.ARRIVE.TRANS64.A1T0 RZ, [R7+URZ+0x30830], RZ ;  /* 0x030830ff07ff79a7 */ /* 0x0005e4000810003f */
[----:B------:R-:W-:Y:S05]  /*20880*/  WARPSYNC.ALL ;  /* 0x0000000000007948 */ /* 0x000fea0003800000 */
[----:B------:R-:W-:Y:S01]  /*20890*/  ULDC.64 UR4, c[0x0][0xa00] ;  /* 0x0002800000047ab9 */ /* 0x000fe20000000a00 */
[----:B-1----:R-:W-:Y:S01]  /*208a0*/  VIADD R2, R23, 0x12400 ;  /* 0x0001240017027836 */ /* 0x002fe20000000000 */
[----:B------:R-:W-:Y:S01]  /*208b0*/  BAR.SYNC.DEFER_BLOCKING 0x8, 0x180 ;  /* 0x0206000000007b1d */ /* 0x000fe20000010000 */
[----:B------:R-:W-:Y:S02]  /*208c0*/  ISETP.NE.U32.AND P0, PT, RZ, UR4, PT ;  /* 0x00000004ff007c0c */ /* 0x000fe4000bf05070 */
[----:B------:R-:W-:-:S02]  /*208d0*/  SHF.R.S32.HI R0, RZ, 0x1f, R19 ;  /* 0x0000001fff007819 */ /* 0x000fc40000011413 */
[----:B------:R-:W-:Y:S01]  /*208e0*/  ISETP.NE.AND.EX P0, PT, RZ, UR5, PT, P0 ;  /* 0x00000005ff007c0c */ /* 0x000fe2000bf05300 */
[----:B------:R-:W-:Y:S01]  /*208f0*/  ULDC.64 UR4, c[0x0][0x298] ;  /* 0x0000a60000047ab9 */ /* 0x000fe20000000a00 */
[----:B------:R-:W-:Y:S01]  /*20900*/  LOP3.LUT P1, RZ, R2, 0x3ff, RZ, 0xc0, !PT ;  /* 0x000003ff02ff7812 */ /* 0x000fe2000782c0ff */
[----:B------:R-:W-:Y:S01]  /*20910*/  BSSY B6, `(.L_x_1832) ;  /* 0x000001c000067945 */ /* 0x000fe20003800000 */
[----:B------:R-:W-:Y:S02]  /*20920*/  SEL R2, R19, RZ, !P0 ;  /* 0x000000ff13027207 */ /* 0x000fe40004000000 */
[----:B------:R-:W-:-:S03]  /*20930*/  SEL R0, R0, RZ, !P0 ;  /* 0x000000ff00007207 */ /* 0x000fc60004000000 */
[----:B------:R1:W-:Y:S04]  /*20940*/  STL [R1+0x29c], R2 ;  /* 0x00029c0201007387 */ /* 0x0003e80000100800 */
[----:B------:R3:W-:Y:S01]  /*20950*/  STL [R1+0x2b0], R0 ;  /* 0x0002b00001007387 */ /* 0x0007e20000100800 */
[----:B-1----:R-:W-:Y:S01]  /*20960*/  IMAD.WIDE.U32 R2, R35, UR4, RZ ;  /* 0x0000000423027c25 */ /* 0x002fe2000f8e00ff */
[----:B---3--:R-:W-:-:S04]  /*20970*/  SHF.R.S32.HI R0, RZ, 0x1f, R35 ;  /* 0x0000001fff007819 */ /* 0x008fc80000011423 */
[----:B------:R1:W-:Y:S01]  /*20980*/  STL.64 [R1+0x2a0], R2 ;  /* 0x0002a00201007387 */ /* 0x0003e20000100a00 */
[----:B------:R-:W-:-:S04]  /*20990*/  IMAD R0, R0, UR4, RZ ;  /* 0x0000000400007c24 */ /* 0x000fc8000f8e02ff */
[----:B------:R-:W-:-:S04]  /*209a0*/  IMAD R0, R35, UR5, R0 ;  /* 0x0000000523007c24 */ /* 0x000fc8000f8e0200 */
[----:B------:R-:W-:Y:S01]  /*209b0*/  IMAD.IADD R35, R3, 0x1, R0 ;  /* 0x0000000103237824 */ /* 0x000fe200078e0200 */
[----:B-1----:R-:W-:Y:S06]  /*209c0*/  @!P1 BRA `(.L_x_1833) ;  /* 0x0000000000409947 */ /* 0x002fec0003800000 */
        /* <DEDUP_REMOVED lines=16> */
.L_x_1833:
[----:B------:R-:W-:Y:S05]  /*20ad0*/  BSYNC B6 ;  /* 0x0000000000067941 */ /* 0x000fea0003800000 */
.L_x_1832:
[----:B------:R-:W3:Y:S01]  /*20ae0*/  LDL.LU.64 R2, [R1+0x2a0] ;  /* 0x0002a00001027983 */ /* 0x000ee20000300a00 */
[----:B------:R-:W-:Y:S01]  /*20af0*/  ULDC.64 UR4, c[0x0][0x2d8] ;  /* 0x0000b60000047ab9 */ /* 0x000fe20000000a00 */
[----:B--2---:R-:W1:Y:S02]  /*20b00*/  LDC R7, c[0x0][0x448] ;  /* 0x00011200ff077b82 */ /* 0x004e640000000800 */
[----:B0-----:R-:W2:Y:S04]  /*20b10*/  LDL.LU R4, [R1+0x2b0] ;  /* 0x0002b00001047983 */ /* 0x001ea80000300800 */
[----:B------:R-:W4:Y:S01]  /*20b20*/  LDL.LU R20, [R1+0x29c] ;  /* 0x00029c0001147983 */ /* 0x000f220000300800 */
[----:B------:R-:W-:-:S03]  /*20b30*/  IMAD R0, R32, UR4, RZ ;  /* 0x0000000420007c24 */ /* 0x000fc6000f8e02ff */
[----:B------:R0:W5:Y:S01]  /*20b40*/  LDL R8, [R1+0x284] ;  /* 0x0002840001087983 */ /* 0x0001620000100800 */
[----:B------:R-:W-:Y:S01]  /*20b50*/  IMAD R0, R18, UR5, R0 ;  /* 0x0000000512007c24 */ /* 0x000fe2000f8e0200 */
[----:B------:R-:W0:Y:S01]  /*20b60*/  S2R R21, SR_TID.X ;  /* 0x0000000000157919 */ /* 0x000e220000002100 */
[----:B-1----:R-:W-:-:S13]  /*20b70*/  ISETP.NE.AND P0, PT, R7, 0x1, PT ;  /* 0x000000010700780c */ /* 0x002fda0003f05270 */
[----:B------:R-:W1:Y:S01]  /*20b80*/  @P0 LDC R6, c[0x0][0x44c] ;  /* 0x00011300ff060b82 */ /* 0x000e620000000800 */
[----:B0-----:R-:W-:-:S04]  /*20b90*/  LOP3.LUT R21, R21, 0x7f, RZ, 0xc0, !PT ;  /* 0x0000007f15157812 */ /* 0x001fc800078ec0ff */
[----:B------:R-:W-:Y:S01]  /*20ba0*/  SHF.R.U32.HI R21, RZ, 0x3, R21 ;  /* 0x00000003ff157819 */ /* 0x000fe20000011615 */
[----:B---3--:R-:W-:Y:S02]  /*20bb0*/  IMAD.MOV.U32 R3, RZ, RZ, R35 ;  /* 0x000000ffff037224 */ /* 0x008fe400078e0023 */
[----:B------:R-:W-:Y:S01]  /*20bc0*/  IMAD.WIDE.U32 R2, R18, UR4, R2 ;  /* 0x0000000412027c25 */ /* 0x000fe2000f8e0002 */
[----:B------:R-:W-:-:S03]  /*20bd0*/  ULDC.64 UR4, c[0x0][0x2e0] ;  /* 0x0000b80000047ab9 */ /* 0x000fc60000000a00 */
[----:B------:R-:W-:Y:S02]  /*20be0*/  IMAD.IADD R3, R3, 0x1, R0 ;  /* 0x0000000103037824 */ /* 0x000fe400078e0200 */
[----:B--2---:R-:W-:Y:S02]  /*20bf0*/  IMAD R0, R4, UR4, RZ ;  /* 0x0000000404007c24 */ /* 0x004fe4000f8e02ff */
[----:B----4-:R-:W-:-:S04]  /*20c00*/  IMAD.WIDE.U32 R2, R20, UR4, R2 ;  /* 0x0000000414027c25 */ /* 0x010fc8000f8e0002 */
[----:B------:R-:W-:Y:S01]  /*20c10*/  IMAD R0, R20, UR5, R0 ;  /* 0x0000000514007c24 */ /* 0x000fe2000f8e0200 */
[----:B------:R-:W-:Y:S01]  /*20c20*/  ULDC.64 UR4, c[0x0][0x2d0] ;  /* 0x0000b40000047ab9 */ /* 0x000fe20000000a00 */
[----:B------:R-:W0:Y:S02]  /*20c30*/  S2R R20, SR_TID.X ;  /* 0x0000000000147919 */ /* 0x000e240000002100 */
[----:B------:R-:W-:Y:S02]  /*20c40*/  IMAD.IADD R3, R3, 0x1, R0 ;  /* 0x0000000103037824 */ /* 0x000fe400078e0200 */
[----:B------:R-:W2:Y:S01]  /*20c50*/  @P0 LDC R0, c[0x0][0x450] ;  /* 0x00011400ff000b82 */ /* 0x000ea20000000800 */
[----:B0-----:R-:W-:-:S05]  /*20c60*/  IMAD.SHL.U32 R20, R20, 0x10, RZ ;  /* 0x0000001014147824 */ /* 0x001fca00078e00ff */
[----:B------:R-:W-:-:S05]  /*20c70*/  LOP3.LUT R20, R21, 0x70, R20, 0xf8, !PT ;  /* 0x0000007015147812 */ /* 0x000fca00078ef814 */
[----:B------:R-:W-:-:S04]  /*20c80*/  IMAD.IADD R5, R20, 0x1, R28 ;  /* 0x0000000114057824 */ /* 0x000fc800078e021c */
[----:B-1----:R-:W-:-:S04]  /*20c90*/  @P0 IMAD.HI.U32 R6, R5, R6, RZ ;  /* 0x0000000605060227 */ /* 0x002fc800078e00ff */
[----:B------:R-:W-:Y:S01]  /*20ca0*/  IMAD.MOV.U32 R4, RZ, RZ, R5 ;  /* 0x000000ffff047224 */ /* 0x000fe200078e0005 */
[----:B--2---:R-:W-:Y:S01]  /*20cb0*/  @P0 SHF.R.U32.HI R4, RZ, R0, R6 ;  /* 0x00000000ff040219 */ /* 0x004fe20000011606 */
[----:B------:R-:W0:Y:S04]  /*20cc0*/  S2R R20, SR_TID.X ;  /* 0x0000000000147919 */ /* 0x000e280000002100 */
        /* <DEDUP_REMOVED lines=23> */
[----:B------:R-:W-:Y:S10]  /*20e40*/  BRA.DIV UR5, `(.L_x_1834) ;  /* 0x0000004a058c7947 */ /* 0x000ff4000b800000 */
        /* <DEDUP_REMOVED lines=10> */
[----:B-----5:R-:W-:Y:S04]  /*20ef0*/  @!P1 LDGSTS.E.BYPASS.LTC128B.128 [R8+0x12400], desc[UR38][R2.64], !P3 ;  /* 0x1240000002089fae */ /* 0x020fe8000d901d66 */
        /* <DEDUP_REMOVED lines=68> */
.L_x_1967:
        /* <DEDUP_REMOVED lines=12> */
.L_x_1836:
[----:B------:R-:W-:Y:S05]  /*21400*/  BSYNC B0 ;  /* 0x0000000000007941 */ /* 0x000fea0003800000 */
.L_x_1835:
[----:B------:R-:W-:Y:S01]  /*21410*/  NOP ;  /* 0x0000000000007918 */ /* 0x000fe20000000000 */
[----:B------:R-:W-:-:S13]  /*21420*/  PLOP3.LUT P0, PT, PT, PT, PT, 0x80, 0x0 ;  /* 0x000000000000781c */ /* 0x000fda0003f0f070 */
.L_x_1837:
[----:B------:R-:W-:Y:S02]  /*21430*/  PLOP3.LUT P1, PT, P1, P0, PT, 0xa2, 0x0 ;  /* 0x000000000000781c */ /* 0x000fe40000f21472 */
[----:B------:R-:W-:-:S08]  /*21440*/  @P0 R2UR P1, UR4, R23 ;  /* 0x00000000170402ca */ /* 0x000fd00000020000 */
[----:B------:R-:W-:-:S05]  /*21450*/  @P0 PLOP3.LUT P0, PT, P1, PT, PT, 0x80, 0x0 ;  /* 0x000000000000081c */ /* 0x000fca0000f0f070 */
[----:B------:R-:W-:Y:S01]  /*21460*/  @!P1 SYNCS.ARRIVE.TRANS64.RED.A0T1 RZ, [UR4+0x30800], RZ ;  /* 0x030800ffffff99a7 */ /* 0x000fe20008200404 */
[----:B------:R-:W-:Y:S07]  /*21470*/  @!P1 ARRIVES.LDGSTSBAR.64.TRANSCNT [UR4+0x30800] ;  /* 0x03080000ff0099b0 */ /* 0x000fee0008000a84 */
[----:B------:R-:W-:Y:S05]  /*21480*/  @P0 BRA.U.ANY `(.L_x_1837) ;  /* 0xfffffffd00e80947 */ /* 0x000fea000393ffff */
[----:B01----:R-:W2:Y:S02]  /*21490*/  LDL.LU R2, [R1+0x2ac] ;  /* 0x0002ac0001027983 */ /* 0x003ea40000300800 */
[----:B--2---:R-:W-:-:S05]  /*214a0*/  VIADD R2, R2, 0x1 ;  /* 0x0000000102027836 */ /* 0x004fca0000000000 */
[----:B------:R0:W-:Y:S01]  /*214b0*/  STL [R1+0x2ac], R2 ;  /* 0x0002ac0201007387 */ /* 0x0001e20000100800 */
[----:B------:R-:W-:-:S04]  /*214c0*/  LEA.HI R0, R2, R2, RZ, 0x1 ;  /* 0x0000000202007211 */ /* 0x000fc800078f08ff */
[----:B------:R-:W-:-:S05]  /*214d0*/  LOP3.LUT R0, R0, 0xfffffffe, RZ, 0xc0, !PT ;  /* 0xfffffffe00007812 */ /* 0x000fca00078ec0ff */
[----:B------:R-:W-:-:S05]  /*214e0*/  IMAD.IADD R0, R2, 0x1, -R0 ;  /* 0x0000000102007824 */ /* 0x000fca00078e0a00 */
[----:B------:R-:W-:Y:S01]  /*214f0*/  SHF.L.U32 R0, R0, 0x1f, RZ ;  /* 0x0000001f00007819 */ /* 0x000fe200000006ff */
[----:B------:R-:W-:Y:S01]  /*21500*/  NOP ;  /* 0x0000000000007918 */ /* 0x000fe20000000000 */
[----:B0-----:R-:W2:Y:S01]  /*21510*/  LDL.LU R2, [R1+0x2a8] ;  /* 0x0002a80001027983 */ /* 0x001ea20000300800 */
[----:B------:R0:W-:Y:S01]  /*21520*/  SYNCS.ARRIVE.TRANS64.A1T0 RZ, [R23+URZ+0x30800], RZ ;  /* 0x030800ff17ff79a7 */ /* 0x0001e2000810003f */
[----:B------:R-:W-:Y:S01]  /*21530*/  BSSY B0, `(.L_x_1838) ;  /* 0x0000004000007945 */ /* 0x000fe20003800000 */
[----:B------:R-:W1:Y:S01]  /*21540*/  SYNCS.PHASECHK.TRANS64.TRYWAIT P0, [R23+URZ+0x30820], R0 ;  /* 0x03082000170075a7 */ /* 0x000e62000800017f */
[----:B--2---:R-:W-:Y:S02]  /*21550*/  VIADD R6, R2, 0xfffffffe ;  /* 0xfffffffe02067836 */ /* 0x004fe40000000000 */
[----:B01----:R-:W-:Y:S05]  /*21560*/  @!P0 BRA `(.L_x_1839) ;  /* 0x0000004c007c8947 */ /* 0x003fea0003800000 */
.L_x_1968:
[----:B------:R-:W-:Y:S05]  /*21570*/  BSYNC B0 ;  /* 0x0000000000007941 */ /* 0x000fea0003800000 */
.L_x_1838:
        /* <DEDUP_REMOVED lines=11> */
.L_x_1854:
[----:B------:R-:W2:Y:S01]  /*21630*/  LDL R4, [R1+0x28c] ;  /* 0x00028c0001047983 */ /* 0x000ea20000100800 */
[----:B------:R-:W1:Y:S03]  /*21640*/  LDC R7, c[0x0][0x430] ;  /* 0x00010c00ff077b82 */ /* 0x000e660000000800 */
[----:B------:R-:W3:Y:S01]  /*21650*/  LDL R8, [R1+0x294] ;  /* 0x0002940001087983 */ /* 0x000ee20000100800 */
[----:B0-----:R-:W0:Y:S01]  /*21660*/  S2R R0, SR_TID.X ;  /* 0x0000000000007919 */ /* 0x001e220000002100 */
[----:B------:R-:W4:Y:S01]  /*21670*/  S2R R2, SR_TID.X ;  /* 0x0000000000027919 */ /* 0x000f220000002100 */
[----:B-1----:R-:W-:Y:S02]  /*21680*/  ISETP.NE.AND P0, PT, R7, 0x1, PT ;  /* 0x000000010700780c */ /* 0x002fe40003f05270 */
[----:B0-----:R-:W-:Y:S01]  /*21690*/  LOP3.LUT R0, R0, 0x7f, RZ, 0xc0, !PT ;  /* 0x0000007f00007812 */ /* 0x001fe200078ec0ff */
[----:B----4-:R-:W-:-:S03]  /*216a0*/  IMAD.SHL.U32 R3, R2, 0x10, RZ ;  /* 0x0000001002037824 */ /* 0x010fc600078e00ff */
[----:B------:R-:W-:-:S07]  /*216b0*/  SHF.R.U32.HI R0, RZ, 0x3, R0 ;  /* 0x00000003ff007819 */ /* 0x000fce0000011600 */
[----:B------:R-:W0:Y:S01]  /*216c0*/  @P0 LDC R2, c[0x0][0x438] ;  /* 0x00010e00ff020b82 */ /* 0x000e220000000800 */
[----:B------:R-:W-:-:S04]  /*216d0*/  LOP3.LUT R3, R0, 0x70, R3, 0xf8, !PT ;  /* 0x0000007000037812 */ /* 0x000fc800078ef803 */
[----:B------:R-:W-:-:S03]  /*216e0*/  ISETP.GT.U32.AND P5, PT, R3, 0x5f, PT ;  /* 0x0000005f0300780c */ /* 0x000fc60003fa4070 */
[----:B------:R-:W1:Y:S01]  /*216f0*/  @P0 LDC R0, c[0x0][0x434] ;  /* 0x00010d00ff000b82 */ /* 0x000e620000000800 */
[----:B--2---:R-:W-:-:S09]  /*21700*/  IMAD R9, R6, 0x60, R4 ;  /* 0x0000006006097824 */ /* 0x004fd200078e0204 */
[----:B------:R-:W3:Y:S01]  /*21710*/  @!P5 LDC.64 R4, c[0x0][0x428] ;  /* 0x00010a00ff04db82 */ /* 0x000ee20000000a00 */
[----:B------:R-:W-:-:S04]  /*21720*/  IMAD.IADD R9, R3, 0x1, R9 ;  /* 0x0000000103097824 */ /* 0x000fc800078e0209 */
[----:B-1----:R-:W-:-:S04]  /*21730*/  @P0 IMAD.HI.U32 R3, R9, R0, RZ ;  /* 0x0000000009030227 */ /* 0x002fc800078e00ff */
[----:B------:R-:W-:Y:S01]  /*21740*/  IMAD.MOV.U32 R0, RZ, RZ, R9 ;  /* 0x000000ffff007224 */ /* 0x000fe200078e0009 */
[----:B0-----:R-:W-:-:S04]  /*21750*/  @P0 SHF.R.U32.HI R0, RZ, R2, R3 ;  /* 0x00000002ff000219 */ /* 0x001fc80000011603 */
[--C-:B------:R-:W-:Y:S01]  /*21760*/  @!P5 SHF.R.S32.HI R3, RZ, 0x1f, R0.reuse ;  /* 0x0000001fff03d819 */ /* 0x100fe20000011400 */
[----:B------:R-:W-:Y:S02]  /*21770*/  @!P5 IMAD.MOV.U32 R2, RZ, RZ, R0 ;  /* 0x000000ffff02d224 */ /* 0x000fe400078e0000 */
[-C--:B---3--:R-:W-:Y:S02]  /*21780*/  @!P5 IMAD R8, R8, R4.reuse, RZ ;  /* 0x000000040808d224 */ /* 0x088fe400078e02ff */
[----:B------:R-:W-:-:S04]  /*21790*/  @!P5 IMAD.WIDE.U32 R2, R33, R4, R2 ;  /* 0x000000042102d225 */ /* 0x000fc800078e0002 */
[----:B------:R-:W-:Y:S02]  /*217a0*/  @!P5 IMAD R8, R33, R5, R8 ;  /* 0x000000052108d224 */ /* 0x000fe400078e0208 */
[----:B------:R-:W0:Y:S01]  /*217b0*/  @!P5 LDC.64 R4, c[0x0][0x418] ;  /* 0x00010600ff04db82 */ /* 0x000e220000000a00 */
[----:B------:R-:W-:Y:S02]  /*217c0*/  IMAD.MOV R0, RZ, RZ, -R0 ;  /* 0x000000ffff007224 */ /* 0x000fe400078e0a00 */
[----:B------:R-:W-:Y:S02]  /*217d0*/  @!P5 IMAD.IADD R3, R8, 0x1, R3 ;  /* 0x000000010803d824 */ /* 0x000fe400078e0203 */
[----:B------:R-:W-:Y:S02]  /*217e0*/  IMAD R9, R7, R0, R9 ;  /* 0x0000000007097224 */ /* 0x000fe400078e0209 */
[----:B------:R-:W-:Y:S01]  /*217f0*/  IMAD.MOV.U32 R0, RZ, RZ, RZ ;  /* 0x000000ffff007224 */ /* 0x000fe200078e00ff */
[----:B0-----:R-:W-:-:S04]  /*21800*/  @!P5 LEA R4, P0, R2, R4, 0x2 ;  /* 0x000000040204d211 */ /* 0x001fc800078010ff */
[----:B------:R-:W-:-:S05]  /*21810*/  @!P5 LEA.HI.X R5, R2, R5, R3, 0x2, P0 ;  /* 0x000000050205d211 */ /* 0x000fca00000f1403 */
[----:B------:R0:W5:Y:S01]  /*21820*/  @!P5 LDG.E R0, desc[UR38][R4.64] ;  /* 0x000000260400d981 */ /* 0x000162000c1e1900 */
[----:B------:R-:W-:Y:S01]  /*21830*/  LOP3.LUT P4, RZ, R22, 0x10, RZ, 0xc0, !PT ;  /* 0x0000001016ff7812 */ /* 0x000fe2000788c0ff */
[----:B------:R-:W-:-:S05]  /*21840*/  VIADD R26, R10, 0x1 ;  /* 0x000000010a1a7836 */ /* 0x000fca0000000000 */
[C---:B------:R-:W-:Y:S01]  /*21850*/  ISETP.NE.AND P0, PT, R26.reuse, 0x2, PT ;  /* 0x000000021a00780c */ /* 0x040fe20003f05270 */
[----:B------:R-:W-:Y:S05]  /*21860*/  YIELD ;  /* 0x0000000000007946 */ /* 0x000fea0003800000 */
[----:B------:R-:W-:Y:S01]  /*21870*/  SEL R29, RZ, 0x1, P0 ;  /* 0x00000001ff1d7807 */ /* 0x000fe20000000000 */
[----:B------:R-:W-:Y:S01]  /*21880*/  IMAD.MOV.U32 R25, RZ, RZ, R6 ;  /* 0x000000ffff197224 */ /* 0x000fe200078e0006 */
[----:B------:R-:W-:Y:S02]  /*21890*/  SEL R26, R26, RZ, P0 ;  /* 0x000000ff1a1a7207 */ /* 0x000fe40000000000 */
[----:B------:R-:W-:Y:S01]  /*218a0*/  LOP3.LUT R29, R20, R29, RZ, 0x3c, !PT ;  /* 0x0000001d141d7212 */ /* 0x000fe200078e3cff */
[----:B0-----:R-:W-:Y:S06]  /*218b0*/  @!P4 BRA `(.L_x_1842) ;  /* 0x000000000004c947 */ /* 0x001fec0003800000 */
[----:B------:R-:W-:Y:S01]  /*218c0*/  BPT.TRAP 0x1 ;  /* 0x000000040000795c */ /* 0x000fe20000300000 */
.L_x_1842:
[----:B------:R-:W-:Y:S01]  /*218d0*/  IMAD R7, R26, 0x8, R23 ;  /* 0x000000081a077824 */ /* 0x000fe200078e0217 */
[----:B------:R-:W-:Y:S01]  /*218e0*/  SHF.L.U32 R2, R29, 0x1f, RZ ;  /* 0x0000001f1d027819 */ /* 0x000fe200000006ff */
[----:B------:R-:W-:Y:S03]  /*218f0*/  BSSY B1, `(.L_x_1843) ;  /* 0x0000003000017945 */ /* 0x000fe60003800000 */
[----:B------:R-:W0:Y:S02]  /*21900*/  SYNCS.PHASECHK.TRANS64.TRYWAIT P0, [R7+URZ+0x30840], R2 ;  /* 0x03084002070075a7 */ /* 0x000e24000800017f */
[----:B0-----:R-:W-:Y:S05]  /*21910*/  @!P0 BRA `(.L_x_1844) ;  /* 0x0000004800a48947 */ /* 0x001fea0003800000 */
.L_x_1969:
[----:B------:R-:W-:Y:S05]  /*21920*/  BSYNC B1 ;  /* 0x0000000000017941 */ /* 0x000fea0003800000 */
.L_x_1843:
[----:B------:R-:W1:Y:S01]  /*21930*/  S2R R5, SR_TID.X ;  /* 0x0000000000057919 */ /* 0x000e620000002100 */
[----:B------:R-:W-:Y:S01]  /*21940*/  SHF.R.S32.HI R21, RZ, 0x1f, R9 ;  /* 0x0000001fff157819 */ /* 0x000fe20000011409 */
[----:B------:R-:W-:Y:S01]  /*21950*/  ULDC.64 UR4, c[0x0][0x300] ;  /* 0x0000c00000047ab9 */ /* 0x000fe20000000a00 */
[----:B-----5:R-:W-:Y:S01]  /*21960*/  SHF.R.S32.HI R28, RZ, 0x1f, R0 ;  /* 0x0000001fff1c7819 */ /* 0x020fe20000011400 */
[----:B------:R-:W2:Y:S01]  /*21970*/  S2R R6, SR_TID.X ;  /* 0x0000000000067919 */ /* 0x000ea20000002100 */
[----:B0-----:R-:W-:Y:S01]  /*21980*/  IMAD.WIDE.U32 R2, R9, UR4, RZ ;  /* 0x0000000409027c25 */ /* 0x001fe2000f8e00ff */
[C---:B------:R-:W-:Y:S02]  /*21990*/  LOP3.LUT P5, RZ, R22.reuse, 0x2, RZ, 0xc0, !PT ;  /* 0x0000000216ff7812 */ /* 0x040fe400078ac0ff */
[----:B------:R-:W-:Y:S01]  /*219a0*/  LOP3.LUT P4, RZ, R22, 0x1, RZ, 0xc0, !PT ;  /* 0x0000000116ff7812 */ /* 0x000fe2000788c0ff */
[----:B------:R-:W-:-:S04]  /*219b0*/  IMAD R4, R21, UR4, RZ ;  /* 0x0000000415047c24 */ /* 0x000fc8000f8e02ff */
        /* <DEDUP_REMOVED lines=8> */
[----:B------:R-:W-:Y:S01]  /*21a40*/  IMAD R4, R32, UR4, RZ ;  /* 0x0000000420047c24 */ /* 0x000fe2000f8e02ff */
[----:B-1----:R-:W-:Y:S01]  /*21a50*/  LOP3.LUT R5, R5, 0x7f, RZ, 0xc0, !PT ;  /* 0x0000007f05057812 */ /* 0x002fe200078ec0ff */
[----:B------:R-:W-:-:S04]  /*21a60*/  IMAD.WIDE.U32 R2, R18, UR4, R2 ;  /* 0x0000000412027c25 */ /* 0x000fc8000f8e0002 */
[----:B------:R-:W-:Y:S02]  /*21a70*/  IMAD.SHL.U32 R11, R5, 0x8, RZ ;  /* 0x00000008050b7824 */ /* 0x000fe400078e00ff */
[----:B--2---:R-:W-:Y:S02]  /*21a80*/  IMAD.SHL.U32 R5, R6, 0x8, RZ ;  /* 0x0000000806057824 */ /* 0x004fe400078e00ff */
[----:B------:R-:W-:Y:S01]  /*21a90*/  IMAD R4, R18, UR5, R4 ;  /* 0x0000000512047c24 */ /* 0x000fe2000f8e0204 */
[----:B------:R-:W-:Y:S02]  /*21aa0*/  ULDC.64 UR4, c[0x0][0x2e8] ;  /* 0x0000ba0000047ab9 */ /* 0x000fe40000000a00 */
[----:B------:R-:W-:Y:S01]  /*21ab0*/  LOP3.LUT R5, R5, 0x1f8, RZ, 0xc0, !PT ;  /* 0x000001f805057812 */ /* 0x000fe200078ec0ff */
[----:B------:R-:W-:Y:S01]  /*21ac0*/  IMAD.IADD R4, R4, 0x1, R3 ;  /* 0x0000000104047824 */ /* 0x000fe200078e0203 */
[----:B------:R-:W-:Y:S01]  /*21ad0*/  LEA R8, P0, R2, UR4, 0x1 ;  /* 0x0000000402087c11 */ /* 0x000fe2000f8008ff */
[----:B------:R-:W-:Y:S01]  /*21ae0*/  UMOV UR4, 0xffffffff ;  /* 0xffffffff00047882 */ /* 0x000fe20000000000 */
[----:B------:R-:W-:-:S02]  /*21af0*/  LOP3.LUT R5, R5, 0x38, R6, 0x78, !PT ;  /* 0x0000003805057812 */ /* 0x000fc400078e7806 */
[----:B------:R-:W-:Y:S02]  /*21b00*/  LEA.HI.X R6, R2, UR5, R4, 0x1, P0 ;  /* 0x0000000502067c11 */ /* 0x000fe400080f0c04 */
[----:B------:R-:W-:-:S05]  /*21b10*/  LOP3.LUT R5, R5, 0x200, R11, 0xf8, !PT ;  /* 0x0000020005057812 */ /* 0x000fca00078ef80b */
[----:B------:R-:W-:Y:S01]  /*21b20*/  IMAD R5, R26, 0x4800, R5 ;  /* 0x000048001a057824 */ /* 0x000fe200078e0205 */
        /* <DEDUP_REMOVED lines=41> */
.L_x_1983:
        /* <DEDUP_REMOVED lines=11> */
.L_x_1846:
        /* <DEDUP_REMOVED lines=10> */
.L_x_1847:
[----:B------:R2:W-:Y:S01]  /*21f10*/  SYNCS.ARRIVE.TRANS64.A1T0 RZ, [R7+URZ+0x30830], RZ ;  /* 0x030830ff07ff79a7 */ /* 0x0005e2000810003f */
[----:B------:R-:W-:Y:S05]  /*21f20*/  @!P5 BRA `(.L_x_1848) ;  /* 0x000000000004d947 */ /* 0x000fea0003800000 */
[----:B------:R-:W-:Y:S01]  /*21f30*/  BPT.TRAP 0x1 ;  /* 0x000000040000795c */ /* 0x000fe20000300000 */
.L_x_1848:
[----:B-1----:R-:W-:Y:S01]  /*21f40*/  SHF.L.U32 R2, R20, 0x1f, RZ ;  /* 0x0000001f14027819 */ /* 0x002fe200000006ff */
[----:B0-----:R-:W-:Y:S01]  /*21f50*/  IMAD R6, R10, 0x8, R23 ;  /* 0x000000080a067824 */ /* 0x001fe200078e0217 */
[----:B------:R-:W-:Y:S03]  /*21f60*/  BSSY B1, `(.L_x_1849) ;  /* 0x0000003000017945 */ /* 0x000fe60003800000 */
[----:B------:R-:W0:Y:S02]  /*21f70*/  SYNCS.PHASECHK.TRANS64.TRYWAIT P0, [R6+URZ+0x30860], R2 ;  /* 0x03086002060075a7 */ /* 0x000e24000800017f */
[----:B0-----:R-:W-:Y:S05]  /*21f80*/  @!P0 BRA `(.L_x_1850) ;  /* 0x0000004800fc8947 */ /* 0x001fea0003800000 */
.L_x_1984:
[----:B------:R-:W-:Y:S05]  /*21f90*/  BSYNC B1 ;  /* 0x0000000000017941 */ /* 0x000fea0003800000 */
.L_x_1849:
[----:B--2---:R-:W2:Y:S01]  /*21fa0*/  LDL R7, [R1+0x288] ;  /* 0x0002880001077983 */ /* 0x004ea20000100800 */
[----:B------:R-:W1:Y:S01]  /*21fb0*/  S2R R11, SR_TID.X ;  /* 0x00000000000b7919 */ /* 0x000e620000002100 */
[----:B------:R-:W-:Y:S01]  /*21fc0*/  UMOV UR4, 0xffffffff ;  /* 0xffffffff00047882 */ /* 0x000fe20000000000 */
[C---:B-1----:R-:W-:Y:S01]  /*21fd0*/  IMAD.SHL.U32 R5, R11.reuse, 0x8, RZ ;  /* 0x000000080b057824 */ /* 0x042fe200078e00ff */
[----:B------:R-:W-:-:S04]  /*21fe0*/  LOP3.LUT R3, R11, 0x7f, RZ, 0xc0, !PT ;  /* 0x0000007f0b037812 */ /* 0x000fc800078ec0ff */
[----:B------:R-:W-:Y:S01]  /*21ff0*/  LOP3.LUT R5, R5, 0x1f8, RZ, 0xc0, !PT ;  /* 0x000001f805057812 */ /* 0x000fe200078ec0ff */
[----:B------:R-:W-:-:S03]  /*22000*/  IMAD.SHL.U32 R8, R3, 0x8, RZ ;  /* 0x0000000803087824 */ /* 0x000fc600078e00ff */
[----:B------:R-:W-:Y:S02]  /*22010*/  LOP3.LUT R5, R5, 0x38, R11, 0x78, !PT ;  /* 0x0000003805057812 */ /* 0x000fe400078e780b */
[----:B------:R-:W-:Y:S02]  /*22020*/  SHF.R.U32.HI R3, RZ, 0x3, R3 ;  /* 0x00000003ff037819 */ /* 0x000fe40000011603 */
[----:B------:R-:W-:-:S05]  /*22030*/  LOP3.LUT R5, R5, 0x200, R8, 0xf8, !PT ;  /* 0x0000020005057812 */ /* 0x000fca00078ef808 */
[----:B------:R-:W-:Y:S02]  /*22040*/  IMAD R5, R10, 0x4800, R5 ;  /* 0x000048000a057824 */ /* 0x000fe400078e0205 */
[----:B--2---:R-:W-:-:S04]  /*22050*/  IMAD R7, R31, -0x60, R7 ;  /* 0xffffffa01f077824 */ /* 0x004fc800078e0207 */
        /* <DEDUP_REMOVED lines=56> */
.L_x_1998:
        /* <DEDUP_REMOVED lines=31> */
.L_x_1852:
        /* <DEDUP_REMOVED lines=10> */
.L_x_1853:
        /* <DEDUP_REMOVED lines=8> */
.L_x_1841:
[----:B------:R-:W-:Y:S05]  /*226f0*/  BSYNC B0 ;  /* 0x0000000000007941 */ /* 0x000fea0003800000 */
.L_x_1840:
        /* <DEDUP_REMOVED lines=17> */
.L_x_1856:
[----:B------:R-:W-:Y:S05]  /*22810*/  BSYNC B0 ;  /* 0x0000000000007941 */ /* 0x000fea0003800000 */
.L_x_1855:
[----:B------:R-:W-:-:S13]  /*22820*/  LOP3.LUT P0, RZ, R22, 0x10, RZ, 0xc0, !PT ;  /* 0x0000001016ff7812 */ /* 0x000fda000780c0ff */
[----:B------:R-:W-:Y:S05]  /*22830*/  @!P0 BRA `(.L_x_1857) ;  /* 0x0000000000048947 */ /* 0x000fea0003800000 */
[----:B------:R-:W-:Y:S01]  /*22840*/  BPT.TRAP 0x1 ;  /* 0x000000040000795c */ /* 0x000fe20000300000 */
.L_x_1857:
[----:B------:R-:W2:Y:S01]  /*22850*/  LDL.LU R2, [R1+0x288] ;  /* 0x0002880001027983 */ /* 0x000ea20000300800 */
[----:B------:R-:W-:Y:S01]  /*22860*/  IMAD R0, R26, 0x8, R23 ;  /* 0x000000081a007824 */ /* 0x000fe200078e0217 */
[----:B------:R-:W-:Y:S01]  /*22870*/  SHF.L.U32 R3, R29, 0x1f, RZ ;  /* 0x0000001f1d037819 */ /* 0x000fe200000006ff */
[----:B------:R-:W-:Y:S03]  /*22880*/  BSSY B0, `(.L_x_1858) ;  /* 0x0000004000007945 */ /* 0x000fe60003800000 */
[----:B------:R-:W0:Y:S01]  /*22890*/  SYNCS.PHASECHK.TRANS64.TRYWAIT P0, [R0+URZ+0x30860], R3 ;  /* 0x03086003000075a7 */ /* 0x000e22000800017f */
[----:B--2---:R-:W-:Y:S01]  /*228a0*/  IMAD R6, R25, -0x60, R2 ;  /* 0xffffffa019067824 */ /* 0x004fe200078e0202 */
[----:B0-----:R-:W-:Y:S06]  /*228b0*/  @!P0 BRA `(.L_x_1859) ;  /* 0x0000004800d88947 */ /* 0x001fec0003800000 */
.L_x_1999:
[----:B------:R-:W-:Y:S05]  /*228c0*/  BSYNC B0 ;  /* 0x0000000000007941 */ /* 0x000fea0003800000 */
.L_x_1858:
[----:B------:R-:W1:Y:S01]  /*228d0*/  S2R R2, SR_TID.X ;  /* 0x0000000000027919 */ /* 0x000e620000002100 */
[----:B------:R-:W-:Y:S01]  /*228e0*/  UMOV UR4, 0xffffffff ;  /* 0xffffffff00047882 */ /* 0x000fe20000000000 */
[----:B------:R-:W2:Y:S01]  /*228f0*/  S2R R7, SR_TID.X ;  /* 0x0000000000077919 */ /* 0x000ea20000002100 */
[----:B-1----:R-:W-:Y:S01]  /*22900*/  LOP3.LUT R5, R2, 0x7f, RZ, 0xc0, !PT ;  /* 0x0000007f02057812 */ /* 0x002fe200078ec0ff */
[----:B--2---:R-:W-:-:S04]  /*22910*/  IMAD.SHL.U32 R2, R7, 0x8, RZ ;  /* 0x0000000807027824 */ /* 0x004fc800078e00ff */
[----:B------:R-:W-:Y:S01]  /*22920*/  IMAD.SHL.U32 R4, R5, 0x8, RZ ;  /* 0x0000000805047824 */ /* 0x000fe200078e00ff */
[----:B------:R-:W-:Y:S02]  /*22930*/  SHF.R.U32.HI R5, RZ, 0x3, R5 ;  /* 0x00000003ff057819 */ /* 0x000fe40000011605 */
[----:B------:R-:W-:-:S03]  /*22940*/  LOP3.LUT R2, R2, 0x1f8, RZ, 0xc0, !PT ;  /* 0x000001f802027812 */ /* 0x000fc600078ec0ff */
[----:B------:R-:W-:Y:S01]  /*22950*/  IMAD.IADD R6, R6, 0x1, -R5 ;  /* 0x0000000106067824 */ /* 0x000fe200078e0a05 */
[----:B------:R-:W-:-:S04]  /*22960*/  LOP3.LUT R2, R2, 0x38, R7, 0x78, !PT ;  /* 0x0000003802027812 */ /* 0x000fc800078e7807 */
[----:B------:R-:W-:-:S05]  /*22970*/  LOP3.LUT R2, R2, 0x200, R4, 0xf8, !PT ;  /* 0x0000020002027812 */ /* 0x000fca00078ef804 */
[----:B------:R-:W-:Y:S01]  /*22980*/  IMAD R4, R26, 0x4800, R2 ;  /* 0x000048001a047824 */ /* 0x000fe200078e0202 */
        /* <DEDUP_REMOVED lines=59> */
.L_x_2013:
        /* <DEDUP_REMOVED lines=13> */
.L_x_1861:
        /* <DEDUP_REMOVED lines=10> */
.L_x_1862:
[----:B------:R-:W-:Y:S01]  /*22eb0*/  VIADD R26, R26, 0x1 ;  /* 0x000000011a1a7836 */ /* 0x000fe20000000000 */
[----:B------:R1:W-:Y:S04]  /*22ec0*/  SYNCS.ARRIVE.TRANS64.A1T0 RZ, [R0+URZ+0x30850], RZ ;  /* 0x030850ff00ff79a7 */ /* 0x0003e8000810003f */
[----:B------:R-:W-:-:S04]  /*22ed0*/  ISETP.NE.AND P0, PT, R26, 0x2, PT ;  /* 0x000000021a00780c */ /* 0x000fc80003f05270 */
[----:B-1----:R-:W-:Y:S02]  /*22ee0*/  SEL R0, RZ, 0x1, P0 ;  /* 0x00000001ff007807 */ /* 0x002fe40000000000 */
[----:B------:R-:W-:Y:S02]  /*22ef0*/  SEL R26, R26, RZ, P0 ;  /* 0x000000ff1a1a7207 */ /* 0x000fe40000000000 */
[----:B------:R-:W-:-:S07]  /*22f00*/  LOP3.LUT R29, R29, R0, RZ, 0x3c, !PT ;  /* 0x000000001d1d7212 */ /* 0x000fce00078e3cff */
.L_x_1819:
[----:B------:R-:W-:Y:S05]  /*22f10*/  BSYNC B7 ;  /* 0x0000000000077941 */ /* 0x000fea0003800000 */
.L_x_1817:
[----:B------:R-:W-:-:S13]  /*22f20*/  LOP3.LUT P0, RZ, R22, 0x20, RZ, 0xc0, !PT ;  /* 0x0000002016ff7812 */ /* 0x000fda000780c0ff */
[----:B------:R-:W-:Y:S05]  /*22f30*/  @!P0 BRA `(.L_x_1863) ;  /* 0x0000000000248947 */ /* 0x000fea0003800000 */
[----:B------:R-:W-:Y:S05]  /*22f40*/  WARPSYNC.ALL ;  /* 0x0000000000007948 */ /* 0x000fea0003800000 */
[----:B------:R-:W2:Y:S08]  /*22f50*/  S2UR UR5, SR_CgaCtaId ;  /* 0x00000000000579c3 */ /* 0x000eb00000008800 */
[----:B------:R-:W-:Y:S06]  /*22f60*/  BAR.SYNC.DEFER_BLOCKING 0x5, 0x180 ;  /* 0x0146000000007b1d */ /* 0x000fec0000010000 */
[----:B------:R-:W-:-:S02]  /*22f70*/  UMOV UR4, 0x400 ;  /* 0x0000040000047882 */ /* 0x000fc40000000000 */
[----:B--2---:R-:W-:-:S06]  /*22f80*/  ULEA UR4, UR5, UR4, 0x18 ;  /* 0x0000000405047291 */ /* 0x004fcc000f8ec03f */
[----:B0-----:R-:W-:-:S05]  /*22f90*/  IMAD.U32 R23, RZ, RZ, UR4 ;  /* 0x00000004ff177e24 */ /* 0x001fca000f8e00ff */
[----:B------:R0:W2:Y:S01]  /*22fa0*/  LDS.128 R16, [R23+0x308d0] ;  /* 0x0308d00017107984 */ /* 0x0000a20000000c00 */
[----:B------:R-:W-:Y:S06]  /*22fb0*/  BAR.ARV 0x4, 0x180 ;  /* 0x0106000000007b1d */ /* 0x000fec0000002000 */
[----:B------:R-:W-:Y:S05]  /*22fc0*/  BRA `(.L_x_1864) ;  /* 0x0000000800cc7947 */ /* 0x000fea0003800000 */
.L_x_1863:
[----:B------:R-:W2:Y:S01]  /*22fd0*/  S2R R0, SR_TID.X ;  /* 0x0000000000007919 */ /* 0x000ea20000002100 */
[----:B------:R-:W-:Y:S01]  /*22fe0*/  UMOV UR4, 0xffffffff ;  /* 0xffffffff00047882 */ /* 0x000fe20000000000 */
[----:B--2---:R-:W-:-:S04]  /*22ff0*/  LOP3.LUT R8, R0, 0x1f, RZ, 0xc0, !PT ;  /* 0x0000001f00087812 */ /* 0x004fc800078ec0ff */
[----:B------:R-:W-:Y:S01]  /*23000*/  ISETP.NE.AND P0, PT, R8, 0x1f, PT ;  /* 0x0000001f0800780c */ /* 0x000fe20003f05270 */
[----:B------:R-:W-:-:S12]  /*23010*/  BRA.DIV UR4, `(.L_x_1865) ;  /* 0x0000004e04187947 */ /* 0x000fd8000b800000 */
[----:B------:R-:W-:Y:S01]  /*23020*/  IMAD.IADD R5, R19, 0x1, R8 ;  /* 0x0000000113057824 */ /* 0x000fe200078e0208 */
[----:B------:R-:W-:-:S04]  /*23030*/  ULDC UR4, c[0x0][0xc3c] ;  /* 0x00030f0000047ab9 */ /* 0x000fc80000000800 */
[----:B------:R-:W-:-:S13]  /*23040*/  ISETP.GE.OR P1, PT, R5, UR4, !P0 ;  /* 0x0000000405007c0c */ /* 0x000fda000c726670 */
[----:B0-----:R-:W0:Y:S02]  /*23050*/  @!P1 LDC.64 R2, c[0x0][0xc80] ;  /* 0x00032000ff029b82 */ /* 0x001e240000000a00 */
[----:B0-----:R-:W-:-:S06]  /*23060*/  @!P1 IMAD.WIDE R2, R5, 0x4, R2 ;  /* 0x0000000405029825 */ /* 0x001fcc00078e0202 */
[----:B------:R-:W2:Y:S01]  /*23070*/  @!P1 LDG.E R2, desc[UR38][R2.64] ;  /* 0x0000002602029981 */ /* 0x000ea2000c1e1900 */
[----:B------:R-:W-:Y:S01]  /*23080*/  IMAD.MOV.U32 R5, RZ, RZ, RZ ;  /* 0x000000ffff057224 */ /* 0x000fe200078e00ff */
[C---:B------:R-:W-:Y:S02]  /*23090*/  ISETP.GE.U32.AND P2, PT, R8.reuse, 0x2, PT ;  /* 0x000000020800780c */ /* 0x040fe40003f46070 */
[C---:B------:R-:W-:Y:S01]  /*230a0*/  ISETP.GE.U32.AND P3, PT, R8.reuse, 0x4, PT ;  /* 0x000000040800780c */ /* 0x040fe20003f66070 */
[----:B------:R-:W-:Y:S01]  /*230b0*/  SHFL.IDX PT, R0, R16, RZ, 0x1f ;  /* 0x00001fff10007589 */ /* 0x000fe200000e0000 */
[C---:B------:R-:W-:Y:S02]  /*230c0*/  ISETP.GE.U32.AND P4, PT, R8.reuse, 0x8, PT ;  /* 0x000000080800780c */ /* 0x040fe40003f86070 */
[C---:B------:R-:W-:Y:S01]  /*230d0*/  ISETP.GE.U32.AND P5, PT, R8.reuse, 0x10, PT ;  /* 0x000000100800780c */ /* 0x040fe20003fa6070 */
[----:B------:R-:W-:Y:S01]  /*230e0*/  SHFL.IDX PT, R4, R16, 0x1, 0x1f ;  /* 0x00201f0010047f89 */ /* 0x000fe200000e0000 */
[----:B--2---:R-:W-:Y:S01]  /*230f0*/  @!P1 IMAD.MOV.U32 R5, RZ, RZ, R2 ;  /* 0x000000ffff059224 */ /* 0x004fe200078e0002 */
[----:B------:R-:W-:-:S04]  /*23100*/  ISETP.NE.AND P1, PT, R8, RZ, PT ;  /* 0x000000ff0800720c */ /* 0x000fc80003f25270 */
        /* <DEDUP_REMOVED lines=15> */
[----:B------:R0:W2:Y:S02]  /*23200*/  SHFL.IDX PT, R14, R2, 0x1f, 0x1f ;  /* 0x03e01f00020e7f89 */ /* 0x0000a400000e0000 */
.L_x_2023:
[----:B------:R-:W-:Y:S02]  /*23210*/  ULDC UR4, c[0x0][0xc38] ;  /* 0x00030e0000047ab9 */ /* 0x000fe40000000800 */
[----:B------:R-:W-:-:S04]  /*23220*/  IMAD.U32 R7, RZ, RZ, UR4 ;  /* 0x00000004ff077e24 */ /* 0x000fc8000f8e00ff */
[----:B--2---:R-:W-:-:S04]  /*23230*/  IMAD R14, R14, R7, RZ ;  /* 0x000000070e0e7224 */ /* 0x004fc800078e02ff */
[----:B------:R-:W-:-:S05]  /*23240*/  IMAD.IADD R9, R4, 0x1, R14 ;  /* 0x0000000104097824 */ /* 0x000fca00078e020e */
[----:B------:R-:W-:-:S13]  /*23250*/  ISETP.GT.AND P6, PT, R9, R0, PT ;  /* 0x000000000900720c */ /* 0x000fda0003fc4270 */
[----:B------:R-:W-:Y:S05]  /*23260*/  @P6 BRA `(.L_x_1866) ;  /* 0x00000000009c6947 */ /* 0x000fea0003800000 */
.L_x_1871:
[----:B0-----:R-:W0:Y:S01]  /*23270*/  LDC R2, c[0x0][0xc3c] ;  /* 0x00030f00ff027b82 */ /* 0x001e220000000800 */
[----:B------:R-:W-:-:S05]  /*23280*/  VIADD R19, R19, 0x1f ;  /* 0x0000001f13137836 */ /* 0x000fca0000000000 */
[----:B0-----:R-:W-:-:S13]  /*23290*/  ISETP.GE.AND P6, PT, R19, R2, PT ;  /* 0x000000021300720c */ /* 0x001fda0003fc6270 */
[----:B------:R-:W-:Y:S05]  /*232a0*/  @P6 BRA `(.L_x_1867) ;  /* 0x0000000400d06947 */ /* 0x000fea0003800000 */
[----:B------:R-:W0:Y:S01]  /*232b0*/  S2R R3, SR_TID.X ;  /* 0x0000000000037919 */ /* 0x000e220000002100 */
[----:B------:R-:W-:Y:S01]  /*232c0*/  BSSY B0, `(.L_x_1868) ;  /* 0x0000009000007945 */ /* 0x000fe20003800000 */
[----:B------:R-:W-:Y:S01]  /*232d0*/  IMAD.MOV.U32 R5, RZ, RZ, RZ ;  /* 0x000000ffff057224 */ /* 0x000fe200078e00ff */
[----:B0-----:R-:W-:-:S05]  /*232e0*/  LOP3.LUT R3, R3, 0x1f, RZ, 0xc0, !PT ;  /* 0x0000001f03037812 */ /* 0x001fca00078ec0ff */
[----:B------:R-:W-:-:S05]  /*232f0*/  IMAD.IADD R7, R19, 0x1, R3 ;  /* 0x0000000113077824 */ /* 0x000fca00078e0203 */
[----:B------:R-:W-:-:S13]  /*23300*/  ISETP.GE.OR P6, PT, R7, R2, !P0 ;  /* 0x000000020700720c */ /* 0x000fda00047c6670 */
[----:B------:R-:W-:Y:S05]  /*23310*/  @P6 BRA `(.L_x_1869) ;  /* 0x00000000000c6947 */ /* 0x000fea0003800000 */
[----:B------:R-:W0:Y:S02]  /*23320*/  LDC.64 R2, c[0x0][0xc80] ;  /* 0x00032000ff027b82 */ /* 0x000e240000000a00 */
[----:B0-----:R-:W-:-:S05]  /*23330*/  IMAD.WIDE R2, R7, 0x4, R2 ;  /* 0x0000000407027825 */ /* 0x001fca00078e0202 */
[----:B------:R0:W5:Y:S02]  /*23340*/  LDG.E R5, desc[UR38][R2.64] ;  /* 0x0000002602057981 */ /* 0x000164000c1e1900 */
.L_x_1869:
[----:B------:R-:W-:Y:S05]  /*23350*/  BSYNC B0 ;  /* 0x0000000000007941 */ /* 0x000fea0003800000 */
.L_x_1868:
[----:B------:R-:W-:-:S03]  /*23360*/  UMOV UR4, 0xffffffff ;  /* 0xffffffff00047882 */ /* 0x000fc60000000000 */
[----:B------:R-:W-:Y:S05]  /*23370*/  BRA.DIV UR4, `(.L_x_1870) ;  /* 0x0000004e04647947 */ /* 0x000fea000b800000 */
[----:B-----5:R-:W2:Y:S02]  /*23380*/  SHFL.UP PT, R14, R5, 0x1, RZ ;  /* 0x04200000050e7989 */ /* 0x020ea400000e00ff */
[----:B--2---:R-:W-:-:S05]  /*23390*/  SEL R14, R14, RZ, P1 ;  /* 0x000000ff0e0e7207 */ /* 0x004fca0000800000 */
        /* <DEDUP_REMOVED lines=14> */
.L_x_2031:
[----:B------:R-:W-:Y:S02]  /*23480*/  ULDC UR4, c[0x0][0xc38] ;  /* 0x00030e0000047ab9 */ /* 0x000fe40000000800 */
[----:B------:R-:W-:-:S04]  /*23490*/  IMAD.U32 R7, RZ, RZ, UR4 ;  /* 0x00000004ff077e24 */ /* 0x000fc8000f8e00ff */
[----:B--2---:R-:W-:-:S04]  /*234a0*/  IMAD R14, R14, R7, RZ ;  /* 0x000000070e0e7224 */ /* 0x004fc800078e02ff */
[----:B------:R-:W-:-:S05]  /*234b0*/  IMAD.IADD R9, R14, 0x1, R9 ;  /* 0x000000010e097824 */ /* 0x000fca00078e0209 */
[----:B------:R-:W-:-:S13]  /*234c0*/  ISETP.GT.AND P6, PT, R9, R0, PT ;  /* 0x000000000900720c */ /* 0x000fda0003fc4270 */
[----:B------:R-:W-:Y:S05]  /*234d0*/  @!P6 BRA `(.L_x_1871) ;  /* 0xfffffffc0064e947 */ /* 0x000fea000383ffff */
.L_x_1866:
        /* <DEDUP_REMOVED lines=8> */
.L_x_2035:
[----:B------:R-:W-:Y:S01]  /*23560*/  ISETP.NE.AND P0, PT, R3, RZ, PT ;  /* 0x000000ff0300720c */ /* 0x000fe20003f05270 */
[----:B------:R-:W-:-:S12]  /*23570*/  IMAD.MOV.U32 R14, RZ, RZ, RZ ;  /* 0x000000ffff0e7224 */ /* 0x000fd800078e00ff */
[----:B------:R-:W-:Y:S05]  /*23580*/  @!P0 BRA `(.L_x_1873) ;  /* 0x0000000000108947 */ /* 0x000fea0003800000 */
[----:B------:R-:W-:Y:S01]  /*23590*/  UMOV UR4, 0xffffffff ;  /* 0xffffffff00047882 */ /* 0x000fe20000000000 */
[----:B------:R-:W-:Y:S02]  /*235a0*/  VIADD R12, R4, 0xffffffff ;  /* 0xffffffff040c7836 */ /* 0x000fe40000000000 */
[----:B------:R-:W-:Y:S05]  /*235b0*/  BRA.DIV UR4, `(.L_x_1874) ;  /* 0x0000004e04d87947 */ /* 0x000fea000b800000 */
[----:B------:R4:W0:Y:S02]  /*235c0*/  SHFL.IDX PT, R14, R2, R12, 0x1f ;  /* 0x00001f0c020e7589 */ /* 0x00082400000e0000 */
.L_x_1873:
[----:B0---4-:R-:W0:Y:S01]  /*235d0*/  LDC.64 R2, c[0x0][0xc90] ;  /* 0x00032400ff027b82 */ /* 0x011e220000000a00 */
[----:B------:R-:W-:-:S04]  /*235e0*/  IMAD.IADD R19, R4, 0x1, R19 ;  /* 0x0000000104137824 */ /* 0x000fc800078e0213 */
[----:B0-----:R-:W-:-:S05]  /*235f0*/  IMAD.WIDE R2, R19, 0x4, R2 ;  /* 0x0000000413027825 */ /* 0x001fca00078e0202 */
[----:B------:R0:W2:Y:S01]  /*23600*/  LDG.E R6, desc[UR38][R2.64] ;  /* 0x0000002602067981 */ /* 0x0000a2000c1e1900 */
[----:B------:R-:W-:Y:S02]  /*23610*/  IMAD R16, R14, R7, R16 ;  /* 0x000000070e107224 */ /* 0x000fe400078e0210 */
[----:B0-----:R-:W-:Y:S02]  /*23620*/  IMAD.MOV.U32 R2, RZ, RZ, RZ ;  /* 0x000000ffff027224 */ /* 0x001fe400078e00ff */
        /* <DEDUP_REMOVED lines=60> */
.L_x_1867:
[----:B------:R-:W-:Y:S01]  /*239f0*/  UMOV UR4, URZ ;  /* 0x0000003f00047c82 */ /* 0x000fe20008000000 */
[----:B------:R-:W-:Y:S01]  /*23a00*/  UMOV UR5, URZ ;  /* 0x0000003f00057c82 */ /* 0x000fe20008000000 */
[----:B------:R-:W-:Y:S01]  /*23a10*/  ULDC UR6, c[0x0][0xc3c] ;  /* 0x00030f0000067ab9 */ /* 0x000fe20000000800 */
[----:B------:R-:W-:Y:S02]  /*23a20*/  IMAD.MOV.U32 R16, RZ, RZ, R0 ;  /* 0x000000ffff107224 */ /* 0x000fe400078e0000 */
[----:B------:R-:W-:Y:S02]  /*23a30*/  IMAD.U32 R17, RZ, RZ, UR4 ;  /* 0x00000004ff117e24 */ /* 0x000fe4000f8e00ff */
[----:B------:R-:W-:Y:S02]  /*23a40*/  IMAD.U32 R18, RZ, RZ, UR5 ;  /* 0x00000005ff127e24 */ /* 0x000fe4000f8e00ff */
[----:B------:R-:W-:-:S07]  /*23a50*/  IMAD.U32 R19, RZ, RZ, UR6 ;  /* 0x00000006ff137e24 */ /* 0x000fce000f8e00ff */
.L_x_1875:
[----:B------:R-:W0:Y:S01]  /*23a60*/  S2R R0, SR_TID.X ;  /* 0x0000000000007919 */ /* 0x000e220000002100 */
[----:B------:R-:W-:Y:S05]  /*23a70*/  WARPSYNC.ALL ;  /* 0x0000000000007948 */ /* 0x000fea0003800000 */
[----:B------:R-:W-:Y:S01]  /*23a80*/  BAR.SYNC.DEFER_BLOCKING 0x4, 0x180 ;  /* 0x0106000000007b1d */ /* 0x000fe20000010000 */
[----:B0-----:R-:W-:-:S04]  /*23a90*/  LOP3.LUT R0, R0, 0x1f, RZ, 0xc0, !PT ;  /* 0x0000001f00007812 */ /* 0x001fc800078ec0ff */
[----:B------:R-:W-:-:S13]  /*23aa0*/  ISETP.NE.AND P0, PT, R0, RZ, PT ;  /* 0x000000ff0000720c */ /* 0x000fda0003f05270 */
[----:B------:R-:W0:Y:S01]  /*23ab0*/  @!P0 S2R R3, SR_CgaCtaId ;  /* 0x0000000000038919 */ /* 0x000e220000008800 */
[----:B------:R-:W-:-:S04]  /*23ac0*/  @!P0 MOV R0, 0x400 ;  /* 0x0000040000008802 */ /* 0x000fc80000000f00 */
[----:B0-----:R-:W-:-:S05]  /*23ad0*/  @!P0 LEA R23, R3, R0, 0x18 ;  /* 0x0000000003178211 */ /* 0x001fca00078ec0ff */
[----:B------:R3:W-:Y:S01]  /*23ae0*/  @!P0 STS.128 [R23+0x308d0], R16 ;  /* 0x0308d01017008388 */ /* 0x0007e20000000c00 */
[----:B------:R-:W-:Y:S06]  /*23af0*/  BAR.ARV 0x5, 0x180 ;  /* 0x0146000000007b1d */ /* 0x000fec0000002000 */
.L_x_1864:
[----:B------:R-:W-:Y:S02]  /*23b00*/  ULDC UR4, c[0x0][0xc3c] ;  /* 0x00030f0000047ab9 */ /* 0x000fe40000000800 */
[----:B--2---:R-:W-:-:S13]  /*23b10*/  ISETP.GE.AND P0, PT, R19, UR4, PT ;  /* 0x0000000413007c0c */ /* 0x004fda000bf06270 */
[----:B------:R-:W-:Y:S05]  /*23b20*/  @!P0 BRA `(.L_x_1876) ;  /* 0xffffff9800448947 */ /* 0x000fea000383ffff */
[----:B------:R-:W-:Y:S05]  /*23b30*/  BSYNC B8 ;  /* 0x0000000000087941 */ /* 0x000fea0003800000 */
.L_x_1757:
[----:B-1----:R-:W2:Y:S01]  /*23b40*/  LDL.LU R0, [R1+0x2ac] ;  /* 0x0002ac0001007983 */ /* 0x002ea20000300800 */
        /* <DEDUP_REMOVED lines=11> */
.L_x_2038:
[----:B------:R-:W-:Y:S05]  /*23c00*/  BSYNC B0 ;  /* 0x0000000000007941 */ /* 0x000fea0003800000 */
.L_x_1877:
[----:B------:R-:W-:-:S03]  /*23c10*/  UMOV UR4, 0xffffffff ;  /* 0xffffffff00047882 */ /* 0x000fc60000000000 */
[----:B------:R-:W-:Y:S05]  /*23c20*/  BRA.DIV UR4, `(.L_x_1879) ;  /* 0x0000004a04747947 */ /* 0x000fea000b800000 */
[----:B-1----:R-:W1:Y:S02]  /*23c30*/  S2R R0, SR_TID.X ;  /* 0x0000000000007919 */ /* 0x002e640000002100 */
[----:B-1----:R-:W-:-:S04]  /*23c40*/  SHF.R.U32.HI R0, RZ, 0x5, R0 ;  /* 0x00000005ff007819 */ /* 0x002fc80000011600 */
[----:B------:R-:W-:-:S05]  /*23c50*/  LOP3.LUT R0, R0, 0x3, RZ, 0xc0, !PT ;  /* 0x0000000300007812 */ /* 0x000fca00078ec0ff */
[----:B------:R1:W2:Y:S02]  /*23c60*/  SHFL.IDX PT, R14, R0, RZ, 0x1f ;  /* 0x00001fff000e7589 */ /* 0x0002a400000e0000 */
.L_x_2041:
[----:B--2---:R-:W-:Y:S01]  /*23c70*/  ISETP.NE.AND P0, PT, R14, RZ, PT ;  /* 0x000000ff0e00720c */ /* 0x004fe20003f05270 */
[----:B------:R-:W-:-:S12]  /*23c80*/  BSSY B0, `(.L_x_1880) ;  /* 0x0000026000007945 */ /* 0x000fd80003800000 */
[----:B------:R-:W-:Y:S05]  /*23c90*/  @P0 BRA `(.L_x_1881) ;  /* 0x0000000000900947 */ /* 0x000fea0003800000 */
[----:B------:R-:W-:-:S03]  /*23ca0*/  UMOV UR4, 0xffffffff ;  /* 0xffffffff00047882 */ /* 0x000fc60000000000 */
[----:B------:R-:W-:Y:S05]  /*23cb0*/  BRA.DIV UR4, `(.L_x_1882) ;  /* 0x0000004a04847947 */ /* 0x000fea000b800000 */
[----:B------:R-:W-:-:S13]  /*23cc0*/  ELECT P6, URZ, PT ;  /* 0x00000000003f782f */ /* 0x000fda00038c0000 */
.L_x_2044:
        /* <DEDUP_REMOVED lines=8> */
.L_x_1883:
[C---:B------:R-:W-:Y:S01]  /*23d50*/  IMAD R3, R26.reuse, 0x8, R5 ;  /* 0x000000081a037824 */ /* 0x040fe200078e0205 */
[----:B------:R-:W-:Y:S01]  /*23d60*/  SHF.L.U32 R2, R29, 0x1f, RZ ;  /* 0x0000001f1d027819 */ /* 0x000fe200000006ff */
[----:B------:R-:W-:-:S03]  /*23d70*/  VIADD R26, R26, 0x1 ;  /* 0x000000011a1a7836 */ /* 0x000fc60000000000 */
[----:B------:R-:W1:Y:S02]  /*23d80*/  SYNCS.PHASECHK.TRANS64.TRYWAIT P1, [R3+URZ+0x30840], R2 ;  /* 0x03084002030075a7 */ /* 0x000e64000802017f */
[----:B------:R-:W-:-:S04]  /*23d90*/  ISETP.NE.AND P2, PT, R26, 0x2, PT ;  /* 0x000000021a00780c */ /* 0x000fc80003f45270 */
[----:B------:R-:W-:Y:S01]  /*23da0*/  SEL R0, RZ, 0x1, P2 ;  /* 0x00000001ff007807 */ /* 0x000fe20001000000 */
[----:B-1----:R-:W-:Y:S08]  /*23db0*/  @!P1 BRA `(.L_x_1884) ;  /* 0x0000004800649947 */ /* 0x002ff00003800000 */
.L_x_2045:
[----:B------:R-:W-:Y:S02]  /*23dc0*/  SEL R26, R26, RZ, P2 ;  /* 0x000000ff1a1a7207 */ /* 0x000fe40001000000 */
[----:B------:R-:W-:Y:S01]  /*23dd0*/  LOP3.LUT R0, R29, R0, RZ, 0x3c, !PT ;  /* 0x000000001d007212 */ /* 0x000fe200078e3cff */
[----:B------:R-:W-:Y:S06]  /*23de0*/  @!P0 BRA `(.L_x_1885) ;  /* 0x0000000000048947 */ /* 0x000fec0003800000 */
[----:B------:R-:W-:Y:S01]  /*23df0*/  BPT.TRAP 0x1 ;  /* 0x000000040000795c */ /* 0x000fe20000300000 */
.L_x_1885:
[----:B------:R-:W-:Y:S01]  /*23e00*/  IMAD R5, R26, 0x8, R5 ;  /* 0x000000081a057824 */ /* 0x000fe200078e0205 */
[----:B------:R-:W-:-:S04]  /*23e10*/  SHF.L.U32 R0, R0, 0x1f, RZ ;  /* 0x0000001f00007819 */ /* 0x000fc800000006ff */
[----:B------:R-:W2:Y:S02]  /*23e20*/  SYNCS.PHASECHK.TRANS64.TRYWAIT P1, [R5+URZ+0x30840], R0 ;  /* 0x03084000050075a7 */ /* 0x000ea4000802017f */
[----:B--2---:R-:W-:Y:S05]  /*23e30*/  @!P1 BRA `(.L_x_1886) ;  /* 0x0000004800589947 */ /* 0x004fea0003800000 */
.L_x_2046:
[----:B------:R-:W-:Y:S05]  /*23e40*/  @!P0 BRA `(.L_x_1887) ;  /* 0x0000000000048947 */ /* 0x000fea0003800000 */
[----:B------:R-:W-:Y:S01]  /*23e50*/  BPT.TRAP 0x1 ;  /* 0x000000040000795c */ /* 0x000fe20000300000 */
.L_x_1887:
[----:B------:R-:W4:Y:S02]  /*23e60*/  SYNCS.PHASECHK.TRANS64.TRYWAIT P1, [R3+URZ+0x30860], R2 ;  /* 0x03086002030075a7 */ /* 0x000f24000802017f */
[----:B----4-:R-:W-:Y:S05]  /*23e70*/  @!P1 BRA `(.L_x_1888) ;  /* 0x00000048005c9947 */ /* 0x010fea0003800000 */
.L_x_2047:
[----:B------:R-:W-:Y:S05]  /*23e80*/  @!P0 BRA `(.L_x_1889) ;  /* 0x0000000000048947 */ /* 0x000fea0003800000 */
[----:B------:R-:W-:Y:S01]  /*23e90*/  BPT.TRAP 0x1 ;  /* 0x000000040000795c */ /* 0x000fe20000300000 */
.L_x_1889:
[----:B------:R0:W0:Y:S02]  /*23ea0*/  SYNCS.PHASECHK.TRANS64.TRYWAIT P0, [R5+URZ+0x30860], R0 ;  /* 0x03086000050075a7 */ /* 0x000024000800017f */
[----:B0-----:R-:W-:Y:S05]  /*23eb0*/  @!P0 NANOSLEEP.SYNCS 0x989680 ;  /* 0x009896800000895d */ /* 0x001fea0003900000 */
[----:B------:R-:W0:Y:S02]  /*23ec0*/  @!P0 SYNCS.PHASECHK.TRANS64 P0, [R5+URZ+0x30860], R0 ;  /* 0x03086000050085a7 */ /* 0x000e24000800007f */
[----:B0-----:R-:W-:Y:S05]  /*23ed0*/  @!P0 BRA `(.L_x_1889) ;  /* 0xfffffffc00f08947 */ /* 0x001fea000383ffff */
.L_x_1881:
[----:B------:R-:W-:Y:S05]  /*23ee0*/  BSYNC B0 ;  /* 0x0000000000007941 */ /* 0x000fea0003800000 */
.L_x_1880:
[----:B------:R-:W-:Y:S05]  /*23ef0*/  EXIT ;  /* 0x000000000000794d */ /* 0x000fea0003800000 */
.L_x_1582:
[----:B0-----:R0:W1:Y:S02]  /*23f00*/  SYNCS.PHASECHK.TRANS64.TRYWAIT P1, [R33+URZ+0x308b0], R4 ;  /* 0x0308b004210075a7 */ /* 0x001064000802017f */
[----:B-1----:R-:W-:Y:S05]  /*23f10*/  @!P1 NANOSLEEP.SYNCS 0x989680 ;  /* 0x009896800000995d */ /* 0x002fea0003900000 */
[----:B------:R-:W1:Y:S02]  /*23f20*/  @!P1 SYNCS.PHASECHK.TRANS64 P1, [R33+URZ+0x308b0], R4 ;  /* 0x0308b004210095a7 */ /* 0x000e64000802007f */
[----:B-1----:R-:W-:Y:S05]  /*23f30*/  @!P1 BRA `(.L_x_1582) ;  /* 0xfffffffc00f09947 */ /* 0x002fea000383ffff */
[----:B------:R-:W-:Y:S05]  /*23f40*/  BRA `(.L_x_1890) ;  /* 0xfffffdf800e07947 */ /* 0x000fea000383ffff */
.L_x_1583:
        /* <DEDUP_REMOVED lines=8> */
.L_x_1892:
[----:B------:R-:W-:Y:S05]  /*23fd0*/  BSYNC B0 ;  /* 0x0000000000007941 */ /* 0x000fea0003800000 */
.L_x_1891:
        /* <DEDUP_REMOVED lines=8> */
.L_x_1893:
[----:B------:R-:W-:Y:S05]  /*24060*/  BRA `(.L_x_1894) ;  /* 0xfffffdfc00207947 */ /* 0x000fea000383ffff */
.L_x_1586:
[----:B------:R-:W-:Y:S01]  /*24070*/  BSSY B0, `(.L_x_1895) ;  /* 0x0000008000007945 */ /* 0x000fe20003800000 */
[----:B-----5:R-:W-:Y:S02]  /*24080*/  IMAD.MOV.U32 R13, RZ, RZ, R5 ;  /* 0x000000ffff0d7224 */ /* 0x020fe400078e0005 */
[----:B------:R-:W-:Y:S02]  /*24090*/  IMAD.MOV.U32 R12, RZ, RZ, 0x1 ;  /* 0x00000001ff0c7424 */ /* 0x000fe400078e00ff */
[----:B------:R-:W-:Y:S02]  /*240a0*/  IMAD.MOV.U32 R11, RZ, RZ, 0x1c1f ;  /* 0x00001c1fff0b7424 */ /* 0x000fe400078e00ff */
[----:B------:R-:W-:-:S07]  /*240b0*/  IMAD.MOV.U32 R15, RZ, RZ, -0x1 ;  /* 0xffffffffff0f7424 */ /* 0x000fce00078e00ff */
[----:B0-2---:R-:W-:Y:S05]  /*240c0*/  WARPSYNC.COLLECTIVE R15, `(.L_x_1896) ;  /* 0x000000000f087348 */ /* 0x005fea0003c00000 */
[----:B--2---:R1:W2:Y:S02]  /*240d0*/  SHFL.IDX P6, R14, R13, R12, R11 ;  /* 0x0000000c0d0e7389 */ /* 0x0042a400000c000b */
[----:B012---:R-:W-:Y:S01]  /*240e0*/  ENDCOLLECTIVE ;  /* 0x000000000000791b */ /* 0x007fe20003800000 */
.L_x_1896:
[----:B------:R-:W-:Y:S05]  /*240f0*/  BSYNC B0 ;  /* 0x0000000000007941 */ /* 0x000fea0003800000 */
.L_x_1895:
        /* <DEDUP_REMOVED lines=8> */
.L_x_1897:
[----:B------:R-:W-:Y:S05]  /*24180*/  BRA `(.L_x_1898) ;  /* 0xfffffdfc00d87947 */ /* 0x000fea000383ffff */
.L_x_1605:
[----:B------:R-:W-:Y:S02]  /*24190*/  IMAD.MOV.U32 R13, RZ, RZ, R6 ;  /* 0x000000ffff0d7224 */ /* 0x000fe400078e0006 */
[----:B------:R-:W-:Y:S02]  /*241a0*/  IMAD.MOV.U32 R12, RZ, RZ, RZ ;  /* 0x000000ffff0c7224 */ /* 0x000fe400078e00ff */
[----:B------:R-:W-:Y:S02]  /*241b0*/  IMAD.MOV.U32 R11, RZ, RZ, 0x1c1f ;  /* 0x00001c1fff0b7424 */ /* 0x000fe400078e00ff */
[----:B------:R-:W-:-:S07]  /*241c0*/  IMAD.MOV.U32 R15, RZ, RZ, -0x1 ;  /* 0xffffffffff0f7424 */ /* 0x000fce00078e00ff */
[----:B0-----:R-:W-:Y:S05]  /*241d0*/  WARPSYNC.COLLECTIVE R15, `(.L_x_1899) ;  /* 0x000000000f087348 */ /* 0x001fea0003c00000 */
[----:B------:R1:W2:Y:S02]  /*241e0*/  SHFL.IDX P6, R14, R13, R12, R11 ;  /* 0x0000000c0d0e7389 */ /* 0x0002a400000c000b */
[----:B012---:R-:W-:Y:S01]  /*241f0*/  ENDCOLLECTIVE ;  /* 0x000000000000791b */ /* 0x007fe20003800000 */
.L_x_1899:
[----:B------:R-:W-:Y:S02]  /*24200*/  IMAD.MOV.U32 R13, RZ, RZ, R4 ;  /* 0x000000ffff0d7224 */ /* 0x000fe400078e0004 */
[----:B------:R-:W-:-:S07]  /*24210*/  IMAD.MOV.U32 R3, RZ, RZ, R14 ;  /* 0x000000ffff037224 */ /* 0x000fce00078e000e */
[----:B------:R-:W-:Y:S05]  /*24220*/  WARPSYNC.COLLECTIVE R15, `(.L_x_1900) ;  /* 0x000000000f087348 */ /* 0x000fea0003c00000 */
[----:B------:R0:W1:Y:S02]  /*24230*/  SHFL.IDX P6, R14, R13, R12, R11 ;  /* 0x0000000c0d0e7389 */ /* 0x00006400000c000b */
[----:B01----:R-:W-:Y:S01]  /*24240*/  ENDCOLLECTIVE ;  /* 0x000000000000791b */ /* 0x003fe20003800000 */
.L_x_1900:
[----:B------:R-:W-:Y:S02]  /*24250*/  IMAD.MOV.U32 R13, RZ, RZ, R8 ;  /* 0x000000ffff0d7224 */ /* 0x000fe400078e0008 */
[----:B------:R-:W-:-:S07]  /*24260*/  IMAD.MOV.U32 R0, RZ, RZ, R14 ;  /* 0x000000ffff007224 */ /* 0x000fce00078e000e */
[----:B------:R-:W-:Y:S05]  /*24270*/  WARPSYNC.COLLECTIVE R15, `(.L_x_1901) ;  /* 0x000000000f087348 */ /* 0x000fea0003c00000 */
[----:B------:R0:W1:Y:S02]  /*24280*/  SHFL.IDX P6, R14, R13, R12, R11 ;  /* 0x0000000c0d0e7389 */ /* 0x00006400000c000b */
[----:B01----:R-:W-:Y:S01]  /*24290*/  ENDCOLLECTIVE ;  /* 0x000000000000791b */ /* 0x003fe20003800000 */
.L_x_1901:
[----:B------:R-:W-:Y:S02]  /*242a0*/  IMAD.MOV.U32 R13, RZ, RZ, R7 ;  /* 0x000000ffff0d7224 */ /* 0x000fe400078e0007 */
[----:B------:R-:W-:-:S07]  /*242b0*/  IMAD.MOV.U32 R5, RZ, RZ, R14 ;  /* 0x000000ffff057224 */ /* 0x000fce00078e000e */
[----:B------:R-:W-:Y:S05]  /*242c0*/  WARPSYNC.COLLECTIVE R15, `(.L_x_1902) ;  /* 0x000000000f087348 */ /* 0x000fea0003c00000 */
[----:B------:R0:W1:Y:S02]  /*242d0*/  SHFL.IDX P6, R14, R13, R12, R11 ;  /* 0x0000000c0d0e7389 */ /* 0x00006400000c000b */
[----:B01----:R-:W-:Y:S01]  /*242e0*/  ENDCOLLECTIVE ;  /* 0x000000000000791b */ /* 0x003fe20003800000 */
.L_x_1902:
[----:B------:R-:W-:Y:S05]  /*242f0*/  BRA `(.L_x_1903) ;  /* 0xfffffe1000ac7947 */ /* 0x000fea000383ffff */
.L_x_1608:
[----:B------:R-:W-:Y:S01]  /*24300*/  BSSY B1, `(.L_x_1904) ;  /* 0x0000008000017945 */ /* 0x000fe20003800000 */
[----:B------:R-:W-:Y:S02]  /*24310*/  IMAD.MOV.U32 R13, RZ, RZ, R6 ;  /* 0x000000ffff0d7224 */ /* 0x000fe400078e0006 */
[----:B------:R-:W-:Y:S02]  /*24320*/  IMAD.MOV.U32 R12, RZ, RZ, 0x1 ;  /* 0x00000001ff0c7424 */ /* 0x000fe400078e00ff */
[----:B------:R-:W-:Y:S02]  /*24330*/  IMAD.MOV.U32 R11, RZ, RZ, 0x1c1f ;  /* 0x00001c1fff0b7424 */ /* 0x000fe400078e00ff */
[----:B------:R-:W-:-:S07]  /*24340*/  IMAD.MOV.U32 R15, RZ, RZ, -0x1 ;  /* 0xffffffffff0f7424 */ /* 0x000fce00078e00ff */
[----:B-1----:R-:W-:Y:S05]  /*24350*/  WARPSYNC.COLLECTIVE R15, `(.L_x_1905) ;  /* 0x000000000f087348 */ /* 0x002fea0003c00000 */
[----:B------:R0:W2:Y:S02]  /*24360*/  SHFL.IDX P6, R14, R13, R12, R11 ;  /* 0x0000000c0d0e7389 */ /* 0x0000a400000c000b */
[----:B012---:R-:W-:Y:S01]  /*24370*/  ENDCOLLECTIVE ;  /* 0x000000000000791b */ /* 0x007fe20003800000 */
.L_x_1905:
[----:B------:R-:W-:Y:S05]  /*24380*/  BSYNC B1 ;  /* 0x0000000000017941 */ /* 0x000fea0003800000 */
.L_x_1904:
        /* <DEDUP_REMOVED lines=8> */
.L_x_1906:
[----:B------:R-:W-:Y:S02]  /*24410*/  IMAD.MOV.U32 R13, RZ, RZ, R8 ;  /* 0x000000ffff0d7224 */ /* 0x000fe400078e0008 */
[----:B------:R-:W-:-:S07]  /*24420*/  IMAD.MOV.U32 R0, RZ, RZ, R14 ;  /* 0x000000ffff007224 */ /* 0x000fce00078e000e */
[----:B------:R-:W-:Y:S05]  /*24430*/  WARPSYNC.COLLECTIVE R15, `(.L_x_1907) ;  /* 0x000000000f087348 */ /* 0x000fea0003c00000 */
[----:B------:R0:W1:Y:S02]  /*24440*/  SHFL.IDX P6, R14, R13, R12, R11 ;  /* 0x0000000c0d0e7389 */ /* 0x00006400000c000b */
[----:B01----:R-:W-:Y:S01]  /*24450*/  ENDCOLLECTIVE ;  /* 0x000000000000791b */ /* 0x003fe20003800000 */
.L_x_1907:
[----:B------:R-:W-:Y:S02]  /*24460*/  IMAD.MOV.U32 R13, RZ, RZ, R7 ;  /* 0x000000ffff0d7224 */ /* 0x000fe400078e0007 */
[----:B------:R-:W-:-:S07]  /*24470*/  IMAD.MOV.U32 R5, RZ, RZ, R14 ;  /* 0x000000ffff057224 */ /* 0x000fce00078e000e */
[----:B------:R-:W-:Y:S05]  /*24480*/  WARPSYNC.COLLECTIVE R15, `(.L_x_1908) ;  /* 0x000000000f087348 */ /* 0x000fea0003c00000 */
[----:B------:R0:W1:Y:S02]  /*24490*/  SHFL.IDX P6, R14, R13, R12, R11 ;  /* 0x0000000c0d0e7389 */ /* 0x00006400000c000b */
[----:B01----:R-:W-:Y:S01]  /*244a0*/  ENDCOLLECTIVE ;  /* 0x000000000000791b */ /* 0x003fe20003800000 */
.L_x_1908:
[----:B------:R-:W-:Y:S05]  /*244b0*/  BRA `(.L_x_1909) ;  /* 0xfffffe1800647947 */ /* 0x000fea000383ffff */
.L_x_1611:
[----:B0-----:R-:W-:-:S04]  /*244c0*/  IMAD.U32 R5, RZ, RZ, UR41 ;  /* 0x00000029ff057e24 */ /* 0x001fc8000f8e00ff */
[----:B------:R0:W1:Y:S03]  /*244d0*/  SYNCS.PHASECHK.TRANS64.TRYWAIT P0, [R5+URZ+0x30800], R4 ;  /* 0x03080004050075a7 */ /* 0x000066000800017f */
[----:B-1----:R-:W-:Y:S05]  /*244e0*/  @!P0 NANOSLEEP.SYNCS 0x989680 ;  /* 0x009896800000895d */ /* 0x002fea0003900000 */
[----:B------:R-:W1:Y:S02]  /*244f0*/  @!P0 SYNCS.PHASECHK.TRANS64 P0, [R5+URZ+0x30800], R4 ;  /* 0x03080004050085a7 */ /* 0x000e64000800007f */
[----:B-1----:R-:W-:Y:S05]  /*24500*/  @!P0 BRA `(.L_x_1611) ;  /* 0xfffffffc00ec8947 */ /* 0x002fea000383ffff */
[----:B------:R-:W-:Y:S05]  /*24510*/  BRA `(.L_x_1910) ;  /* 0xfffffe2000907947 */ /* 0x000fea000383ffff */
.L_x_1635:
[----:B------:R-:W-:Y:S02]  /*24520*/  IMAD.MOV.U32 R13, RZ, RZ, R8 ;  /* 0x000000ffff0d7224 */ /* 0x000fe400078e0008 */
[----:B------:R-:W-:Y:S02]  /*24530*/  IMAD.MOV.U32 R12, RZ, RZ, RZ ;  /* 0x000000ffff0c7224 */ /* 0x000fe400078e00ff */
[----:B------:R-:W-:Y:S02]  /*24540*/  IMAD.MOV.U32 R11, RZ, RZ, 0x1c1f ;  /* 0x00001c1fff0b7424 */ /* 0x000fe400078e00ff */
[----:B------:R-:W-:-:S07]  /*24550*/  IMAD.MOV.U32 R15, RZ, RZ, -0x1 ;  /* 0xffffffffff0f7424 */ /* 0x000fce00078e00ff */
[----:B0-----:R-:W-:Y:S05]  /*24560*/  WARPSYNC.COLLECTIVE R15, `(.L_x_1911) ;  /* 0x000000000f087348 */ /* 0x001fea0003c00000 */
[----:B------:R1:W2:Y:S02]  /*24570*/  SHFL.IDX P6, R14, R13, R12, R11 ;  /* 0x0000000c0d0e7389 */ /* 0x0002a400000c000b */
[----:B012---:R-:W-:Y:S01]  /*24580*/  ENDCOLLECTIVE ;  /* 0x000000000000791b */ /* 0x007fe20003800000 */
.L_x_1911:
[----:B------:R-:W-:Y:S02]  /*24590*/  IMAD.MOV.U32 R13, RZ, RZ, R4 ;  /* 0x000000ffff0d7224 */ /* 0x000fe400078e0004 */
[----:B------:R-:W-:-:S07]  /*245a0*/  IMAD.MOV.U32 R3, RZ, RZ, R14 ;  /* 0x000000ffff037224 */ /* 0x000fce00078e000e */
[----:B------:R-:W-:Y:S05]  /*245b0*/  WARPSYNC.COLLECTIVE R15, `(.L_x_1912) ;  /* 0x000000000f087348 */ /* 0x000fea0003c00000 */
[----:B------:R0:W1:Y:S02]  /*245c0*/  SHFL.IDX P6, R14, R13, R12, R11 ;  /* 0x0000000c0d0e7389 */ /* 0x00006400000c000b */
[----:B01----:R-:W-:Y:S01]  /*245d0*/  ENDCOLLECTIVE ;  /* 0x000000000000791b */ /* 0x003fe20003800000 */
.L_x_1912:
[----:B------:R-:W-:Y:S02]  /*245e0*/  IMAD.MOV.U32 R21, RZ, RZ, R3 ;  /* 0x000000ffff157224 */ /* 0x000fe400078e0003 */
[----:B------:R-:W-:Y:S02]  /*245f0*/  IMAD.MOV.U32 R13, RZ, RZ, R10 ;  /* 0x000000ffff0d7224 */ /* 0x000fe400078e000a */
[----:B------:R-:W-:-:S07]  /*24600*/  IMAD.MOV.U32 R0, RZ, RZ, R14 ;  /* 0x000000ffff007224 */ /* 0x000fce00078e000e */
[----:B------:R-:W-:Y:S05]  /*24610*/  WARPSYNC.COLLECTIVE R15, `(.L_x_1913) ;  /* 0x000000000f087348 */ /* 0x000fea0003c00000 */
[----:B------:R0:W1:Y:S02]  /*24620*/  SHFL.IDX P6, R14, R13, R12, R11 ;  /* 0x0000000c0d0e7389 */ /* 0x00006400000c000b */
[----:B01----:R-:W-:Y:S01]  /*24630*/  ENDCOLLECTIVE ;  /* 0x000000000000791b */ /* 0x003fe20003800000 */
.L_x_1913:
[----:B------:R-:W-:Y:S02]  /*24640*/  IMAD.MOV.U32 R20, RZ, RZ, R0 ;  /* 0x000000ffff147224 */ /* 0x000fe400078e0000 */
[----:B------:R-:W-:Y:S02]  /*24650*/  IMAD.MOV.U32 R13, RZ, RZ, R9 ;  /* 0x000000ffff0d7224 */ /* 0x000fe400078e0009 */
[----:B------:R-:W-:-:S07]  /*24660*/  IMAD.MOV.U32 R5, RZ, RZ, R14 ;  /* 0x000000ffff057224 */ /* 0x000fce00078e000e */
[----:B------:R-:W-:Y:S05]  /*24670*/  WARPSYNC.COLLECTIVE R15, `(.L_x_1914) ;  /* 0x000000000f087348 */ /* 0x000fea0003c00000 */
[----:B------:R0:W1:Y:S02]  /*24680*/  SHFL.IDX P6, R14, R13, R12, R11 ;  /* 0x0000000c0d0e7389 */ /* 0x00006400000c000b */
[----:B01----:R-:W-:Y:S01]  /*24690*/  ENDCOLLECTIVE ;  /* 0x000000000000791b */ /* 0x003fe20003800000 */
.L_x_1914:
[----:B------:R-:W-:Y:S05]  /*246a0*/  BRA `(.L_x_1915) ;  /* 0xfffffe4800347947 */ /* 0x000fea000383ffff */
.L_x_1638:
[----:B------:R-:W-:Y:S01]  /*246b0*/  BSSY B1, `(.L_x_1916) ;  /* 0x0000008000017945 */ /* 0x000fe20003800000 */
[----:B------:R-:W-:Y:S02]  /*246c0*/  IMAD.MOV.U32 R13, RZ, RZ, R8 ;  /* 0x000000ffff0d7224 */ /* 0x000fe400078e0008 */
[----:B------:R-:W-:Y:S02]  /*246d0*/  IMAD.MOV.U32 R12, RZ, RZ, 0x1 ;  /* 0x00000001ff0c7424 */ /* 0x000fe400078e00ff */
[----:B------:R-:W-:Y:S02]  /*246e0*/  IMAD.MOV.U32 R11, RZ, RZ, 0x1c1f ;  /* 0x00001c1fff0b7424 */ /* 0x000fe400078e00ff */
[----:B------:R-:W-:-:S07]  /*246f0*/  IMAD.MOV.U32 R15, RZ, RZ, -0x1 ;  /* 0xffffffffff0f7424 */ /* 0x000fce00078e00ff */
[----:B------:R-:W-:Y:S05]  /*24700*/  WARPSYNC.COLLECTIVE R15, `(.L_x_1917) ;  /* 0x000000000f087348 */ /* 0x000fea0003c00000 */
[----:B------:R0:W1:Y:S02]  /*24710*/  SHFL.IDX P6, R14, R13, R12, R11 ;  /* 0x0000000c0d0e7389 */ /* 0x00006400000c000b */
[----:B01----:R-:W-:Y:S01]  /*24720*/  ENDCOLLECTIVE ;  /* 0x000000000000791b */ /* 0x003fe20003800000 */
.L_x_1917:
[----:B------:R-:W-:Y:S05]  /*24730*/  BSYNC B1 ;  /* 0x0000000000017941 */ /* 0x000fea0003800000 */
.L_x_1916:
        /* <DEDUP_REMOVED lines=8> */
.L_x_1918:
[----:B------:R-:W-:Y:S02]  /*247c0*/  IMAD.MOV.U32 R21, RZ, RZ, R3 ;  /* 0x000000ffff157224 */ /* 0x000fe400078e0003 */
[----:B------:R-:W-:Y:S02]  /*247d0*/  IMAD.MOV.U32 R13, RZ, RZ, R10 ;  /* 0x000000ffff0d7224 */ /* 0x000fe400078e000a */
[----:B------:R-:W-:-:S07]  /*247e0*/  IMAD.MOV.U32 R0, RZ, RZ, R14 ;  /* 0x000000ffff007224 */ /* 0x000fce00078e000e */
[----:B------:R-:W-:Y:S05]  /*247f0*/  WARPSYNC.COLLECTIVE R15, `(.L_x_1919) ;  /* 0x000000000f087348 */ /* 0x000fea0003c00000 */
[----:B------:R0:W1:Y:S02]  /*24800*/  SHFL.IDX P6, R14, R13, R12, R11 ;  /* 0x0000000c0d0e7389 */ /* 0x00006400000c000b */
[----:B01----:R-:W-:Y:S01]  /*24810*/  ENDCOLLECTIVE ;  /* 0x000000000000791b */ /* 0x003fe20003800000 */
.L_x_1919:
[----:B------:R-:W-:Y:S02]  /*24820*/  IMAD.MOV.U32 R20, RZ, RZ, R0 ;  /* 0x000000ffff147224 */ /* 0x000fe400078e0000 */
[----:B------:R-:W-:Y:S02]  /*24830*/  IMAD.MOV.U32 R13, RZ, RZ, R9 ;  /* 0x000000ffff0d7224 */ /* 0x000fe400078e0009 */
[----:B------:R-:W-:-:S07]  /*24840*/  IMAD.MOV.U32 R5, RZ, RZ, R14 ;  /* 0x000000ffff057224 */ /* 0x000fce00078e000e */
[----:B------:R-:W-:Y:S05]  /*24850*/  WARPSYNC.COLLECTIVE R15, `(.L_x_1920) ;  /* 0x000000000f087348 */ /* 0x000fea0003c00000 */
[----:B------:R0:W1:Y:S02]  /*24860*/  SHFL.IDX P6, R14, R13, R12, R11 ;  /* 0x0000000c0d0e7389 */ /* 0x00006400000c000b */
[----:B01----:R-:W-:Y:S01]  /*24870*/  ENDCOLLECTIVE ;  /* 0x000000000000791b */ /* 0x003fe20003800000 */
.L_x_1920:
[----:B------:R-:W-:Y:S05]  /*24880*/  BRA `(.L_x_1921) ;  /* 0xfffffe4c006c7947 */ /* 0x000fea000383ffff */
.L_x_1641:
[----:B0-----:R-:W-:-:S04]  /*24890*/  IMAD.U32 R61, RZ, RZ, UR41 ;  /* 0x00000029ff3d7e24 */ /* 0x001fc8000f8e00ff */
[----:B------:R0:W1:Y:S03]  /*248a0*/  SYNCS.PHASECHK.TRANS64.TRYWAIT P0, [R61+URZ+0x30800], R60 ;  /* 0x0308003c3d0075a7 */ /* 0x000066000800017f */
[----:B-1----:R-:W-:Y:S05]  /*248b0*/  @!P0 NANOSLEEP.SYNCS 0x989680 ;  /* 0x009896800000895d */ /* 0x002fea0003900000 */
[----:B------:R-:W1:Y:S02]  /*248c0*/  @!P0 SYNCS.PHASECHK.TRANS64 P0, [R61+URZ+0x30800], R60 ;  /* 0x0308003c3d0085a7 */ /* 0x000e64000800007f */
[----:B-1----:R-:W-:Y:S05]  /*248d0*/  @!P0 BRA `(.L_x_1641) ;  /* 0xfffffffc00ec8947 */ /* 0x002fea000383ffff */
[----:B------:R-:W-:Y:S05]  /*248e0*/  BRA `(.L_x_1922) ;  /* 0xfffffe5000f07947 */ /* 0x000fea000383ffff */
.L_x_1655:
[----:B-1----:R1:W3:Y:S02]  /*248f0*/  SYNCS.PHASECHK.TRANS64.TRYWAIT P1, [R3+URZ+0x30830], R0 ;  /* 0x03083000030075a7 */ /* 0x0022e4000802017f */
[----:B---3--:R-:W-:Y:S05]  /*24900*/  @!P1 NANOSLEEP.SYNCS 0x989680 ;  /* 0x009896800000995d */ /* 0x008fea0003900000 */
[----:B------:R-:W3:Y:S02]  /*24910*/  @!P1 SYNCS.PHASECHK.TRANS64 P1, [R3+URZ+0x30830], R0 ;  /* 0x03083000030095a7 */ /* 0x000ee4000802007f */
[----:B---3--:R-:W-:Y:S05]  /*24920*/  @!P1 BRA `(.L_x_1655) ;  /* 0xfffffffc00f09947 */ /* 0x008fea000383ffff */
[----:B------:R-:W-:Y:S05]  /*24930*/  BRA `(.L_x_1654) ;  /* 0xfffffe7c00747947 */ /* 0x000fea000383ffff */
.L_x_1672:
[----:B-1----:R-:W-:-:S04]  /*24940*/  IMAD.U32 R13, RZ, RZ, UR7 ;  /* 0x00000007ff0d7e24 */ /* 0x002fc8000f8e00ff */
[----:B------:R1:W2:Y:S03]  /*24950*/  SYNCS.PHASECHK.TRANS64.TRYWAIT P1, [R13+URZ+0x30830], R12 ;  /* 0x0308300c0d0075a7 */ /* 0x0002a6000802017f */
[----:B--2---:R-:W-:Y:S05]  /*24960*/  @!P1 NANOSLEEP.SYNCS 0x989680 ;  /* 0x009896800000995d */ /* 0x004fea0003900000 */
[----:B------:R-:W2:Y:S02]  /*24970*/  @!P1 SYNCS.PHASECHK.TRANS64 P1, [R13+URZ+0x30830], R12 ;  /* 0x0308300c0d0095a7 */ /* 0x000ea4000802007f */
[----:B--2---:R-:W-:Y:S05]  /*24980*/  @!P1 BRA `(.L_x_1672) ;  /* 0xfffffffc00ec9947 */ /* 0x004fea000383ffff */
[----:B------:R-:W-:Y:S05]  /*24990*/  BRA `(.L_x_1671) ;  /* 0xfffffeb000207947 */ /* 0x000fea000383ffff */
.L_x_1676:
[----:B---3--:R-:W-:-:S04]  /*249a0*/  IMAD.U32 R2, RZ, RZ, UR6 ;  /* 0x00000006ff027e24 */ /* 0x008fc8000f8e00ff */
[----:B------:R3:W4:Y:S03]  /*249b0*/  SYNCS.PHASECHK.TRANS64.TRYWAIT P1, [R2+URZ+0x30850], R0 ;  /* 0x03085000020075a7 */ /* 0x000726000802017f */
[----:B----4-:R-:W-:Y:S05]  /*249c0*/  @!P1 NANOSLEEP.SYNCS 0x989680 ;  /* 0x009896800000995d */ /* 0x010fea0003900000 */
[----:B------:R-:W4:Y:S02]  /*249d0*/  @!P1 SYNCS.PHASECHK.TRANS64 P1, [R2+URZ+0x30850], R0 ;  /* 0x03085000020095a7 */ /* 0x000f24000802007f */
[----:B----4-:R-:W-:Y:S05]  /*249e0*/  @!P1 BRA `(.L_x_1676) ;  /* 0xfffffffc00ec9947 */ /* 0x010fea000383ffff */
[----:B------:R-:W-:Y:S05]  /*249f0*/  BRA `(.L_x_1675) ;  /* 0xfffffeb800c87947 */ /* 0x000fea000383ffff */
.L_x_1695:
[----:B-1----:R-:W-:-:S04]  /*24a00*/  IMAD.U32 R4, RZ, RZ, UR7 ;  /* 0x00000007ff047e24 */ /* 0x002fc8000f8e00ff */
[----:B------:R1:W2:Y:S03]  /*24a10*/  SYNCS.PHASECHK.TRANS64.TRYWAIT P1, [R4+URZ+0x30830], R3 ;  /* 0x03083003040075a7 */ /* 0x0002a6000802017f */
[----:B--2---:R-:W-:Y:S05]  /*24a20*/  @!P1 NANOSLEEP.SYNCS 0x989680 ;  /* 0x009896800000995d */ /* 0x004fea0003900000 */
[----:B------:R-:W2:Y:S02]  /*24a30*/  @!P1 SYNCS.PHASECHK.TRANS64 P1, [R4+URZ+0x30830], R3 ;  /* 0x03083003040095a7 */ /* 0x000ea4000802007f */
[----:B--2---:R-:W-:Y:S05]  /*24a40*/  @!P1 BRA `(.L_x_1695) ;  /* 0xfffffffc00ec9947 */ /* 0x004fea000383ffff */
[----:B------:R-:W-:Y:S05]  /*24a50*/  BRA `(.L_x_1694) ;  /* 0xfffffee800607947 */ /* 0x000fea000383ffff */
.L_x_1699:
[----:B---3--:R-:W-:-:S04]  /*24a60*/  IMAD.U32 R2, RZ, RZ, UR6 ;  /* 0x00000006ff027e24 */ /* 0x008fc8000f8e00ff */
[----:B------:R3:W4:Y:S03]  /*24a70*/  SYNCS.PHASECHK.TRANS64.TRYWAIT P1, [R2+URZ+0x30850], R0 ;  /* 0x03085000020075a7 */ /* 0x000726000802017f */
[----:B----4-:R-:W-:Y:S05]  /*24a80*/  @!P1 NANOSLEEP.SYNCS 0x989680 ;  /* 0x009896800000995d */ /* 0x010fea0003900000 */
[----:B------:R-:W4:Y:S02]  /*24a90*/  @!P1 SYNCS.PHASECHK.TRANS64 P1, [R2+URZ+0x30850], R0 ;  /* 0x03085000020095a7 */ /* 0x000f24000802007f */
[----:B----4-:R-:W-:Y:S05]  /*24aa0*/  @!P1 BRA `(.L_x_1699) ;  /* 0xfffffffc00ec9947 */ /* 0x010fea000383ffff */
[----:B------:R-:W-:Y:S05]  /*24ab0*/  BRA `(.L_x_1698) ;  /* 0xfffffef400087947 */ /* 0x000fea000383ffff */
.L_x_1707:
[----:B-1----:R-:W-:-:S04]  /*24ac0*/  IMAD.U32 R4, RZ, RZ, UR7 ;  /* 0x00000007ff047e24 */ /* 0x002fc8000f8e00ff */
[----:B------:R1:W2:Y:S03]  /*24ad0*/  SYNCS.PHASECHK.TRANS64.TRYWAIT P1, [R4+URZ+0x30830], R3 ;  /* 0x03083003040075a7 */ /* 0x0002a6000802017f */
[----:B--2---:R-:W-:Y:S05]  /*24ae0*/  @!P1 NANOSLEEP.SYNCS 0x989680 ;  /* 0x009896800000995d */ /* 0x004fea0003900000 */
[----:B------:R-:W2:Y:S02]  /*24af0*/  @!P1 SYNCS.PHASECHK.TRANS64 P1, [R4+URZ+0x30830], R3 ;  /* 0x03083003040095a7 */ /* 0x000ea4000802007f */
[----:B--2---:R-:W-:Y:S05]  /*24b00*/  @!P1 BRA `(.L_x_1707) ;  /* 0xfffffffc00ec9947 */ /* 0x004fea000383ffff */
[----:B------:R-:W-:Y:S05]  /*24b10*/  BRA `(.L_x_1706) ;  /* 0xffffff0c00507947 */ /* 0x000fea000383ffff */
.L_x_1711:
[----:B---3--:R-:W-:-:S04]  /*24b20*/  IMAD.U32 R2, RZ, RZ, UR6 ;  /* 0x00000006ff027e24 */ /* 0x008fc8000f8e00ff */
[----:B------:R3:W4:Y:S03]  /*24b30*/  SYNCS.PHASECHK.TRANS64.TRYWAIT P1, [R2+URZ+0x30850], R0 ;  /* 0x03085000020075a7 */ /* 0x000726000802017f */
[----:B----4-:R-:W-:Y:S05]  /*24b40*/  @!P1 NANOSLEEP.SYNCS 0x989680 ;  /* 0x009896800000995d */ /* 0x010fea0003900000 */
[----:B------:R-:W4:Y:S02]  /*24b50*/  @!P1 SYNCS.PHASECHK.TRANS64 P1, [R2+URZ+0x30850], R0 ;  /* 0x03085000020095a7 */ /* 0x000f24000802007f */
[----:B----4-:R-:W-:Y:S05]  /*24b60*/  @!P1 BRA `(.L_x_1711) ;  /* 0xfffffffc00ec9947 */ /* 0x010fea000383ffff */
[----:B------:R-:W-:Y:S05]  /*24b70*/  BRA `(.L_x_1710) ;  /* 0xffffff1400f87947 */ /* 0x000fea000383ffff */
.L_x_1726:
[----:B-1----:R-:W-:-:S04]  /*24b80*/  IMAD.U32 R7, RZ, RZ, UR5 ;  /* 0x00000005ff077e24 */ /* 0x002fc8000f8e00ff */
[----:B------:R1:W2:Y:S03]  /*24b90*/  SYNCS.PHASECHK.TRANS64.TRYWAIT P1, [R7+URZ+0x30850], R0 ;  /* 0x03085000070075a7 */ /* 0x0002a6000802017f */
[----:B--2---:R-:W-:Y:S05]  /*24ba0*/  @!P1 NANOSLEEP.SYNCS 0x989680 ;  /* 0x009896800000995d */ /* 0x004fea0003900000 */
[----:B------:R-:W2:Y:S02]  /*24bb0*/  @!P1 SYNCS.PHASECHK.TRANS64 P1, [R7+URZ+0x30850], R0 ;  /* 0x03085000070095a7 */ /* 0x000ea4000802007f */
[----:B--2---:R-:W-:Y:S05]  /*24bc0*/  @!P1 BRA `(.L_x_1726) ;  /* 0xfffffffc00ec9947 */ /* 0x004fea000383ffff */
[----:B------:R-:W-:Y:S05]  /*24bd0*/  BRA `(.L_x_1725) ;  /* 0xffffff4800287947 */ /* 0x000fea000383ffff */
.L_x_1771:
[----:B------:R-:W0:Y:S01]  /*24be0*/  S2R R12, SR_TID.X ;  /* 0x00000000000c7919 */ /* 0x000e220000002100 */
[----:B------:R-:W-:Y:S01]  /*24bf0*/  BSSY B1, `(.L_x_1923) ;  /* 0x000000a000017945 */ /* 0x000fe20003800000 */
[----:B------:R-:W-:Y:S02]  /*24c00*/  IMAD.MOV.U32 R11, RZ, RZ, 0x1f ;  /* 0x0000001fff0b7424 */ /* 0x000fe400078e00ff */
[----:B------:R-:W-:Y:S01]  /*24c10*/  IMAD.MOV.U32 R15, RZ, RZ, -0x1 ;  /* 0xffffffffff0f7424 */ /* 0x000fe200078e00ff */
[----:B0-----:R-:W-:-:S04]  /*24c20*/  SHF.R.U32.HI R12, RZ, 0x5, R12 ;  /* 0x00000005ff0c7819 */ /* 0x001fc8000001160c */
[----:B------:R-:W-:-:S05]  /*24c30*/  LOP3.LUT R12, R12, 0x3, RZ, 0xc0, !PT ;  /* 0x000000030c0c7812 */ /* 0x000fca00078ec0ff */
[----:B------:R-:W-:Y:S02]  /*24c40*/  IMAD.MOV.U32 R13, RZ, RZ, R12 ;  /* 0x000000ffff0d7224 */ /* 0x000fe400078e000c */
[----:B------:R-:W-:-:S07]  /*24c50*/  IMAD.MOV.U32 R12, RZ, RZ, RZ ;  /* 0x000000ffff0c7224 */ /* 0x000fce00078e00ff */
[----:B------:R-:W-:Y:S05]  /*24c60*/  WARPSYNC.COLLECTIVE R15, `(.L_x_1924) ;  /* 0x000000000f087348 */ /* 0x000fea0003c00000 */
[----:B------:R0:W1:Y:S02]  /*24c70*/  SHFL.IDX P6, R14, R13, R12, R11 ;  /* 0x0000000c0d0e7389 */ /* 0x00006400000c000b */
[----:B01----:R-:W-:Y:S01]  /*24c80*/  ENDCOLLECTIVE ;  /* 0x000000000000791b */ /* 0x003fe20003800000 */
.L_x_1924:
[----:B------:R-:W-:Y:S05]  /*24c90*/  BSYNC B1 ;  /* 0x0000000000017941 */ /* 0x000fea0003800000 */
.L_x_1923:
[----:B------:R-:W-:Y:S05]  /*24ca0*/  BRA `(.L_x_1925) ;  /* 0xffffff9000747947 */ /* 0x000fea000383ffff */
.L_x_1773:
[----:B------:R-:W-:Y:S01]  /*24cb0*/  BSSY B1, `(.L_x_1926) ;  /* 0x0000006000017945 */ /* 0x000fe20003800000 */
[----:B------:R-:W-:-:S07]  /*24cc0*/  IMAD.MOV.U32 R15, RZ, RZ, -0x1 ;  /* 0xffffffffff0f7424 */ /* 0x000fce00078e00ff */
[----:B0-----:R-:W-:Y:S05]  /*24cd0*/  WARPSYNC.COLLECTIVE R15, `(.L_x_1927) ;  /* 0x000000000f0c7348 */ /* 0x001fea0003c00000 */
[----:B------:R-:W-:Y:S02]  /*24ce0*/  ELECT P6, UR62, PT ;  /* 0x00000000003e782f */ /* 0x000fe400038c0000 */
[----:B------:R-:W-:Y:S01]  /*24cf0*/  MOV R14, UR62 ;  /* 0x0000003e000e7c02 */ /* 0x000fe20008000f00 */
[----:B0-----:R-:W-:Y:S10]  /*24d00*/  ENDCOLLECTIVE ;  /* 0x000000000000791b */ /* 0x001ff40003800000 */
.L_x_1927:
[----:B------:R-:W-:Y:S05]  /*24d10*/  BSYNC B1 ;  /* 0x0000000000017941 */ /* 0x000fea0003800000 */
.L_x_1926:
[----:B------:R-:W-:Y:S05]  /*24d20*/  BRA `(.L_x_1772) ;  /* 0xffffff90006c7947 */ /* 0x000fea000383ffff */
.L_x_1775:
[----:B0-----:R0:W1:Y:S02]  /*24d30*/  SYNCS.PHASECHK.TRANS64.TRYWAIT P0, [R23+URZ+0x30820], R6 ;  /* 0x03082006170075a7 */ /* 0x001064000800017f */
[----:B-1----:R-:W-:Y:S05]  /*24d40*/  @!P0 NANOSLEEP.SYNCS 0x989680 ;  /* 0x009896800000895d */ /* 0x002fea0003900000 */
[----:B------:R-:W1:Y:S02]  /*24d50*/  @!P0 SYNCS.PHASECHK.TRANS64 P0, [R23+URZ+0x30820], R6 ;  /* 0x03082006170085a7 */ /* 0x000e64000800007f */
[----:B-1----:R-:W-:Y:S05]  /*24d60*/  @!P0 BRA `(.L_x_1775) ;  /* 0xfffffffc00f08947 */ /* 0x002fea000383ffff */
[----:B------:R-:W-:Y:S05]  /*24d70*/  BRA `(.L_x_1928) ;  /* 0xffffff90007c7947 */ /* 0x000fea000383ffff */
.L_x_1779:
[----:B-1----:R1:W2:Y:S02]  /*24d80*/  SYNCS.PHASECHK.TRANS64.TRYWAIT P0, [R12+URZ+0x308a0], R11 ;  /* 0x0308a00b0c0075a7 */ /* 0x0022a4000800017f */
[----:B--2---:R-:W-:Y:S05]  /*24d90*/  @!P0 NANOSLEEP.SYNCS 0x989680 ;  /* 0x009896800000895d */ /* 0x004fea0003900000 */
[----:B------:R-:W2:Y:S02]  /*24da0*/  @!P0 SYNCS.PHASECHK.TRANS64 P0, [R12+URZ+0x308a0], R11 ;  /* 0x0308a00b0c0085a7 */ /* 0x000ea4000800007f */
[----:B--2---:R-:W-:Y:S05]  /*24db0*/  @!P0 BRA `(.L_x_1779) ;  /* 0xfffffffc00f08947 */ /* 0x004fea000383ffff */
[----:B------:R-:W-:Y:S05]  /*24dc0*/  BRA `(.L_x_1929) ;  /* 0xffffff9000947947 */ /* 0x000fea000383ffff */
.L_x_1786:
[----:B0-----:R0:W2:Y:S02]  /*24dd0*/  SYNCS.PHASECHK.TRANS64.TRYWAIT P0, [R12+URZ+0x308c0], R11 ;  /* 0x0308c00b0c0075a7 */ /* 0x0010a4000800017f */
[----:B--2---:R-:W-:Y:S05]  /*24de0*/  @!P0 NANOSLEEP.SYNCS 0x989680 ;  /* 0x009896800000895d */ /* 0x004fea0003900000 */
[----:B------:R-:W2:Y:S02]  /*24df0*/  @!P0 SYNCS.PHASECHK.TRANS64 P0, [R12+URZ+0x308c0], R11 ;  /* 0x0308c00b0c0085a7 */ /* 0x000ea4000800007f */
[----:B--2---:R-:W-:Y:S05]  /*24e00*/  @!P0 BRA `(.L_x_1786) ;  /* 0xfffffffc00f08947 */ /* 0x004fea000383ffff */
[----:B------:R-:W-:Y:S05]  /*24e10*/  BRA `(.L_x_1930) ;  /* 0xffffff9400907947 */ /* 0x000fea000383ffff */
.L_x_1795:
[----:B-1----:R1:W2:Y:S02]  /*24e20*/  SYNCS.PHASECHK.TRANS64.TRYWAIT P1, [R11+URZ+0x308a0], R2 ;  /* 0x0308a0020b0075a7 */ /* 0x0022a4000802017f */
[----:B--2---:R-:W-:Y:S05]  /*24e30*/  @!P1 NANOSLEEP.SYNCS 0x989680 ;  /* 0x009896800000995d */ /* 0x004fea0003900000 */
[----:B------:R-:W2:Y:S02]  /*24e40*/  @!P1 SYNCS.PHASECHK.TRANS64 P1, [R11+URZ+0x308a0], R2 ;  /* 0x0308a0020b0095a7 */ /* 0x000ea4000802007f */
[----:B--2---:R-:W-:Y:S05]  /*24e50*/  @!P1 BRA `(.L_x_1795) ;  /* 0xfffffffc00f09947 */ /* 0x004fea000383ffff */
[----:B------:R-:W-:Y:S05]  /*24e60*/  BRA `(.L_x_1931) ;  /* 0xffffff9800c47947 */ /* 0x000fea000383ffff */
.L_x_1802:
[----:B0-----:R0:W2:Y:S02]  /*24e70*/  SYNCS.PHASECHK.TRANS64.TRYWAIT P1, [R11+URZ+0x308c0], R2 ;  /* 0x0308c0020b0075a7 */ /* 0x0010a4000802017f */
[----:B--2---:R-:W-:Y:S05]  /*24e80*/  @!P1 NANOSLEEP.SYNCS 0x989680 ;  /* 0x009896800000995d */ /* 0x004fea0003900000 */
[----:B------:R-:W2:Y:S02]  /*24e90*/  @!P1 SYNCS.PHASECHK.TRANS64 P1, [R11+URZ+0x308c0], R2 ;  /* 0x0308c0020b0095a7 */ /* 0x000ea4000802007f */
[----:B--2---:R-:W-:Y:S05]  /*24ea0*/  @!P1 BRA `(.L_x_1802) ;  /* 0xfffffffc00f09947 */ /* 0x004fea000383ffff */
[----:B------:R-:W-:Y:S05]  /*24eb0*/  BRA `(.L_x_1932) ;  /* 0xffffff9c00bc7947 */ /* 0x000fea000383ffff */
.L_x_1825:
        /* <DEDUP_REMOVED lines=11> */
.L_x_1934:
[----:B------:R-:W-:Y:S05]  /*24f70*/  BSYNC B0 ;  /* 0x0000000000007941 */ /* 0x000fea0003800000 */
.L_x_1933:
[----:B------:R-:W-:Y:S05]  /*24f80*/  BRA `(.L_x_1935) ;  /* 0xffffffac00e07947 */ /* 0x000fea000383ffff */
.L_x_1828:
[----:B0-----:R0:W1:Y:S02]  /*24f90*/  SYNCS.PHASECHK.TRANS64.TRYWAIT P0, [R7+URZ+0x30840], R2 ;  /* 0x03084002070075a7 */ /* 0x001064000800017f */
[----:B-1----:R-:W-:Y:S05]  /*24fa0*/  @!P0 NANOSLEEP.SYNCS 0x989680 ;  /* 0x009896800000895d */ /* 0x002fea0003900000 */
[----:B------:R-:W1:Y:S02]  /*24fb0*/  @!P0 SYNCS.PHASECHK.TRANS64 P0, [R7+URZ+0x30840], R2 ;  /* 0x03084002070085a7 */ /* 0x000e64000800007f */
[----:B-1----:R-:W-:Y:S05]  /*24fc0*/  @!P0 BRA `(.L_x_1828) ;  /* 0xfffffffc00f08947 */ /* 0x002fea000383ffff */
[----:B------:R-:W-:Y:S05]  /*24fd0*/  BRA `(.L_x_1936) ;  /* 0xffffffb0003c7947 */ /* 0x000fea000383ffff */
.L_x_1829:
        /* <DEDUP_REMOVED lines=8> */
.L_x_1938:
[----:B------:R-:W-:Y:S05]  /*25060*/  BSYNC B0 ;  /* 0x0000000000007941 */ /* 0x000fea0003800000 */
.L_x_1937:
        /* <DEDUP_REMOVED lines=9> */
.L_x_1939:
[----:B------:R-:W-:Y:S02]  /*25100*/  IMAD.MOV.U32 R13, RZ, RZ, R0 ;  /* 0x000000ffff0d7224 */ /* 0x000fe400078e0000 */
[----:B------:R-:W-:Y:S02]  /*25110*/  IMAD.MOV.U32 R12, RZ, RZ, 0x1 ;  /* 0x00000001ff0c7424 */ /* 0x000fe400078e00ff */
[----:B------:R-:W-:-:S07]  /*25120*/  IMAD.MOV.U32 R3, RZ, RZ, R14 ;  /* 0x000000ffff037224 */ /* 0x000fce00078e000e */
[----:B------:R-:W-:Y:S05]  /*25130*/  WARPSYNC.COLLECTIVE R15, `(.L_x_1940) ;  /* 0x000000000f087348 */ /* 0x000fea0003c00000 */
[----:B------:R0:W1:Y:S02]  /*25140*/  SHFL.IDX P6, R14, R13, R12, R11 ;  /* 0x0000000c0d0e7389 */ /* 0x00006400000c000b */
[----:B01----:R-:W-:Y:S01]  /*25150*/  ENDCOLLECTIVE ;  /* 0x000000000000791b */ /* 0x003fe20003800000 */
.L_x_1940:
        /* <DEDUP_REMOVED lines=17> */
.L_x_1941:
[----:B------:R-:W-:Y:S02]  /*25270*/  @P1 IMAD R8, R5, 0x2, R23 ;  /* 0x0000000205081824 */ /* 0x000fe400078e0217 */
[----:B------:R-:W-:Y:S02]  /*25280*/  IMAD.MOV.U32 R13, RZ, RZ, R0 ;  /* 0x000000ffff0d7224 */ /* 0x000fe400078e0000 */
[----:B------:R-:W-:Y:S02]  /*25290*/  IMAD.MOV.U32 R12, RZ, RZ, 0x2 ;  /* 0x00000002ff0c7424 */ /* 0x000fe400078e00ff */
[----:B------:R-:W-:-:S07]  /*252a0*/  IMAD.MOV.U32 R3, RZ, RZ, R14 ;  /* 0x000000ffff037224 */ /* 0x000fce00078e000e */
[----:B------:R-:W-:Y:S05]  /*252b0*/  WARPSYNC.COLLECTIVE R15, `(.L_x_1942) ;  /* 0x000000000f087348 */ /* 0x000fea0003c00000 */
[----:B------:R0:W1:Y:S02]  /*252c0*/  SHFL.IDX P6, R14, R13, R12, R11 ;  /* 0x0000000c0d0e7389 */ /* 0x00006400000c000b */
[----:B01----:R-:W-:Y:S01]  /*252d0*/  ENDCOLLECTIVE ;  /* 0x000000000000791b */ /* 0x003fe20003800000 */
.L_x_1942:
        /* <DEDUP_REMOVED lines=17> */
.L_x_1943:
[----:B------:R-:W-:Y:S02]  /*253f0*/  @P1 IMAD R8, R5, 0x2, R23 ;  /* 0x0000000205081824 */ /* 0x000fe400078e0217 */
[----:B------:R-:W-:Y:S02]  /*25400*/  IMAD.MOV.U32 R13, RZ, RZ, R0 ;  /* 0x000000ffff0d7224 */ /* 0x000fe400078e0000 */
[----:B------:R-:W-:Y:S02]  /*25410*/  IMAD.MOV.U32 R12, RZ, RZ, 0x3 ;  /* 0x00000003ff0c7424 */ /* 0x000fe400078e00ff */
[----:B------:R-:W-:-:S07]  /*25420*/  IMAD.MOV.U32 R3, RZ, RZ, R14 ;  /* 0x000000ffff037224 */ /* 0x000fce00078e000e */
[----:B------:R-:W-:Y:S05]  /*25430*/  WARPSYNC.COLLECTIVE R15, `(.L_x_1944) ;  /* 0x000000000f087348 */ /* 0x000fea0003c00000 */
[----:B------:R0:W1:Y:S02]  /*25440*/  SHFL.IDX P6, R14, R13, R12, R11 ;  /* 0x0000000c0d0e7389 */ /* 0x00006400000c000b */
[----:B01----:R-:W-:Y:S01]  /*25450*/  ENDCOLLECTIVE ;  /* 0x000000000000791b */ /* 0x003fe20003800000 */
.L_x_1944:
        /* <DEDUP_REMOVED lines=17> */
.L_x_1945:
[----:B------:R-:W-:Y:S02]  /*25570*/  @P1 IMAD R8, R5, 0x2, R23 ;  /* 0x0000000205081824 */ /* 0x000fe400078e0217 */
[----:B------:R-:W-:Y:S02]  /*25580*/  IMAD.MOV.U32 R13, RZ, RZ, R0 ;  /* 0x000000ffff0d7224 */ /* 0x000fe400078e0000 */
[----:B------:R-:W-:Y:S02]  /*25590*/  IMAD.MOV.U32 R12, RZ, RZ, 0x4 ;  /* 0x00000004ff0c7424 */ /* 0x000fe400078e00ff */
[----:B------:R-:W-:-:S07]  /*255a0*/  IMAD.MOV.U32 R3, RZ, RZ, R14 ;  /* 0x000000ffff037224 */ /* 0x000fce00078e000e */
[----:B------:R-:W-:Y:S05]  /*255b0*/  WARPSYNC.COLLECTIVE R15, `(.L_x_1946) ;  /* 0x000000000f087348 */ /* 0x000fea0003c00000 */
[----:B------:R0:W1:Y:S02]  /*255c0*/  SHFL.IDX P6, R14, R13, R12, R11 ;  /* 0x0000000c0d0e7389 */ /* 0x00006400000c000b */
[----:B01----:R-:W-:Y:S01]  /*255d0*/  ENDCOLLECTIVE ;  /* 0x000000000000791b */ /* 0x003fe20003800000 */
.L_x_1946:
        /* <DEDUP_REMOVED lines=17> */
.L_x_1947:
[----:B------:R-:W-:Y:S02]  /*256f0*/  @P1 IMAD R8, R5, 0x2, R23 ;  /* 0x0000000205081824 */ /* 0x000fe400078e0217 */
[----:B------:R-:W-:Y:S02]  /*25700*/  IMAD.MOV.U32 R13, RZ, RZ, R0 ;  /* 0x000000ffff0d7224 */ /* 0x000fe400078e0000 */
[----:B------:R-:W-:Y:S02]  /*25710*/  IMAD.MOV.U32 R12, RZ, RZ, 0x5 ;  /* 0x00000005ff0c7424 */ /* 0x000fe400078e00ff */
[----:B------:R-:W-:-:S07]  /*25720*/  IMAD.MOV.U32 R3, RZ, RZ, R14 ;  /* 0x000000ffff037224 */ /* 0x000fce00078e000e */
[----:B------:R-:W-:Y:S05]  /*25730*/  WARPSYNC.COLLECTIVE R15, `(.L_x_1948) ;  /* 0x000000000f087348 */ /* 0x000fea0003c00000 */
[----:B------:R0:W1:Y:S02]  /*25740*/  SHFL.IDX P6, R14, R13, R12, R11 ;  /* 0x0000000c0d0e7389 */ /* 0x00006400000c000b */
[----:B01----:R-:W-:Y:S01]  /*25750*/  ENDCOLLECTIVE ;  /* 0x000000000000791b */ /* 0x003fe20003800000 */
.L_x_1948:
        /* <DEDUP_REMOVED lines=10> */
.L_x_1949:
        /* <DEDUP_REMOVED lines=8> */
.L_x_1834:
[----:B------:R-:W-:Y:S02]  /*25880*/  IMAD.MOV.U32 R13, RZ, RZ, R4 ;  /* 0x000000ffff0d7224 */ /* 0x000fe400078e0004 */
[----:B------:R-:W-:Y:S02]  /*25890*/  IMAD.MOV.U32 R12, RZ, RZ, RZ ;  /* 0x000000ffff0c7224 */ /* 0x000fe400078e00ff */
[----:B------:R-:W-:Y:S02]  /*258a0*/  IMAD.MOV.U32 R11, RZ, RZ, 0x181f ;  /* 0x0000181fff0b7424 */ /* 0x000fe400078e00ff */
[----:B------:R-:W-:Y:S02]  /*258b0*/  IMAD.MOV.U32 R15, RZ, RZ, -0x1 ;  /* 0xffffffffff0f7424 */ /* 0x000fe400078e00ff */
[----:B------:R-:W-:Y:S02]  /*258c0*/  IMAD R31, R31, R7, RZ ;  /* 0x000000071f1f7224 */ /* 0x000fe400078e02ff */
[----:B------:R-:W-:-:S07]  /*258d0*/  IMAD.IADD R28, R9, 0x1, R28 ;  /* 0x00000001091c7824 */ /* 0x000fce00078e021c */
[----:B-----5:R-:W-:Y:S05]  /*258e0*/  WARPSYNC.COLLECTIVE R15, `(.L_x_1951) ;  /* 0x000000000f087348 */ /* 0x020fea0003c00000 */
[----:B------:R0:W1:Y:S02]  /*258f0*/  SHFL.IDX P6, R14, R13, R12, R11 ;  /* 0x0000000c0d0e7389 */ /* 0x00006400000c000b */
[----:B01---5:R-:W-:Y:S01]  /*25900*/  ENDCOLLECTIVE ;  /* 0x000000000000791b */ /* 0x023fe20003800000 */
.L_x_1951:
[C---:B------:R-:W-:Y:S01]  /*25910*/  VIADD R6, R28.reuse, 0x10 ;  /* 0x000000101c067836 */ /* 0x040fe20000000000 */
[----:B------:R-:W-:Y:S01]  /*25920*/  ISETP.GE.AND P1, PT, R28, R31, PT ;  /* 0x0000001f1c00720c */ /* 0x000fe20003f26270 */
[----:B------:R-:W-:Y:S02]  /*25930*/  IMAD.MOV.U32 R13, RZ, RZ, R0 ;  /* 0x000000ffff0d7224 */ /* 0x000fe400078e0000 */
[----:B------:R-:W-:-:S10]  /*25940*/  IMAD.MOV.U32 R2, RZ, RZ, R14 ;  /* 0x000000ffff027224 */ /* 0x000fd400078e000e */
[----:B------:R-:W-:Y:S05]  /*25950*/  WARPSYNC.COLLECTIVE R15, `(.L_x_1952) ;  /* 0x000000000f087348 */ /* 0x000fea0003c00000 */
[----:B------:R0:W1:Y:S02]  /*25960*/  SHFL.IDX P6, R14, R13, R12, R11 ;  /* 0x0000000c0d0e7389 */ /* 0x00006400000c000b */
[----:B01----:R-:W-:Y:S01]  /*25970*/  ENDCOLLECTIVE ;  /* 0x000000000000791b */ /* 0x003fe20003800000 */
.L_x_1952:
[----:B------:R-:W-:Y:S02]  /*25980*/  IMAD.MOV.U32 R13, RZ, RZ, R4 ;  /* 0x000000ffff0d7224 */ /* 0x000fe400078e0004 */
[----:B------:R-:W-:Y:S02]  /*25990*/  IMAD.MOV.U32 R12, RZ, RZ, 0x1 ;  /* 0x00000001ff0c7424 */ /* 0x000fe400078e00ff */
[----:B------:R-:W-:-:S07]  /*259a0*/  IMAD.MOV.U32 R3, RZ, RZ, R14 ;  /* 0x000000ffff037224 */ /* 0x000fce00078e000e */
[----:B------:R-:W-:Y:S05]  /*259b0*/  WARPSYNC.COLLECTIVE R15, `(.L_x_1953) ;  /* 0x000000000f087348 */ /* 0x000fea0003c00000 */
[----:B------:R0:W1:Y:S02]  /*259c0*/  SHFL.IDX P6, R14, R13, R12, R11 ;  /* 0x0000000c0d0e7389 */ /* 0x00006400000c000b */
[----:B01----:R-:W-:Y:S01]  /*259d0*/  ENDCOLLECTIVE ;  /* 0x000000000000791b */ /* 0x003fe20003800000 */
.L_x_1953:
        /* <DEDUP_REMOVED lines=15> */
.L_x_1954:
[----:B------:R-:W-:Y:S02]  /*25ad0*/  IMAD.MOV.U32 R13, RZ, RZ, R4 ;  /* 0x000000ffff0d7224 */ /* 0x000fe400078e0004 */
[----:B------:R-:W-:Y:S02]  /*25ae0*/  IMAD.MOV.U32 R12, RZ, RZ, 0x2 ;  /* 0x00000002ff0c7424 */ /* 0x000fe400078e00ff */
[----:B------:R-:W-:-:S07]  /*25af0*/  IMAD.MOV.U32 R3, RZ, RZ, R14 ;  /* 0x000000ffff037224 */ /* 0x000fce00078e000e */
[----:B------:R-:W-:Y:S05]  /*25b00*/  WARPSYNC.COLLECTIVE R15, `(.L_x_1955) ;  /* 0x000000000f087348 */ /* 0x000fea0003c00000 */
[----:B------:R0:W1:Y:S02]  /*25b10*/  SHFL.IDX P6, R14, R13, R12, R11 ;  /* 0x0000000c0d0e7389 */ /* 0x00006400000c000b */
[----:B01----:R-:W-:Y:S01]  /*25b20*/  ENDCOLLECTIVE ;  /* 0x000000000000791b */ /* 0x003fe20003800000 */
.L_x_1955:
        /* <DEDUP_REMOVED lines=17> */
.L_x_1956:
[----:B------:R-:W-:Y:S02]  /*25c40*/  IMAD.MOV.U32 R13, RZ, RZ, R4 ;  /* 0x000000ffff0d7224 */ /* 0x000fe400078e0004 */
[----:B------:R-:W-:Y:S02]  /*25c50*/  IMAD.MOV.U32 R12, RZ, RZ, 0x3 ;  /* 0x00000003ff0c7424 */ /* 0x000fe400078e00ff */
[----:B------:R-:W-:-:S07]  /*25c60*/  IMAD.MOV.U32 R3, RZ, RZ, R14 ;  /* 0x000000ffff037224 */ /* 0x000fce00078e000e */
[----:B------:R-:W-:Y:S05]  /*25c70*/  WARPSYNC.COLLECTIVE R15, `(.L_x_1957) ;  /* 0x000000000f087348 */ /* 0x000fea0003c00000 */
[----:B------:R0:W1:Y:S02]  /*25c80*/  SHFL.IDX P6, R14, R13, R12, R11 ;  /* 0x0000000c0d0e7389 */ /* 0x00006400000c000b */
[----:B01----:R-:W-:Y:S01]  /*25c90*/  ENDCOLLECTIVE ;  /* 0x000000000000791b */ /* 0x003fe20003800000 */
.L_x_1957:
        /* <DEDUP_REMOVED lines=17> */
.L_x_1958:
[----:B------:R-:W-:Y:S02]  /*25db0*/  IMAD.MOV.U32 R13, RZ, RZ, R4 ;  /* 0x000000ffff0d7224 */ /* 0x000fe400078e0004 */
[----:B------:R-:W-:Y:S02]  /*25dc0*/  IMAD.MOV.U32 R12, RZ, RZ, 0x4 ;  /* 0x00000004ff0c7424 */ /* 0x000fe400078e00ff */
[----:B------:R-:W-:-:S07]  /*25dd0*/  IMAD.MOV.U32 R3, RZ, RZ, R14 ;  /* 0x000000ffff037224 */ /* 0x000fce00078e000e */
[----:B------:R-:W-:Y:S05]  /*25de0*/  WARPSYNC.COLLECTIVE R15, `(.L_x_1959) ;  /* 0x000000000f087348 */ /* 0x000fea0003c00000 */
[----:B------:R0:W1:Y:S02]  /*25df0*/  SHFL.IDX P6, R14, R13, R12, R11 ;  /* 0x0000000c0d0e7389 */ /* 0x00006400000c000b */
[----:B01----:R-:W-:Y:S01]  /*25e00*/  ENDCOLLECTIVE ;  /* 0x000000000000791b */ /* 0x003fe20003800000 */
.L_x_1959:
        /* <DEDUP_REMOVED lines=17> */
.L_x_1960:
[----:B------:R-:W-:Y:S02]  /*25f20*/  IMAD.MOV.U32 R13, RZ, RZ, R4 ;  /* 0x000000ffff0d7224 */ /* 0x000fe400078e0004 */
[----:B------:R-:W-:Y:S02]  /*25f30*/  IMAD.MOV.U32 R12, RZ, RZ, 0x5 ;  /* 0x00000005ff0c7424 */ /* 0x000fe400078e00ff */
[----:B------:R-:W-:-:S07]  /*25f40*/  IMAD.MOV.U32 R3, RZ, RZ, R14 ;  /* 0x000000ffff037224 */ /* 0x000fce00078e000e */
[----:B------:R-:W-:Y:S05]  /*25f50*/  WARPSYNC.COLLECTIVE R15, `(.L_x_1961) ;  /* 0x000000000f087348 */ /* 0x000fea0003c00000 */
[----:B------:R0:W1:Y:S02]  /*25f60*/  SHFL.IDX P6, R14, R13, R12, R11 ;  /* 0x0000000c0d0e7389 */ /* 0x00006400000c000b */
[----:B01----:R-:W-:Y:S01]  /*25f70*/  ENDCOLLECTIVE ;  /* 0x000000000000791b */ /* 0x003fe20003800000 */
.L_x_1961:
        /* <DEDUP_REMOVED lines=17> */
.L_x_1962:
[----:B------:R-:W-:Y:S02]  /*26090*/  IMAD.MOV.U32 R13, RZ, RZ, R4 ;  /* 0x000000ffff0d7224 */ /* 0x000fe400078e0004 */
[----:B------:R-:W-:Y:S02]  /*260a0*/  IMAD.MOV.U32 R12, RZ, RZ, 0x6 ;  /* 0x00000006ff0c7424 */ /* 0x000fe400078e00ff */
[----:B------:R-:W-:-:S07]  /*260b0*/  IMAD.MOV.U32 R3, RZ, RZ, R14 ;  /* 0x000000ffff037224 */ /* 0x000fce00078e000e */
[----:B------:R-:W-:Y:S05]  /*260c0*/  WARPSYNC.COLLECTIVE R15, `(.L_x_1963) ;  /* 0x000000000f087348 */ /* 0x000fea0003c00000 */
[----:B------:R0:W1:Y:S02]  /*260d0*/  SHFL.IDX P6, R14, R13, R12, R11 ;  /* 0x0000000c0d0e7389 */ /* 0x00006400000c000b */
[----:B01----:R-:W-:Y:S01]  /*260e0*/  ENDCOLLECTIVE ;  /* 0x000000000000791b */ /* 0x003fe20003800000 */
.L_x_1963:
        /* <DEDUP_REMOVED lines=17> */
.L_x_1964:
[----:B------:R-:W-:Y:S02]  /*26200*/  IMAD.MOV.U32 R13, RZ, RZ, R4 ;  /* 0x000000ffff0d7224 */ /* 0x000fe400078e0004 */
[----:B------:R-:W-:Y:S02]  /*26210*/  IMAD.MOV.U32 R12, RZ, RZ, 0x7 ;  /* 0x00000007ff0c7424 */ /* 0x000fe400078e00ff */
[----:B------:R-:W-:-:S07]  /*26220*/  IMAD.MOV.U32 R3, RZ, RZ, R14 ;  /* 0x000000ffff037224 */ /* 0x000fce00078e000e */
[----:B------:R-:W-:Y:S05]  /*26230*/  WARPSYNC.COLLECTIVE R15, `(.L_x_1965) ;  /* 0x000000000f087348 */ /* 0x000fea0003c00000 */
[----:B------:R0:W1:Y:S02]  /*26240*/  SHFL.IDX P6, R14, R13, R12, R11 ;  /* 0x0000000c0d0e7389 */ /* 0x00006400000c000b */
[----:B01----:R-:W-:Y:S01]  /*26250*/  ENDCOLLECTIVE ;  /* 0x000000000000791b */ /* 0x003fe20003800000 */
.L_x_1965:
        /* <DEDUP_REMOVED lines=15> */
.L_x_1966:
[----:B------:R-:W-:Y:S05]  /*26350*/  BRA `(.L_x_1967) ;  /* 0xffffffac00f87947 */ /* 0x000fea000383ffff */
.L_x_1839:
[----:B0-----:R0:W1:Y:S02]  /*26360*/  SYNCS.PHASECHK.TRANS64.TRYWAIT P0, [R23+URZ+0x30820], R0 ;  /* 0x03082000170075a7 */ /* 0x001064000800017f */
[----:B-1----:R-:W-:Y:S05]  /*26370*/  @!P0 NANOSLEEP.SYNCS 0x989680 ;  /* 0x009896800000895d */ /* 0x002fea0003900000 */
[----:B------:R-:W1:Y:S02]  /*26380*/  @!P0 SYNCS.PHASECHK.TRANS64 P0, [R23+URZ+0x30820], R0 ;  /* 0x03082000170085a7 */ /* 0x000e64000800007f */
[----:B-1----:R-:W-:Y:S05]  /*26390*/  @!P0 BRA `(.L_x_1839) ;  /* 0xfffffffc00f08947 */ /* 0x002fea000383ffff */
[----:B------:R-:W-:Y:S05]  /*263a0*/  BRA `(.L_x_1968) ;  /* 0xffffffb000707947 */ /* 0x000fea000383ffff */
.L_x_1844:
[----:B0-----:R0:W1:Y:S02]  /*263b0*/  SYNCS.PHASECHK.TRANS64.TRYWAIT P0, [R7+URZ+0x30840], R2 ;  /* 0x03084002070075a7 */ /* 0x001064000800017f */
[----:B-1----:R-:W-:Y:S05]  /*263c0*/  @!P0 NANOSLEEP.SYNCS 0x989680 ;  /* 0x009896800000895d */ /* 0x002fea0003900000 */
[----:B------:R-:W1:Y:S02]  /*263d0*/  @!P0 SYNCS.PHASECHK.TRANS64 P0, [R7+URZ+0x30840], R2 ;  /* 0x03084002070085a7 */ /* 0x000e64000800007f */
[----:B-1----:R-:W-:Y:S05]  /*263e0*/  @!P0 BRA `(.L_x_1844) ;  /* 0xfffffffc00f08947 */ /* 0x002fea000383ffff */
[----:B------:R-:W-:Y:S05]  /*263f0*/  BRA `(.L_x_1969) ;  /* 0xffffffb400487947 */ /* 0x000fea000383ffff */
.L_x_1845:
        /* <DEDUP_REMOVED lines=8> */
.L_x_1971:
[----:B------:R-:W-:Y:S05]  /*26480*/  BSYNC B1 ;  /* 0x0000000000017941 */ /* 0x000fea0003800000 */
.L_x_1970:
        /* <DEDUP_REMOVED lines=12> */
.L_x_1972:
[----:B------:R-:W-:Y:S02]  /*26550*/  IMAD R5, R5, 0x2, R23 ;  /* 0x0000000205057824 */ /* 0x000fe400078e0217 */
[----:B------:R-:W-:Y:S02]  /*26560*/  IMAD.MOV.U32 R13, RZ, RZ, R6 ;  /* 0x000000ffff0d7224 */ /* 0x000fe400078e0006 */
[----:B------:R-:W-:Y:S02]  /*26570*/  IMAD.MOV.U32 R12, RZ, RZ, 0x1 ;  /* 0x00000001ff0c7424 */ /* 0x000fe400078e00ff */
[----:B------:R-:W-:-:S07]  /*26580*/  IMAD.MOV.U32 R2, RZ, RZ, R14 ;  /* 0x000000ffff027224 */ /* 0x000fce00078e000e */
[----:B------:R-:W-:Y:S05]  /*26590*/  WARPSYNC.COLLECTIVE R15, `(.L_x_1973) ;  /* 0x000000000f087348 */ /* 0x000fea0003c00000 */
[----:B------:R0:W1:Y:S02]  /*265a0*/  SHFL.IDX P6, R14, R13, R12, R11 ;  /* 0x0000000c0d0e7389 */ /* 0x00006400000c000b */
[----:B01----:R-:W-:Y:S01]  /*265b0*/  ENDCOLLECTIVE ;  /* 0x000000000000791b */ /* 0x003fe20003800000 */
.L_x_1973:
        /* <DEDUP_REMOVED lines=13> */
.L_x_1974:
[----:B------:R-:W-:Y:S02]  /*26690*/  IMAD.MOV.U32 R13, RZ, RZ, R6 ;  /* 0x000000ffff0d7224 */ /* 0x000fe400078e0006 */
[----:B------:R-:W-:Y:S02]  /*266a0*/  IMAD.MOV.U32 R12, RZ, RZ, 0x2 ;  /* 0x00000002ff0c7424 */ /* 0x000fe400078e00ff */
[----:B------:R-:W-:-:S07]  /*266b0*/  IMAD.MOV.U32 R2, RZ, RZ, R14 ;  /* 0x000000ffff027224 */ /* 0x000fce00078e000e */
[----:B------:R-:W-:Y:S05]  /*266c0*/  WARPSYNC.COLLECTIVE R15, `(.L_x_1975) ;  /* 0x000000000f087348 */ /* 0x000fea0003c00000 */
[----:B------:R0:W1:Y:S02]  /*266d0*/  SHFL.IDX P6, R14, R13, R12, R11 ;  /* 0x0000000c0d0e7389 */ /* 0x00006400000c000b */
[----:B01----:R-:W-:Y:S01]  /*266e0*/  ENDCOLLECTIVE ;  /* 0x000000000000791b */ /* 0x003fe20003800000 */
.L_x_1975:
        /* <DEDUP_REMOVED lines=13> */
.L_x_1976:
[----:B------:R-:W-:Y:S02]  /*267c0*/  IMAD.MOV.U32 R13, RZ, RZ, R6 ;  /* 0x000000ffff0d7224 */ /* 0x000fe400078e0006 */
[----:B------:R-:W-:Y:S02]  /*267d0*/  IMAD.MOV.U32 R12, RZ, RZ, 0x3 ;  /* 0x00000003ff0c7424 */ /* 0x000fe400078e00ff */
[----:B------:R-:W-:-:S07]  /*267e0*/  IMAD.MOV.U32 R2, RZ, RZ, R14 ;  /* 0x000000ffff027224 */ /* 0x000fce00078e000e */
[----:B------:R-:W-:Y:S05]  /*267f0*/  WARPSYNC.COLLECTIVE R15, `(.L_x_1977) ;  /* 0x000000000f087348 */ /* 0x000fea0003c00000 */
[----:B------:R0:W1:Y:S02]  /*26800*/  SHFL.IDX P6, R14, R13, R12, R11 ;  /* 0x0000000c0d0e7389 */ /* 0x00006400000c000b */
[----:B01----:R-:W-:Y:S01]  /*26810*/  ENDCOLLECTIVE ;  /* 0x000000000000791b */ /* 0x003fe20003800000 */
.L_x_1977:
        /* <DEDUP_REMOVED lines=13> */
.L_x_1978:
[----:B------:R-:W-:Y:S02]  /*268f0*/  IMAD.MOV.U32 R13, RZ, RZ, R6 ;  /* 0x000000ffff0d7224 */ /* 0x000fe400078e0006 */
[----:B------:R-:W-:Y:S02]  /*26900*/  IMAD.MOV.U32 R12, RZ, RZ, 0x4 ;  /* 0x00000004ff0c7424 */ /* 0x000fe400078e00ff */
[----:B------:R-:W-:-:S07]  /*26910*/  IMAD.MOV.U32 R2, RZ, RZ, R14 ;  /* 0x000000ffff027224 */ /* 0x000fce00078e000e */
[----:B------:R-:W-:Y:S05]  /*26920*/  WARPSYNC.COLLECTIVE R15, `(.L_x_1979) ;  /* 0x000000000f087348 */ /* 0x000fea0003c00000 */
[----:B------:R0:W1:Y:S02]  /*26930*/  SHFL.IDX P6, R14, R13, R12, R11 ;  /* 0x0000000c0d0e7389 */ /* 0x00006400000c000b */
[----:B01----:R-:W-:Y:S01]  /*26940*/  ENDCOLLECTIVE ;  /* 0x000000000000791b */ /* 0x003fe20003800000 */
.L_x_1979:
        /* <DEDUP_REMOVED lines=13> */
.L_x_1980:
[----:B------:R-:W-:Y:S02]  /*26a20*/  IMAD.MOV.U32 R13, RZ, RZ, R6 ;  /* 0x000000ffff0d7224 */ /* 0x000fe400078e0006 */
[----:B------:R-:W-:Y:S02]  /*26a30*/  IMAD.MOV.U32 R12, RZ, RZ, 0x5 ;  /* 0x00000005ff0c7424 */ /* 0x000fe400078e00ff */
[----:B------:R-:W-:-:S07]  /*26a40*/  IMAD.MOV.U32 R2, RZ, RZ, R14 ;  /* 0x000000ffff027224 */ /* 0x000fce00078e000e */
[----:B------:R-:W-:Y:S05]  /*26a50*/  WARPSYNC.COLLECTIVE R15, `(.L_x_1981) ;  /* 0x000000000f087348 */ /* 0x000fea0003c00000 */
[----:B------:R0:W1:Y:S02]  /*26a60*/  SHFL.IDX P6, R14, R13, R12, R11 ;  /* 0x0000000c0d0e7389 */ /* 0x00006400000c000b */
[----:B01----:R-:W-:Y:S01]  /*26a70*/  ENDCOLLECTIVE ;  /* 0x000000000000791b */ /* 0x003fe20003800000 */
.L_x_1981:
        /* <DEDUP_REMOVED lines=14> */
.L_x_1982:
[----:B------:R-:W-:Y:S01]  /*26b60*/  IMAD.MOV.U32 R2, RZ, RZ, R14 ;  /* 0x000000ffff027224 */ /* 0x000fe200078e000e */
[----:B------:R-:W-:Y:S06]  /*26b70*/  BRA `(.L_x_1983) ;  /* 0xffffffb000907947 */ /* 0x000fec000383ffff */
.L_x_1850:
[----:B0-----:R0:W1:Y:S02]  /*26b80*/  SYNCS.PHASECHK.TRANS64.TRYWAIT P0, [R6+URZ+0x30860], R2 ;  /* 0x03086002060075a7 */ /* 0x001064000800017f */
[----:B-1----:R-:W-:Y:S05]  /*26b90*/  @!P0 NANOSLEEP.SYNCS 0x989680 ;  /* 0x009896800000895d */ /* 0x002fea0003900000 */
[----:B------:R-:W1:Y:S02]  /*26ba0*/  @!P0 SYNCS.PHASECHK.TRANS64 P0, [R6+URZ+0x30860], R2 ;  /* 0x03086002060085a7 */ /* 0x000e64000800007f */
[----:B-1----:R-:W-:Y:S05]  /*26bb0*/  @!P0 BRA `(.L_x_1850) ;  /* 0xfffffffc00f08947 */ /* 0x002fea000383ffff */
[----:B------:R-:W-:Y:S05]  /*26bc0*/  BRA `(.L_x_1984) ;  /* 0xffffffb000f07947 */ /* 0x000fea000383ffff */
.L_x_1851:
        /* <DEDUP_REMOVED lines=8> */
.L_x_1986:
[----:B------:R-:W-:Y:S05]  /*26c50*/  BSYNC B1 ;  /* 0x0000000000017941 */ /* 0x000fea0003800000 */
.L_x_1985:
        /* <DEDUP_REMOVED lines=9> */
.L_x_1987:
[----:B------:R-:W-:Y:S02]  /*26cf0*/  IMAD.MOV.U32 R13, RZ, RZ, R24 ;  /* 0x000000ffff0d7224 */ /* 0x000fe400078e0018 */
[----:B------:R-:W-:Y:S02]  /*26d00*/  IMAD.MOV.U32 R12, RZ, RZ, 0x1 ;  /* 0x00000001ff0c7424 */ /* 0x000fe400078e00ff */
[----:B------:R-:W-:-:S07]  /*26d10*/  IMAD.MOV.U32 R2, RZ, RZ, R14 ;  /* 0x000000ffff027224 */ /* 0x000fce00078e000e */
[----:B------:R-:W-:Y:S05]  /*26d20*/  WARPSYNC.COLLECTIVE R15, `(.L_x_1988) ;  /* 0x000000000f087348 */ /* 0x000fea0003c00000 */
[----:B------:R0:W1:Y:S02]  /*26d30*/  SHFL.IDX P6, R14, R13, R12, R11 ;  /* 0x0000000c0d0e7389 */ /* 0x00006400000c000b */
[----:B01----:R-:W-:Y:S01]  /*26d40*/  ENDCOLLECTIVE ;  /* 0x000000000000791b */ /* 0x003fe20003800000 */
.L_x_1988:
        /* <DEDUP_REMOVED lines=16> */
.L_x_1989:
[----:B------:R-:W-:Y:S02]  /*26e50*/  IMAD.MOV.U32 R13, RZ, RZ, R24 ;  /* 0x000000ffff0d7224 */ /* 0x000fe400078e0018 */
[----:B------:R-:W-:Y:S02]  /*26e60*/  IMAD.MOV.U32 R12, RZ, RZ, 0x2 ;  /* 0x00000002ff0c7424 */ /* 0x000fe400078e00ff */
[----:B------:R-:W-:-:S07]  /*26e70*/  IMAD.MOV.U32 R2, RZ, RZ, R14 ;  /* 0x000000ffff027224 */ /* 0x000fce00078e000e */
[----:B------:R-:W-:Y:S05]  /*26e80*/  WARPSYNC.COLLECTIVE R15, `(.L_x_1990) ;  /* 0x000000000f087348 */ /* 0x000fea0003c00000 */
[----:B------:R0:W1:Y:S02]  /*26e90*/  SHFL.IDX P6, R14, R13, R12, R11 ;  /* 0x0000000c0d0e7389 */ /* 0x00006400000c000b */
[----:B01----:R-:W-:Y:S01]  /*26ea0*/  ENDCOLLECTIVE ;  /* 0x000000000000791b */ /* 0x003fe20003800000 */
.L_x_1990:
        /* <DEDUP_REMOVED lines=16> */
.L_x_1991:
[----:B------:R-:W-:Y:S02]  /*26fb0*/  IMAD.MOV.U32 R13, RZ, RZ, R24 ;  /* 0x000000ffff0d7224 */ /* 0x000fe400078e0018 */
[----:B------:R-:W-:Y:S02]  /*26fc0*/  IMAD.MOV.U32 R12, RZ, RZ, 0x3 ;  /* 0x00000003ff0c7424 */ /* 0x000fe400078e00ff */
[----:B------:R-:W-:-:S07]  /*26fd0*/  IMAD.MOV.U32 R2, RZ, RZ, R14 ;  /* 0x000000ffff027224 */ /* 0x000fce00078e000e */
[----:B------:R-:W-:Y:S05]  /*26fe0*/  WARPSYNC.COLLECTIVE R15, `(.L_x_1992) ;  /* 0x000000000f087348 */ /* 0x000fea0003c00000 */
[----:B------:R0:W1:Y:S02]  /*26ff0*/  SHFL.IDX P6, R14, R13, R12, R11 ;  /* 0x0000000c0d0e7389 */ /* 0x00006400000c000b */
[----:B01----:R-:W-:Y:S01]  /*27000*/  ENDCOLLECTIVE ;  /* 0x000000000000791b */ /* 0x003fe20003800000 */
.L_x_1992:
        /* <DEDUP_REMOVED lines=16> */
.L_x_1993:
[----:B------:R-:W-:Y:S02]  /*27110*/  IMAD.MOV.U32 R13, RZ, RZ, R24 ;  /* 0x000000ffff0d7224 */ /* 0x000fe400078e0018 */
[----:B------:R-:W-:Y:S02]  /*27120*/  IMAD.MOV.U32 R12, RZ, RZ, 0x4 ;  /* 0x00000004ff0c7424 */ /* 0x000fe400078e00ff */
[----:B------:R-:W-:-:S07]  /*27130*/  IMAD.MOV.U32 R2, RZ, RZ, R14 ;  /* 0x000000ffff027224 */ /* 0x000fce00078e000e */
[----:B------:R-:W-:Y:S05]  /*27140*/  WARPSYNC.COLLECTIVE R15, `(.L_x_1994) ;  /* 0x000000000f087348 */ /* 0x000fea0003c00000 */
[----:B------:R0:W1:Y:S02]  /*27150*/  SHFL.IDX P6, R14, R13, R12, R11 ;  /* 0x0000000c0d0e7389 */ /* 0x00006400000c000b */
[----:B01----:R-:W-:Y:S01]  /*27160*/  ENDCOLLECTIVE ;  /* 0x000000000000791b */ /* 0x003fe20003800000 */
.L_x_1994:
        /* <DEDUP_REMOVED lines=16> */
.L_x_1995:
[----:B------:R-:W-:Y:S02]  /*27270*/  IMAD.MOV.U32 R13, RZ, RZ, R24 ;  /* 0x000000ffff0d7224 */ /* 0x000fe400078e0018 */
[----:B------:R-:W-:Y:S02]  /*27280*/  IMAD.MOV.U32 R12, RZ, RZ, 0x5 ;  /* 0x00000005ff0c7424 */ /* 0x000fe400078e00ff */
[----:B------:R-:W-:-:S07]  /*27290*/  IMAD.MOV.U32 R2, RZ, RZ, R14 ;  /* 0x000000ffff027224 */ /* 0x000fce00078e000e */
[----:B------:R-:W-:Y:S05]  /*272a0*/  WARPSYNC.COLLECTIVE R15, `(.L_x_1996) ;  /* 0x000000000f087348 */ /* 0x000fea0003c00000 */
[----:B------:R0:W1:Y:S02]  /*272b0*/  SHFL.IDX P6, R14, R13, R12, R11 ;  /* 0x0000000c0d0e7389 */ /* 0x00006400000c000b */
[----:B01----:R-:W-:Y:S01]  /*272c0*/  ENDCOLLECTIVE ;  /* 0x000000000000791b */ /* 0x003fe20003800000 */
.L_x_1996:
        /* <DEDUP_REMOVED lines=13> */
.L_x_1997:
        /* <DEDUP_REMOVED lines=8> */
.L_x_1859:
[----:B0-----:R0:W1:Y:S02]  /*27420*/  SYNCS.PHASECHK.TRANS64.TRYWAIT P0, [R0+URZ+0x30860], R3 ;  /* 0x03086003000075a7 */ /* 0x001064000800017f */
[----:B-1----:R-:W-:Y:S05]  /*27430*/  @!P0 NANOSLEEP.SYNCS 0x989680 ;  /* 0x009896800000895d */ /* 0x002fea0003900000 */
[----:B------:R-:W1:Y:S02]  /*27440*/  @!P0 SYNCS.PHASECHK.TRANS64 P0, [R0+URZ+0x30860], R3 ;  /* 0x03086003000085a7 */ /* 0x000e64000800007f */
[----:B-1----:R-:W-:Y:S05]  /*27450*/  @!P0 BRA `(.L_x_1859) ;  /* 0xfffffffc00f08947 */ /* 0x002fea000383ffff */
[----:B------:R-:W-:Y:S05]  /*27460*/  BRA `(.L_x_1999) ;  /* 0xffffffb400147947 */ /* 0x000fea000383ffff */
.L_x_1860:
        /* <DEDUP_REMOVED lines=8> */
.L_x_2001:
[----:B------:R-:W-:Y:S05]  /*274f0*/  BSYNC B0 ;  /* 0x0000000000007941 */ /* 0x000fea0003800000 */
.L_x_2000:
        /* <DEDUP_REMOVED lines=9> */
.L_x_2002:
        /* <DEDUP_REMOVED lines=14> */
.L_x_2003:
        /* <DEDUP_REMOVED lines=13> */
.L_x_2004:
[----:B------:R-:W-:Y:S02]  /*27740*/  IMAD.MOV.U32 R13, RZ, RZ, R24 ;  /* 0x000000ffff0d7224 */ /* 0x000fe400078e0018 */
[----:B------:R-:W-:Y:S01]  /*27750*/  IMAD.MOV.U32 R12, RZ, RZ, 0x2 ;  /* 0x00000002ff0c7424 */ /* 0x000fe200078e00ff */
[----:B------:R-:W-:-:S13]  /*27760*/  IADD3 R2, P4, R14, R5, RZ ;  /* 0x000000050e027210 */ /* 0x000fda0007f9e0ff */
[----:B------:R-:W-:Y:S05]  /*27770*/  WARPSYNC.COLLECTIVE R15, `(.L_x_2005) ;  /* 0x000000000f087348 */ /* 0x000fea0003c00000 */
[----:B------:R0:W1:Y:S02]  /*27780*/  SHFL.IDX P6, R14, R13, R12, R11 ;  /* 0x0000000c0d0e7389 */ /* 0x00006400000c000b */
[----:B01----:R-:W-:Y:S01]  /*27790*/  ENDCOLLECTIVE ;  /* 0x000000000000791b */ /* 0x003fe20003800000 */
.L_x_2005:
        /* <DEDUP_REMOVED lines=15> */
.L_x_2006:
[----:B------:R-:W-:Y:S02]  /*27890*/  IMAD.MOV.U32 R13, RZ, RZ, R24 ;  /* 0x000000ffff0d7224 */ /* 0x000fe400078e0018 */
[----:B------:R-:W-:Y:S01]  /*278a0*/  IMAD.MOV.U32 R12, RZ, RZ, 0x3 ;  /* 0x00000003ff0c7424 */ /* 0x000fe200078e00ff */
[----:B------:R-:W-:-:S13]  /*278b0*/  IADD3 R2, P4, R14, R5, RZ ;  /* 0x000000050e027210 */ /* 0x000fda0007f9e0ff */
[----:B------:R-:W-:Y:S05]  /*278c0*/  WARPSYNC.COLLECTIVE R15, `(.L_x_2007) ;  /* 0x000000000f087348 */ /* 0x000fea0003c00000 */
[----:B------:R0:W1:Y:S02]  /*278d0*/  SHFL.IDX P6, R14, R13, R12, R11 ;  /* 0x0000000c0d0e7389 */ /* 0x00006400000c000b */
[----:B01----:R-:W-:Y:S01]  /*278e0*/  ENDCOLLECTIVE ;  /* 0x000000000000791b */ /* 0x003fe20003800000 */
.L_x_2007:
        /* <DEDUP_REMOVED lines=15> */
.L_x_2008:
[----:B------:R-:W-:Y:S02]  /*279e0*/  IMAD.MOV.U32 R13, RZ, RZ, R24 ;  /* 0x000000ffff0d7224 */ /* 0x000fe400078e0018 */
[----:B------:R-:W-:Y:S01]  /*279f0*/  IMAD.MOV.U32 R12, RZ, RZ, 0x4 ;  /* 0x00000004ff0c7424 */ /* 0x000fe200078e00ff */
[----:B------:R-:W-:-:S13]  /*27a00*/  IADD3 R2, P4, R14, R5, RZ ;  /* 0x000000050e027210 */ /* 0x000fda0007f9e0ff */
[----:B------:R-:W-:Y:S05]  /*27a10*/  WARPSYNC.COLLECTIVE R15, `(.L_x_2009) ;  /* 0x000000000f087348 */ /* 0x000fea0003c00000 */
[----:B------:R0:W1:Y:S02]  /*27a20*/  SHFL.IDX P6, R14, R13, R12, R11 ;  /* 0x0000000c0d0e7389 */ /* 0x00006400000c000b */
[----:B01----:R-:W-:Y:S01]  /*27a30*/  ENDCOLLECTIVE ;  /* 0x000000000000791b */ /* 0x003fe20003800000 */
.L_x_2009:
        /* <DEDUP_REMOVED lines=15> */
.L_x_2010:
[----:B------:R-:W-:Y:S02]  /*27b30*/  IMAD.MOV.U32 R13, RZ, RZ, R24 ;  /* 0x000000ffff0d7224 */ /* 0x000fe400078e0018 */
[----:B------:R-:W-:Y:S01]  /*27b40*/  IMAD.MOV.U32 R12, RZ, RZ, 0x5 ;  /* 0x00000005ff0c7424 */ /* 0x000fe200078e00ff */
[----:B------:R-:W-:-:S13]  /*27b50*/  IADD3 R2, P4, R14, R5, RZ ;  /* 0x000000050e027210 */ /* 0x000fda0007f9e0ff */
[----:B------:R-:W-:Y:S05]  /*27b60*/  WARPSYNC.COLLECTIVE R15, `(.L_x_2011) ;  /* 0x000000000f087348 */ /* 0x000fea0003c00000 */
[----:B------:R0:W1:Y:S02]  /*27b70*/  SHFL.IDX P6, R14, R13, R12, R11 ;  /* 0x0000000c0d0e7389 */ /* 0x00006400000c000b */
[----:B01----:R-:W-:Y:S01]  /*27b80*/  ENDCOLLECTIVE ;  /* 0x000000000000791b */ /* 0x003fe20003800000 */
.L_x_2011:
        /* <DEDUP_REMOVED lines=14> */
.L_x_2012:
[----:B------:R-:W-:Y:S05]  /*27c70*/  BRA `(.L_x_2013) ;  /* 0xffffffb000307947 */ /* 0x000fea000383ffff */
.L_x_1865:
[----:B------:R-:W-:Y:S01]  /*27c80*/  BSSY B0, `(.L_x_2014) ;  /* 0x0000008000007945 */ /* 0x000fe20003800000 */
[----:B------:R-:W-:Y:S02]  /*27c90*/  IMAD.MOV.U32 R13, RZ, RZ, R16 ;  /* 0x000000ffff0d7224 */ /* 0x000fe400078e0010 */
[----:B------:R-:W-:Y:S02]  /*27ca0*/  IMAD.MOV.U32 R12, RZ, RZ, RZ ;  /* 0x000000ffff0c7224 */ /* 0x000fe400078e00ff */
[----:B------:R-:W-:Y:S02]  /*27cb0*/  IMAD.MOV.U32 R11, RZ, RZ, 0x1f ;  /* 0x0000001fff0b7424 */ /* 0x000fe400078e00ff */
[----:B------:R-:W-:-:S07]  /*27cc0*/  IMAD.MOV.U32 R15, RZ, RZ, -0x1 ;  /* 0xffffffffff0f7424 */ /* 0x000fce00078e00ff */
[----:B01----:R-:W-:Y:S05]  /*27cd0*/  WARPSYNC.COLLECTIVE R15, `(.L_x_2015) ;  /* 0x000000000f087348 */ /* 0x003fea0003c00000 */
[----:B------:R2:W3:Y:S02]  /*27ce0*/  SHFL.IDX P6, R14, R13, R12, R11 ;  /* 0x0000000c0d0e7389 */ /* 0x0004e400000c000b */
[----:B0123--:R-:W-:Y:S01]  /*27cf0*/  ENDCOLLECTIVE ;  /* 0x000000000000791b */ /* 0x00ffe20003800000 */
.L_x_2015:
[----:B------:R-:W-:Y:S05]  /*27d00*/  BSYNC B0 ;  /* 0x0000000000007941 */ /* 0x000fea0003800000 */
.L_x_2014:
        /* <DEDUP_REMOVED lines=9> */
.L_x_2016:
        /* <DEDUP_REMOVED lines=18> */
.L_x_2017:
[----:B------:R-:W-:Y:S01]  /*27ec0*/  IMAD.MOV.U32 R12, RZ, RZ, 0x2 ;  /* 0x00000002ff0c7424 */ /* 0x000fe200078e00ff */
[----:B------:R-:W-:-:S05]  /*27ed0*/  SEL R6, R14, RZ, P1 ;  /* 0x000000ff0e067207 */ /* 0x000fca0000800000 */
[----:B------:R-:W-:-:S04]  /*27ee0*/  IMAD.IADD R6, R5, 0x1, R6 ;  /* 0x0000000105067824 */ /* 0x000fc800078e0206 */
[----:B------:R-:W-:-:S07]  /*27ef0*/  IMAD.MOV.U32 R13, RZ, RZ, R6 ;  /* 0x000000ffff0d7224 */ /* 0x000fce00078e0006 */
[----:B------:R-:W-:Y:S05]  /*27f00*/  WARPSYNC.COLLECTIVE R15, `(.L_x_2018) ;  /* 0x000000000f087348 */ /* 0x000fea0003c00000 */
[----:B------:R0:W1:Y:S02]  /*27f10*/  SHFL.UP P6, R14, R13, R12, R11 ;  /* 0x0400000c0d0e7389 */ /* 0x00006400000c000b */
[----:B01----:R-:W-:Y:S01]  /*27f20*/  ENDCOLLECTIVE ;  /* 0x000000000000791b */ /* 0x003fe20003800000 */
.L_x_2018:
[----:B------:R-:W-:Y:S01]  /*27f30*/  IMAD.MOV.U32 R12, RZ, RZ, 0x4 ;  /* 0x00000004ff0c7424 */ /* 0x000fe200078e00ff */
[----:B------:R-:W-:-:S05]  /*27f40*/  SEL R7, R14, RZ, P2 ;  /* 0x000000ff0e077207 */ /* 0x000fca0001000000 */
[----:B------:R-:W-:-:S04]  /*27f50*/  IMAD.IADD R7, R6, 0x1, R7 ;  /* 0x0000000106077824 */ /* 0x000fc800078e0207 */
[----:B------:R-:W-:-:S07]  /*27f60*/  IMAD.MOV.U32 R13, RZ, RZ, R7 ;  /* 0x000000ffff0d7224 */ /* 0x000fce00078e0007 */
[----:B------:R-:W-:Y:S05]  /*27f70*/  WARPSYNC.COLLECTIVE R15, `(.L_x_2019) ;  /* 0x000000000f087348 */ /* 0x000fea0003c00000 */
[----:B------:R0:W1:Y:S02]  /*27f80*/  SHFL.UP P6, R14, R13, R12, R11 ;  /* 0x0400000c0d0e7389 */ /* 0x00006400000c000b */
[----:B01----:R-:W-:Y:S01]  /*27f90*/  ENDCOLLECTIVE ;  /* 0x000000000000791b */ /* 0x003fe20003800000 */
.L_x_2019:
[----:B------:R-:W-:Y:S01]  /*27fa0*/  IMAD.MOV.U32 R12, RZ, RZ, 0x8 ;  /* 0x00000008ff0c7424 */ /* 0x000fe200078e00ff */
[----:B------:R-:W-:-:S05]  /*27fb0*/  SEL R2, R14, RZ, P3 ;  /* 0x000000ff0e027207 */ /* 0x000fca0001800000 */
[----:B------:R-:W-:-:S04]  /*27fc0*/  IMAD.IADD R2, R7, 0x1, R2 ;  /* 0x0000000107027824 */ /* 0x000fc800078e0202 */
[----:B------:R-:W-:-:S07]  /*27fd0*/  IMAD.MOV.U32 R13, RZ, RZ, R2 ;  /* 0x000000ffff0d7224 */ /* 0x000fce00078e0002 */
[----:B------:R-:W-:Y:S05]  /*27fe0*/  WARPSYNC.COLLECTIVE R15, `(.L_x_2020) ;  /* 0x000000000f087348 */ /* 0x000fea0003c00000 */
[----:B------:R0:W1:Y:S02]  /*27ff0*/  SHFL.UP P6, R14, R13, R12, R11 ;  /* 0x0400000c0d0e7389 */ /* 0x00006400000c000b */
[----:B01----:R-:W-:Y:S01]  /*28000*/  ENDCOLLECTIVE ;  /* 0x000000000000791b */ /* 0x003fe20003800000 */
.L_x_2020:
[----:B------:R-:W-:Y:S01]  /*28010*/  IMAD.MOV.U32 R12, RZ, RZ, 0x10 ;  /* 0x00000010ff0c7424 */ /* 0x000fe200078e00ff */
[----:B------:R-:W-:-:S05]  /*28020*/  SEL R3, R14, RZ, P4 ;  /* 0x000000ff0e037207 */ /* 0x000fca0002000000 */
[----:B------:R-:W-:-:S04]  /*28030*/  IMAD.IADD R3, R2, 0x1, R3 ;  /* 0x0000000102037824 */ /* 0x000fc800078e0203 */
[----:B------:R-:W-:-:S07]  /*28040*/  IMAD.MOV.U32 R13, RZ, RZ, R3 ;  /* 0x000000ffff0d7224 */ /* 0x000fce00078e0003 */
[----:B------:R-:W-:Y:S05]  /*28050*/  WARPSYNC.COLLECTIVE R15, `(.L_x_2021) ;  /* 0x000000000f087348 */ /* 0x000fea0003c00000 */
[----:B------:R0:W1:Y:S02]  /*28060*/  SHFL.UP P6, R14, R13, R12, R11 ;  /* 0x0400000c0d0e7389 */ /* 0x00006400000c000b */
[----:B01----:R-:W-:Y:S01]  /*28070*/  ENDCOLLECTIVE ;  /* 0x000000000000791b */ /* 0x003fe20003800000 */
.L_x_2021:
        /* <DEDUP_REMOVED lines=8> */
.L_x_2022:
[----:B------:R-:W-:Y:S05]  /*28100*/  BRA `(.L_x_2023) ;  /* 0xffffffb000407947 */ /* 0x000fea000383ffff */
.L_x_1870:
        /* <DEDUP_REMOVED lines=8> */
.L_x_2025:
[----:B------:R-:W-:Y:S05]  /*28190*/  BSYNC B0 ;  /* 0x0000000000007941 */ /* 0x000fea0003800000 */
.L_x_2024:
        /* <DEDUP_REMOVED lines=8> */
.L_x_2026:
[----:B------:R-:W-:Y:S01]  /*28220*/  IMAD.MOV.U32 R12, RZ, RZ, 0x4 ;  /* 0x00000004ff0c7424 */ /* 0x000fe200078e00ff */
[----:B------:R-:W-:-:S05]  /*28230*/  SEL R2, R14, RZ, P2 ;  /* 0x000000ff0e027207 */ /* 0x000fca0001000000 */
[----:B------:R-:W-:-:S04]  /*28240*/  IMAD.IADD R2, R13, 0x1, R2 ;  /* 0x000000010d027824 */ /* 0x000fc800078e0202 */
[----:B------:R-:W-:-:S07]  /*28250*/  IMAD.MOV.U32 R13, RZ, RZ, R2 ;  /* 0x000000ffff0d7224 */ /* 0x000fce00078e0002 */
[----:B------:R-:W-:Y:S05]  /*28260*/  WARPSYNC.COLLECTIVE R15, `(.L_x_2027) ;  /* 0x000000000f087348 */ /* 0x000fea0003c00000 */
[----:B------:R0:W1:Y:S02]  /*28270*/  SHFL.UP P6, R14, R13, R12, R11 ;  /* 0x0400000c0d0e7389 */ /* 0x00006400000c000b */
[----:B01----:R-:W-:Y:S01]  /*28280*/  ENDCOLLECTIVE ;  /* 0x000000000000791b */ /* 0x003fe20003800000 */
.L_x_2027:
[----:B------:R-:W-:Y:S01]  /*28290*/  IMAD.MOV.U32 R12, RZ, RZ, 0x8 ;  /* 0x00000008ff0c7424 */ /* 0x000fe200078e00ff */
[----:B------:R-:W-:-:S05]  /*282a0*/  SEL R3, R14, RZ, P3 ;  /* 0x000000ff0e037207 */ /* 0x000fca0001800000 */
[----:B------:R-:W-:-:S04]  /*282b0*/  IMAD.IADD R3, R2, 0x1, R3 ;  /* 0x0000000102037824 */ /* 0x000fc800078e0203 */
[----:B------:R-:W-:-:S07]  /*282c0*/  IMAD.MOV.U32 R13, RZ, RZ, R3 ;  /* 0x000000ffff0d7224 */ /* 0x000fce00078e0003 */
[----:B------:R-:W-:Y:S05]  /*282d0*/  WARPSYNC.COLLECTIVE R15, `(.L_x_2028) ;  /* 0x000000000f087348 */ /* 0x000fea0003c00000 */
[----:B------:R0:W1:Y:S02]  /*282e0*/  SHFL.UP P6, R14, R13, R12, R11 ;  /* 0x0400000c0d0e7389 */ /* 0x00006400000c000b */
[----:B01----:R-:W-:Y:S01]  /*282f0*/  ENDCOLLECTIVE ;  /* 0x000000000000791b */ /* 0x003fe20003800000 */
.L_x_2028:
[----:B------:R-:W-:Y:S01]  /*28300*/  IMAD.MOV.U32 R12, RZ, RZ, 0x10 ;  /* 0x00000010ff0c7424 */ /* 0x000fe200078e00ff */
[----:B------:R-:W-:-:S05]  /*28310*/  SEL R4, R14, RZ, P4 ;  /* 0x000000ff0e047207 */ /* 0x000fca0002000000 */
[----:B------:R-:W-:-:S04]  /*28320*/  IMAD.IADD R4, R3, 0x1, R4 ;  /* 0x0000000103047824 */ /* 0x000fc800078e0204 */
[----:B------:R-:W-:-:S07]  /*28330*/  IMAD.MOV.U32 R13, RZ, RZ, R4 ;  /* 0x000000ffff0d7224 */ /* 0x000fce00078e0004 */
[----:B------:R-:W-:Y:S05]  /*28340*/  WARPSYNC.COLLECTIVE R15, `(.L_x_2029) ;  /* 0x000000000f087348 */ /* 0x000fea0003c00000 */
[----:B------:R0:W1:Y:S02]  /*28350*/  SHFL.UP P6, R14, R13, R12, R11 ;  /* 0x0400000c0d0e7389 */ /* 0x00006400000c000b */
[----:B01----:R-:W-:Y:S01]  /*28360*/  ENDCOLLECTIVE ;  /* 0x000000000000791b */ /* 0x003fe20003800000 */
.L_x_2029:
        /* <DEDUP_REMOVED lines=8> */
.L_x_2030:
[----:B------:R-:W-:Y:S05]  /*283f0*/  BRA `(.L_x_2031) ;  /* 0xffffffb000207947 */ /* 0x000fea000383ffff */
.L_x_1872:
[----:B------:R-:W-:Y:S01]  /*28400*/  BSSY B0, `(.L_x_2032) ;  /* 0x0000006000007945 */ /* 0x000fe20003800000 */
[----:B------:R-:W-:Y:S01]  /*28410*/  PLOP3.LUT P6, PT, P6, PT, PT, 0x8, 0x0 ;  /* 0x000000000000781c */ /* 0x000fe200037ce170 */
[----:B------:R-:W-:-:S12]  /*28420*/  IMAD.MOV.U32 R15, RZ, RZ, -0x1 ;  /* 0xffffffffff0f7424 */ /* 0x000fd800078e00ff */
[----:B01----:R-:W-:Y:S05]  /*28430*/  WARPSYNC.COLLECTIVE R15, `(.L_x_2033) ;  /* 0x000000000f087348 */ /* 0x003fea0003c00000 */
[----:B------:R-:W-:Y:S01]  /*28440*/  VOTE.ANY R14, PT, P6 ;  /* 0x00000000000e7806 */ /* 0x000fe200030e0100 */
[----:B01----:R-:W-:Y:S06]  /*28450*/  ENDCOLLECTIVE ;  /* 0x000000000000791b */ /* 0x003fec0003800000 */
.L_x_2033:
[----:B------:R-:W-:Y:S05]  /*28460*/  BSYNC B0 ;  /* 0x0000000000007941 */ /* 0x000fea0003800000 */
.L_x_2032:
        /* <DEDUP_REMOVED lines=9> */
.L_x_2034:
[----:B------:R-:W-:Y:S01]  /*28500*/  IMAD.MOV.U32 R5, RZ, RZ, R14 ;  /* 0x000000ffff057224 */ /* 0x000fe200078e000e */
[----:B------:R-:W-:Y:S06]  /*28510*/  BRA `(.L_x_2035) ;  /* 0xffffffb000107947 */ /* 0x000fec000383ffff */
.L_x_1874:
[----:B------:R-:W-:Y:S01]  /*28520*/  BSSY B0, `(.L_x_2036) ;  /* 0x0000007000007945 */ /* 0x000fe20003800000 */
[----:B------:R-:W-:Y:S02]  /*28530*/  IMAD.MOV.U32 R13, RZ, RZ, R2 ;  /* 0x000000ffff0d7224 */ /* 0x000fe400078e0002 */
[----:B------:R-:W-:Y:S02]  /*28540*/  IMAD.MOV.U32 R11, RZ, RZ, 0x1f ;  /* 0x0000001fff0b7424 */ /* 0x000fe400078e00ff */
[----:B------:R-:W-:-:S07]  /*28550*/  IMAD.MOV.U32 R15, RZ, RZ, -0x1 ;  /* 0xffffffffff0f7424 */ /* 0x000fce00078e00ff */
[----:B0123--:R-:W-:Y:S05]  /*28560*/  WARPSYNC.COLLECTIVE R15, `(.L_x_2037) ;  /* 0x000000000f087348 */ /* 0x00ffea0003c00000 */
[----:B------:R4:W0:Y:S02]  /*28570*/  SHFL.IDX P6, R14, R13, R12, R11 ;  /* 0x0000000c0d0e7389 */ /* 0x00082400000c000b */
[----:B01234-:R-:W-:Y:S01]  /*28580*/  ENDCOLLECTIVE ;  /* 0x000000000000791b */ /* 0x01ffe20003800000 */
.L_x_2037:
[----:B------:R-:W-:Y:S05]  /*28590*/  BSYNC B0 ;  /* 0x0000000000007941 */ /* 0x000fea0003800000 */
.L_x_2036:
[----:B------:R-:W-:Y:S05]  /*285a0*/  BRA `(.L_x_1873) ;  /* 0xffffffb000087947 */ /* 0x000fea000383ffff */
.L_x_1878:
[----:B-1----:R1:W2:Y:S02]  /*285b0*/  SYNCS.PHASECHK.TRANS64.TRYWAIT P0, [R5+URZ+0x30820], R0 ;  /* 0x03082000050075a7 */ /* 0x0022a4000800017f */
[----:B--2---:R-:W-:Y:S05]  /*285c0*/  @!P0 NANOSLEEP.SYNCS 0x989680 ;  /* 0x009896800000895d */ /* 0x004fea0003900000 */
[----:B------:R-:W2:Y:S02]  /*285d0*/  @!P0 SYNCS.PHASECHK.TRANS64 P0, [R5+URZ+0x30820], R0 ;  /* 0x03082000050085a7 */ /* 0x000ea4000800007f */
[----:B--2---:R-:W-:Y:S05]  /*285e0*/  @!P0 BRA `(.L_x_1878) ;  /* 0xfffffffc00f08947 */ /* 0x004fea000383ffff */
[----:B------:R-:W-:Y:S05]  /*285f0*/  BRA `(.L_x_2038) ;  /* 0xffffffb400807947 */ /* 0x000fea000383ffff */
.L_x_1879:
        /* <DEDUP_REMOVED lines=8> */
[----:B01-3--:R-:W-:Y:S05]  /*28680*/  WARPSYNC.COLLECTIVE R15, `(.L_x_2040) ;  /* 0x000000000f087348 */ /* 0x00bfea0003c00000 */
[----:B------:R2:W4:Y:S02]  /*28690*/  SHFL.IDX P6, R14, R13, R12, R11 ;  /* 0x0000000c0d0e7389 */ /* 0x00052400000c000b */
[----:B01234-:R-:W-:Y:S01]  /*286a0*/  ENDCOLLECTIVE ;  /* 0x000000000000791b */ /* 0x01ffe20003800000 */
.L_x_2040:
[----:B------:R-:W-:Y:S05]  /*286b0*/  BSYNC B0 ;  /* 0x0000000000007941 */ /* 0x000fea0003800000 */
.L_x_2039:
[----:B------:R-:W-:Y:S05]  /*286c0*/  BRA `(.L_x_2041) ;  /* 0xffffffb400687947 */ /* 0x000fea000383ffff */
.L_x_1882:
[----:B------:R-:W-:Y:S01]  /*286d0*/  BSSY B1, `(.L_x_2042) ;  /* 0x0000006000017945 */ /* 0x000fe20003800000 */
[----:B------:R-:W-:-:S07]  /*286e0*/  IMAD.MOV.U32 R15, RZ, RZ, -0x1 ;  /* 0xffffffffff0f7424 */ /* 0x000fce00078e00ff */
[----:B01-3--:R-:W-:Y:S05]  /*286f0*/  WARPSYNC.COLLECTIVE R15, `(.L_x_2043) ;  /* 0x000000000f0c7348 */ /* 0x00bfea0003c00000 */
[----:B------:R-:W-:Y:S02]  /*28700*/  ELECT P6, UR62, PT ;  /* 0x00000000003e782f */ /* 0x000fe400038c0000 */
[----:B------:R-:W-:Y:S01]  /*28710*/  MOV R14, UR62 ;  /* 0x0000003e000e7c02 */ /* 0x000fe20008000f00 */
[----:B01-3--:R-:W-:Y:S10]  /*28720*/  ENDCOLLECTIVE ;  /* 0x000000000000791b */ /* 0x00bff40003800000 */
.L_x_2043:
[----:B------:R-:W-:Y:S05]  /*28730*/  BSYNC B1 ;  /* 0x0000000000017941 */ /* 0x000fea0003800000 */
.L_x_2042:
[----:B------:R-:W-:Y:S05]  /*28740*/  BRA `(.L_x_2044) ;  /* 0xffffffb400607947 */ /* 0x000fea000383ffff */
.L_x_1884:
[----:B-1----:R1:W2:Y:S02]  /*28750*/  SYNCS.PHASECHK.TRANS64.TRYWAIT P1, [R3+URZ+0x30840], R2 ;  /* 0x03084002030075a7 */ /* 0x0022a4000802017f */
[----:B--2---:R-:W-:Y:S05]  /*28760*/  @!P1 NANOSLEEP.SYNCS 0x989680 ;  /* 0x009896800000995d */ /* 0x004fea0003900000 */
[----:B------:R-:W2:Y:S02]  /*28770*/  @!P1 SYNCS.PHASECHK.TRANS64 P1, [R3+URZ+0x30840], R2 ;  /* 0x03084002030095a7 */ /* 0x000ea4000802007f */
[----:B--2---:R-:W-:Y:S05]  /*28780*/  @!P1 BRA `(.L_x_1884) ;  /* 0xfffffffc00f09947 */ /* 0x004fea000383ffff */
[----:B------:R-:W-:Y:S05]  /*28790*/  BRA `(.L_x_2045) ;  /* 0xffffffb400887947 */ /* 0x000fea000383ffff */
.L_x_1886:
[----:B--2---:R2:W4:Y:S02]  /*287a0*/  SYNCS.PHASECHK.TRANS64.TRYWAIT P1, [R5+URZ+0x30840], R0 ;  /* 0x03084000050075a7 */ /* 0x004524000802017f */
[----:B----4-:R-:W-:Y:S05]  /*287b0*/  @!P1 NANOSLEEP.SYNCS 0x989680 ;  /* 0x009896800000995d */ /* 0x010fea0003900000 */
[----:B------:R-:W4:Y:S02]  /*287c0*/  @!P1 SYNCS.PHASECHK.TRANS64 P1, [R5+URZ+0x30840], R0 ;  /* 0x03084000050095a7 */ /* 0x000f24000802007f */
[----:B----4-:R-:W-:Y:S05]  /*287d0*/  @!P1 BRA `(.L_x_1886) ;  /* 0xfffffffc00f09947 */ /* 0x010fea000383ffff */
[----:B------:R-:W-:Y:S05]  /*287e0*/  BRA `(.L_x_2046) ;  /* 0xffffffb400947947 */ /* 0x000fea000383ffff */
.L_x_1888:
[----:B----4-:R4:W0:Y:S02]  /*287f0*/  SYNCS.PHASECHK.TRANS64.TRYWAIT P1, [R3+URZ+0x30860], R2 ;  /* 0x03086002030075a7 */ /* 0x010824000802017f */
[----:B0-----:R-:W-:Y:S05]  /*28800*/  @!P1 NANOSLEEP.SYNCS 0x989680 ;  /* 0x009896800000995d */ /* 0x001fea0003900000 */
[----:B------:R-:W0:Y:S02]  /*28810*/  @!P1 SYNCS.PHASECHK.TRANS64 P1, [R3+URZ+0x30860], R2 ;  /* 0x03086002030095a7 */ /* 0x000e24000802007f */
[----:B0-----:R-:W-:Y:S05]  /*28820*/  @!P1 BRA `(.L_x_1888) ;  /* 0xfffffffc00f09947 */ /* 0x001fea000383ffff */
[----:B------:R-:W-:Y:S05]  /*28830*/  BRA `(.L_x_2047) ;  /* 0xffffffb400907947 */ /* 0x000fea000383ffff */
        .type           $_ZN7cutlass13device_kernelIN5flash11enable_sm90INS1_16FlashAttnFwdSm90INS1_25CollectiveMainloopFwdSm90ILi2EN4cute5tupleIJNS5_1CILi1EEES8_S8_EEENS6_IJNS7_ILi128EEENS7_ILi96EEENS7_ILi192EEEEEELi192ENS_10bfloat16_tEfNS_4arch4Sm90ELb0ELb1ELb1ELb1ELb1ELb1ELb0ELb1ELb1ELb1ELb0ELb0EEENS1_21CollectiveEpilogueFwdINS6_IJSA_SC_SB_EEES9_SE_SG_Li256ELb1ELb1ELb0ELb0EEENS1_36VarlenDynamicPersistentTileSchedulerILi128ELi96ELi256ELi128ELb0ELb1ELb1ELb1ELb0ELb1EEEEEEEEEvNT_6ParamsE$_ZZN5flash25CollectiveMainloopFwdSm90ILi2EN4cute5tupleIJNS1_1CILi1EEES4_S4_EEENS2_IJNS3_ILi128EEENS3_ILi96EEENS3_ILi192EEEEEELi192EN7cutlass10bfloat16_tEfNSA_4arch4Sm90ELb0ELb1ELb1ELb1ELb1ELb1ELb0ELb1ELb1ELb1ELb0ELb0EE12store_kv_newINS_16FlashAttnFwdSm90ISE_NS_21CollectiveEpilogueFwdINS2_IJS6_S8_S7_EEES5_SB_SD_Li256ELb1ELb1ELb0ELb0EEENS_36VarlenDynamicPersistentTileSchedulerILi128ELi96ELi256ELi128ELb0ELb1ELb1ELb1ELb0ELb1EEEE13SharedStorageEEEbRKNSE_6ParamsENSA_25PipelineTmaAsyncNoClusterILi2ENSA_16PipelineTmaAsyncILi2EEEEESU_RNSA_13PipelineStateILj2EEEiRT_RKNS_16SeqlenInfoQKNewKILb1ELb1EEENS2_IJiiiiEEEENKUliRKT_E_clISW_EEDaiS17_,@function
        .size           $_ZN7cutlass13device_kernelIN5flash11enable_sm90INS1_16FlashAttnFwdSm90INS1_25CollectiveMainloopFwdSm90ILi2EN4cute5tupleIJNS5_1CILi1EEES8_S8_EEENS6_IJNS7_ILi128EEENS7_ILi96EEENS7_ILi192EEEEEELi192ENS_10bfloat16_tEfNS_4arch4Sm90ELb0ELb1ELb1ELb1ELb1ELb1ELb0ELb1ELb1ELb1ELb0ELb0EEENS1_21CollectiveEpilogueFwdINS6_IJSA_SC_SB_EEES9_SE_SG_Li256ELb1ELb1ELb0ELb0EEENS1_36VarlenDynamicPersistentTileSchedulerILi128ELi96ELi256ELi128ELb0ELb1ELb1ELb1ELb0ELb1EEEEEEEEEvNT_6ParamsE$_ZZN5flash25CollectiveMainloopFwdSm90ILi2EN4cute5tupleIJNS1_1CILi1EEES4_S4_EEENS2_IJNS3_ILi128EEENS3_ILi96EEENS3_ILi192EEEEEELi192EN7cutlass10bfloat16_tEfNSA_4arch4Sm90ELb0ELb1ELb1ELb1ELb1ELb1ELb0ELb1ELb1ELb1ELb0ELb0EE12store_kv_newINS_16FlashAttnFwdSm90ISE_NS_21CollectiveEpilogueFwdINS2_IJS6_S8_S7_EEES5_SB_SD_Li256ELb1ELb1ELb0ELb0EEENS_36VarlenDynamicPersistentTileSchedulerILi128ELi96ELi256ELi128ELb0ELb1ELb1ELb1ELb0ELb1EEEE13SharedStorageEEEbRKNSE_6ParamsENSA_25PipelineTmaAsyncNoClusterILi2ENSA_16PipelineTmaAsyncILi2EEEEESU_RNSA_13PipelineStateILj2EEEiRT_RKNS_16SeqlenInfoQKNewKILb1ELb1EEENS2_IJiiiiEEEENKUliRKT_E_clISW_EEDaiS17_,(.L_x_3225 - $_ZN7cutlass13device_kernelIN5flash11enable_sm90INS1_16FlashAttnFwdSm90INS1_25CollectiveMainloopFwdSm90ILi2EN4cute5tupleIJNS5_1CILi1EEES8_S8_EEENS6_IJNS7_ILi128EEENS7_ILi96EEENS7_ILi192EEEEEELi192ENS_10bfloat16_tEfNS_4arch4Sm90ELb0ELb1ELb1ELb1ELb1ELb1ELb0ELb1ELb1ELb1ELb0ELb0EEENS1_21CollectiveEpilogueFwdINS6_IJSA_SC_SB_EEES9_SE_SG_Li256ELb1ELb1ELb0ELb0EEENS1_36VarlenDynamicPersistentTileSchedulerILi128ELi96ELi256ELi128ELb0ELb1ELb1ELb1ELb0ELb1EEEEEEEEEvNT_6ParamsE$_ZZN5flash25CollectiveMainloopFwdSm90ILi2EN4cute5tupleIJNS1_1CILi1EEES4_S4_EEENS2_IJNS3_ILi128EEENS3_ILi96EEENS3_ILi192EEEEEELi192EN7cutlass10bfloat16_tEfNSA_4arch4Sm90ELb0ELb1ELb1ELb1ELb1ELb1ELb0ELb1ELb1ELb1ELb0ELb0EE12store_kv_newINS_16FlashAttnFwdSm90ISE_NS_21CollectiveEpilogueFwdINS2_IJS6_S8_S7_EEES5_SB_SD_Li256ELb1ELb1ELb0ELb0EEENS_36VarlenDynamicPersistentTileSchedulerILi128ELi96ELi256ELi128ELb0ELb1ELb1ELb1ELb0ELb1EEEE13SharedStorageEEEbRKNSE_6ParamsENSA_25PipelineTmaAsyncNoClusterILi2ENSA_16PipelineTmaAsyncILi2EEEEESU_RNSA_13PipelineStateILj2EEEiRT_RKNS_16SeqlenInfoQKNewKILb1ELb1EEENS2_IJiiiiEEEENKUliRKT_E_clISW_EEDaiS17_)
$_ZN7cutlass13device_kernelIN5flash11enable_sm90INS1_16FlashAttnFwdSm90INS1_25CollectiveMainloopFwdSm90ILi2EN4cute5tupleIJNS5_1CILi1EEES8_S8_EEENS6_IJNS7_ILi128EEENS7_ILi96EEENS7_ILi192EEEEEELi192ENS_10bfloat16_tEfNS_4arch4Sm90ELb0ELb1ELb1ELb1ELb1ELb1ELb0ELb1ELb1ELb1ELb0ELb0EEENS1_21CollectiveEpilogueFwdINS6_IJSA_SC_SB_EEES9_SE_SG_Li256ELb1ELb1ELb0ELb0EEENS1_36VarlenDynamicPersistentTileSchedulerILi128ELi96ELi256ELi128ELb0ELb1ELb1ELb1ELb0ELb1EEEEEEEEEvNT_6ParamsE$_ZZN5flash25CollectiveMainloopFwdSm90ILi2EN4cute5tupleIJNS1_1CILi1EEES4_S4_EEENS2_IJNS3_ILi128EEENS3_ILi96EEENS3_ILi192EEEEEELi192EN7cutlass10bfloat16_tEfNSA_4arch4Sm90ELb0ELb1ELb1ELb1ELb1ELb1ELb0ELb1ELb1ELb1ELb0ELb0EE12store_kv_newINS_16FlashAttnFwdSm90ISE_NS_21CollectiveEpilogueFwdINS2_IJS6_S8_S7_EEES5_SB_SD_Li256ELb1ELb1ELb0ELb0EEENS_36VarlenDynamicPersistentTileSchedulerILi128ELi96ELi256ELi128ELb0ELb1ELb1ELb1ELb0ELb1EEEE13SharedStorageEEEbRKNSE_6ParamsENSA_25PipelineTmaAsyncNoClusterILi2ENSA_16PipelineTmaAsyncILi2EEEEESU_RNSA_13PipelineStateILj2EEEiRT_RKNS_16SeqlenInfoQKNewKILb1ELb1EEENS2_IJiiiiEEEENKUliRKT_E_clISW_EEDaiS17_:
[----:B------:R-:W-:Y:S05]  /*28840*/  YIELD ;  /* 0x0000000000007946 */ /* 0x000fea0003800000 */
[----:B------:R-:W-:Y:S01]  /*28850*/  ULDC UR4, c[0x0][0x20] ;  /* 0x0000080000047ab9 */ /* 0x000fe20000000800 */
[----:B------:R-:W0:Y:S01]  /*28860*/  LDC.64 R78, c[0x0][0x208] ;  /* 0x00008200ff4e7b82 */ /* 0x000e220000000a00 */
[----:B------:R-:W-:Y:S01]  /*28870*/  VIADD R75, R20, -UR4 ;  /* 0x80000004144b7c36 */ /* 0x000fe20008000000 */
[----:B------:R-:W-:-:S04]  /*28880*/  R2UR UR6, R202 ;  /* 0x00000000ca0672ca */ /* 0x000fc800000e0000 */
[----:B------:R-:W2:Y:S01]  /*28890*/  LDL.64 R4, [R75+0x8] ;  /* 0x000008004b047983 */ /* 0x000ea20000100a00 */
[----:B0-----:R-:W-:Y:S02]  /*288a0*/  R2UR UR4, R78 ;  /* 0x000000004e0472ca */ /* 0x001fe400000e0000 */
[----:B------:R-:W-:-:S13]  /*288b0*/  R2UR UR5, R79 ;  /* 0x000000004f0572ca */ /* 0x000fda00000e0000 */
[----:B--2---:R-:W2:Y:S01]  /*288c0*/  LD.E R6, desc[UR4][R4.64+0x174] ;  /* 0x0001740404067980 */ /* 0x004ea2000c101900 */
[----:B------:R-:W0:Y:S01]  /*288d0*/  LDC R76, c[0x0][0x20] ;  /* 0x00000800ff4c7b82 */ /* 0x000e220000000800 */
[----:B------:R-:W-:Y:S01]  /*288e0*/  BSSY B0, `(.L_x_2048) ;  /* 0x0000aaa000007945 */ /* 0x000fe20003800000 */
[----:B0-----:R-:W-:Y:S02]  /*288f0*/  IADD3 R76, -R76, UR6, RZ ;  /* 0x000000064c4c7c10 */ /* 0x001fe4000fffe1ff */
[----:B--2---:R-:W-:-:S13]  /*28900*/  ISETP.GE.AND P1, PT, R6, 0x1, PT ;  /* 0x000000010600780c */ /* 0x004fda0003f26270 */
[----:B------:R-:W-:Y:S05]  /*28910*/  @!P1 BRA `(.L_x_2049) ;  /* 0x0000009800e49947 */ /* 0x000fea0003800000 */
[----:B------:R-:W2:Y:S01]  /*28920*/  LDL.64 R6, [R75+0x20] ;  /* 0x000020004b067983 */ /* 0x000ea20000100a00 */
[C---:B------:R-:W-:Y:S02]  /*28930*/  R2UR UR4, R78.reuse ;  /* 0x000000004e0472ca */ /* 0x040fe400000e0000 */
[C---:B------:R-:W-:Y:S01]  /*28940*/  R2UR UR5, R79.reuse ;  /* 0x000000004f0572ca */ /* 0x040fe200000e0000 */
[----:B------:R0:W5:Y:S01]  /*28950*/  LDL.64 R10, [R75+0x30] ;  /* 0x000030004b0a7983 */ /* 0x0001620000100a00 */
[C---:B------:R-:W-:Y:S02]  /*28960*/  R2UR UR6, R78.reuse ;  /* 0x000000004e0672ca */ /* 0x040fe400000e0000 */
[C---:B------:R-:W-:Y:S02]  /*28970*/  R2UR UR7, R79.reuse ;  /* 0x000000004f0772ca */ /* 0x040fe400000e0000 */
[----:B------:R-:W-:Y:S02]  /*28980*/  R2UR UR8, R78 ;  /* 0x000000004e0872ca */ /* 0x000fe400000e0000 */
[----:B------:R-:W-:-:S09]  /*28990*/  R2UR UR9, R79 ;  /* 0x000000004f0972ca */ /* 0x000fd200000e0000 */
[----:B------:R-:W3:Y:S04]  /*289a0*/  LD.E.U8 R30, desc[UR6][R4.64+0x190] ;  /* 0x00019006041e7980 */ /* 0x000ee8000c101100 */
[----:B--2---:R-:W2:Y:S04]  /*289b0*/  LD.E.64 R32, desc[UR4][R6.64+0xa0] ;  /* 0x0000a00406207980 */ /* 0x004ea8000c101b00 */
[----:B------:R-:W4:Y:S04]  /*289c0*/  LD.E.64 R8, desc[UR6][R6.64+0x58] ;  /* 0x0000580606087980 */ /* 0x000f28000c101b00 */
[----:B------:R-:W4:Y:S04]  /*289d0*/  LD.E.64 R12, desc[UR8][R6.64+0x60] ;  /* 0x00006008060c7980 */ /* 0x000f28000c101b00 */
[----:B------:R-:W4:Y:S01]  /*289e0*/  LD.E.64 R14, desc[UR4][R6.64+0x68] ;  /* 0x00006804060e7980 */ /* 0x000f22000c101b00 */
[----:B---3--:R-:W-:-:S02]  /*289f0*/  ISETP.NE.AND P1, PT, R30, RZ, PT ;  /* 0x000000ff1e00720c */ /* 0x008fc40003f25270 */
[----:B--2---:R-:W-:Y:S01]  /*28a00*/  SHF.R.S32.HI R31, RZ, 0x1f, R33 ;  /* 0x0000001fff1f7819 */ /* 0x004fe20000011421 */
[-C--:B----4-:R-:W-:Y:S02]  /*28a10*/  IMAD R9, R9, R33.reuse, RZ ;  /* 0x0000002109097224 */ /* 0x090fe400078e02ff */
[----:B------:R-:W-:-:S04]  /*28a20*/  IMAD.WIDE.U32 R28, R8, R33, RZ ;  /* 0x00000021081c7225 */ /* 0x000fc800078e00ff */
[----:B------:R-:W-:Y:S02]  /*28a30*/  IMAD R9, R8, R31, R9 ;  /* 0x0000001f08097224 */ /* 0x000fe400078e0209 */
[-C--:B------:R-:W-:Y:S02]  /*28a40*/  IMAD R8, R13, R32.reuse, RZ ;  /* 0x000000200d087224 */ /* 0x080fe400078e02ff */
[----:B------:R-:W-:Y:S01]  /*28a50*/  IMAD.IADD R29, R29, 0x1, R9 ;  /* 0x000000011d1d7824 */ /* 0x000fe200078e0209 */
[----:B------:R-:W-:Y:S01]  /*28a60*/  SHF.R.S32.HI R9, RZ, 0x1f, R32 ;  /* 0x0000001fff097819 */ /* 0x000fe20000011420 */
[----:B------:R-:W-:-:S04]  /*28a70*/  IMAD.WIDE.U32 R4, R12, R32, R28 ;  /* 0x000000200c047225 */ /* 0x000fc800078e001c */
[----:B------:R-:W-:Y:S01]  /*28a80*/  IMAD R9, R12, R9, R8 ;  /* 0x000000090c097224 */ /* 0x000fe200078e0208 */
[----:B------:R-:W-:-:S03]  /*28a90*/  LEA R86, P2, R4, R14, 0x1 ;  /* 0x0000000e04567211 */ /* 0x000fc600078408ff */
[----:B------:R-:W-:-:S05]  /*28aa0*/  IMAD.IADD R87, R5, 0x1, R9 ;  /* 0x0000000105577824 */ /* 0x000fca00078e0209 */
[----:B------:R-:W-:Y:S01]  /*28ab0*/  LEA.HI.X R87, R4, R15, R87, 0x1, P2 ;  /* 0x0000000f04577211 */ /* 0x000fe200010f0c57 */
[----:B0-----:R-:W-:Y:S06]  /*28ac0*/  @!P1 BRA `(.L_x_2050) ;  /* 0x0000004800849947 */ /* 0x001fec0003800000 */
[C---:B------:R-:W-:Y:S01]  /*28ad0*/  R2UR UR8, R78.reuse ;  /* 0x000000004e0872ca */ /* 0x040fe200000e0000 */
[----:B------:R0:W5:Y:S01]  /*28ae0*/  LDL.64 R4, [R75+0x10] ;  /* 0x000010004b047983 */ /* 0x0001620000100a00 */
[C---:B------:R-:W-:Y:S02]  /*28af0*/  R2UR UR9, R79.reuse ;  /* 0x000000004f0972ca */ /* 0x040fe400000e0000 */
[C---:B------:R-:W-:Y:S02]  /*28b00*/  R2UR UR4, R78.reuse ;  /* 0x000000004e0472ca */ /* 0x040fe400000e0000 */
[C---:B------:R-:W-:Y:S02]  /*28b10*/  R2UR UR5, R79.reuse ;  /* 0x000000004f0572ca */ /* 0x040fe400000e0000 */
[----:B------:R-:W-:Y:S02]  /*28b20*/  R2UR UR6, R78 ;  /* 0x000000004e0672ca */ /* 0x000fe400000e0000 */
[----:B------:R-:W-:-:S05]  /*28b30*/  R2UR UR7, R79 ;  /* 0x000000004f0772ca */ /* 0x000fca00000e0000 */
[----:B-----5:R-:W2:Y:S04]  /*28b40*/  LD.E R6, desc[UR8][R10.64+0x10] ;  /* 0x000010080a067980 */ /* 0x020ea8000c101900 */
[----:B------:R-:W3:Y:S04]  /*28b50*/  LD.E R13, desc[UR4][R10.64+0xc] ;  /* 0x00000c040a0d7980 */ /* 0x000ee8000c101900 */
[----:B------:R-:W4:Y:S04]  /*28b60*/  LD.E.64 R38, desc[UR4][R10.64+0x60] ;  /* 0x000060040a267980 */ /* 0x000f28000c101b00 */
[----:B------:R-:W4:Y:S01]  /*28b70*/  LD.E.64 R36, desc[UR6][R10.64+0x80] ;  /* 0x000080060a247980 */ /* 0x000f22000c101b00 */
[----:B------:R-:W-:-:S02]  /*28b80*/  R2UR UR10, R78 ;  /* 0x000000004e0a72ca */ /* 0x000fc400000e0000 */
[C---:B------:R-:W-:Y:S01]  /*28b90*/  R2UR UR11, R79.reuse ;  /* 0x000000004f0b72ca */ /* 0x040fe200000e0000 */
[----:B------:R0:W5:Y:S01]  /*28ba0*/  LD.E.64 R14, desc[UR4][R10.64+0x58] ;  /* 0x000058040a0e7980 */ /* 0x000162000c101b00 */
[----:B------:R-:W-:Y:S02]  /*28bb0*/  R2UR UR12, R78 ;  /* 0x000000004e0c72ca */ /* 0x000fe400000e0000 */
[----:B------:R-:W-:Y:S01]  /*28bc0*/  R2UR UR13, R79 ;  /* 0x000000004f0d72ca */ /* 0x000fe200000e0000 */
[----:B------:R0:W5:Y:S01]  /*28bd0*/  LD.E.64 R34, desc[UR8][R10.64+0x78] ;  /* 0x000078080a227980 */ /* 0x000162000c101b00 */
[----:B------:R-:W-:Y:S01]  /*28be0*/  SHF.R.S32.HI R9, RZ, 0x1f, R24 ;  /* 0x0000001fff097819 */ /* 0x000fe20000011418 */
[----:B------:R-:W-:Y:S01]  /*28bf0*/  BSSY B2, `(.L_x_2051) ;  /* 0x000004c000027945 */ /* 0x000fe20003800000 */
[----:B------:R-:W-:Y:S02]  /*28c00*/  CS2R R60, SRZ ;  /* 0x00000000003c7805 */ /* 0x000fe4000001ff00 */
[----:B------:R-:W-:-:S02]  /*28c10*/  CS2R R64, SRZ ;  /* 0x0000000000407805 */ /* 0x000fc4000001ff00 */
[----:B------:R-:W-:Y:S02]  /*28c20*/  CS2R R66, SRZ ;  /* 0x0000000000427805 */ /* 0x000fe4000001ff00 */
[----:B------:R-:W-:Y:S02]  /*28c30*/  CS2R R70, SRZ ;  /* 0x0000000000467805 */ /* 0x000fe4000001ff00 */
[----:B------:R-:W-:Y:S02]  /*28c40*/  CS2R R82, SRZ ;  /* 0x0000000000527805 */ /* 0x000fe4000001ff00 */
[----:B------:R-:W-:Y:S02]  /*28c50*/  CS2R R90, SRZ ;  /* 0x00000000005a7805 */ /* 0x000fe4000001ff00 */
[----:B------:R-:W-:Y:S01]  /*28c60*/  CS2R R58, SRZ ;  /* 0x00000000003a7805 */ /* 0x000fe2000001ff00 */
[----:B------:R0:W5:Y:S01]  /*28c70*/  LD.E.U8 R44, desc[UR12][R10.64+0x18] ;  /* 0x0000180c0a2c7980 */ /* 0x000162000c101100 */
[----:B------:R-:W-:-:S02]  /*28c80*/  CS2R R62, SRZ ;  /* 0x00000000003e7805 */ /* 0x000fc4000001ff00 */
[----:B------:R-:W-:Y:S02]  /*28c90*/  CS2R R68, SRZ ;  /* 0x0000000000447805 */ /* 0x000fe4000001ff00 */
[----:B------:R-:W-:Y:S02]  /*28ca0*/  CS2R R80, SRZ ;  /* 0x0000000000507805 */ /* 0x000fe4000001ff00 */
[----:B------:R-:W-:Y:S02]  /*28cb0*/  CS2R R84, SRZ ;  /* 0x0000000000547805 */ /* 0x000fe4000001ff00 */
[----:B------:R-:W-:Y:S02]  /*28cc0*/  CS2R R88, SRZ ;  /* 0x0000000000587805 */ /* 0x000fe4000001ff00 */
[----:B--2---:R-:W-:Y:S01]  /*28cd0*/  SHF.R.S32.HI R7, RZ, 0x1f, R6 ;  /* 0x0000001fff077819 */ /* 0x004fe20000011406 */
[----:B---3--:R-:W-:-:S03]  /*28ce0*/  IMAD R13, R24, -0x60, R13 ;  /* 0xffffffa0180d7824 */ /* 0x008fc600078e020d */
[----:B------:R-:W-:Y:S02]  /*28cf0*/  LEA.HI R7, R7, R6, RZ, 0x2 ;  /* 0x0000000607077211 */ /* 0x000fe400078f10ff */
[----:B------:R-:W-:Y:S02]  /*28d00*/  VIMNMX R33, R13, 0x60, PT ;  /* 0x000000600d217848 */ /* 0x000fe40003fe0100 */
[----:B------:R-:W-:Y:S01]  /*28d10*/  SHF.R.S32.HI R28, RZ, 0x2, R7 ;  /* 0x00000002ff1c7819 */ /* 0x000fe20000011407 */
[-C--:B----4-:R-:W-:Y:S01]  /*28d20*/  IMAD R8, R39, R24.reuse, RZ ;  /* 0x0000001827087224 */ /* 0x090fe200078e02ff */
[----:B------:R0:W5:Y:S02]  /*28d30*/  LD.E.64 R6, desc[UR6][R10.64+0x68] ;  /* 0x000068060a067980 */ /* 0x000164000c101b00 */
[----:B------:R-:W-:Y:S01]  /*28d40*/  ISETP.GE.AND P1, PT, R28, R33, PT ;  /* 0x000000211c00720c */ /* 0x000fe20003f26270 */
[----:B------:R-:W-:Y:S02]  /*28d50*/  IMAD R12, R37, R24, RZ ;  /* 0x00000018250c7224 */ /* 0x000fe400078e02ff */
[----:B------:R-:W-:-:S02]  /*28d60*/  IMAD R29, R38, R9, R8 ;  /* 0x00000009261d7224 */ /* 0x000fc400078e0208 */
[----:B------:R-:W-:Y:S02]  /*28d70*/  IMAD R31, R36, R9, R12 ;  /* 0x00000009241f7224 */ /* 0x000fe400078e020c */
[-C--:B------:R-:W-:Y:S01]  /*28d80*/  IMAD.WIDE.U32 R38, R38, R24.reuse, RZ ;  /* 0x0000001826267225 */ /* 0x080fe200078e00ff */
[----:B------:R0:W5:Y:S03]  /*28d90*/  LD.E.64 R12, desc[UR10][R10.64+0x88] ;  /* 0x0000880a0a0c7980 */ /* 0x000166000c101b00 */
[----:B------:R-:W-:Y:S01]  /*28da0*/  IMAD.WIDE.U32 R36, R36, R24, RZ ;  /* 0x0000001824247225 */ /* 0x000fe200078e00ff */
[----:B------:R-:W-:-:S03]  /*28db0*/  CS2R R8, SRZ ;  /* 0x0000000000087805 */ /* 0x000fc6000001ff00 */
[----:B------:R-:W-:Y:S02]  /*28dc0*/  IMAD.IADD R45, R39, 0x1, R29 ;  /* 0x00000001272d7824 */ /* 0x000fe400078e021d */
[----:B------:R-:W-:Y:S02]  /*28dd0*/  VIADD R30, R28, 0x40 ;  /* 0x000000401c1e7836 */ /* 0x000fe40000000000 */
[----:B------:R-:W-:Y:S01]  /*28de0*/  IMAD.IADD R93, R37, 0x1, R31 ;  /* 0x00000001255d7824 */ /* 0x000fe200078e021f */
[----:B0-----:R-:W-:Y:S06]  /*28df0*/  @P1 BRA `(.L_x_2052) ;  /* 0x0000000000ac1947 */ /* 0x001fec0003800000 */
[----:B-----5:R-:W-:Y:S02]  /*28e00*/  LOP3.LUT R11, R44, 0x1, RZ, 0xc0, !PT ;  /* 0x000000012c0b7812 */ /* 0x020fe400078ec0ff */
[----:B------:R-:W-:Y:S02]  /*28e10*/  CS2R R90, SRZ ;  /* 0x00000000005a7805 */ /* 0x000fe4000001ff00 */
[----:B------:R-:W-:Y:S02]  /*28e20*/  LEA R10, P1, R38, R6, 0x1 ;  /* 0x00000006260a7211 */ /* 0x000fe400078208ff */
[----:B------:R-:W-:Y:S02]  /*28e30*/  CS2R R82, SRZ ;  /* 0x0000000000527805 */ /* 0x000fe4000001ff00 */
[----:B------:R-:W-:Y:S02]  /*28e40*/  LEA R28, P2, R36, R12, 0x1 ;  /* 0x0000000c241c7211 */ /* 0x000fe400078408ff */
[----:B------:R-:W-:-:S02]  /*28e50*/  CS2R R70, SRZ ;  /* 0x0000000000467805 */ /* 0x000fc4000001ff00 */
[----:B------:R-:W-:Y:S02]  /*28e60*/  ISETP.NE.U32.AND P6, PT, R11, 0x1, PT ;  /* 0x000000010b00780c */ /* 0x000fe40003fc5070 */
[----:B------:R-:W-:Y:S02]  /*28e70*/  CS2R R66, SRZ ;  /* 0x0000000000427805 */ /* 0x000fe4000001ff00 */
[----:B------:R-:W-:Y:S02]  /*28e80*/  LEA.HI.X R11, R38, R7, R45, 0x1, P1 ;  /* 0x00000007260b7211 */ /* 0x000fe400008f0c2d */
[----:B------:R-:W-:Y:S02]  /*28e90*/  CS2R R64, SRZ ;  /* 0x0000000000407805 */ /* 0x000fe4000001ff00 */
[----:B------:R-:W-:Y:S02]  /*28ea0*/  LEA.HI.X R29, R36, R13, R93, 0x1, P2 ;  /* 0x0000000d241d7211 */ /* 0x000fe400010f0c5d */
[----:B------:R-:W-:-:S02]  /*28eb0*/  CS2R R60, SRZ ;  /* 0x00000000003c7805 */ /* 0x000fc4000001ff00 */
[----:B------:R-:W-:Y:S02]  /*28ec0*/  R2P PR, R44, 0x3e ;  /* 0x0000003e2c007804 */ /* 0x000fe40000000000 */
[----:B------:R-:W-:Y:S02]  /*28ed0*/  @!P6 R2UR UR4, R78 ;  /* 0x000000004e04e2ca */ /* 0x000fe400000e0000 */
[----:B------:R-:W-:-:S09]  /*28ee0*/  @!P6 R2UR UR5, R79 ;  /* 0x000000004f05e2ca */ /* 0x000fd200000e0000 */
[C---:B------:R-:W-:Y:S02]  /*28ef0*/  @P1 R2UR UR6, R78.reuse ;  /* 0x000000004e0612ca */ /* 0x040fe400000e0000 */
[C---:B------:R-:W-:Y:S02]  /*28f00*/  @P1 R2UR UR7, R79.reuse ;  /* 0x000000004f0712ca */ /* 0x040fe400000e0000 */
[C---:B------:R-:W-:Y:S02]  /*28f10*/  @P2 R2UR UR8, R78.reuse ;  /* 0x000000004e0822ca */ /* 0x040fe400000e0000 */
[----:B------:R-:W-:Y:S02]  /*28f20*/  @P2 R2UR UR9, R79 ;  /* 0x000000004f0922ca */ /* 0x000fe400000e0000 */
[----:B------:R-:W-:Y:S02]  /*28f30*/  @P3 R2UR UR10, R78 ;  /* 0x000000004e0a32ca */ /* 0x000fe400000e0000 */
[----:B------:R-:W-:-:S02]  /*28f40*/  CS2R R88, SRZ ;  /* 0x0000000000587805 */ /* 0x000fc4000001ff00 */
[C---:B------:R-:W-:Y:S02]  /*28f50*/  @P3 R2UR UR11, R79.reuse ;  /* 0x000000004f0b32ca */ /* 0x040fe400000e0000 */
[----:B------:R-:W-:Y:S02]  /*28f60*/  CS2R R84, SRZ ;  /* 0x0000000000547805 */ /* 0x000fe4000001ff00 */
[----:B------:R-:W-:Y:S02]  /*28f70*/  @P4 R2UR UR12, R78 ;  /* 0x000000004e0c42ca */ /* 0x000fe400000e0000 */
[----:B------:R-:W-:Y:S02]  /*28f80*/  CS2R R80, SRZ ;  /* 0x0000000000507805 */ /* 0x000fe4000001ff00 */
[----:B------:R-:W-:Y:S02]  /*28f90*/  @P4 R2UR UR13, R79 ;  /* 0x000000004f0d42ca */ /* 0x000fe400000e0000 */
[----:B------:R-:W-:-:S02]  /*28fa0*/  CS2R R68, SRZ ;  /* 0x0000000000447805 */ /* 0x000fc4000001ff00 */
[----:B------:R-:W-:Y:S02]  /*28fb0*/  @P5 R2UR UR14, R78 ;  /* 0x000000004e0e52ca */ /* 0x000fe400000e0000 */
[----:B------:R-:W-:Y:S02]  /*28fc0*/  CS2R R62, SRZ ;  /* 0x00000000003e7805 */ /* 0x000fe4000001ff00 */
[----:B------:R-:W-:Y:S02]  /*28fd0*/  @P5 R2UR UR15, R79 ;  /* 0x000000004f0f52ca */ /* 0x000fe400000e0000 */
[----:B------:R-:W-:Y:S01]  /*28fe0*/  CS2R R58, SRZ ;  /* 0x00000000003a7805 */ /* 0x000fe2000001ff00 */
[----:B------:R0:W5:Y:S04]  /*28ff0*/  @!P6 LD.E.64 R90, desc[UR4][R10.64] ;  /* 0x000000040a5ae980 */ /* 0x000168000c101b00 */
[----:B------:R0:W5:Y:S04]  /*29000*/  @P1 LD.E.64 R82, desc[UR6][R10.64+0x20] ;  /* 0x000020060a521980 */ /* 0x000168000c101b00 */
[----:B------:R0:W5:Y:S04]  /*29010*/  @P2 LD.E.64 R70, desc[UR8][R10.64+0x40] ;  /* 0x000040080a462980 */ /* 0x000168000c101b00 */
[----:B------:R0:W5:Y:S04]  /*29020*/  @P3 LD.E.64 R66, desc[UR10][R10.64+0x60] ;  /* 0x0000600a0a423980 */ /* 0x000168000c101b00 */
[----:B------:R0:W5:Y:S04]  /*29030*/  @P4 LD.E.64 R64, desc[UR12][R10.64+0x80] ;  /* 0x0000800c0a404980 */ /* 0x000168000c101b00 */
[----:B------:R0:W5:Y:S04]  /*29040*/  @P5 LD.E.64 R60, desc[UR14][R10.64+0xa0] ;  /* 0x0000a00e0a3c5980 */ /* 0x000168000c101b00 */
[----:B------:R0:W5:Y:S04]  /*29050*/  @!P6 LD.E.64 R88, desc[UR4][R28.64] ;  /* 0x000000041c58e980 */ /* 0x000168000c101b00 */
[----:B------:R0:W5:Y:S04]  /*29060*/  @P1 LD.E.64 R84, desc[UR6][R28.64+0x20] ;  /* 0x000020061c541980 */ /* 0x000168000c101b00 */
[----:B------:R0:W5:Y:S04]  /*29070*/  @P2 LD.E.64 R80, desc[UR8][R28.64+0x40] ;  /* 0x000040081c502980 */ /* 0x000168000c101b00 */
[----:B------:R0:W5:Y:S04]  /*29080*/  @P3 LD.E.64 R68, desc[UR10][R28.64+0x60] ;  /* 0x0000600a1c443980 */ /* 0x000168000c101b00 */
[----:B------:R0:W5:Y:S04]  /*29090*/  @P4 LD.E.64 R62, desc[UR12][R28.64+0x80] ;  /* 0x0000800c1c3e4980 */ /* 0x000168000c101b00 */
[----:B------:R0:W5:Y:S02]  /*290a0*/  @P5 LD.E.64 R58, desc[UR14][R28.64+0xa0] ;  /* 0x0000a00e1c3a5980 */ /* 0x000164000c101b00 */
.L_x_2052:
[----:B------:R-:W-:Y:S05]  /*290b0*/  BSYNC B2 ;  /* 0x0000000000027941 */ /* 0x000fea0003800000 */
.L_x_2051:
[----:B------:R-:W-:Y:S01]  /*290c0*/  ISETP.GE.AND P1, PT, R30, R33, PT ;  /* 0x000000211e00720c */ /* 0x000fe20003f26270 */
[----:B------:R-:W-:Y:S01]  /*290d0*/  BSSY B2, `(.L_x_2053) ;  /* 0x000003c000027945 */ /* 0x000fe20003800000 */
[----:B------:R-:W-:Y:S02]  /*290e0*/  CS2R R30, SRZ ;  /* 0x00000000001e7805 */ /* 0x000fe4000001ff00 */
[----:B------:R-:W-:Y:S02]  /*290f0*/  CS2R R40, SRZ ;  /* 0x0000000000287805 */ /* 0x000fe4000001ff00 */
[----:B------:R-:W-:Y:S02]  /*29100*/  CS2R R46, SRZ ;  /* 0x00000000002e7805 */ /* 0x000fe4000001ff00 */
[----:B------:R-:W-:Y:S02]  /*29110*/  CS2R R50, SRZ ;  /* 0x0000000000327805 */ /* 0x000fe4000001ff00 */
[----:B------:R-:W-:-:S02]  /*29120*/  CS2R R54, SRZ ;  /* 0x0000000000367805 */ /* 0x000fc4000001ff00 */
[----:B0-----:R-:W-:Y:S02]  /*29130*/  CS2R R28, SRZ ;  /* 0x00000000001c7805 */ /* 0x001fe4000001ff00 */
[----:B------:R-:W-:Y:S02]  /*29140*/  CS2R R32, SRZ ;  /* 0x0000000000207805 */ /* 0x000fe4000001ff00 */
[----:B------:R-:W-:Y:S02]  /*29150*/  CS2R R42, SRZ ;  /* 0x00000000002a7805 */ /* 0x000fe4000001ff00 */
[----:B------:R-:W-:Y:S02]  /*29160*/  CS2R R48, SRZ ;  /* 0x0000000000307805 */ /* 0x000fe4000001ff00 */
[----:B------:R-:W-:Y:S02]  /*29170*/  CS2R R52, SRZ ;  /* 0x0000000000347805 */ /* 0x000fe4000001ff00 */
[----:B------:R-:W-:Y:S01]  /*29180*/  CS2R R56, SRZ ;  /* 0x0000000000387805 */ /* 0x000fe2000001ff00 */
[----:B------:R-:W-:Y:S06]  /*29190*/  @P1 BRA `(.L_x_2054) ;  /* 0x0000000000bc1947 */ /* 0x000fec0003800000 */
[----:B-----5:R-:W-:Y:S02]  /*291a0*/  IADD3 R39, P1, R14, R38, RZ ;  /* 0x000000260e277210 */ /* 0x020fe40007f3e0ff */
[----:B------:R-:W-:Y:S02]  /*291b0*/  CS2R R54, SRZ ;  /* 0x0000000000367805 */ /* 0x000fe4000001ff00 */
[----:B------:R-:W-:Y:S02]  /*291c0*/  IADD3 R37, P2, R34, R36, RZ ;  /* 0x0000002422257210 */ /* 0x000fe40007f5e0ff */
[----:B------:R-:W-:Y:S02]  /*291d0*/  CS2R R50, SRZ ;  /* 0x0000000000327805 */ /* 0x000fe4000001ff00 */
[----:B------:R-:W-:Y:S01]  /*291e0*/  LOP3.LUT R8, R44, 0x1, RZ, 0xc0, !PT ;  /* 0x000000012c087812 */ /* 0x000fe200078ec0ff */
[----:B------:R-:W-:Y:S01]  /*291f0*/  IMAD.X R14, R15, 0x1, R45, P1 ;  /* 0x000000010f0e7824 */ /* 0x000fe200008e062d */
[----:B------:R-:W-:Y:S01]  /*29200*/  LEA R6, P1, R39, R6, 0x1 ;  /* 0x0000000627067211 */ /* 0x000fe200078208ff */
[----:B------:R-:W-:Y:S01]  /*29210*/  IMAD.X R34, R35, 0x1, R93, P2 ;  /* 0x0000000123227824 */ /* 0x000fe200010e065d */
[----:B------:R-:W-:-:S02]  /*29220*/  LEA R10, P2, R37, R12, 0x1 ;  /* 0x0000000c250a7211 */ /* 0x000fc400078408ff */
[----:B------:R-:W-:Y:S02]  /*29230*/  CS2R R46, SRZ ;  /* 0x00000000002e7805 */ /* 0x000fe4000001ff00 */
[----:B------:R-:W-:Y:S02]  /*29240*/  ISETP.NE.U32.AND P6, PT, R8, 0x1, PT ;  /* 0x000000010800780c */ /* 0x000fe40003fc5070 */
[----:B------:R-:W-:Y:S02]  /*29250*/  CS2R R40, SRZ ;  /* 0x0000000000287805 */ /* 0x000fe4000001ff00 */
[----:B------:R-:W-:Y:S02]  /*29260*/  LEA.HI.X R7, R39, R7, R14, 0x1, P1 ;  /* 0x0000000727077211 */ /* 0x000fe400008f0c0e */
[----:B------:R-:W-:Y:S02]  /*29270*/  CS2R R30, SRZ ;  /* 0x00000000001e7805 */ /* 0x000fe4000001ff00 */
[----:B------:R-:W-:-:S02]  /*29280*/  LEA.HI.X R11, R37, R13, R34, 0x1, P2 ;  /* 0x0000000d250b7211 */ /* 0x000fc400010f0c22 */
[----:B------:R-:W-:Y:S02]  /*29290*/  CS2R R8, SRZ ;  /* 0x0000000000087805 */ /* 0x000fe4000001ff00 */
        /* <DEDUP_REMOVED lines=31> */
.L_x_2054:
[----:B------:R-:W-:Y:S05]  /*29490*/  BSYNC B2 ;  /* 0x0000000000027941 */ /* 0x000fea0003800000 */
.L_x_2053:
[----:B------:R-:W-:Y:S01]  /*294a0*/  R2UR UR4, R78 ;  /* 0x000000004e0472ca */ /* 0x000fe200000e0000 */
[----:B0----5:R0:W5:Y:S01]  /*294b0*/  LDL R6, [R76] ;  /* 0x000000004c067983 */ /* 0x0211620000100800 */
[----:B------:R-:W-:-:S03]  /*294c0*/  R2UR UR5, R79 ;  /* 0x000000004f0572ca */ /* 0x000fc600000e0000 */
[----:B------:R0:W5:Y:S10]  /*294d0*/  LDL R7, [R76+0x4] ;  /* 0x000004004c077983 */ /* 0x0001740000100800 */
[----:B------:R-:W2:Y:S01]  /*294e0*/  LD.E R11, desc[UR4][R4.64+0x1c] ;  /* 0x00001c04040b7980 */ /* 0x000ea2000c101900 */
[----:B------:R-:W-:-:S02]  /*294f0*/  IMAD.MOV.U32 R10, RZ, RZ, R60 ;  /* 0x000000ffff0a7224 */ /* 0x000fc400078e003c */
[----:B------:R-:W-:-:S03]  /*29500*/  IMAD.MOV.U32 R12, RZ, RZ, R64 ;  /* 0x000000ffff0c7224 */ /* 0x000fc600078e0040 */
[----:B------:R-:W-:Y:S01]  /*29510*/  PRMT R121, R10, 0x7610, R121 ;  /* 0x000076100a797816 */ /* 0x000fe20000000079 */
[----:B------:R-:W-:Y:S02]  /*29520*/  IMAD.MOV.U32 R10, RZ, RZ, R61 ;  /* 0x000000ffff0a7224 */ /* 0x000fe400078e003d */
        /* <DEDUP_REMOVED lines=86> */
[----:B------:R-:W-:Y:S01]  /*29a90*/  BSSY B2, `(.L_x_2055) ;  /* 0x000000b000027945 */ /* 0x000fe20003800000 */
[----:B------:R-:W-:-:S02]  /*29aa0*/  PRMT R106, R15, 0x7610, R106 ;  /* 0x000076100f6a7816 */ /* 0x000fc4000000006a */
[----:B------:R-:W-:Y:S02]  /*29ab0*/  PRMT R115, R12, 0x7610, R115 ;  /* 0x000076100c737816 */ /* 0x000fe40000000073 */
[----:B------:R-:W-:Y:S02]  /*29ac0*/  PRMT R119, R13, 0x7610, R119 ;  /* 0x000076100d777816 */ /* 0x000fe40000000077 */
[----:B------:R-:W-:Y:S02]  /*29ad0*/  PRMT R120, R14, 0x7610, R120 ;  /* 0x000076100e787816 */ /* 0x000fe40000000078 */
[----:B--2---:R-:W-:-:S04]  /*29ae0*/  LOP3.LUT R11, R11, 0x1, RZ, 0xfc, !PT ;  /* 0x000000010b0b7812 */ /* 0x004fc800078efcff */
[----:B------:R-:W-:Y:S01]  /*29af0*/  ISETP.NE.AND P1, PT, R11, 0x3, PT ;  /* 0x000000030b00780c */ /* 0x000fe20003f25270 */
[----:B------:R-:W-:-:S05]  /*29b00*/  IMAD.MOV.U32 R11, RZ, RZ, R52 ;  /* 0x000000ffff0b7224 */ /* 0x000fca00078e0034 */
[----:B------:R-:W-:-:S07]  /*29b10*/  PRMT R114, R11, 0x7610, R114 ;  /* 0x000076100b727816 */ /* 0x000fce0000000072 */
[----:B0-----:R-:W-:Y:S05]  /*29b20*/  @!P1 BRA `(.L_x_2056) ;  /* 0x0000000000049947 */ /* 0x001fea0003800000 */
[----:B------:R-:W-:Y:S01]  /*29b30*/  BPT.TRAP 0x1 ;  /* 0x000000040000795c */ /* 0x000fe20000300000 */
.L_x_2056:
[----:B------:R-:W-:Y:S05]  /*29b40*/  BSYNC B2 ;  /* 0x0000000000027941 */ /* 0x000fea0003800000 */
.L_x_2055:
[----:B------:R-:W-:Y:S02]  /*29b50*/  R2UR UR4, R78 ;  /* 0x000000004e0472ca */ /* 0x000fe400000e0000 */
[----:B------:R-:W-:-:S13]  /*29b60*/  R2UR UR5, R79 ;  /* 0x000000004f0572ca */ /* 0x000fda00000e0000 */
[----:B------:R-:W2:Y:S01]  /*29b70*/  LD.E.64 R4, desc[UR4][R4.64+0x8] ;  /* 0x0000080404047980 */ /* 0x000ea2000c101b00 */
[----:B-----5:R-:W-:Y:S01]  /*29b80*/  SHF.L.U32 R7, R7, 0x1f, RZ ;  /* 0x0000001f07077819 */ /* 0x020fe200000006ff */
[----:B------:R-:W-:Y:S01]  /*29b90*/  BSSY B2, `(.L_x_2057) ;  /* 0x0000005000027945 */ /* 0x000fe20003800000 */
[----:B--2---:R-:W-:-:S05]  /*29ba0*/  MOV R11, R4 ;  /* 0x00000004000b7202 */ /* 0x004fca0000000f00 */
[----:B------:R-:W-:-:S04]  /*29bb0*/  IMAD R6, R6, 0x8, R11 ;  /* 0x0000000806067824 */ /* 0x000fc800078e020b */
[----:B------:R-:W0:Y:S02]  /*29bc0*/  SYNCS.PHASECHK.TRANS64.TRYWAIT P1, [R6+URZ], R7 ;  /* 0x00000007060075a7 */ /* 0x000e24000802017f */
[----:B0-----:R-:W-:Y:S05]  /*29bd0*/  @!P1 BRA `(.L_x_2058) ;  /* 0x00000098004c9947 */ /* 0x001fea0003800000 */
.L_x_2149:
[----:B------:R-:W-:Y:S05]  /*29be0*/  BSYNC B2 ;  /* 0x0000000000027941 */ /* 0x000fea0003800000 */
.L_x_2057:
[----:B------:R-:W2:Y:S01]  /*29bf0*/  LDL.64 R34, [R75+0x30] ;  /* 0x000030004b227983 */ /* 0x000ea20000100a00 */
[----:B------:R-:W-:Y:S02]  /*29c00*/  R2UR UR4, R78 ;  /* 0x000000004e0472ca */ /* 0x000fe400000e0000 */
[----:B------:R-:W-:Y:S01]  /*29c10*/  R2UR UR5, R79 ;  /* 0x000000004f0572ca */ /* 0x000fe200000e0000 */
[----:B------:R-:W3:Y:S04]  /*29c20*/  LDL R4, [R76] ;  /* 0x000000004c047983 */ /* 0x000ee80000100800 */
[----:B------:R-:W4:Y:S04]  /*29c30*/  LDL.64 R38, [R75+0x38] ;  /* 0x000038004b267983 */ /* 0x000f280000100a00 */
[----:B------:R1:W5:Y:S04]  /*29c40*/  LDL.64 R36, [R75+0x40] ;  /* 0x000040004b247983 */ /* 0x0003680000100a00 */
[----:B--2---:R-:W0:Y:S01]  /*29c50*/  LD.E R5, desc[UR4][R34.64+0x8] ;  /* 0x0000080422057980 */ /* 0x004e22000c101900 */
[----:B---3--:R-:W-:-:S02]  /*29c60*/  IMAD R4, R4, 0x4800, RZ ;  /* 0x0000480004047824 */ /* 0x008fc400078e02ff */
[----:B------:R-:W-:Y:S01]  /*29c70*/  IMAD.MOV.U32 R92, RZ, RZ, 0x20 ;  /* 0x00000020ff5c7424 */ /* 0x000fe200078e00ff */
[----:B----4-:R-:W5:Y:S01]  /*29c80*/  LD.E.64 R38, desc[UR4][R38.64] ;  /* 0x0000000426267980 */ /* 0x010f62000c101b00 */
[----:B------:R-:W-:Y:S01]  /*29c90*/  UMOV UR4, 0xffffffff ;  /* 0xffffffff00047882 */ /* 0x000fe20000000000 */
[----:B0-----:R-:W-:-:S04]  /*29ca0*/  SHF.R.S32.HI R6, RZ, 0x1f, R5 ;  /* 0x0000001fff067819 */ /* 0x001fc80000011405 */
[----:B------:R-:W-:-:S04]  /*29cb0*/  LEA.HI R7, R6, R5, RZ, 0x2 ;  /* 0x0000000506077211 */ /* 0x000fc800078f10ff */
[--C-:B------:R-:W-:Y:S02]  /*29cc0*/  SHF.R.S32.HI R116, RZ, 0x2, R7.reuse ;  /* 0x00000002ff747819 */ /* 0x100fe40000011407 */
[----:B------:R-:W-:-:S04]  /*29cd0*/  SHF.R.S32.HI R11, RZ, 0x1f, R7 ;  /* 0x0000001fff0b7819 */ /* 0x000fc80000011407 */
[----:B------:R-:W-:-:S04]  /*29ce0*/  LEA.HI R11, R11, R116, RZ, 0x3 ;  /* 0x000000740b0b7211 */ /* 0x000fc800078f18ff */
[----:B------:R-:W-:Y:S02]  /*29cf0*/  LOP3.LUT R11, R11, 0xfffffff8, RZ, 0xc0, !PT ;  /* 0xfffffff80b0b7812 */ /* 0x000fe400078ec0ff */
[----:B------:R-:W-:-:S03]  /*29d00*/  LOP3.LUT R12, R7, 0x1ffffffc, RZ, 0xc0, !PT ;  /* 0x1ffffffc070c7812 */ /* 0x000fc600078ec0ff */
[----:B------:R-:W-:Y:S02]  /*29d10*/  IMAD.IADD R11, R116, 0x1, -R11 ;  /* 0x00000001740b7824 */ /* 0x000fe400078e0a0b */
[----:B------:R-:W-:Y:S02]  /*29d20*/  IMAD.IADD R12, R5, 0x1, -R12 ;  /* 0x00000001050c7824 */ /* 0x000fe400078e0a0c */
[----:B------:R-:W-:Y:S02]  /*29d30*/  IMAD.SHL.U32 R7, R11, 0x40, RZ ;  /* 0x000000400b077824 */ /* 0x000fe400078e00ff */
[----:B------:R-:W-:-:S03]  /*29d40*/  IMAD.SHL.U32 R93, R12, 0x8, RZ ;  /* 0x000000080c5d7824 */ /* 0x000fc600078e00ff */
[----:B------:R-:W-:Y:S02]  /*29d50*/  LOP3.LUT R12, R7, 0x1c0, RZ, 0xc0, !PT ;  /* 0x000001c0070c7812 */ /* 0x000fe400078ec0ff */
[----:B------:R-:W-:Y:S02]  /*29d60*/  LEA.HI R5, R6, R5, RZ, 0x5 ;  /* 0x0000000506057211 */ /* 0x000fe400078f28ff */
[----:B------:R-:W-:Y:S02]  /*29d70*/  LOP3.LUT R7, R12, 0x18, R93, 0xf8, !PT ;  /* 0x000000180c077812 */ /* 0x000fe400078ef85d */
[----:B------:R-:W-:Y:S01]  /*29d80*/  SHF.R.U32.HI R12, RZ, 0x3, R12 ;  /* 0x00000003ff0c7819 */ /* 0x000fe2000001160c */
[----:B------:R-:W-:-:S03]  /*29d90*/  IMAD.SHL.U32 R5, R5, 0x10, RZ ;  /* 0x0000001005057824 */ /* 0x000fc600078e00ff */
[----:B------:R-:W-:-:S04]  /*29da0*/  LOP3.LUT R12, R7, R12, RZ, 0x3c, !PT ;  /* 0x0000000c070c7212 */ /* 0x000fc800078e3cff */
[----:B------:R-:W-:Y:S02]  /*29db0*/  LOP3.LUT R5, R12, 0xfffffe00, R5, 0xf8, !PT ;  /* 0xfffffe000c057812 */ /* 0x000fe400078ef805 */
[----:B------:R-:W-:Y:S02]  /*29dc0*/  LOP3.LUT P1, RZ, R11, 0x4, RZ, 0xc0, !PT ;  /* 0x000000040bff7812 */ /* 0x000fe4000782c0ff */
[----:B------:R-:W-:Y:S02]  /*29dd0*/  IADD3 R95, P2, R4, R5, RZ ;  /* 0x00000005045f7210 */ /* 0x000fe40007f5e0ff */
[----:B------:R-:W-:Y:S02]  /*29de0*/  SEL R92, R92, 0xffffffe0, !P1 ;  /* 0xffffffe05c5c7807 */ /* 0x000fe40004800000 */
[----:B------:R-:W-:Y:S01]  /*29df0*/  LEA.HI.X.SX32 R97, R4, RZ, 0x1, P2 ;  /* 0x000000ff04617211 */ /* 0x000fe200010f0eff */
[----:B-1----:R-:W-:Y:S08]  /*29e00*/  BRA.DIV UR4, `(.L_x_2059) ;  /* 0x0000009604d47947 */ /* 0x002ff0000b800000 */
[----:B------:R0:W1:Y:S04]  /*29e10*/  SHFL.IDX PT, R5, R87, RZ, 0x1c1f ;  /* 0x001c1fff57057589 */ /* 0x00006800000e0000 */
[----:B------:R0:W2:Y:S02]  /*29e20*/  SHFL.IDX PT, R14, R86, RZ, 0x1c1f ;  /* 0x001c1fff560e7589 */ /* 0x0000a400000e0000 */
.L_x_2153:
[----:B------:R-:W-:Y:S02]  /*29e30*/  R2UR UR4, R78 ;  /* 0x000000004e0472ca */ /* 0x000fe400000e0000 */
[----:B------:R-:W-:-:S13]  /*29e40*/  R2UR UR5, R79 ;  /* 0x000000004f0572ca */ /* 0x000fda00000e0000 */
[----:B------:R-:W3:Y:S01]  /*29e50*/  LD.E R7, desc[UR4][R34.64+0xc] ;  /* 0x00000c0422077980 */ /* 0x000ee2000c101900 */
[C---:B-----5:R-:W-:Y:S01]  /*29e60*/  LEA R44, P2, R95.reuse, R38, 0x1 ;  /* 0x000000265f2c7211 */ /* 0x060fe200078408ff */
[----:B------:R-:W-:Y:S01]  /*29e70*/  BSSY B2, `(.L_x_2060) ;  /* 0x00001af000027945 */ /* 0x000fe20003800000 */
[----:B-1----:R-:W-:Y:S02]  /*29e80*/  IMAD.MOV.U32 R15, RZ, RZ, R5 ;  /* 0x000000ffff0f7224 */ /* 0x002fe400078e0005 */
[----:B------:R-:W-:Y:S01]  /*29e90*/  LEA.HI.X R45, R95, R39, R97, 0x1, P2 ;  /* 0x000000275f2d7211 */ /* 0x000fe200010f0c61 */
[----:B---3--:R-:W-:-:S05]  /*29ea0*/  IMAD R7, R24, -0x60, R7 ;  /* 0xffffffa018077824 */ /* 0x008fca00078e0207 */
[----:B------:R-:W-:-:S04]  /*29eb0*/  VIMNMX R7, R7, 0x60, PT ;  /* 0x0000006007077848 */ /* 0x000fc80003fe0100 */
[----:B------:R-:W-:-:S13]  /*29ec0*/  ISETP.GE.AND P1, PT, R116, R7, PT ;  /* 0x000000077400720c */ /* 0x000fda0003f26270 */
[----:B------:R-:W-:Y:S05]  /*29ed0*/  @P1 BRA `(.L_x_2061) ;  /* 0x0000001800a01947 */ /* 0x000fea0003800000 */
[----:B------:R-:W-:Y:S02]  /*29ee0*/  R2UR UR4, R78 ;  /* 0x000000004e0472ca */ /* 0x000fe400000e0000 */
[----:B------:R-:W-:-:S13]  /*29ef0*/  R2UR UR5, R79 ;  /* 0x000000004f0572ca */ /* 0x000fda00000e0000 */
[----:B------:R-:W3:Y:S01]  /*29f00*/  LD.E.U8 R12, desc[UR4][R36.64] ;  /* 0x00000004240c7980 */ /* 0x000ee2000c101100 */
[----:B------:R-:W-:Y:S01]  /*29f10*/  BSSY B3, `(.L_x_2062) ;  /* 0x0000042000037945 */ /* 0x000fe20003800000 */
[----:B---3--:R-:W-:-:S04]  /*29f20*/  LOP3.LUT R4, R12, 0x1, RZ, 0xc0, !PT ;  /* 0x000000010c047812 */ /* 0x008fc800078ec0ff */
[----:B------:R-:W-:-:S13]  /*29f30*/  ISETP.NE.U32.AND P1, PT, R4, 0x1, PT ;  /* 0x000000010400780c */ /* 0x000fda0003f25070 */
[----:B------:R-:W-:Y:S05]  /*29f40*/  @P1 BRA `(.L_x_2063) ;  /* 0x0000000000f81947 */ /* 0x000fea0003800000 */
[----:B------:R-:W-:Y:S02]  /*29f50*/  R2UR UR4, R78 ;  /* 0x000000004e0472ca */ /* 0x000fe400000e0000 */
[----:B------:R-:W-:-:S13]  /*29f60*/  R2UR UR5, R79 ;  /* 0x000000004f0572ca */ /* 0x000fda00000e0000 */
[----:B------:R-:W3:Y:S01]  /*29f70*/  LD.E.U8 R4, desc[UR4][R34.64+0x18] ;  /* 0x0000180422047980 */ /* 0x000ee2000c101100 */
[----:B------:R-:W-:Y:S01]  /*29f80*/  BSSY B4, `(.L_x_2064) ;  /* 0x0000033000047945 */ /* 0x000fe20003800000 */
[----:B---3--:R-:W-:-:S04]  /*29f90*/  LOP3.LUT R4, R4, 0x1, RZ, 0xc0, !PT ;  /* 0x0000000104047812 */ /* 0x008fc800078ec0ff */
[----:B------:R-:W-:Y:S02]  /*29fa0*/  ISETP.NE.U32.AND P1, PT, R4, 0x1, PT ;  /* 0x000000010400780c */ /* 0x000fe40003f25070 */
[----:B------:R1:W5:Y:S11]  /*29fb0*/  LD.E.128 R4, desc[UR4][R44.64] ;  /* 0x000000042c047980 */ /* 0x000376000c101d00 */
[----:B-1----:R-:W-:Y:S05]  /*29fc0*/  @P1 BRA `(.L_x_2065) ;  /* 0x0000000000b81947 */ /* 0x002fea0003800000 */
[----:B------:R-:W-:Y:S01]  /*29fd0*/  SHF.R.U64 R144, R90, 0x10, R91 ;  /* 0x000000105a907819 */ /* 0x000fe2000000125b */
[----:B-----5:R-:W-:Y:S01]  /*29fe0*/  IMAD.U32 R13, R7, 0x10000, RZ ;  /* 0x00010000070d7824 */ /* 0x020fe200078e00ff */
[----:B------:R-:W-:Y:S01]  /*29ff0*/  SHF.R.U64 R90, R88, 0x10, R89 ;  /* 0x00000010585a7819 */ /* 0x000fe20000001259 */
[----:B------:R-:W-:Y:S01]  /*2a000*/  IMAD.U32 R11, R6, 0x10000, RZ ;  /* 0x00010000060b7824 */ /* 0x000fe200078e00ff */
[----:B------:R-:W-:Y:S02]  /*2a010*/  SHF.R.U32.HI R145, RZ, 0x10, R91 ;  /* 0x00000010ff917819 */ /* 0x000fe4000001165b */
[----:B------:R-:W-:Y:S02]  /*2a020*/  SHF.R.U32.HI R91, RZ, 0x10, R89 ;  /* 0x00000010ff5b7819 */ /* 0x000fe40000011659 */
[----:B------:R-:W-:Y:S02]  /*2a030*/  PRMT R141, R141, 0x5410, R90 ;  /* 0x000054108d8d7816 */ /* 0x000fe4000000005a */
[----:B------:R-:W-:-:S02]  /*2a040*/  PRMT R143, R143, 0x5410, R144 ;  /* 0x000054108f8f7816 */ /* 0x000fc40000000090 */
[----:B------:R-:W-:Y:S02]  /*2a050*/  PRMT R91, R10, 0x5410, R91 ;  /* 0x000054100a5b7816 */ /* 0x000fe4000000005b */
[----:B------:R-:W-:Y:S02]  /*2a060*/  LOP3.LUT R88, R7, 0xffff0000, RZ, 0xc0, !PT ;  /* 0xffff000007587812 */ /* 0x000fe400078ec0ff */
[----:B------:R-:W-:Y:S01]  /*2a070*/  PRMT R142, R142, 0x5410, R145 ;  /* 0x000054108e8e7816 */ /* 0x000fe20000000091 */
[----:B------:R-:W-:Y:S01]  /*2a080*/  IMAD.U32 R144, R91, 0x10000, RZ ;  /* 0x000100005b907824 */ /* 0x000fe200078e00ff */
[----:B------:R-:W-:Y:S02]  /*2a090*/  LOP3.LUT R7, R5, 0xffff0000, RZ, 0xc0, !PT ;  /* 0xffff000005077812 */ /* 0x000fe400078ec0ff */
[----:B------:R-:W-:Y:S01]  /*2a0a0*/  LOP3.LUT R90, R141, 0xffff0000, RZ, 0xc0, !PT ;  /* 0xffff00008d5a7812 */ /* 0x000fe200078ec0ff */
[----:B------:R-:W-:Y:S01]  /*2a0b0*/  IMAD.U32 R89, R142, 0x10000, RZ ;  /* 0x000100008e597824 */ /* 0x000fe200078e00ff */
[----:B------:R-:W-:Y:S01]  /*2a0c0*/  LOP3.LUT R10, R143, 0xffff0000, RZ, 0xc0, !PT ;  /* 0xffff00008f0a7812 */ /* 0x000fe200078ec0ff */
[----:B------:R-:W-:Y:S01]  /*2a0d0*/  IMAD.U32 R141, R141, 0x10000, RZ ;  /* 0x000100008d8d7824 */ /* 0x000fe200078e00ff */
[----:B------:R-:W-:Y:S01]  /*2a0e0*/  LOP3.LUT R12, R6, 0xffff0000, RZ, 0xc0, !PT ;  /* 0xffff0000060c7812 */ /* 0x000fe200078ec0ff */
[----:B------:R-:W-:-:S02]  /*2a0f0*/  IMAD.U32 R6, R5, 0x10000, RZ ;  /* 0x0001000005067824 */ /* 0x000fc400078e00ff */
[C---:B------:R-:W-:Y:S01]  /*2a100*/  FMUL.FTZ R145, R7.reuse, R90 ;  /* 0x0000005a07917220 */ /* 0x040fe20000410000 */
[C---:B------:R-:W-:Y:S02]  /*2a110*/  IMAD.U32 R5, R4.reuse, 0x10000, RZ ;  /* 0x0001000004057824 */ /* 0x040fe400078e00ff */
[----:B------:R-:W-:Y:S01]  /*2a120*/  FMUL.FTZ R7, R7, R10 ;  /* 0x0000000a07077220 */ /* 0x000fe20000410000 */
[----:B------:R-:W-:Y:S01]  /*2a130*/  LOP3.LUT R4, R4, 0xffff0000, RZ, 0xc0, !PT ;  /* 0xffff000004047812 */ /* 0x000fe200078ec0ff */
[C---:B------:R-:W-:Y:S01]  /*2a140*/  FMUL.FTZ R146, R12.reuse, R144 ;  /* 0x000000900c927220 */ /* 0x040fe20000410000 */
[----:B------:R-:W-:Y:S01]  /*2a150*/  LOP3.LUT R91, R91, 0xffff0000, RZ, 0xc0, !PT ;  /* 0xffff00005b5b7812 */ /* 0x000fe200078ec0ff */
[-C--:B------:R-:W-:Y:S01]  /*2a160*/  FMUL.FTZ R12, R12, R89.reuse ;  /* 0x000000590c0c7220 */ /* 0x080fe20000410000 */
[----:B------:R-:W-:Y:S01]  /*2a170*/  LOP3.LUT R142, R142, 0xffff0000, RZ, 0xc0, !PT ;  /* 0xffff00008e8e7812 */ /* 0x000fe200078ec0ff */
[----:B------:R-:W-:Y:S02]  /*2a180*/  IMAD.U32 R143, R143, 0x10000, RZ ;  /* 0x000100008f8f7824 */ /* 0x000fe400078e00ff */
[C---:B------:R-:W-:Y:S01]  /*2a190*/  FFMA.FTZ R145, R6.reuse, R10, -R145 ;  /* 0x0000000a06917223 */ /* 0x040fe20000010891 */
[----:B------:R-:W-:Y:S01]  /*2a1a0*/  FFMA.FTZ R90, R6, R90, R7 ;  /* 0x0000005a065a7223 */ /* 0x000fe20000010007 */
[C---:B------:R-:W-:Y:S01]  /*2a1b0*/  FFMA.FTZ R146, R11.reuse, R89, -R146 ;  /* 0x000000590b927223 */ /* 0x040fe20000010892 */
[----:B------:R-:W-:Y:S01]  /*2a1c0*/  FMUL.FTZ R6, R4, R141 ;  /* 0x0000008d04067220 */ /* 0x000fe20000410000 */
        /* <DEDUP_REMOVED lines=8> */
[----:B------:R-:W-:-:S02]  /*2a250*/  F2FP.BF16.F32.PACK_AB R90, R90, R145 ;  /* 0x000000915a5a723e */ /* 0x000fc400000010ff */
[----:B------:R-:W-:Y:S02]  /*2a260*/  F2FP.BF16.F32.PACK_AB R146, R11, R146 ;  /* 0x000000920b92723e */ /* 0x000fe400000010ff */
[----:B------:R-:W-:Y:S01]  /*2a270*/  F2FP.BF16.F32.PACK_AB R4, R5, R6 ;  /* 0x000000060504723e */ /* 0x000fe200000010ff */
[----:B------:R-:W-:Y:S01]  /*2a280*/  IMAD.MOV.U32 R5, RZ, RZ, R90 ;  /* 0x000000ffff057224 */ /* 0x000fe200078e005a */
[----:B------:R-:W-:Y:S01]  /*2a290*/  F2FP.BF16.F32.PACK_AB R7, R13, R10 ;  /* 0x0000000a0d07723e */ /* 0x000fe200000010ff */
[----:B------:R-:W-:-:S07]  /*2a2a0*/  IMAD.MOV.U32 R6, RZ, RZ, R146 ;  /* 0x000000ffff067224 */ /* 0x000fce00078e0092 */
.L_x_2065:
[----:B------:R-:W-:Y:S05]  /*2a2b0*/  BSYNC B4 ;  /* 0x0000000000047941 */ /* 0x000fea0003800000 */
.L_x_2064:
[C---:B------:R-:W-:Y:S01]  /*2a2c0*/  R2UR UR4, R78.reuse ;  /* 0x000000004e0472ca */ /* 0x040fe200000e0000 */
[----:B--2---:R-:W-:Y:S01]  /*2a2d0*/  IMAD.WIDE R10, R93, 0x2, R14 ;  /* 0x000000025d0a7825 */ /* 0x004fe200078e020e */
[C---:B------:R-:W-:Y:S02]  /*2a2e0*/  R2UR UR5, R79.reuse ;  /* 0x000000004f0572ca */ /* 0x040fe400000e0000 */
[----:B------:R-:W-:Y:S02]  /*2a2f0*/  R2UR UR6, R78 ;  /* 0x000000004e0672ca */ /* 0x000fe400000e0000 */
[----:B------:R-:W-:-:S09]  /*2a300*/  R2UR UR7, R79 ;  /* 0x000000004f0772ca */ /* 0x000fd200000e0000 */
[----:B-----5:R1:W-:Y:S04]  /*2a310*/  ST.E.128 desc[UR4][R10.64], R4 ;  /* 0x000000040a007985 */ /* 0x0203e8000c101d04 */
[----:B------:R1:W5:Y:S02]  /*2a320*/  LD.E.U8 R12, desc[UR6][R36.64] ;  /* 0x00000006240c7980 */ /* 0x000364000c101100 */
.L_x_2063:
[----:B------:R-:W-:Y:S05]  /*2a330*/  BSYNC B3 ;  /* 0x0000000000037941 */ /* 0x000fea0003800000 */
.L_x_2062:
[----:B-----5:R-:W-:Y:S01]  /*2a340*/  LOP3.LUT P1, RZ, R12, 0x2, RZ, 0xc0, !PT ;  /* 0x000000020cff7812 */ /* 0x020fe2000782c0ff */
[----:B------:R-:W-:-:S12]  /*2a350*/  BSSY B3, `(.L_x_2066) ;  /* 0x0000047000037945 */ /* 0x000fd80003800000 */
[----:B------:R-:W-:Y:S05]  /*2a360*/  @!P1 BRA `(.L_x_2067) ;  /* 0x0000000400149947 */ /* 0x000fea0003800000 */
[----:B------:R-:W-:Y:S02]  /*2a370*/  R2UR UR4, R78 ;  /* 0x000000004e0472ca */ /* 0x000fe400000e0000 */
[----:B------:R-:W-:-:S13]  /*2a380*/  R2UR UR5, R79 ;  /* 0x000000004f0572ca */ /* 0x000fda00000e0000 */
[----:B-1----:R-:W3:Y:S01]  /*2a390*/  LD.E.U8 R10, desc[UR4][R34.64+0x18] ;  /* 0x00001804220a7980 */ /* 0x002ee2000c101100 */
[----:B------:R-:W-:Y:S01]  /*2a3a0*/  IADD3 R5, P1, R92, R95, RZ ;  /* 0x0000005f5c057210 */ /* 0x000fe20007f3e0ff */
[----:B------:R-:W-:-:S03]  /*2a3b0*/  VIADD R6, R93, 0x20 ;  /* 0x000000205d067836 */ /* 0x000fc60000000000 */
[----:B------:R-:W-:Y:S02]  /*2a3c0*/  LEA.HI.X.SX32 R7, R92, R97, 0x1, P1 ;  /* 0x000000615c077211 */ /* 0x000fe400008f0eff */
[----:B------:R-:W-:-:S04]  /*2a3d0*/  LEA R4, P2, R5, R38, 0x1 ;  /* 0x0000002605047211 */ /* 0x000fc800078408ff */
[----:B------:R-:W-:Y:S02]  /*2a3e0*/  LEA.HI.X R5, R5, R39, R7, 0x1, P2 ;  /* 0x0000002705057211 */ /* 0x000fe400010f0c07 */
[----:B------:R-:W-:Y:S01]  /*2a3f0*/  SHF.R.S32.HI R7, RZ, 0x1f, R6 ;  /* 0x0000001fff077819 */ /* 0x000fe20000011406 */
[----:B------:R-:W-:Y:S03]  /*2a400*/  BSSY B4, `(.L_x_2068) ;  /* 0x0000033000047945 */ /* 0x000fe60003800000 */
[----:B------:R-:W-:Y:S02]  /*2a410*/  LEA.HI R88, R7, R6, RZ, 0x3 ;  /* 0x0000000607587211 */ /* 0x000fe400078f18ff */
[----:B------:R-:W5:Y:S01]  /*2a420*/  LD.E.128 R4, desc[UR4][R4.64] ;  /* 0x0000000404047980 */ /* 0x000f62000c101d00 */
[----:B---3--:R-:W-:-:S13]  /*2a430*/  LOP3.LUT P1, RZ, R10, 0x2, RZ, 0xc0, !PT ;  /* 0x000000020aff7812 */ /* 0x008fda000782c0ff */
[----:B------:R-:W-:Y:S05]  /*2a440*/  @!P1 BRA `(.L_x_2069) ;  /* 0x0000000000b89947 */ /* 0x000fea0003800000 */
[----:B------:R-:W-:Y:S01]  /*2a450*/  SHF.R.U64 R90, R82, 0x10, R83 ;  /* 0x00000010525a7819 */ /* 0x000fe20000001253 */
[----:B-----5:R-:W-:Y:S01]  /*2a460*/  IMAD.U32 R12, R7, 0x10000, RZ ;  /* 0x00010000070c7824 */ /* 0x020fe200078e00ff */
[--C-:B------:R-:W-:Y:S01]  /*2a470*/  SHF.R.U64 R82, R84, 0x10, R85.reuse ;  /* 0x0000001054527819 */ /* 0x100fe20000001255 */
        /* <DEDUP_REMOVED lines=18> */
[-C--:B------:R-:W-:Y:S01]  /*2a5a0*/  FMUL.FTZ R7, R7, R82.reuse ;  /* 0x0000005207077220 */ /* 0x080fe20000410000 */
        /* <DEDUP_REMOVED lines=8> */
[----:B------:R-:W-:Y:S01]  /*2a630*/  FFMA.FTZ R91, R10, R83, -R91 ;  /* 0x000000530a5b7223 */ /* 0x000fe2000001085b */
[----:B------:R-:W-:Y:S01]  /*2a640*/  FMUL.FTZ R6, R4, R139 ;  /* 0x0000008b04067220 */ /* 0x000fe20000410000 */
[----:B------:R-:W-:Y:S01]  /*2a650*/  FFMA.FTZ R10, R10, R85, R11 ;  /* 0x000000550a0a7223 */ /* 0x000fe2000001000b */
        /* <DEDUP_REMOVED lines=13> */
.L_x_2069:
[----:B------:R-:W-:Y:S05]  /*2a730*/  BSYNC B4 ;  /* 0x0000000000047941 */ /* 0x000fea0003800000 */
.L_x_2068:
[C---:B------:R-:W-:Y:S02]  /*2a740*/  R2UR UR4, R78.reuse ;  /* 0x000000004e0472ca */ /* 0x040fe400000e0000 */
[C---:B------:R-:W-:Y:S02]  /*2a750*/  R2UR UR5, R79.reuse ;  /* 0x000000004f0572ca */ /* 0x040fe400000e0000 */
[----:B------:R-:W-:Y:S02]  /*2a760*/  R2UR UR6, R78 ;  /* 0x000000004e0672ca */ /* 0x000fe400000e0000 */
[----:B------:R-:W-:Y:S02]  /*2a770*/  R2UR UR7, R79 ;  /* 0x000000004f0772ca */ /* 0x000fe400000e0000 */
[----:B------:R-:W-:-:S05]  /*2a780*/  LOP3.LUT R11, R88, 0xfffffff8, RZ, 0xc0, !PT ;  /* 0xfffffff8580b7812 */ /* 0x000fca00078ec0ff */
[----:B--2---:R-:W-:-:S05]  /*2a790*/  IMAD.WIDE R10, R11, 0x2, R14 ;  /* 0x000000020b0a7825 */ /* 0x004fca00078e020e */
[----:B-----5:R3:W-:Y:S04]  /*2a7a0*/  ST.E.128 desc[UR4][R10.64], R4 ;  /* 0x000000040a007985 */ /* 0x0207e8000c101d04 */
[----:B------:R3:W5:Y:S02]  /*2a7b0*/  LD.E.U8 R12, desc[UR6][R36.64] ;  /* 0x00000006240c7980 */ /* 0x000764000c101100 */
.L_x_2067:
[----:B------:R-:W-:Y:S05]  /*2a7c0*/  BSYNC B3 ;  /* 0x0000000000037941 */ /* 0x000fea0003800000 */
.L_x_2066:
[----:B-----5:R-:W-:Y:S01]  /*2a7d0*/  LOP3.LUT P1, RZ, R12, 0x4, RZ, 0xc0, !PT ;  /* 0x000000040cff7812 */ /* 0x020fe2000782c0ff */
[----:B------:R-:W-:-:S12]  /*2a7e0*/  BSSY B3, `(.L_x_2070) ;  /* 0x0000043000037945 */ /* 0x000fd80003800000 */
[----:B------:R-:W-:Y:S05]  /*2a7f0*/  @!P1 BRA `(.L_x_2071) ;  /* 0x0000000400049947 */ /* 0x000fea0003800000 */
[----:B------:R-:W-:Y:S02]  /*2a800*/  R2UR UR4, R78 ;  /* 0x000000004e0472ca */ /* 0x000fe400000e0000 */
[----:B------:R-:W-:-:S13]  /*2a810*/  R2UR UR5, R79 ;  /* 0x000000004f0572ca */ /* 0x000fda00000e0000 */
[----:B-1-3--:R-:W3:Y:S01]  /*2a820*/  LD.E.U8 R5, desc[UR4][R34.64+0x18] ;  /* 0x0000180422057980 */ /* 0x00aee2000c101100 */
[----:B------:R-:W-:Y:S01]  /*2a830*/  VIADD R4, R93, 0x40 ;  /* 0x000000405d047836 */ /* 0x000fe20000000000 */
[----:B------:R-:W-:Y:S01]  /*2a840*/  BSSY B4, `(.L_x_2072) ;  /* 0x0000034000047945 */ /* 0x000fe20003800000 */
[----:B---3--:R-:W-:-:S03]  /*2a850*/  LOP3.LUT P1, RZ, R5, 0x4, RZ, 0xc0, !PT ;  /* 0x0000000405ff7812 */ /* 0x008fc6000782c0ff */
[----:B------:R-:W-:-:S04]  /*2a860*/  SHF.R.S32.HI R5, RZ, 0x1f, R4 ;  /* 0x0000001fff057819 */ /* 0x000fc80000011404 */
[----:B------:R-:W-:Y:S02]  /*2a870*/  LEA.HI R82, R5, R4, RZ, 0x3 ;  /* 0x0000000405527211 */ /* 0x000fe400078f18ff */
[----:B------:R1:W5:Y:S04]  /*2a880*/  LD.E.128 R4, desc[UR4][R44.64+0x3000] ;  /* 0x003000042c047980 */ /* 0x000368000c101d00 */
[----:B------:R-:W-:Y:S05]  /*2a890*/  @!P1 BRA `(.L_x_2073) ;  /* 0x0000000000b89947 */ /* 0x000fea0003800000 */
[--C-:B------:R-:W-:Y:S01]  /*2a8a0*/  SHF.R.U64 R83, R70, 0x10, R71.reuse ;  /* 0x0000001046537819 */ /* 0x100fe20000001247 */
[----:B-----5:R-:W-:Y:S01]  /*2a8b0*/  IMAD.U32 R12, R7, 0x10000, RZ ;  /* 0x00010000070c7824 */ /* 0x020fe200078e00ff */
[----:B------:R-:W-:Y:S01]  /*2a8c0*/  SHF.R.U32.HI R70, RZ, 0x10, R71 ;  /* 0x00000010ff467819 */ /* 0x000fe20000011647 */
[----:B------:R-:W-:Y:S01]  /*2a8d0*/  IMAD.U32 R10, R6, 0x10000, RZ ;  /* 0x00010000060a7824 */ /* 0x000fe200078e00ff */
[--C-:B------:R-:W-:Y:S02]  /*2a8e0*/  SHF.R.U64 R71, R80, 0x10, R81.reuse ;  /* 0x0000001050477819 */ /* 0x100fe40000001251 */
[----:B------:R-:W-:Y:S02]  /*2a8f0*/  SHF.R.U32.HI R80, RZ, 0x10, R81 ;  /* 0x00000010ff507819 */ /* 0x000fe40000011651 */
[----:B------:R-:W-:Y:S02]  /*2a900*/  PRMT R135, R135, 0x5410, R70 ;  /* 0x0000541087877816 */ /* 0x000fe40000000046 */
[----:B------:R-:W-:-:S02]  /*2a910*/  PRMT R133, R133, 0x5410, R80 ;  /* 0x0000541085857816 */ /* 0x000fc40000000050 */
[----:B------:R-:W-:Y:S01]  /*2a920*/  PRMT R134, R134, 0x5410, R71 ;  /* 0x0000541086867816 */ /* 0x000fe20000000047 */
[----:B------:R-:W-:Y:S01]  /*2a930*/  IMAD.U32 R71, R135, 0x10000, RZ ;  /* 0x0001000087477824 */ /* 0x000fe200078e00ff */
[----:B------:R-:W-:Y:S01]  /*2a940*/  LOP3.LUT R11, R6, 0xffff0000, RZ, 0xc0, !PT ;  /* 0xffff0000060b7812 */ /* 0x000fe200078ec0ff */
[----:B------:R-:W-:Y:S01]  /*2a950*/  IMAD.U32 R81, R133, 0x10000, RZ ;  /* 0x0001000085517824 */ /* 0x000fe200078e00ff */
[----:B------:R-:W-:Y:S01]  /*2a960*/  LOP3.LUT R13, R7, 0xffff0000, RZ, 0xc0, !PT ;  /* 0xffff0000070d7812 */ /* 0x000fe200078ec0ff */
[----:B------:R-:W-:Y:S01]  /*2a970*/  IMAD.U32 R6, R5, 0x10000, RZ ;  /* 0x0001000005067824 */ /* 0x000fe200078e00ff */
[----:B------:R-:W-:Y:S01]  /*2a980*/  PRMT R136, R136, 0x5410, R83 ;  /* 0x0000541088887816 */ /* 0x000fe20000000053 */
[----:B------:R-:W-:Y:S01]  /*2a990*/  FMUL.FTZ R85, R11, R81 ;  /* 0x000000510b557220 */ /* 0x000fe20000410000 */
[----:B------:R-:W-:Y:S01]  /*2a9a0*/  LOP3.LUT R7, R5, 0xffff0000, RZ, 0xc0, !PT ;  /* 0xffff000005077812 */ /* 0x000fe200078ec0ff */
[-C--:B------:R-:W-:Y:S01]  /*2a9b0*/  FMUL.FTZ R11, R11, R71.reuse ;  /* 0x000000470b0b7220 */ /* 0x080fe20000410000 */
[----:B------:R-:W-:Y:S01]  /*2a9c0*/  LOP3.LUT R80, R134, 0xffff0000, RZ, 0xc0, !PT ;  /* 0xffff000086507812 */ /* 0x000fe200078ec0ff */
[----:B------:R-:W-:Y:S01]  /*2a9d0*/  IMAD.U32 R5, R4, 0x10000, RZ ;  /* 0x0001000004057824 */ /* 0x000fe200078e00ff */
[----:B------:R-:W-:Y:S01]  /*2a9e0*/  LOP3.LUT R70, R136, 0xffff0000, RZ, 0xc0, !PT ;  /* 0xffff000088467812 */ /* 0x000fe200078ec0ff */
[----:B------:R-:W-:Y:S01]  /*2a9f0*/  FFMA.FTZ R85, R10, R71, -R85 ;  /* 0x000000470a557223 */ /* 0x000fe20000010855 */
[----:B------:R-:W-:Y:S01]  /*2aa00*/  LOP3.LUT R133, R133, 0xffff0000, RZ, 0xc0, !PT ;  /* 0xffff000085857812 */ /* 0x000fe200078ec0ff */
[----:B------:R-:W-:Y:S01]  /*2aa10*/  FMUL.FTZ R83, R7, R80 ;  /* 0x0000005007537220 */ /* 0x000fe20000410000 */
[----:B------:R-:W-:Y:S01]  /*2aa20*/  LOP3.LUT R135, R135, 0xffff0000, RZ, 0xc0, !PT ;  /* 0xffff000087877812 */ /* 0x000fe200078ec0ff */
[-C--:B------:R-:W-:Y:S01]  /*2aa30*/  FMUL.FTZ R7, R7, R70.reuse ;  /* 0x0000004607077220 */ /* 0x080fe20000410000 */
[----:B------:R-:W-:Y:S01]  /*2aa40*/  LOP3.LUT R4, R4, 0xffff0000, RZ, 0xc0, !PT ;  /* 0xffff000004047812 */ /* 0x000fe200078ec0ff */
[----:B------:R-:W-:Y:S01]  /*2aa50*/  FFMA.FTZ R83, R6, R70, -R83 ;  /* 0x0000004606537223 */ /* 0x000fe20000010853 */
[----:B------:R-:W-:Y:S01]  /*2aa60*/  FFMA.FTZ R10, R10, R81, R11 ;  /* 0x000000510a0a7223 */ /* 0x000fe2000001000b */
[----:B------:R-:W-:-:S02]  /*2aa70*/  IMAD.U32 R134, R134, 0x10000, RZ ;  /* 0x0001000086867824 */ /* 0x000fc400078e00ff */
[C---:B------:R-:W-:Y:S01]  /*2aa80*/  FMUL.FTZ R11, R13.reuse, R133 ;  /* 0x000000850d0b7220 */ /* 0x040fe20000410000 */
[----:B------:R-:W-:Y:S02]  /*2aa90*/  IMAD.U32 R136, R136, 0x10000, RZ ;  /* 0x0001000088887824 */ /* 0x000fe400078e00ff */
[-C--:B------:R-:W-:Y:S01]  /*2aaa0*/  FMUL.FTZ R70, R13, R135.reuse ;  /* 0x000000870d467220 */ /* 0x080fe20000410000 */
[----:B------:R-:W-:Y:S01]  /*2aab0*/  FFMA.FTZ R80, R6, R80, R7 ;  /* 0x0000005006507223 */ /* 0x000fe20000010007 */
        /* <DEDUP_REMOVED lines=10> */
[----:B------:R-:W-:Y:S01]  /*2ab60*/  F2FP.BF16.F32.PACK_AB R5, R80, R83 ;  /* 0x000000535005723e */ /* 0x000fe200000010ff */
[----:B------:R-:W-:-:S07]  /*2ab70*/  IMAD.MOV.U32 R7, RZ, RZ, R11 ;  /* 0x000000ffff077224 */ /* 0x000fce00078e000b */
.L_x_2073:
[----:B------:R-:W-:Y:S05]  /*2ab80*/  BSYNC B4 ;  /* 0x0000000000047941 */ /* 0x000fea0003800000 */
.L_x_2072:
        /* <DEDUP_REMOVED lines=8> */
.L_x_2071:
[----:B------:R-:W-:Y:S05]  /*2ac10*/  BSYNC B3 ;  /* 0x0000000000037941 */ /* 0x000fea0003800000 */
.L_x_2070:
[----:B-----5:R-:W-:Y:S01]  /*2ac20*/  LOP3.LUT P1, RZ, R12, 0x8, RZ, 0xc0, !PT ;  /* 0x000000080cff7812 */ /* 0x020fe2000782c0ff */
[----:B------:R-:W-:-:S12]  /*2ac30*/  BSSY B3, `(.L_x_2074) ;  /* 0x0000048000037945 */ /* 0x000fd80003800000 */
[----:B------:R-:W-:Y:S05]  /*2ac40*/  @!P1 BRA `(.L_x_2075) ;  /* 0x0000000400189947 */ /* 0x000fea0003800000 */
[----:B------:R-:W-:Y:S02]  /*2ac50*/  R2UR UR4, R78 ;  /* 0x000000004e0472ca */ /* 0x000fe400000e0000 */
[----:B------:R-:W-:-:S13]  /*2ac60*/  R2UR UR5, R79 ;  /* 0x000000004f0572ca */ /* 0x000fda00000e0000 */
[----:B-1-34-:R-:W3:Y:S01]  /*2ac70*/  LD.E.U8 R10, desc[UR4][R34.64+0x18] ;  /* 0x00001804220a7980 */ /* 0x01aee2000c101100 */
[----:B------:R-:W-:Y:S02]  /*2ac80*/  VIADD R4, R92, 0x1800 ;  /* 0x000018005c047836 */ /* 0x000fe40000000000 */
[----:B------:R-:W-:-:S03]  /*2ac90*/  VIADD R6, R93, 0x60 ;  /* 0x000000605d067836 */ /* 0x000fc60000000000 */
[----:B------:R-:W-:-:S04]  /*2aca0*/  IADD3 R5, P1, R4, R95, RZ ;  /* 0x0000005f04057210 */ /* 0x000fc80007f3e0ff */
        /* <DEDUP_REMOVED lines=55> */
.L_x_2077:
[----:B------:R-:W-:Y:S05]  /*2b020*/  BSYNC B4 ;  /* 0x0000000000047941 */ /* 0x000fea0003800000 */
.L_x_2076:
        /* <DEDUP_REMOVED lines=8> */
.L_x_2075:
[----:B------:R-:W-:Y:S05]  /*2b0b0*/  BSYNC B3 ;  /* 0x0000000000037941 */ /* 0x000fea0003800000 */
.L_x_2074:
[----:B-----5:R-:W-:Y:S01]  /*2b0c0*/  LOP3.LUT P1, RZ, R12, 0x10, RZ, 0xc0, !PT ;  /* 0x000000100cff7812 */ /* 0x020fe2000782c0ff */
[----:B------:R-:W-:-:S12]  /*2b0d0*/  BSSY B3, `(.L_x_2078) ;  /* 0x0000043000037945 */ /* 0x000fd80003800000 */
[----:B------:R-:W-:Y:S05]  /*2b0e0*/  @!P1 BRA `(.L_x_2079) ;  /* 0x0000000400049947 */ /* 0x000fea0003800000 */
[----:B------:R-:W-:Y:S02]  /*2b0f0*/  R2UR UR4, R78 ;  /* 0x000000004e0472ca */ /* 0x000fe400000e0000 */
[----:B------:R-:W-:-:S13]  /*2b100*/  R2UR UR5, R79 ;  /* 0x000000004f0572ca */ /* 0x000fda00000e0000 */
[----:B-1-34-:R-:W3:Y:S01]  /*2b110*/  LD.E.U8 R5, desc[UR4][R34.64+0x18] ;  /* 0x0000180422057980 */ /* 0x01aee2000c101100 */
[----:B------:R-:W-:Y:S01]  /*2b120*/  VIADD R4, R93, 0x80 ;  /* 0x000000805d047836 */ /* 0x000fe20000000000 */
[----:B------:R-:W-:Y:S01]  /*2b130*/  BSSY B4, `(.L_x_2080) ;  /* 0x0000034000047945 */ /* 0x000fe20003800000 */
[----:B---3--:R-:W-:-:S03]  /*2b140*/  LOP3.LUT P1, RZ, R5, 0x10, RZ, 0xc0, !PT ;  /* 0x0000001005ff7812 */ /* 0x008fc6000782c0ff */
[----:B------:R-:W-:-:S04]  /*2b150*/  SHF.R.S32.HI R5, RZ, 0x1f, R4 ;  /* 0x0000001fff057819 */ /* 0x000fc80000011404 */
[----:B------:R-:W-:Y:S02]  /*2b160*/  LEA.HI R66, R5, R4, RZ, 0x3 ;  /* 0x0000000405427211 */ /* 0x000fe400078f18ff */
[----:B------:R1:W5:Y:S04]  /*2b170*/  LD.E.128 R4, desc[UR4][R44.64+0x6000] ;  /* 0x006000042c047980 */ /* 0x000368000c101d00 */
[----:B------:R-:W-:Y:S05]  /*2b180*/  @!P1 BRA `(.L_x_2081) ;  /* 0x0000000000b89947 */ /* 0x000fea0003800000 */
        /* <DEDUP_REMOVED lines=46> */
.L_x_2081:
[----:B------:R-:W-:Y:S05]  /*2b470*/  BSYNC B4 ;  /* 0x0000000000047941 */ /* 0x000fea0003800000 */
.L_x_2080:
        /* <DEDUP_REMOVED lines=8> */
.L_x_2079:
[----:B------:R-:W-:Y:S05]  /*2b500*/  BSYNC B3 ;  /* 0x0000000000037941 */ /* 0x000fea0003800000 */
.L_x_2078:
[----:B-----5:R-:W-:-:S13]  /*2b510*/  LOP3.LUT P1, RZ, R12, 0x20, RZ, 0xc0, !PT ;  /* 0x000000200cff7812 */ /* 0x020fda000782c0ff */
[----:B------:R-:W-:Y:S05]  /*2b520*/  @!P1 BRA `(.L_x_2061) ;  /* 0x00000004000c9947 */ /* 0x000fea0003800000 */
[----:B------:R-:W-:Y:S02]  /*2b530*/  R2UR UR4, R78 ;  /* 0x000000004e0472ca */ /* 0x000fe400000e0000 */
[----:B------:R-:W-:-:S13]  /*2b540*/  R2UR UR5, R79 ;  /* 0x000000004f0572ca */ /* 0x000fda00000e0000 */
[----:B-1234-:R-:W2:Y:S01]  /*2b550*/  LD.E.U8 R11, desc[UR4][R34.64+0x18] ;  /* 0x00001804220b7980 */ /* 0x01eea2000c101100 */
[----:B------:R-:W-:-:S05]  /*2b560*/  VIADD R4, R92, 0x3000 ;  /* 0x000030005c047836 */ /* 0x000fca0000000000 */
[----:B------:R-:W-:-:S04]  /*2b570*/  IADD3 R5, P1, R4, R95, RZ ;  /* 0x0000005f04057210 */ /* 0x000fc80007f3e0ff */
[----:B------:R-:W-:Y:S02]  /*2b580*/  LEA.HI.X.SX32 R6, R4, R97, 0x1, P1 ;  /* 0x0000006104067211 */ /* 0x000fe400008f0eff */
[----:B------:R-:W-:-:S04]  /*2b590*/  LEA R4, P1, R5, R38, 0x1 ;  /* 0x0000002605047211 */ /* 0x000fc800078208ff */
[----:B------:R-:W-:Y:S01]  /*2b5a0*/  LEA.HI.X R5, R5, R39, R6, 0x1, P1 ;  /* 0x0000002705057211 */ /* 0x000fe200008f0c06 */
[----:B------:R-:W-:Y:S01]  /*2b5b0*/  VIADD R10, R93, 0xa0 ;  /* 0x000000a05d0a7836 */ /* 0x000fe20000000000 */
[----:B------:R-:W-:Y:S04]  /*2b5c0*/  BSSY B3, `(.L_x_2082) ;  /* 0x0000034000037945 */ /* 0x000fe80003800000 */
[----:B------:R-:W5:Y:S01]  /*2b5d0*/  LD.E.128 R4, desc[UR4][R4.64] ;  /* 0x0000000404047980 */ /* 0x000f62000c101d00 */
[----:B--2---:R-:W-:Y:S02]  /*2b5e0*/  LOP3.LUT P1, RZ, R11, 0x20, RZ, 0xc0, !PT ;  /* 0x000000200bff7812 */ /* 0x004fe4000782c0ff */
[----:B------:R-:W-:-:S04]  /*2b5f0*/  SHF.R.S32.HI R11, RZ, 0x1f, R10 ;  /* 0x0000001fff0b7819 */ /* 0x000fc8000001140a */
[----:B------:R-:W-:-:S07]  /*2b600*/  LEA.HI R62, R11, R10, RZ, 0x3 ;  /* 0x0000000a0b3e7211 */ /* 0x000fce00078f18ff */
        /* <DEDUP_REMOVED lines=47> */
.L_x_2083:
[----:B------:R-:W-:Y:S05]  /*2b900*/  BSYNC B3 ;  /* 0x0000000000037941 */ /* 0x000fea0003800000 */
.L_x_2082:
[----:B------:R-:W-:Y:S02]  /*2b910*/  R2UR UR4, R78 ;  /* 0x000000004e0472ca */ /* 0x000fe400000e0000 */
[----:B------:R-:W-:Y:S02]  /*2b920*/  R2UR UR5, R79 ;  /* 0x000000004f0572ca */ /* 0x000fe400000e0000 */
[----:B------:R-:W-:-:S05]  /*2b930*/  LOP3.LUT R11, R62, 0xfffffff8, RZ, 0xc0, !PT ;  /* 0xfffffff83e0b7812 */ /* 0x000fca00078ec0ff */
[----:B------:R-:W-:-:S06]  /*2b940*/  IMAD.WIDE R14, R11, 0x2, R14 ;  /* 0x000000020b0e7825 */ /* 0x000fcc00078e020e */
[----:B-----5:R1:W-:Y:S02]  /*2b950*/  ST.E.128 desc[UR4][R14.64], R4 ;  /* 0x000000040e007985 */ /* 0x0203e4000c101d04 */
.L_x_2061:
[----:B------:R-:W-:Y:S05]  /*2b960*/  BSYNC B2 ;  /* 0x0000000000027941 */ /* 0x000fea0003800000 */
.L_x_2060:
[----:B------:R-:W-:-:S03]  /*2b970*/  UMOV UR4, 0xffffffff ;  /* 0xffffffff00047882 */ /* 0x000fc60000000000 */
[----:B------:R-:W-:Y:S05]  /*2b980*/  BRA.DIV UR4, `(.L_x_2084) ;  /* 0x0000007e043c7947 */ /* 0x000fea000b800000 */
[----:B0-----:R-:W0:Y:S04]  /*2b990*/  SHFL.IDX PT, R87, R87, 0x1, 0x1c1f ;  /* 0x003c1f0057577f89 */ /* 0x001e2800000e0000 */
[----:B-12---:R1:W2:Y:S02]  /*2b9a0*/  SHFL.IDX PT, R14, R86, 0x1, 0x1c1f ;  /* 0x003c1f00560e7f89 */ /* 0x0062a400000e0000 */
.L_x_2157:
[----:B------:R-:W-:Y:S02]  /*2b9b0*/  R2UR UR4, R78 ;  /* 0x000000004e0472ca */ /* 0x000fe400000e0000 */
[----:B------:R-:W-:-:S13]  /*2b9c0*/  R2UR UR5, R79 ;  /* 0x000000004f0572ca */ /* 0x000fda00000e0000 */
[----:B---34-:R-:W3:Y:S01]  /*2b9d0*/  LD.E R5, desc[UR4][R34.64+0xc] ;  /* 0x00000c0422057980 */ /* 0x018ee2000c101900 */
[----:B------:R-:W-:Y:S02]  /*2b9e0*/  VIADD R116, R116, 0x40 ;  /* 0x0000004074747836 */ /* 0x000fe40000000000 */
[----:B0-----:R-:W-:Y:S02]  /*2b9f0*/  IMAD.MOV.U32 R15, RZ, RZ, R87 ;  /* 0x000000ffff0f7224 */ /* 0x001fe400078e0057 */
        /* <DEDUP_REMOVED lines=18> */
[----:B0-----:R-:W-:Y:S05]  /*2bb20*/  @P1 BRA `(.L_x_2089) ;  /* 0x0000000000b81947 */ /* 0x001fea0003800000 */
        /* <DEDUP_REMOVED lines=46> */
.L_x_2089:
[----:B------:R-:W-:Y:S05]  /*2be10*/  BSYNC B3 ;  /* 0x0000000000037941 */ /* 0x000fea0003800000 */
.L_x_2088:
[C---:B------:R-:W-:Y:S01]  /*2be20*/  R2UR UR4, R78.reuse ;  /* 0x000000004e0472ca */ /* 0x040fe200000e0000 */
[----:B--2---:R-:W-:Y:S01]  /*2be30*/  IMAD.WIDE R10, R93, 0x2, R14 ;  /* 0x000000025d0a7825 */ /* 0x004fe200078e020e */
[C---:B------:R-:W-:Y:S02]  /*2be40*/  R2UR UR5, R79.reuse ;  /* 0x000000004f0572ca */ /* 0x040fe400000e0000 */
[----:B------:R-:W-:Y:S02]  /*2be50*/  R2UR UR6, R78 ;  /* 0x000000004e0672ca */ /* 0x000fe400000e0000 */
[----:B------:R-:W-:-:S09]  /*2be60*/  R2UR UR7, R79 ;  /* 0x000000004f0772ca */ /* 0x000fd200000e0000 */
[----:B-----5:R0:W-:Y:S04]  /*2be70*/  ST.E.128 desc[UR4][R10.64], R4 ;  /* 0x000000040a007985 */ /* 0x0201e8000c101d04 */
[----:B------:R0:W5:Y:S02]  /*2be80*/  LD.E.U8 R12, desc[UR6][R36.64] ;  /* 0x00000006240c7980 */ /* 0x000164000c101100 */
.L_x_2087:
[----:B------:R-:W-:Y:S05]  /*2be90*/  BSYNC B2 ;  /* 0x0000000000027941 */ /* 0x000fea0003800000 */
.L_x_2086:
[----:B-----5:R-:W-:Y:S01]  /*2bea0*/  LOP3.LUT P1, RZ, R12, 0x2, RZ, 0xc0, !PT ;  /* 0x000000020cff7812 */ /* 0x020fe2000782c0ff */
[----:B------:R-:W-:-:S12]  /*2beb0*/  BSSY B2, `(.L_x_2090) ;  /* 0x0000048000027945 */ /* 0x000fd80003800000 */
[----:B------:R-:W-:Y:S05]  /*2bec0*/  @!P1 BRA `(.L_x_2091) ;  /* 0x0000000400189947 */ /* 0x000fea0003800000 */
[----:B------:R-:W-:Y:S02]  /*2bed0*/  R2UR UR4, R78 ;  /* 0x000000004e0472ca */ /* 0x000fe400000e0000 */
[----:B------:R-:W-:-:S13]  /*2bee0*/  R2UR UR5, R79 ;  /* 0x000000004f0572ca */ /* 0x000fda00000e0000 */
[----:B0-----:R-:W3:Y:S01]  /*2bef0*/  LD.E.U8 R10, desc[UR4][R34.64+0x18] ;  /* 0x00001804220a7980 */ /* 0x001ee2000c101100 */
        /* <DEDUP_REMOVED lines=58> */
.L_x_2093:
[----:B------:R-:W-:Y:S05]  /*2c2a0*/  BSYNC B3 ;  /* 0x0000000000037941 */ /* 0x000fea0003800000 */
.L_x_2092:
        /* <DEDUP_REMOVED lines=8> */
.L_x_2091:
[----:B------:R-:W-:Y:S05]  /*2c330*/  BSYNC B2 ;  /* 0x0000000000027941 */ /* 0x000fea0003800000 */
.L_x_2090:
[----:B-----5:R-:W-:Y:S01]  /*2c340*/  LOP3.LUT P1, RZ, R12, 0x4, RZ, 0xc0, !PT ;  /* 0x000000040cff7812 */ /* 0x020fe2000782c0ff */
[----:B------:R-:W-:-:S12]  /*2c350*/  BSSY B2, `(.L_x_2094) ;  /* 0x0000043000027945 */ /* 0x000fd80003800000 */
[----:B------:R-:W-:Y:S05]  /*2c360*/  @!P1 BRA `(.L_x_2095) ;  /* 0x0000000400049947 */ /* 0x000fea0003800000 */
[----:B------:R-:W-:Y:S02]  /*2c370*/  R2UR UR4, R78 ;  /* 0x000000004e0472ca */ /* 0x000fe400000e0000 */
[----:B------:R-:W-:-:S13]  /*2c380*/  R2UR UR5, R79 ;  /* 0x000000004f0572ca */ /* 0x000fda00000e0000 */
[----:B0--3--:R-:W3:Y:S01]  /*2c390*/  LD.E.U8 R5, desc[UR4][R34.64+0x18] ;  /* 0x0000180422057980 */ /* 0x009ee2000c101100 */
        /* <DEDUP_REMOVED lines=53> */
.L_x_2097:
[----:B------:R-:W-:Y:S05]  /*2c6f0*/  BSYNC B3 ;  /* 0x0000000000037941 */ /* 0x000fea0003800000 */
.L_x_2096:
        /* <DEDUP_REMOVED lines=8> */
.L_x_2095:
[----:B------:R-:W-:Y:S05]  /*2c780*/  BSYNC B2 ;  /* 0x0000000000027941 */ /* 0x000fea0003800000 */
.L_x_2094:
[----:B-----5:R-:W-:Y:S01]  /*2c790*/  LOP3.LUT P1, RZ, R12, 0x8, RZ, 0xc0, !PT ;  /* 0x000000080cff7812 */ /* 0x020fe2000782c0ff */
[----:B------:R-:W-:-:S12]  /*2c7a0*/  BSSY B2, `(.L_x_2098) ;  /* 0x0000048000027945 */ /* 0x000fd80003800000 */
[----:B------:R-:W-:Y:S05]  /*2c7b0*/  @!P1 BRA `(.L_x_2099) ;  /* 0x0000000400189947 */ /* 0x000fea0003800000 */
[----:B------:R-:W-:Y:S02]  /*2c7c0*/  R2UR UR4, R78 ;  /* 0x000000004e0472ca */ /* 0x000fe400000e0000 */
[----:B------:R-:W-:-:S13]  /*2c7d0*/  R2UR UR5, R79 ;  /* 0x000000004f0572ca */ /* 0x000fda00000e0000 */
[----:B0--34-:R-:W3:Y:S01]  /*2c7e0*/  LD.E.U8 R10, desc[UR4][R34.64+0x18] ;  /* 0x00001804220a7980 */ /* 0x019ee2000c101100 */
        /* <DEDUP_REMOVED lines=58> */
.L_x_2101:
[----:B------:R-:W-:Y:S05]  /*2cb90*/  BSYNC B3 ;  /* 0x0000000000037941 */ /* 0x000fea0003800000 */
.L_x_2100:
        /* <DEDUP_REMOVED lines=8> */
.L_x_2099:
[----:B------:R-:W-:Y:S05]  /*2cc20*/  BSYNC B2 ;  /* 0x0000000000027941 */ /* 0x000fea0003800000 */
.L_x_2098:
[----:B-----5:R-:W-:Y:S01]  /*2cc30*/  LOP3.LUT P1, RZ, R12, 0x10, RZ, 0xc0, !PT ;  /* 0x000000100cff7812 */ /* 0x020fe2000782c0ff */
[----:B------:R-:W-:-:S12]  /*2cc40*/  BSSY B2, `(.L_x_2102) ;  /* 0x0000043000027945 */ /* 0x000fd80003800000 */
[----:B------:R-:W-:Y:S05]  /*2cc50*/  @!P1 BRA `(.L_x_2103) ;  /* 0x0000000400049947 */ /* 0x000fea0003800000 */
[----:B------:R-:W-:Y:S02]  /*2cc60*/  R2UR UR4, R78 ;  /* 0x000000004e0472ca */ /* 0x000fe400000e0000 */
[----:B------:R-:W-:-:S13]  /*2cc70*/  R2UR UR5, R79 ;  /* 0x000000004f0572ca */ /* 0x000fda00000e0000 */
[----:B0--34-:R-:W3:Y:S01]  /*2cc80*/  LD.E.U8 R5, desc[UR4][R34.64+0x18] ;  /* 0x0000180422057980 */ /* 0x019ee2000c101100 */
        /* <DEDUP_REMOVED lines=53> */
.L_x_2105:
[----:B------:R-:W-:Y:S05]  /*2cfe0*/  BSYNC B3 ;  /* 0x0000000000037941 */ /* 0x000fea0003800000 */
.L_x_2104:
        /* <DEDUP_REMOVED lines=8> */
.L_x_2103:
[----:B------:R-:W-:Y:S05]  /*2d070*/  BSYNC B2 ;  /* 0x0000000000027941 */ /* 0x000fea0003800000 */
.L_x_2102:
[----:B-----5:R-:W-:-:S13]  /*2d080*/  LOP3.LUT P1, RZ, R12, 0x20, RZ, 0xc0, !PT ;  /* 0x000000200cff7812 */ /* 0x020fda000782c0ff */
[----:B------:R-:W-:Y:S05]  /*2d090*/  @!P1 BRA `(.L_x_2085) ;  /* 0x0000006000b89947 */ /* 0x000fea0003800000 */
[----:B------:R-:W-:Y:S02]  /*2d0a0*/  R2UR UR4, R78 ;  /* 0x000000004e0472ca */ /* 0x000fe400000e0000 */
[----:B------:R-:W-:-:S13]  /*2d0b0*/  R2UR UR5, R79 ;  /* 0x000000004f0572ca */ /* 0x000fda00000e0000 */
[----:B------:R-:W2:Y:S01]  /*2d0c0*/  LD.E.U8 R34, desc[UR4][R34.64+0x18] ;  /* 0x0000180422227980 */ /* 0x000ea2000c101100 */
[----:B------:R-:W-:-:S05]  /*2d0d0*/  VIADD R92, R92, 0x4000 ;  /* 0x000040005c5c7836 */ /* 0x000fca0000000000 */
[----:B------:R-:W-:-:S04]  /*2d0e0*/  IADD3 R95, P1, R92, R95, RZ ;  /* 0x0000005f5c5f7210 */ /* 0x000fc80007f3e0ff */
[----:B------:R-:W-:Y:S02]  /*2d0f0*/  LEA.HI.X.SX32 R92, R92, R97, 0x1, P1 ;  /* 0x000000615c5c7211 */ /* 0x000fe400008f0eff */
[----:B0-234-:R-:W-:-:S04]  /*2d100*/  LEA R4, P1, R95, R38, 0x1 ;  /* 0x000000265f047211 */ /* 0x01dfc800078208ff */
[----:B------:R-:W-:Y:S01]  /*2d110*/  LEA.HI.X R5, R95, R39, R92, 0x1, P1 ;  /* 0x000000275f057211 */ /* 0x000fe200008f0c5c */
[----:B------:R-:W-:Y:S01]  /*2d120*/  VIADD R93, R93, 0xa0 ;  /* 0x000000a05d5d7836 */ /* 0x000fe20000000000 */
[----:B------:R-:W-:Y:S04]  /*2d130*/  BSSY B2, `(.L_x_2106) ;  /* 0x0000034000027945 */ /* 0x000fe80003800000 */
[----:B------:R-:W-:Y:S01]  /*2d140*/  SHF.R.S32.HI R10, RZ, 0x1f, R93 ;  /* 0x0000001fff0a7819 */ /* 0x000fe2000001145d */
[----:B------:R-:W5:Y:S03]  /*2d150*/  LD.E.128 R4, desc[UR4][R4.64] ;  /* 0x0000000404047980 */ /* 0x000f66000c101d00 */
[----:B------:R-:W-:-:S02]  /*2d160*/  LEA.HI R93, R10, R93, RZ, 0x3 ;  /* 0x0000005d0a5d7211 */ /* 0x000fc400078f18ff */
[----:B------:R-:W-:-:S13]  /*2d170*/  LOP3.LUT P1, RZ, R34, 0x20, RZ, 0xc0, !PT ;  /* 0x0000002022ff7812 */ /* 0x000fda000782c0ff */
[----:B------:R-:W-:Y:S05]  /*2d180*/  @!P1 BRA `(.L_x_2107) ;  /* 0x0000000000b89947 */ /* 0x000fea0003800000 */
[--C-:B------:R-:W-:Y:S01]  /*2d190*/  SHF.R.U64 R13, R28, 0x10, R29.reuse ;  /* 0x000000101c0d7819 */ /* 0x100fe2000000121d */
[----:B-----5:R-:W-:Y:S01]  /*2d1a0*/  IMAD.U32 R10, R7, 0x10000, RZ ;  /* 0x00010000070a7824 */ /* 0x020fe200078e00ff */
[----:B------:R-:W-:Y:S02]  /*2d1b0*/  SHF.R.U32.HI R28, RZ, 0x10, R29 ;  /* 0x00000010ff1c7819 */ /* 0x000fe4000001161d */
[--C-:B------:R-:W-:Y:S02]  /*2d1c0*/  SHF.R.U32.HI R31, RZ, 0x10, R9.reuse ;  /* 0x00000010ff1f7819 */ /* 0x100fe40000011609 */
[----:B------:R-:W-:Y:S02]  /*2d1d0*/  PRMT R99, R99, 0x5410, R28 ;  /* 0x0000541063637816 */ /* 0x000fe4000000001c */
[----:B------:R-:W-:Y:S01]  /*2d1e0*/  SHF.R.U64 R33, R8, 0x10, R9 ;  /* 0x0000001008217819 */ /* 0x000fe20000001209 */
[----:B------:R-:W-:Y:S01]  /*2d1f0*/  IMAD.U32 R8, R6, 0x10000, RZ ;  /* 0x0001000006087824 */ /* 0x000fe200078e00ff */
[----:B------:R-:W-:Y:S01]  /*2d200*/  PRMT R96, R96, 0x5410, R31 ;  /* 0x0000541060607816 */ /* 0x000fe2000000001f */
[----:B------:R-:W-:Y:S01]  /*2d210*/  IMAD.U32 R29, R99, 0x10000, RZ ;  /* 0x00010000631d7824 */ /* 0x000fe200078e00ff */
[----:B------:R-:W-:-:S02]  /*2d220*/  PRMT R98, R98, 0x5410, R13 ;  /* 0x0000541062627816 */ /* 0x000fc4000000000d */
        /* <DEDUP_REMOVED lines=13> */
[C---:B------:R-:W-:Y:S01]  /*2d300*/  FMUL.FTZ R31, R7.reuse, R28 ;  /* 0x0000001c071f7220 */ /* 0x040fe20000410000 */
[----:B------:R-:W-:Y:S01]  /*2d310*/  LOP3.LUT R96, R96, 0xffff0000, RZ, 0xc0, !PT ;  /* 0xffff000060607812 */ /* 0x000fe200078ec0ff */
[-C--:B------:R-:W-:Y:S01]  /*2d320*/  FMUL.FTZ R7, R7, R12.reuse ;  /* 0x0000000c07077220 */ /* 0x080fe20000410000 */
[----:B------:R-:W-:Y:S01]  /*2d330*/  LOP3.LUT R4, R4, 0xffff0000, RZ, 0xc0, !PT ;  /* 0xffff000004047812 */ /* 0x000fe200078ec0ff */
[----:B------:R-:W-:Y:S01]  /*2d340*/  FFMA.FTZ R31, R6, R12, -R31 ;  /* 0x0000000c061f7223 */ /* 0x000fe2000001081f */
[----:B------:R-:W-:Y:S01]  /*2d350*/  FFMA.FTZ R8, R8, R29, R9 ;  /* 0x0000001d08087223 */ /* 0x000fe20000010009 */
[----:B------:R-:W-:-:S02]  /*2d360*/  IMAD.U32 R98, R98, 0x10000, RZ ;  /* 0x0001000062627824 */ /* 0x000fc400078e00ff */
[CC--:B------:R-:W-:Y:S01]  /*2d370*/  FMUL.FTZ R9, R11.reuse, R99.reuse ;  /* 0x000000630b097220 */ /* 0x0c0fe20000410000 */
[----:B------:R-:W-:Y:S02]  /*2d380*/  IMAD.U32 R94, R94, 0x10000, RZ ;  /* 0x000100005e5e7824 */ /* 0x000fe400078e00ff */
[----:B------:R-:W-:Y:S01]  /*2d390*/  FMUL.FTZ R12, R11, R96 ;  /* 0x000000600b0c7220 */ /* 0x000fe20000410000 */
[----:B------:R-:W-:Y:S01]  /*2d3a0*/  FFMA.FTZ R28, R6, R28, R7 ;  /* 0x0000001c061c7223 */ /* 0x000fe20000010007 */
        /* <DEDUP_REMOVED lines=12> */
.L_x_2107:
[----:B------:R-:W-:Y:S05]  /*2d470*/  BSYNC B2 ;  /* 0x0000000000027941 */ /* 0x000fea0003800000 */
.L_x_2106:
[----:B------:R-:W-:Y:S02]  /*2d480*/  R2UR UR4, R78 ;  /* 0x000000004e0472ca */ /* 0x000fe400000e0000 */
[----:B------:R-:W-:Y:S02]  /*2d490*/  R2UR UR5, R79 ;  /* 0x000000004f0572ca */ /* 0x000fe400000e0000 */
[----:B------:R-:W-:-:S05]  /*2d4a0*/  LOP3.LUT R93, R93, 0xfffffff8, RZ, 0xc0, !PT ;  /* 0xfffffff85d5d7812 */ /* 0x000fca00078ec0ff */
[----:B------:R-:W-:-:S06]  /*2d4b0*/  IMAD.WIDE R14, R93, 0x2, R14 ;  /* 0x000000025d0e7825 */ /* 0x000fcc00078e020e */
[----:B-----5:R0:W-:Y:S01]  /*2d4c0*/  ST.E.128 desc[UR4][R14.64], R4 ;  /* 0x000000040e007985 */ /* 0x0201e2000c101d04 */
[----:B------:R-:W-:Y:S05]  /*2d4d0*/  BRA `(.L_x_2085) ;  /* 0x0000005c00a87947 */ /* 0x000fea0003800000 */
.L_x_2050:
[C---:B------:R-:W-:Y:S01]  /*2d4e0*/  R2UR UR8, R78.reuse ;  /* 0x000000004e0872ca */ /* 0x040fe200000e0000 */
[----:B------:R0:W5:Y:S01]  /*2d4f0*/  LDL.64 R8, [R75+0x10] ;  /* 0x000010004b087983 */ /* 0x0001620000100a00 */
[C---:B------:R-:W-:Y:S02]  /*2d500*/  R2UR UR9, R79.reuse ;  /* 0x000000004f0972ca */ /* 0x040fe400000e0000 */
[C---:B------:R-:W-:Y:S02]  /*2d510*/  R2UR UR10, R78.reuse ;  /* 0x000000004e0a72ca */ /* 0x040fe400000e0000 */
[C---:B------:R-:W-:Y:S02]  /*2d520*/  R2UR UR11, R79.reuse ;  /* 0x000000004f0b72ca */ /* 0x040fe400000e0000 */
[----:B------:R-:W-:Y:S02]  /*2d530*/  R2UR UR4, R78 ;  /* 0x000000004e0472ca */ /* 0x000fe400000e0000 */
[----:B------:R-:W-:-:S02]  /*2d540*/  R2UR UR5, R79 ;  /* 0x000000004f0572ca */ /* 0x000fc400000e0000 */
[C---:B------:R-:W-:Y:S02]  /*2d550*/  R2UR UR6, R78.reuse ;  /* 0x000000004e0672ca */ /* 0x040fe400000e0000 */
[----:B------:R-:W-:Y:S01]  /*2d560*/  R2UR UR7, R79 ;  /* 0x000000004f0772ca */ /* 0x000fe200000e0000 */
[----:B-----5:R-:W2:Y:S04]  /*2d570*/  LD.E R4, desc[UR8][R10.64+0x14] ;  /* 0x000014080a047980 */ /* 0x020ea8000c101900 */
[----:B------:R-:W3:Y:S04]  /*2d580*/  LD.E R7, desc[UR10][R10.64+0xc] ;  /* 0x00000c0a0a077980 */ /* 0x000ee8000c101900 */
[----:B------:R-:W4:Y:S04]  /*2d590*/  LD.E.64 R80, desc[UR4][R10.64+0xa0] ;  /* 0x0000a0040a507980 */ /* 0x000f28000c101b00 */
[----:B------:R-:W4:Y:S01]  /*2d5a0*/  LD.E.64 R12, desc[UR6][R10.64+0xc0] ;  /* 0x0000c0060a0c7980 */ /* 0x000f22000c101b00 */
[----:B------:R-:W-:-:S02]  /*2d5b0*/  R2UR UR12, R78 ;  /* 0x000000004e0c72ca */ /* 0x000fc400000e0000 */
[----:B------:R-:W-:Y:S01]  /*2d5c0*/  R2UR UR13, R79 ;  /* 0x000000004f0d72ca */ /* 0x000fe200000e0000 */
[----:B------:R0:W5:Y:S01]  /*2d5d0*/  LD.E.64 R82, desc[UR8][R10.64+0xb8] ;  /* 0x0000b8080a527980 */ /* 0x000162000c101b00 */
[----:B------:R-:W-:Y:S01]  /*2d5e0*/  SHF.R.S32.HI R93, RZ, 0x1f, R24 ;  /* 0x0000001fff5d7819 */ /* 0x000fe20000011418 */
[----:B------:R-:W-:Y:S01]  /*2d5f0*/  BSSY B2, `(.L_x_2108) ;  /* 0x0000053000027945 */ /* 0x000fe20003800000 */
[----:B------:R-:W-:Y:S02]  /*2d600*/  CS2R R50, SRZ ;  /* 0x0000000000327805 */ /* 0x000fe4000001ff00 */
[----:B------:R-:W-:Y:S02]  /*2d610*/  CS2R R30, SRZ ;  /* 0x00000000001e7805 */ /* 0x000fe4000001ff00 */
[----:B------:R-:W-:Y:S02]  /*2d620*/  CS2R R28, SRZ ;  /* 0x00000000001c7805 */ /* 0x000fe4000001ff00 */
[----:B------:R-:W-:-:S02]  /*2d630*/  CS2R R34, SRZ ;  /* 0x0000000000227805 */ /* 0x000fc4000001ff00 */
[----:B------:R-:W-:Y:S02]  /*2d640*/  CS2R R32, SRZ ;  /* 0x0000000000207805 */ /* 0x000fe4000001ff00 */
[----:B------:R-:W-:Y:S02]  /*2d650*/  CS2R R38, SRZ ;  /* 0x0000000000267805 */ /* 0x000fe4000001ff00 */
[----:B------:R-:W-:Y:S01]  /*2d660*/  CS2R R36, SRZ ;  /* 0x0000000000247805 */ /* 0x000fe2000001ff00 */
[----:B------:R0:W5:Y:S01]  /*2d670*/  LD.E.U8 R92, desc[UR12][R10.64+0x19] ;  /* 0x0000190c0a5c7980 */ /* 0x000162000c101100 */
        /* <DEDUP_REMOVED lines=15> */
[----:B--2---:R-:W-:Y:S01]  /*2d770*/  SHF.R.S32.HI R5, RZ, 0x1f, R4 ;  /* 0x0000001fff057819 */ /* 0x004fe20000011404 */
[----:B---3--:R-:W-:-:S03]  /*2d780*/  IMAD R7, R24, -0x60, R7 ;  /* 0xffffffa018077824 */ /* 0x008fc600078e0207 */
[----:B------:R-:W-:-:S04]  /*2d790*/  LEA.HI R5, R5, R4, RZ, 0x2 ;  /* 0x0000000405057211 */ /* 0x000fc800078f10ff */
[----:B------:R-:W-:Y:S02]  /*2d7a0*/  SHF.R.S32.HI R5, RZ, 0x2, R5 ;  /* 0x00000002ff057819 */ /* 0x000fe40000011405 */
[----:B------:R-:W-:-:S04]  /*2d7b0*/  VIMNMX R7, R7, 0x60, PT ;  /* 0x0000006007077848 */ /* 0x000fc80003fe0100 */
[----:B------:R-:W-:Y:S01]  /*2d7c0*/  ISETP.GE.AND P1, PT, R5, R7, PT ;  /* 0x000000070500720c */ /* 0x000fe20003f26270 */
[-C--:B----4-:R-:W-:Y:S02]  /*2d7d0*/  IMAD R15, R81, R24.reuse, RZ ;  /* 0x00000018510f7224 */ /* 0x090fe400078e02ff */
[-C--:B------:R-:W-:Y:S02]  /*2d7e0*/  IMAD R13, R13, R24.reuse, RZ ;  /* 0x000000180d0d7224 */ /* 0x080fe400078e02ff */
[----:B------:R-:W-:Y:S02]  /*2d7f0*/  VIADD R4, R5, 0x40 ;  /* 0x0000004005047836 */ /* 0x000fe40000000000 */
[-C--:B------:R-:W-:Y:S02]  /*2d800*/  IMAD R91, R80, R93.reuse, R15 ;  /* 0x0000005d505b7224 */ /* 0x080fe400078e020f */
[----:B------:R-:W-:Y:S01]  /*2d810*/  IMAD R93, R12, R93, R13 ;  /* 0x0000005d0c5d7224 */ /* 0x000fe200078e020d */
[----:B------:R0:W5:Y:S01]  /*2d820*/  LD.E.64 R14, desc[UR4][R10.64+0x98] ;  /* 0x000098040a0e7980 */ /* 0x000162000c101b00 */
[----:B------:R-:W-:Y:S01]  /*2d830*/  IMAD.WIDE.U32 R84, R80, R24, RZ ;  /* 0x0000001850547225 */ /* 0x000fe200078e00ff */
[----:B------:R-:W-:-:S02]  /*2d840*/  ISETP.GE.AND P3, PT, R4, R7, PT ;  /* 0x000000070400720c */ /* 0x000fc40003f66270 */
[----:B------:R0:W5:Y:S01]  /*2d850*/  LD.E.64 R80, desc[UR10][R10.64+0xc8] ;  /* 0x0000c80a0a507980 */ /* 0x000162000c101b00 */
[----:B------:R-:W-:-:S03]  /*2d860*/  IMAD.WIDE.U32 R88, R12, R24, RZ ;  /* 0x000000180c587225 */ /* 0x000fc600078e00ff */
[----:B------:R0:W5:Y:S01]  /*2d870*/  LD.E.64 R12, desc[UR6][R10.64+0xa8] ;  /* 0x0000a8060a0c7980 */ /* 0x000162000c101b00 */
[----:B------:R-:W-:Y:S02]  /*2d880*/  CS2R R6, SRZ ;  /* 0x0000000000067805 */ /* 0x000fe4000001ff00 */
[----:B------:R-:W-:Y:S01]  /*2d890*/  CS2R R4, SRZ ;  /* 0x0000000000047805 */ /* 0x000fe2000001ff00 */
[----:B------:R-:W-:Y:S02]  /*2d8a0*/  IMAD.IADD R95, R85, 0x1, R91 ;  /* 0x00000001555f7824 */ /* 0x000fe400078e025b */
[----:B------:R-:W-:Y:S01]  /*2d8b0*/  IMAD.IADD R93, R89, 0x1, R93 ;  /* 0x00000001595d7824 */ /* 0x000fe200078e025d */
[----:B------:R-:W-:Y:S06]  /*2d8c0*/  @P1 BRA `(.L_x_2109) ;  /* 0x0000000000941947 */ /* 0x000fec0003800000 */
[----:B-----5:R-:W-:Y:S02]  /*2d8d0*/  LOP3.LUT R4, R92, 0x1, RZ, 0xc0, !PT ;  /* 0x000000015c047812 */ /* 0x020fe400078ec0ff */
[----:B------:R-:W-:Y:S02]  /*2d8e0*/  CS2R R34, SRZ ;  /* 0x0000000000227805 */ /* 0x000fe4000001ff00 */
[----:B------:R-:W-:Y:S02]  /*2d8f0*/  CS2R R32, SRZ ;  /* 0x0000000000207805 */ /* 0x000fe4000001ff00 */
[----:B------:R-:W-:Y:S02]  /*2d900*/  CS2R R30, SRZ ;  /* 0x00000000001e7805 */ /* 0x000fe4000001ff00 */
[----:B------:R-:W-:Y:S02]  /*2d910*/  ISETP.NE.U32.AND P4, PT, R4, 0x1, PT ;  /* 0x000000010400780c */ /* 0x000fe40003f85070 */
[----:B------:R-:W-:-:S02]  /*2d920*/  CS2R R28, SRZ ;  /* 0x00000000001c7805 */ /* 0x000fc4000001ff00 */
[----:B------:R-:W-:Y:S02]  /*2d930*/  CS2R R6, SRZ ;  /* 0x0000000000067805 */ /* 0x000fe4000001ff00 */
[----:B------:R-:W-:Y:S02]  /*2d940*/  CS2R R4, SRZ ;  /* 0x0000000000047805 */ /* 0x000fe4000001ff00 */
[----:B------:R-:W-:Y:S02]  /*2d950*/  R2P PR, R92, 0x6 ;  /* 0x000000065c007804 */ /* 0x000fe40000000000 */
[----:B------:R-:W-:Y:S02]  /*2d960*/  CS2R R46, SRZ ;  /* 0x00000000002e7805 */ /* 0x000fe4000001ff00 */
[----:B0-----:R-:W-:Y:S02]  /*2d970*/  LEA R10, P5, R84, R12, 0x1 ;  /* 0x0000000c540a7211 */ /* 0x001fe400078a08ff */
[----:B------:R-:W-:-:S02]  /*2d980*/  CS2R R44, SRZ ;  /* 0x00000000002c7805 */ /* 0x000fc4000001ff00 */
[----:B------:R-:W-:Y:S02]  /*2d990*/  LEA R90, P6, R88, R80, 0x1 ;  /* 0x00000050585a7211 */ /* 0x000fe400078c08ff */
[----:B------:R-:W-:Y:S02]  /*2d9a0*/  CS2R R42, SRZ ;  /* 0x00000000002a7805 */ /* 0x000fe4000001ff00 */
[----:B------:R-:W-:Y:S02]  /*2d9b0*/  CS2R R40, SRZ ;  /* 0x0000000000287805 */ /* 0x000fe4000001ff00 */
[----:B------:R-:W-:Y:S02]  /*2d9c0*/  CS2R R38, SRZ ;  /* 0x0000000000267805 */ /* 0x000fe4000001ff00 */
[----:B------:R-:W-:Y:S02]  /*2d9d0*/  CS2R R36, SRZ ;  /* 0x0000000000247805 */ /* 0x000fe4000001ff00 */
[----:B------:R-:W-:-:S02]  /*2d9e0*/  @!P4 R2UR UR4, R78 ;  /* 0x000000004e04c2ca */ /* 0x000fc400000e0000 */
[C---:B------:R-:W-:Y:S02]  /*2d9f0*/  @!P4 R2UR UR5, R79.reuse ;  /* 0x000000004f05c2ca */ /* 0x040fe400000e0000 */
[C---:B------:R-:W-:Y:S02]  /*2da00*/  @P1 R2UR UR8, R78.reuse ;  /* 0x000000004e0812ca */ /* 0x040fe400000e0000 */
[C---:B------:R-:W-:Y:S02]  /*2da10*/  @P1 R2UR UR9, R79.reuse ;  /* 0x000000004f0912ca */ /* 0x040fe400000e0000 */
[C---:B------:R-:W-:Y:S02]  /*2da20*/  @P2 R2UR UR12, R78.reuse ;  /* 0x000000004e0c22ca */ /* 0x040fe400000e0000 */
[----:B------:R-:W-:Y:S02]  /*2da30*/  @P2 R2UR UR13, R79 ;  /* 0x000000004f0d22ca */ /* 0x000fe400000e0000 */
[----:B------:R-:W-:-:S02]  /*2da40*/  @!P4 R2UR UR6, R78 ;  /* 0x000000004e06c2ca */ /* 0x000fc400000e0000 */
[C---:B------:R-:W-:Y:S02]  /*2da50*/  @!P4 R2UR UR7, R79.reuse ;  /* 0x000000004f07c2ca */ /* 0x040fe400000e0000 */
[C---:B------:R-:W-:Y:S02]  /*2da60*/  @P1 R2UR UR10, R78.reuse ;  /* 0x000000004e0a12ca */ /* 0x040fe400000e0000 */
[C---:B------:R-:W-:Y:S02]  /*2da70*/  @P1 R2UR UR11, R79.reuse ;  /* 0x000000004f0b12ca */ /* 0x040fe400000e0000 */
[----:B------:R-:W-:Y:S02]  /*2da80*/  @P2 R2UR UR14, R78 ;  /* 0x000000004e0e22ca */ /* 0x000fe400000e0000 */
[----:B------:R-:W-:Y:S02]  /*2da90*/  @P2 R2UR UR15, R79 ;  /* 0x000000004f0f22ca */ /* 0x000fe400000e0000 */
[----:B------:R-:W-:-:S02]  /*2daa0*/  LEA.HI.X R11, R84, R13, R95, 0x1, P5 ;  /* 0x0000000d540b7211 */ /* 0x000fc400028f0c5f */
[----:B------:R-:W-:-:S03]  /*2dab0*/  LEA.HI.X R91, R88, R81, R93, 0x1, P6 ;  /* 0x00000051585b7211 */ /* 0x000fc600030f0c5d */
[----:B------:R1:W5:Y:S04]  /*2dac0*/  @!P4 LD.E.128 R32, desc[UR4][R10.64] ;  /* 0x000000040a20c980 */ /* 0x000368000c101d00 */
[----:B------:R1:W5:Y:S04]  /*2dad0*/  @P1 LD.E.128 R28, desc[UR8][R10.64+0x40] ;  /* 0x000040080a1c1980 */ /* 0x000368000c101d00 */
[----:B------:R1:W5:Y:S04]  /*2dae0*/  @P2 LD.E.128 R4, desc[UR12][R10.64+0x80] ;  /* 0x0000800c0a042980 */ /* 0x000368000c101d00 */
[----:B------:R1:W5:Y:S04]  /*2daf0*/  @!P4 LD.E.128 R44, desc[UR6][R90.64] ;  /* 0x000000065a2cc980 */ /* 0x000368000c101d00 */
[----:B------:R1:W5:Y:S04]  /*2db00*/  @P1 LD.E.128 R40, desc[UR10][R90.64+0x40] ;  /* 0x0000400a5a281980 */ /* 0x000368000c101d00 */
[----:B------:R1:W5:Y:S02]  /*2db10*/  @P2 LD.E.128 R36, desc[UR14][R90.64+0x80] ;  /* 0x0000800e5a242980 */ /* 0x000364000c101d00 */
.L_x_2109:
[----:B------:R-:W-:Y:S05]  /*2db20*/  BSYNC B2 ;  /* 0x0000000000027941 */ /* 0x000fea0003800000 */
.L_x_2108:
[----:B------:R-:W-:Y:S04]  /*2db30*/  BSSY B2, `(.L_x_2110) ;  /* 0x000002b000027945 */ /* 0x000fe80003800000 */
[----:B------:R-:W-:Y:S05]  /*2db40*/  @P3 BRA `(.L_x_2111) ;  /* 0x0000000000a43947 */ /* 0x000fea0003800000 */
[----:B-----5:R-:W-:Y:S02]  /*2db50*/  IADD3 R85, P3, R14, R84, RZ ;  /* 0x000000540e557210 */ /* 0x020fe40007f7e0ff */
[----:B------:R-:W-:Y:S02]  /*2db60*/  CS2R R58, SRZ ;  /* 0x00000000003a7805 */ /* 0x000fe4000001ff00 */
[----:B------:R-:W-:Y:S02]  /*2db70*/  IADD3 R89, P4, R82, R88, RZ ;  /* 0x0000005852597210 */ /* 0x000fe40007f9e0ff */
[----:B------:R-:W-:Y:S02]  /*2db80*/  CS2R R56, SRZ ;  /* 0x0000000000387805 */ /* 0x000fe4000001ff00 */
[C---:B01----:R-:W-:Y:S01]  /*2db90*/  LOP3.LUT R10, R92.reuse, 0x1, RZ, 0xc0, !PT ;  /* 0x000000015c0a7812 */ /* 0x043fe200078ec0ff */
[----:B------:R-:W-:Y:S01]  /*2dba0*/  IMAD.X R14, R15, 0x1, R95, P3 ;  /* 0x000000010f0e7824 */ /* 0x000fe200018e065f */
[----:B------:R-:W-:Y:S01]  /*2dbb0*/  R2P PR, R92, 0x6 ;  /* 0x000000065c007804 */ /* 0x000fe20000000000 */
[----:B------:R-:W-:Y:S01]  /*2dbc0*/  IMAD.X R82, R83, 0x1, R93, P4 ;  /* 0x0000000153527824 */ /* 0x000fe200020e065d */
[----:B------:R-:W-:-:S02]  /*2dbd0*/  ISETP.NE.U32.AND P5, PT, R10, 0x1, PT ;  /* 0x000000010a00780c */ /* 0x000fc40003fa5070 */
[----:B------:R-:W-:Y:S02]  /*2dbe0*/  CS2R R54, SRZ ;  /* 0x0000000000367805 */ /* 0x000fe4000001ff00 */
[----:B------:R-:W-:Y:S02]  /*2dbf0*/  LEA R10, P3, R85, R12, 0x1 ;  /* 0x0000000c550a7211 */ /* 0x000fe400078608ff */
[----:B------:R-:W-:Y:S02]  /*2dc00*/  CS2R R52, SRZ ;  /* 0x0000000000347805 */ /* 0x000fe4000001ff00 */
[----:B------:R-:W-:Y:S02]  /*2dc10*/  LEA R12, P4, R89, R80, 0x1 ;  /* 0x00000050590c7211 */ /* 0x000fe400078808ff */
[----:B------:R-:W-:Y:S02]  /*2dc20*/  CS2R R50, SRZ ;  /* 0x0000000000327805 */ /* 0x000fe4000001ff00 */
[----:B------:R-:W-:-:S02]  /*2dc30*/  LEA.HI.X R11, R85, R13, R14, 0x1, P3 ;  /* 0x0000000d550b7211 */ /* 0x000fc400018f0c0e */
[----:B------:R-:W-:Y:S02]  /*2dc40*/  CS2R R48, SRZ ;  /* 0x0000000000307805 */ /* 0x000fe4000001ff00 */
[----:B------:R-:W-:Y:S02]  /*2dc50*/  CS2R R70, SRZ ;  /* 0x0000000000467805 */ /* 0x000fe4000001ff00 */
[----:B------:R-:W-:Y:S02]  /*2dc60*/  CS2R R68, SRZ ;  /* 0x0000000000447805 */ /* 0x000fe4000001ff00 */
[----:B------:R-:W-:Y:S02]  /*2dc70*/  CS2R R66, SRZ ;  /* 0x0000000000427805 */ /* 0x000fe4000001ff00 */
[----:B------:R-:W-:Y:S02]  /*2dc80*/  @P1 R2UR UR8, R78 ;  /* 0x000000004e0812ca */ /* 0x000fe400000e0000 */
[----:B------:R-:W-:-:S02]  /*2dc90*/  CS2R R64, SRZ ;  /* 0x0000000000407805 */ /* 0x000fc4000001ff00 */
[C---:B------:R-:W-:Y:S02]  /*2dca0*/  @!P5 R2UR UR4, R78.reuse ;  /* 0x000000004e04d2ca */ /* 0x040fe400000e0000 */
[----:B------:R-:W-:Y:S02]  /*2dcb0*/  CS2R R62, SRZ ;  /* 0x00000000003e7805 */ /* 0x000fe4000001ff00 */
[C---:B------:R-:W-:Y:S02]  /*2dcc0*/  @!P5 R2UR UR5, R79.reuse ;  /* 0x000000004f05d2ca */ /* 0x040fe400000e0000 */
[----:B------:R-:W-:Y:S02]  /*2dcd0*/  CS2R R60, SRZ ;  /* 0x00000000003c7805 */ /* 0x000fe4000001ff00 */
[----:B------:R-:W-:Y:S02]  /*2dce0*/  @P1 R2UR UR9, R79 ;  /* 0x000000004f0912ca */ /* 0x000fe400000e0000 */
[----:B------:R-:W-:-:S02]  /*2dcf0*/  @P2 R2UR UR12, R78 ;  /* 0x000000004e0c22ca */ /* 0x000fc400000e0000 */
[C---:B------:R-:W-:Y:S02]  /*2dd00*/  @P2 R2UR UR13, R79.reuse ;  /* 0x000000004f0d22ca */ /* 0x040fe400000e0000 */
[C---:B------:R-:W-:Y:S02]  /*2dd10*/  @!P5 R2UR UR6, R78.reuse ;  /* 0x000000004e06d2ca */ /* 0x040fe400000e0000 */
[C---:B------:R-:W-:Y:S02]  /*2dd20*/  @!P5 R2UR UR7, R79.reuse ;  /* 0x000000004f07d2ca */ /* 0x040fe400000e0000 */
[C---:B------:R-:W-:Y:S01]  /*2dd30*/  @P1 R2UR UR10, R78.reuse ;  /* 0x000000004e0a12ca */ /* 0x040fe200000e0000 */
[----:B------:R2:W5:Y:S01]  /*2dd40*/  @!P5 LD.E.128 R56, desc[UR4][R10.64] ;  /* 0x000000040a38d980 */ /* 0x000562000c101d00 */
[C---:B------:R-:W-:Y:S02]  /*2dd50*/  @P1 R2UR UR11, R79.reuse ;  /* 0x000000004f0b12ca */ /* 0x040fe400000e0000 */
[----:B------:R-:W-:Y:S01]  /*2dd60*/  @P2 R2UR UR14, R78 ;  /* 0x000000004e0e22ca */ /* 0x000fe200000e0000 */
[----:B------:R2:W5:Y:S01]  /*2dd70*/  @P1 LD.E.128 R52, desc[UR8][R10.64+0x40] ;  /* 0x000040080a341980 */ /* 0x000562000c101d00 */
[----:B------:R-:W-:-:S02]  /*2dd80*/  @P2 R2UR UR15, R79 ;  /* 0x000000004f0f22ca */ /* 0x000fc400000e0000 */
[----:B------:R-:W-:Y:S01]  /*2dd90*/  LEA.HI.X R13, R89, R81, R82, 0x1, P4 ;  /* 0x00000051590d7211 */ /* 0x000fe200020f0c52 */
[----:B------:R2:W5:Y:S04]  /*2dda0*/  @P2 LD.E.128 R48, desc[UR12][R10.64+0x80] ;  /* 0x0000800c0a302980 */ /* 0x000568000c101d00 */
[----:B------:R2:W5:Y:S04]  /*2ddb0*/  @!P5 LD.E.128 R68, desc[UR6][R12.64] ;  /* 0x000000060c44d980 */ /* 0x000568000c101d00 */
[----:B------:R2:W5:Y:S04]  /*2ddc0*/  @P1 LD.E.128 R64, desc[UR10][R12.64+0x40] ;  /* 0x0000400a0c401980 */ /* 0x000568000c101d00 */
[----:B------:R2:W5:Y:S02]  /*2ddd0*/  @P2 LD.E.128 R60, desc[UR14][R12.64+0x80] ;  /* 0x0000800e0c3c2980 */ /* 0x000564000c101d00 */
.L_x_2111:
[----:B------:R-:W-:Y:S05]  /*2dde0*/  BSYNC B2 ;  /* 0x0000000000027941 */ /* 0x000fea0003800000 */
.L_x_2110:
[----:B------:R-:W-:Y:S01]  /*2ddf0*/  R2UR UR4, R78 ;  /* 0x000000004e0472ca */ /* 0x000fe200000e0000 */
[----:B012---:R0:W5:Y:S01]  /*2de00*/  LDL R10, [R76] ;  /* 0x000000004c0a7983 */ /* 0x0071620000100800 */
[----:B------:R-:W-:-:S03]  /*2de10*/  R2UR UR5, R79 ;  /* 0x000000004f0572ca */ /* 0x000fc600000e0000 */
[----:B------:R0:W5:Y:S10]  /*2de20*/  LDL R11, [R76+0x4] ;  /* 0x000004004c0b7983 */ /* 0x0001740000100800 */
[----:B-----5:R-:W2:Y:S01]  /*2de30*/  LD.E R12, desc[UR4][R8.64+0x1c] ;  /* 0x00001c04080c7980 */ /* 0x020ea2000c101900 */
[----:B------:R-:W-:-:S02]  /*2de40*/  IMAD.MOV.U32 R13, RZ, RZ, R6 ;  /* 0x000000ffff0d7224 */ /* 0x000fc400078e0006 */
        /* <DEDUP_REMOVED lines=100> */
.L_x_2113:
[----:B------:R-:W-:Y:S05]  /*2e490*/  BSYNC B2 ;  /* 0x0000000000027941 */ /* 0x000fea0003800000 */
.L_x_2112:
[----:B------:R-:W-:Y:S02]  /*2e4a0*/  R2UR UR4, R78 ;  /* 0x000000004e0472ca */ /* 0x000fe400000e0000 */
[----:B------:R-:W-:-:S13]  /*2e4b0*/  R2UR UR5, R79 ;  /* 0x000000004f0572ca */ /* 0x000fda00000e0000 */
[----:B------:R-:W2:Y:S01]  /*2e4c0*/  LD.E.64 R8, desc[UR4][R8.64+0x8] ;  /* 0x0000080408087980 */ /* 0x000ea2000c101b00 */
[----:B------:R-:W-:Y:S01]  /*2e4d0*/  SHF.L.U32 R11, R11, 0x1f, RZ ;  /* 0x0000001f0b0b7819 */ /* 0x000fe200000006ff */
[----:B------:R-:W-:Y:S01]  /*2e4e0*/  BSSY B2, `(.L_x_2114) ;  /* 0x0000005000027945 */ /* 0x000fe20003800000 */
[----:B--2---:R-:W-:-:S05]  /*2e4f0*/  MOV R13, R8 ;  /* 0x00000008000d7202 */ /* 0x004fca0000000f00 */
[----:B------:R-:W-:-:S04]  /*2e500*/  IMAD R10, R10, 0x8, R13 ;  /* 0x000000080a0a7824 */ /* 0x000fc800078e020d */
[----:B------:R-:W0:Y:S02]  /*2e510*/  SYNCS.PHASECHK.TRANS64.TRYWAIT P1, [R10+URZ], R11 ;  /* 0x0000000b0a0075a7 */ /* 0x000e24000802017f */
[----:B0-----:R-:W-:Y:S05]  /*2e520*/  @!P1 BRA `(.L_x_2115) ;  /* 0x00000050009c9947 */ /* 0x001fea0003800000 */
.L_x_2158:
[----:B------:R-:W-:Y:S05]  /*2e530*/  BSYNC B2 ;  /* 0x0000000000027941 */ /* 0x000fea0003800000 */
.L_x_2114:
[----:B------:R-:W2:Y:S01]  /*2e540*/  LDL.64 R80, [R75+0x30] ;  /* 0x000030004b507983 */ /* 0x000ea20000100a00 */
[C---:B------:R-:W-:Y:S02]  /*2e550*/  R2UR UR4, R78.reuse ;  /* 0x000000004e0472ca */ /* 0x040fe400000e0000 */
[----:B------:R-:W-:Y:S01]  /*2e560*/  R2UR UR5, R79 ;  /* 0x000000004f0572ca */ /* 0x000fe200000e0000 */
[----:B------:R-:W3:Y:S04]  /*2e570*/  LDL.64 R84, [R75+0x38] ;  /* 0x000038004b547983 */ /* 0x000ee80000100a00 */
[----:B------:R-:W4:Y:S04]  /*2e580*/  LDL R100, [R76] ;  /* 0x000000004c647983 */ /* 0x000f280000100800 */
[----:B------:R-:W4:Y:S04]  /*2e590*/  LDL.64 R8, [R75+0x8] ;  /* 0x000008004b087983 */ /* 0x000f280000100a00 */
[----:B------:R1:W5:Y:S04]  /*2e5a0*/  LDL.64 R82, [R75+0x40] ;  /* 0x000040004b527983 */ /* 0x0003680000100a00 */
[----:B--2---:R-:W2:Y:S01]  /*2e5b0*/  LD.E R128, desc[UR4][R80.64+0x8] ;  /* 0x0000080450807980 */ /* 0x004ea2000c101900 */
[----:B------:R-:W-:-:S02]  /*2e5c0*/  R2UR UR8, R78 ;  /* 0x000000004e0872ca */ /* 0x000fc400000e0000 */
[C---:B------:R-:W-:Y:S01]  /*2e5d0*/  R2UR UR9, R79.reuse ;  /* 0x000000004f0972ca */ /* 0x040fe200000e0000 */
[----:B---3--:R-:W5:Y:S01]  /*2e5e0*/  LD.E.64 R84, desc[UR4][R84.64] ;  /* 0x0000000454547980 */ /* 0x008f62000c101b00 */
[----:B------:R-:W-:Y:S02]  /*2e5f0*/  R2UR UR6, R78 ;  /* 0x000000004e0672ca */ /* 0x000fe400000e0000 */
[----:B------:R-:W-:Y:S01]  /*2e600*/  R2UR UR7, R79 ;  /* 0x000000004f0772ca */ /* 0x000fe200000e0000 */
[----:B----4-:R-:W-:Y:S01]  /*2e610*/  IMAD R100, R100, 0x4800, RZ ;  /* 0x0000480064647824 */ /* 0x010fe200078e02ff */
[----:B------:R-:W-:-:S04]  /*2e620*/  UMOV UR4, 0xffffffff ;  /* 0xffffffff00047882 */ /* 0x000fc80000000000 */
[----:B------:R-:W-:-:S03]  /*2e630*/  SHF.R.S32.HI R101, RZ, 0x1f, R100 ;  /* 0x0000001fff657819 */ /* 0x000fc60000011464 */
[----:B------:R1:W5:Y:S04]  /*2e640*/  LD.E R90, desc[UR8][R8.64+0x74] ;  /* 0x00007408085a7980 */ /* 0x000368000c101900 */
[----:B------:R1:W5:Y:S01]  /*2e650*/  LD.E R91, desc[UR6][R80.64+0x4] ;  /* 0x00000406505b7980 */ /* 0x000362000c101900 */
[----:B--2---:R-:W-:-:S04]  /*2e660*/  SHF.R.S32.HI R129, RZ, 0x1f, R128 ;  /* 0x0000001fff817819 */ /* 0x004fc80000011480 */
[----:B------:R-:W-:-:S04]  /*2e670*/  LEA.HI R119, R129, R128, RZ, 0x2 ;  /* 0x0000008081777211 */ /* 0x000fc800078f10ff */
[----:B0-----:R-:W-:-:S05]  /*2e680*/  LOP3.LUT R11, R119, 0x1ffffffc, RZ, 0xc0, !PT ;  /* 0x1ffffffc770b7812 */ /* 0x001fca00078ec0ff */
[----:B------:R-:W-:Y:S01]  /*2e690*/  IMAD.IADD R11, R128, 0x1, -R11 ;  /* 0x00000001800b7824 */ /* 0x000fe200078e0a0b */
[----:B------:R-:W-:-:S03]  /*2e6a0*/  SHF.R.S32.HI R119, RZ, 0x2, R119 ;  /* 0x00000002ff777819 */ /* 0x000fc60000011477 */
[----:B------:R-:W-:Y:S01]  /*2e6b0*/  IMAD.SHL.U32 R102, R11, 0x8, RZ ;  /* 0x000000080b667824 */ /* 0x000fe200078e00ff */
[----:B-1----:R-:W-:Y:S06]  /*2e6c0*/  BRA.DIV UR4, `(.L_x_2116) ;  /* 0x0000005204487947 */ /* 0x002fec000b800000 */
[----:B------:R0:W1:Y:S04]  /*2e6d0*/  SHFL.IDX PT, R9, R87, RZ, 0x1c1f ;  /* 0x001c1fff57097589 */ /* 0x00006800000e0000 */
[----:B------:R0:W2:Y:S02]  /*2e6e0*/  SHFL.IDX PT, R14, R86, RZ, 0x1c1f ;  /* 0x001c1fff560e7589 */ /* 0x0000a400000e0000 */
.L_x_2162:
[----:B------:R-:W-:Y:S02]  /*2e6f0*/  R2UR UR4, R78 ;  /* 0x000000004e0472ca */ /* 0x000fe400000e0000 */
[----:B------:R-:W-:-:S13]  /*2e700*/  R2UR UR5, R79 ;  /* 0x000000004f0572ca */ /* 0x000fda00000e0000 */
[----:B------:R-:W3:Y:S01]  /*2e710*/  LD.E R11, desc[UR4][R80.64+0xc] ;  /* 0x00000c04500b7980 */ /* 0x000ee2000c101900 */
[----:B------:R-:W-:Y:S01]  /*2e720*/  BSSY B2, `(.L_x_2117) ;  /* 0x00001e7000027945 */ /* 0x000fe20003800000 */
[----:B--2---:R-:W-:Y:S02]  /*2e730*/  IMAD.MOV.U32 R88, RZ, RZ, R14 ;  /* 0x000000ffff587224 */ /* 0x004fe400078e000e */
[----:B-1----:R-:W-:Y:S02]  /*2e740*/  IMAD.MOV.U32 R89, RZ, RZ, R9 ;  /* 0x000000ffff597224 */ /* 0x002fe400078e0009 */
[----:B---3--:R-:W-:-:S05]  /*2e750*/  IMAD R11, R24, -0x60, R11 ;  /* 0xffffffa0180b7824 */ /* 0x008fca00078e020b */
[----:B------:R-:W-:-:S04]  /*2e760*/  VIMNMX R8, R11, 0x60, PT ;  /* 0x000000600b087848 */ /* 0x000fc80003fe0100 */
[----:B------:R-:W-:-:S13]  /*2e770*/  ISETP.GE.AND P1, PT, R119, R8, PT ;  /* 0x000000087700720c */ /* 0x000fda0003f26270 */
[----:B------:R-:W-:Y:S05]  /*2e780*/  @P1 BRA `(.L_x_2118) ;  /* 0x0000001c00801947 */ /* 0x000fea0003800000 */
[----:B------:R-:W-:Y:S02]  /*2e790*/  R2UR UR4, R78 ;  /* 0x000000004e0472ca */ /* 0x000fe400000e0000 */
[----:B------:R-:W-:-:S13]  /*2e7a0*/  R2UR UR5, R79 ;  /* 0x000000004f0572ca */ /* 0x000fda00000e0000 */
[----:B-----5:R-:W2:Y:S01]  /*2e7b0*/  LD.E.U8 R8, desc[UR4][R82.64] ;  /* 0x0000000452087980 */ /* 0x020ea2000c101100 */
[----:B------:R-:W-:Y:S01]  /*2e7c0*/  BSSY B3, `(.L_x_2119) ;  /* 0x000009c000037945 */ /* 0x000fe20003800000 */
[----:B--2---:R-:W-:-:S04]  /*2e7d0*/  LOP3.LUT R8, R8, 0x1, RZ, 0xc0, !PT ;  /* 0x0000000108087812 */ /* 0x004fc800078ec0ff */
[----:B------:R-:W-:-:S13]  /*2e7e0*/  ISETP.NE.U32.AND P1, PT, R8, 0x1, PT ;  /* 0x000000010800780c */ /* 0x000fda0003f25070 */
[----:B------:R-:W-:Y:S05]  /*2e7f0*/  @P1 BRA `(.L_x_2120) ;  /* 0x0000000800601947 */ /* 0x000fea0003800000 */
[----:B------:R-:W-:Y:S01]  /*2e800*/  LEA.HI R149, R91, R91, RZ, 0x1 ;  /* 0x0000005b5b957211 */ /* 0x000fe200078f08ff */
[----:B------:R-:W-:Y:S01]  /*2e810*/  IMAD.IADD R8, R90, 0x1, -R91 ;  /* 0x000000015a087824 */ /* 0x000fe200078e0a5b */
[----:B------:R-:W-:Y:S02]  /*2e820*/  LEA.HI R13, R129, R128, RZ, 0x5 ;  /* 0x00000080810d7211 */ /* 0x000fe400078f28ff */
[----:B------:R-:W-:Y:S02]  /*2e830*/  SHF.R.S32.HI R149, RZ, 0x1, R149 ;  /* 0x00000001ff957819 */ /* 0x000fe40000011495 */
[----:B------:R-:W-:Y:S01]  /*2e840*/  R2UR UR4, R78 ;  /* 0x000000004e0472ca */ /* 0x000fe200000e0000 */
[----:B------:R-:W-:Y:S01]  /*2e850*/  IMAD.SHL.U32 R13, R13, 0x10, RZ ;  /* 0x000000100d0d7824 */ /* 0x000fe200078e00ff */
[----:B------:R-:W-:Y:S02]  /*2e860*/  ISETP.GE.AND P1, PT, R102, R149, PT ;  /* 0x000000956600720c */ /* 0x000fe40003f26270 */
[----:B------:R-:W-:-:S02]  /*2e870*/  R2UR UR5, R79 ;  /* 0x000000004f0572ca */ /* 0x000fc400000e0000 */
[----:B------:R-:W-:Y:S02]  /*2e880*/  SEL R9, R149, RZ, P1 ;  /* 0x000000ff95097207 */ /* 0x000fe40000800000 */
[----:B------:R-:W-:Y:S02]  /*2e890*/  SEL R11, R91, R8, !P1 ;  /* 0x000000085b0b7207 */ /* 0x000fe40004800000 */
[----:B------:R-:W-:Y:S01]  /*2e8a0*/  LOP3.LUT R13, R13, 0xfffffe00, RZ, 0xc0, !PT ;  /* 0xfffffe000d0d7812 */ /* 0x000fe200078ec0ff */
[----:B------:R-:W-:Y:S01]  /*2e8b0*/  IMAD.IADD R9, R102, 0x1, R9 ;  /* 0x0000000166097824 */ /* 0x000fe200078e0209 */
[----:B------:R-:W-:Y:S02]  /*2e8c0*/  SHF.R.S32.HI R12, RZ, 0x1f, R11 ;  /* 0x0000001fff0c7819 */ /* 0x000fe4000001140b */
[----:B------:R-:W-:Y:S02]  /*2e8d0*/  R2UR UR6, R78 ;  /* 0x000000004e0672ca */ /* 0x000fe400000e0000 */
[----:B------:R-:W-:-:S02]  /*2e8e0*/  SHF.R.S32.HI R8, RZ, 0x1f, R9 ;  /* 0x0000001fff087819 */ /* 0x000fc40000011409 */
[----:B------:R-:W-:Y:S01]  /*2e8f0*/  LEA.HI R11, R12, R11, RZ, 0x4 ;  /* 0x0000000b0c0b7211 */ /* 0x000fe200078f20ff */
[----:B------:R-:W-:Y:S01]  /*2e900*/  IMAD.SHL.U32 R12, R119, 0x40, RZ ;  /* 0x00000040770c7824 */ /* 0x000fe200078e00ff */
[CC--:B------:R-:W-:Y:S02]  /*2e910*/  LEA.HI R10, R8.reuse, R9.reuse, RZ, 0x3 ;  /* 0x00000009080a7211 */ /* 0x0c0fe400078f18ff */
[----:B------:R-:W-:Y:S02]  /*2e920*/  LEA.HI R8, R8, R9, RZ, 0x6 ;  /* 0x0000000908087211 */ /* 0x000fe400078f30ff */
[----:B------:R-:W-:Y:S02]  /*2e930*/  SHF.R.S32.HI R146, RZ, 0x3, R10 ;  /* 0x00000003ff927819 */ /* 0x000fe4000001140a */
[----:B------:R-:W-:Y:S02]  /*2e940*/  LOP3.LUT R12, R12, 0x1c0, RZ, 0xc0, !PT ;  /* 0x000001c00c0c7812 */ /* 0x000fe400078ec0ff */
[----:B------:R-:W-:-:S02]  /*2e950*/  LEA.HI.SX32 R11, R11, R146, 0x1c ;  /* 0x000000920b0b7211 */ /* 0x000fc400078fe2ff */
[----:B------:R-:W-:Y:S02]  /*2e960*/  SHF.R.U32.HI R9, RZ, 0x3, R12 ;  /* 0x00000003ff097819 */ /* 0x000fe4000001160c */
[----:B------:R-:W-:Y:S01]  /*2e970*/  SHF.R.S32.HI R14, RZ, 0x1f, R11 ;  /* 0x0000001fff0e7819 */ /* 0x000fe2000001140b */
[----:B------:R-:W-:Y:S01]  /*2e980*/  IMAD.SHL.U32 R147, R11, 0x8, RZ ;  /* 0x000000080b937824 */ /* 0x000fe200078e00ff */
[----:B------:R-:W-:Y:S02]  /*2e990*/  SHF.R.S32.HI R8, RZ, 0x6, R8 ;  /* 0x00000006ff087819 */ /* 0x000fe40000011408 */
[----:B------:R-:W-:Y:S02]  /*2e9a0*/  LEA.HI R14, R14, R11, RZ, 0x3 ;  /* 0x0000000b0e0e7211 */ /* 0x000fe400078f18ff */
[----:B------:R-:W-:Y:S01]  /*2e9b0*/  LOP3.LUT R10, R12, 0x38, R10, 0xf8, !PT ;  /* 0x000000380c0a7812 */ /* 0x000fe200078ef80a */
[----:B------:R-:W-:Y:S01]  /*2e9c0*/  IMAD R8, R8, 0x1800, R13 ;  /* 0x0000180008087824 */ /* 0x000fe200078e020d */
[----:B------:R-:W-:-:S02]  /*2e9d0*/  SHF.R.S32.HI R14, RZ, 0x3, R14 ;  /* 0x00000003ff0e7819 */ /* 0x000fc4000001140e */
[----:B------:R-:W-:Y:S02]  /*2e9e0*/  LOP3.LUT R12, R12, 0x38, R147, 0xf8, !PT ;  /* 0x000000380c0c7812 */ /* 0x000fe400078ef893 */
[-C--:B------:R-:W-:Y:S01]  /*2e9f0*/  LOP3.LUT R11, R10, R9.reuse, RZ, 0x3c, !PT ;  /* 0x000000090a0b7212 */ /* 0x080fe200078e3cff */
[----:B------:R-:W-:Y:S01]  /*2ea00*/  IMAD R14, R14, 0x1800, R13 ;  /* 0x000018000e0e7824 */ /* 0x000fe200078e020d */
[----:B------:R-:W-:Y:S02]  /*2ea10*/  LOP3.LUT R9, R12, R9, RZ, 0x3c, !PT ;  /* 0x000000090c097212 */ /* 0x000fe400078e3cff */
[----:B------:R-:W-:Y:S01]  /*2ea20*/  R2UR UR7, R79 ;  /* 0x000000004f0772ca */ /* 0x000fe200000e0000 */
[----:B------:R-:W-:Y:S02]  /*2ea30*/  IMAD.IADD R11, R8, 0x1, R11 ;  /* 0x00000001080b7824 */ /* 0x000fe400078e020b */
[----:B------:R-:W-:-:S03]  /*2ea40*/  IMAD.IADD R9, R14, 0x1, R9 ;  /* 0x000000010e097824 */ /* 0x000fc600078e0209 */
[C---:B------:R-:W-:Y:S02]  /*2ea50*/  IADD3 R13, P1, R100.reuse, R11, RZ ;  /* 0x0000000b640d7210 */ /* 0x040fe40007f3e0ff */
[----:B------:R-:W-:-:S03]  /*2ea60*/  IADD3 R11, P2, R100, R9, RZ ;  /* 0x00000009640b7210 */ /* 0x000fc60007f5e0ff */
[--C-:B------:R-:W-:Y:S01]  /*2ea70*/  IMAD.X R9, RZ, RZ, R101.reuse, P1 ;  /* 0x000000ffff097224 */ /* 0x100fe200008e0665 */
[-C--:B------:R-:W-:Y:S01]  /*2ea80*/  LEA R8, P1, R13, R84.reuse, 0x1 ;  /* 0x000000540d087211 */ /* 0x080fe200078208ff */
[----:B------:R-:W-:Y:S01]  /*2ea90*/  IMAD.X R10, RZ, RZ, R101, P2 ;  /* 0x000000ffff0a7224 */ /* 0x000fe200010e0665 */
[----:B------:R-:W-:Y:S02]  /*2eaa0*/  LEA R12, P2, R11, R84, 0x1 ;  /* 0x000000540b0c7211 */ /* 0x000fe400078408ff */
[----:B------:R-:W-:Y:S02]  /*2eab0*/  LEA.HI.X R9, R13, R85, R9, 0x1, P1 ;  /* 0x000000550d097211 */ /* 0x000fe400008f0c09 */
[----:B------:R-:W-:Y:S02]  /*2eac0*/  ISETP.GE.AND P1, PT, R102, R149, PT ;  /* 0x000000956600720c */ /* 0x000fe40003f26270 */
[----:B------:R-:W-:Y:S01]  /*2ead0*/  LEA.HI.X R13, R11, R85, R10, 0x1, P2 ;  /* 0x000000550b0d7211 */ /* 0x000fe200010f0c0a */
[----:B------:R-:W-:Y:S01]  /*2eae0*/  BSSY B4, `(.L_x_2121) ;  /* 0x0000060000047945 */ /* 0x000fe20003800000 */
[----:B------:R-:W5:Y:S01]  /*2eaf0*/  LD.E.128 R8, desc[UR4][R8.64] ;  /* 0x0000000408087980 */ /* 0x000f62000c101d00 */
[----:B------:R-:W-:-:S03]  /*2eb00*/  ISETP.GE.AND P2, PT, R147, R90, PT ;  /* 0x0000005a9300720c */ /* 0x000fc60003f46270 */
[----:B------:R-:W5:Y:S05]  /*2eb10*/  LD.E.128 R12, desc[UR6][R12.64] ;  /* 0x000000060c0c7980 */ /* 0x000f6a000c101d00 */
[----:B------:R-:W-:Y:S05]  /*2eb20*/  @P1 BRA `(.L_x_2122) ;  /* 0x00000004006c1947 */ /* 0x000fea0003800000 */
[----:B------:R-:W-:Y:S01]  /*2eb30*/  SHF.R.U32.HI R151, RZ, 0x10, R33 ;  /* 0x00000010ff977819 */ /* 0x000fe20000011621 */
[----:B-----5:R-:W-:Y:S01]  /*2eb40*/  IMAD.U32 R148, R15, 0x10000, RZ ;  /* 0x000100000f947824 */ /* 0x020fe200078e00ff */
[----:B------:R-:W-:Y:S02]  /*2eb50*/  SHF.R.U32.HI R149, RZ, 0x10, R45 ;  /* 0x00000010ff957819 */ /* 0x000fe4000001162d */
[----:B------:R-:W-:Y:S02]  /*2eb60*/  PRMT R144, R144, 0x5410, R151 ;  /* 0x0000541090907816 */ /* 0x000fe40000000097 */
[----:B------:R-:W-:Y:S02]  /*2eb70*/  PRMT R149, R142, 0x5410, R149 ;  /* 0x000054108e957816 */ /* 0x000fe40000000095 */
[----:B------:R-:W-:Y:S01]  /*2eb80*/  SHF.R.U64 R150, R44, 0x10, R45 ;  /* 0x000000102c967819 */ /* 0x000fe2000000122d */
[----:B------:R-:W-:Y:S01]  /*2eb90*/  IMAD.U32 R44, R13, 0x10000, RZ ;  /* 0x000100000d2c7824 */ /* 0x000fe200078e00ff */
[----:B------:R-:W-:Y:S01]  /*2eba0*/  SHF.R.U32.HI R153, RZ, 0x10, R47 ;  /* 0x00000010ff997819 */ /* 0x000fe2000001162f */
[----:B------:R-:W-:Y:S01]  /*2ebb0*/  IMAD.U32 R151, R149, 0x10000, RZ ;  /* 0x0001000095977824 */ /* 0x000fe200078e00ff */
[----:B------:R-:W-:Y:S01]  /*2ebc0*/  LOP3.LUT R45, R15, 0xffff0000, RZ, 0xc0, !PT ;  /* 0xffff00000f2d7812 */ /* 0x000fe200078ec0ff */
[----:B------:R-:W-:Y:S01]  /*2ebd0*/  IMAD.U32 R15, R144, 0x10000, RZ ;  /* 0x00010000900f7824 */ /* 0x000fe200078e00ff */
[----:B------:R-:W-:Y:S01]  /*2ebe0*/  PRMT R142, R141, 0x5410, R150 ;  /* 0x000054108d8e7816 */ /* 0x000fe20000000096 */
[----:B------:R-:W-:Y:S01]  /*2ebf0*/  FMUL.FTZ R141, R44, R151 ;  /* 0x000000972c8d7220 */ /* 0x000fe20000410000 */
[----:B------:R-:W-:-:S02]  /*2ec00*/  SHF.R.U32.HI R152, RZ, 0x10, R35 ;  /* 0x00000010ff987819 */ /* 0x000fc40000011623 */
[----:B------:R-:W-:Y:S01]  /*2ec10*/  SHF.R.U64 R155, R46, 0x10, R47 ;  /* 0x000000102e9b7819 */ /* 0x000fe2000000122f */
[----:B------:R-:W-:Y:S01]  /*2ec20*/  IMAD.U32 R46, R11, 0x10000, RZ ;  /* 0x000100000b2e7824 */ /* 0x000fe200078e00ff */
[----:B------:R-:W-:Y:S01]  /*2ec30*/  PRMT R150, R138, 0x5410, R153 ;  /* 0x000054108a967816 */ /* 0x000fe20000000099 */
[-C--:B------:R-:W-:Y:S01]  /*2ec40*/  FMUL.FTZ R153, R44, R15.reuse ;  /* 0x0000000f2c997220 */ /* 0x080fe20000410000 */
[----:B------:R-:W-:Y:S01]  /*2ec50*/  LOP3.LUT R47, R13, 0xffff0000, RZ, 0xc0, !PT ;  /* 0xffff00000d2f7812 */ /* 0x000fe200078ec0ff */
[----:B------:R-:W-:Y:S01]  /*2ec60*/  IMAD.U32 R13, R12, 0x10000, RZ ;  /* 0x000100000c0d7824 */ /* 0x000fe200078e00ff */
[----:B------:R-:W-:Y:S01]  /*2ec70*/  LOP3.LUT R138, R149, 0xffff0000, RZ, 0xc0, !PT ;  /* 0xffff0000958a7812 */ /* 0x000fe200078ec0ff */
[----:B------:R-:W-:Y:S01]  /*2ec80*/  IMAD.U32 R149, R150, 0x10000, RZ ;  /* 0x0001000096957824 */ /* 0x000fe200078e00ff */
[----:B------:R-:W-:Y:S02]  /*2ec90*/  LOP3.LUT R44, R144, 0xffff0000, RZ, 0xc0, !PT ;  /* 0xffff0000902c7812 */ /* 0x000fe400078ec0ff */
[----:B------:R-:W-:Y:S01]  /*2eca0*/  SHF.R.U64 R154, R34, 0x10, R35 ;  /* 0x00000010229a7819 */ /* 0x000fe20000001223 */
[----:B------:R-:W-:Y:S01]  /*2ecb0*/  IMAD.U32 R34, R9, 0x10000, RZ ;  /* 0x0001000009227824 */ /* 0x000fe200078e00ff */
[----:B------:R-:W-:Y:S01]  /*2ecc0*/  PRMT R139, R139, 0x5410, R152 ;  /* 0x000054108b8b7816 */ /* 0x000fe20000000098 */
[----:B------:R-:W-:Y:S01]  /*2ecd0*/  FMUL.FTZ R144, R47, R138 ;  /* 0x0000008a2f907220 */ /* 0x000fe20000410000 */
[----:B------:R-:W-:Y:S01]  /*2ece0*/  LOP3.LUT R35, R9, 0xffff0000, RZ, 0xc0, !PT ;  /* 0xffff000009237812 */ /* 0x000fe200078ec0ff */
[----:B------:R-:W-:Y:S01]  /*2ecf0*/  FMUL.FTZ R152, R47, R44 ;  /* 0x0000002c2f987220 */ /* 0x000fe20000410000 */
[----:B------:R-:W-:Y:S01]  /*2ed00*/  FFMA.FTZ R15, R34, R15, -R141 ;  /* 0x0000000f220f7223 */ /* 0x000fe2000001088d */
[----:B------:R-:W-:Y:S01]  /*2ed10*/  SHF.R.U64 R156, R32, 0x10, R33 ;  /* 0x00000010209c7819 */ /* 0x000fe20000001221 */
[----:B------:R-:W-:-:S02]  /*2ed20*/  IMAD.U32 R141, R139, 0x10000, RZ ;  /* 0x000100008b8d7824 */ /* 0x000fc400078e00ff */
[C---:B------:R-:W-:Y:S01]  /*2ed30*/  FFMA.FTZ R44, R35.reuse, R44, -R144 ;  /* 0x0000002c232c7223 */ /* 0x040fe20000010890 */
[----:B------:R-:W-:Y:S01]  /*2ed40*/  FFMA.FTZ R35, R35, R138, R152 ;  /* 0x0000008a23237223 */ /* 0x000fe20000010098 */
[----:B------:R-:W-:Y:S01]  /*2ed50*/  FMUL.FTZ R47, R148, R149 ;  /* 0x00000095942f7220 */ /* 0x000fe20000410000 */
[----:B------:R-:W-:Y:S01]  /*2ed60*/  LOP3.LUT R150, R150, 0xffff0000, RZ, 0xc0, !PT ;  /* 0xffff000096967812 */ /* 0x000fe200078ec0ff */
[-C--:B------:R-:W-:Y:S01]  /*2ed70*/  FMUL.FTZ R148, R148, R141.reuse ;  /* 0x0000008d94947220 */ /* 0x080fe20000410000 */
[----:B------:R-:W-:Y:S01]  /*2ed80*/  LOP3.LUT R138, R139, 0xffff0000, RZ, 0xc0, !PT ;  /* 0xffff00008b8a7812 */ /* 0x000fe200078ec0ff */
[C---:B------:R-:W-:Y:S01]  /*2ed90*/  FFMA.FTZ R141, R46.reuse, R141, -R47 ;  /* 0x0000008d2e8d7223 */ /* 0x040fe2000001082f */
[----:B------:R-:W-:Y:S01]  /*2eda0*/  PRMT R145, R145, 0x5410, R156 ;  /* 0x0000541091917816 */ /* 0x000fe2000000009c */
[----:B------:R-:W-:Y:S01]  /*2edb0*/  FFMA.FTZ R148, R46, R149, R148 ;  /* 0x000000952e947223 */ /* 0x000fe20000010094 */
[----:B------:R-:W-:Y:S01]  /*2edc0*/  LOP3.LUT R33, R11, 0xffff0000, RZ, 0xc0, !PT ;  /* 0xffff00000b217812 */ /* 0x000fe200078ec0ff */
[C---:B------:R-:W-:Y:S01]  /*2edd0*/  FMUL.FTZ R144, R45.reuse, R150 ;  /* 0x000000962d907220 */ /* 0x040fe20000410000 */
[----:B------:R-:W-:Y:S01]  /*2ede0*/  FMUL.FTZ R152, R45, R138 ;  /* 0x0000008a2d987220 */ /* 0x000fe20000410000 */
[----:B------:R-:W-:Y:S01]  /*2edf0*/  LOP3.LUT R12, R12, 0xffff0000, RZ, 0xc0, !PT ;  /* 0xffff00000c0c7812 */ /* 0x000fe200078ec0ff */
[----:B------:R-:W-:Y:S01]  /*2ee00*/  IMAD.U32 R46, R145, 0x10000, RZ ;  /* 0x00010000912e7824 */ /* 0x000fe200078e00ff */
[C---:B------:R-:W-:Y:S01]  /*2ee10*/  LOP3.LUT R45, R142.reuse, 0xffff0000, RZ, 0xc0, !PT ;  /* 0xffff00008e2d7812 */ /* 0x040fe200078ec0ff */
[----:B------:R-:W-:-:S02]  /*2ee20*/  IMAD.U32 R47, R142, 0x10000, RZ ;  /* 0x000100008e2f7824 */ /* 0x000fc400078e00ff */
[----:B------:R-:W-:Y:S01]  /*2ee30*/  FFMA.FTZ R144, R33, R138, -R144 ;  /* 0x0000008a21907223 */ /* 0x000fe20000010890 */
[C---:B------:R-:W-:Y:S01]  /*2ee40*/  IMAD.U32 R32, R8.reuse, 0x10000, RZ ;  /* 0x0001000008207824 */ /* 0x040fe200078e00ff */
[----:B------:R-:W-:Y:S01]  /*2ee50*/  LOP3.LUT R8, R8, 0xffff0000, RZ, 0xc0, !PT ;  /* 0xffff000008087812 */ /* 0x000fe200078ec0ff */
[----:B------:R-:W-:Y:S01]  /*2ee60*/  FMUL.FTZ R139, R13, R47 ;  /* 0x0000002f0d8b7220 */ /* 0x000fe20000410000 */
[----:B------:R-:W-:Y:S01]  /*2ee70*/  LOP3.LUT R145, R145, 0xffff0000, RZ, 0xc0, !PT ;  /* 0xffff000091917812 */ /* 0x000fe200078ec0ff */
[-C--:B------:R-:W-:Y:S01]  /*2ee80*/  FMUL.FTZ R138, R13, R46.reuse ;  /* 0x0000002e0d8a7220 */ /* 0x080fe20000410000 */
[----:B------:R-:W-:Y:S01]  /*2ee90*/  PRMT R140, R140, 0x5410, R155 ;  /* 0x000054108c8c7816 */ /* 0x000fe2000000009b */
[----:B------:R-:W-:Y:S01]  /*2eea0*/  FMUL.FTZ R13, R12, R45 ;  /* 0x0000002d0c0d7220 */ /* 0x000fe20000410000 */
[----:B------:R-:W-:Y:S01]  /*2eeb0*/  PRMT R143, R143, 0x5410, R154 ;  /* 0x000054108f8f7816 */ /* 0x000fe2000000009a */
[C---:B------:R-:W-:Y:S01]  /*2eec0*/  FFMA.FTZ R139, R32.reuse, R46, -R139 ;  /* 0x0000002e208b7223 */ /* 0x040fe2000001088b */
[----:B------:R-:W-:Y:S01]  /*2eed0*/  FFMA.FTZ R138, R32, R47, R138 ;  /* 0x0000002f208a7223 */ /* 0x000fe2000001008a */
[C---:B------:R-:W-:Y:S01]  /*2eee0*/  IMAD.U32 R9, R10.reuse, 0x10000, RZ ;  /* 0x000100000a097824 */ /* 0x040fe200078e00ff */
[----:B------:R-:W-:Y:S01]  /*2eef0*/  LOP3.LUT R11, R10, 0xffff0000, RZ, 0xc0, !PT ;  /* 0xffff00000a0b7812 */ /* 0x000fe200078ec0ff */
[----:B------:R-:W-:Y:S01]  /*2ef00*/  FFMA.FTZ R149, R33, R150, R152 ;  /* 0x0000009621957223 */ /* 0x000fe20000010098 */
[----:B------:R-:W-:Y:S01]  /*2ef10*/  FFMA.FTZ R32, R8, R145, -R13 ;  /* 0x0000009108207223 */ /* 0x000fe2000001080d */
[----:B------:R-:W-:-:S02]  /*2ef20*/  IMAD.U32 R10, R14, 0x10000, RZ ;  /* 0x000100000e0a7824 */ /* 0x000fc400078e00ff */
[----:B------:R-:W-:Y:S01]  /*2ef30*/  FMUL.FTZ R33, R12, R145 ;  /* 0x000000910c217220 */ /* 0x000fe20000410000 */
[----:B------:R-:W-:Y:S01]  /*2ef40*/  IMAD.U32 R13, R140, 0x10000, RZ ;  /* 0x000100008c0d7824 */ /* 0x000fe200078e00ff */
[----:B------:R-:W-:Y:S01]  /*2ef50*/  LOP3.LUT R14, R14, 0xffff0000, RZ, 0xc0, !PT ;  /* 0xffff00000e0e7812 */ /* 0x000fe200078ec0ff */
[C---:B------:R-:W-:Y:S01]  /*2ef60*/  IMAD.U32 R12, R143.reuse, 0x10000, RZ ;  /* 0x000100008f0c7824 */ /* 0x040fe200078e00ff */
[----:B------:R-:W-:Y:S01]  /*2ef70*/  LOP3.LUT R140, R140, 0xffff0000, RZ, 0xc0, !PT ;  /* 0xffff00008c8c7812 */ /* 0x000fe200078ec0ff */
[----:B------:R-:W-:Y:S01]  /*2ef80*/  FFMA.FTZ R33, R8, R45, R33 ;  /* 0x0000002d08217223 */ /* 0x000fe20000010021 */
[----:B------:R-:W-:Y:S01]  /*2ef90*/  LOP3.LUT R143, R143, 0xffff0000, RZ, 0xc0, !PT ;  /* 0xffff00008f8f7812 */ /* 0x000fe200078ec0ff */
[C---:B------:R-:W-:Y:S01]  /*2efa0*/  FMUL.FTZ R8, R10.reuse, R13 ;  /* 0x0000000d0a087220 */ /* 0x040fe20000410000 */
[----:B------:R-:W-:Y:S01]  /*2efb0*/  FMUL.FTZ R10, R10, R12 ;  /* 0x0000000c0a0a7220 */ /* 0x000fe20000410000 */
[----:B------:R-:W-:Y:S01]  /*2efc0*/  FMUL.FTZ R46, R14, R140 ;  /* 0x0000008c0e2e7220 */ /* 0x000fe20000410000 */
[----:B------:R-:W-:Y:S01]  /*2efd0*/  FFMA.FTZ R34, R34, R151, R153 ;  /* 0x0000009722227223 */ /* 0x000fe20000010099 */
[-C--:B------:R-:W-:Y:S01]  /*2efe0*/  FMUL.FTZ R45, R14, R143.reuse ;  /* 0x0000008f0e2d7220 */ /* 0x080fe20000410000 */
        /* <DEDUP_REMOVED lines=15> */
.L_x_2122:
[----:B------:R-:W-:Y:S05]  /*2f0e0*/  BSYNC B4 ;  /* 0x0000000000047941 */ /* 0x000fea0003800000 */
.L_x_2121:
[----:B------:R-:W-:Y:S01]  /*2f0f0*/  R2UR UR4, R78 ;  /* 0x000000004e0472ca */ /* 0x000fe200000e0000 */
[----:B------:R-:W-:Y:S01]  /*2f100*/  IMAD.SHL.U32 R33, R146, 0x8, RZ ;  /* 0x0000000892217824 */ /* 0x000fe200078e00ff */
[----:B------:R-:W-:Y:S01]  /*2f110*/  R2UR UR5, R79 ;  /* 0x000000004f0572ca */ /* 0x000fe200000e0000 */
[--C-:B------:R-:W-:Y:S01]  /*2f120*/  @!P2 IMAD.WIDE R34, R147, 0x2, R88.reuse ;  /* 0x000000029322a825 */ /* 0x100fe200078e0258 */
[----:B------:R-:W-:Y:S02]  /*2f130*/  @!P2 R2UR UR6, R78 ;  /* 0x000000004e06a2ca */ /* 0x000fe400000e0000 */
[----:B------:R-:W-:Y:S01]  /*2f140*/  @!P2 R2UR UR7, R79 ;  /* 0x000000004f07a2ca */ /* 0x000fe200000e0000 */
[----:B------:R-:W-:-:S08]  /*2f150*/  IMAD.WIDE R32, R33, 0x2, R88 ;  /* 0x0000000221207825 */ /* 0x000fd000078e0258 */
[----:B-----5:R1:W-:Y:S04]  /*2f160*/  ST.E.128 desc[UR4][R32.64], R8 ;  /* 0x0000000820007985 */ /* 0x0203e8000c101d04 */
[----:B------:R1:W-:Y:S02]  /*2f170*/  @!P2 ST.E.128 desc[UR6][R34.64], R12 ;  /* 0x0000000c2200a985 */ /* 0x0003e4000c101d06 */
.L_x_2120:
[----:B------:R-:W-:Y:S05]  /*2f180*/  BSYNC B3 ;  /* 0x0000000000037941 */ /* 0x000fea0003800000 */
.L_x_2119:
[----:B------:R-:W-:Y:S02]  /*2f190*/  R2UR UR4, R78 ;  /* 0x000000004e0472ca */ /* 0x000fe400000e0000 */
[----:B------:R-:W-:-:S13]  /*2f1a0*/  R2UR UR5, R79 ;  /* 0x000000004f0572ca */ /* 0x000fda00000e0000 */
[----:B-1----:R-:W2:Y:S01]  /*2f1b0*/  LD.E.U8 R8, desc[UR4][R82.64] ;  /* 0x0000000452087980 */ /* 0x002ea2000c101100 */
[----:B------:R-:W-:Y:S01]  /*2f1c0*/  BSSY B3, `(.L_x_2123) ;  /* 0x000009c000037945 */ /* 0x000fe20003800000 */
[----:B--2---:R-:W-:-:S13]  /*2f1d0*/  LOP3.LUT P1, RZ, R8, 0x2, RZ, 0xc0, !PT ;  /* 0x0000000208ff7812 */ /* 0x004fda000782c0ff */
[----:B------:R-:W-:Y:S05]  /*2f1e0*/  @!P1 BRA `(.L_x_2124) ;  /* 0x0000000800649947 */ /* 0x000fea0003800000 */
[----:B------:R-:W-:Y:S02]  /*2f1f0*/  R2UR UR4, R78 ;  /* 0x000000004e0472ca */ /* 0x000fe400000e0000 */
[----:B------:R-:W-:-:S13]  /*2f200*/  R2UR UR5, R79 ;  /* 0x000000004f0572ca */ /* 0x000fda00000e0000 */
[----:B------:R-:W2:Y:S01]  /*2f210*/  LD.E R8, desc[UR4][R80.64+0x4] ;  /* 0x0000040450087980 */ /* 0x000ea2000c101900 */
[----:B------:R-:W-:Y:S01]  /*2f220*/  VIADD R34, R102, 0x20 ;  /* 0x0000002066227836 */ /* 0x000fe20000000000 */
[----:B------:R-:W-:Y:S02]  /*2f230*/  LEA.HI R13, R129, R128, RZ, 0x5 ;  /* 0x00000080810d7211 */ /* 0x000fe400078f28ff */
[----:B------:R-:W-:Y:S02]  /*2f240*/  R2UR UR6, R78 ;  /* 0x000000004e0672ca */ /* 0x000fe400000e0000 */
[----:B------:R-:W-:Y:S01]  /*2f250*/  R2UR UR7, R79 ;  /* 0x000000004f0772ca */ /* 0x000fe200000e0000 */
[----:B------:R-:W-:-:S05]  /*2f260*/  IMAD.SHL.U32 R14, R13, 0x10, RZ ;  /* 0x000000100d0e7824 */ /* 0x000fca00078e00ff */
[----:B------:R-:W-:Y:S01]  /*2f270*/  LOP3.LUT R15, R14, 0xfffffe00, RZ, 0xc0, !PT ;  /* 0xfffffe000e0f7812 */ /* 0x000fe200078ec0ff */
[----:B------:R-:W-:Y:S01]  /*2f280*/  BSSY B4, `(.L_x_2125) ;  /* 0x0000086000047945 */ /* 0x000fe20003800000 */
[----:B--2---:R-:W-:-:S04]  /*2f290*/  LEA.HI R8, R8, R8, RZ, 0x1 ;  /* 0x0000000808087211 */ /* 0x004fc800078f08ff */
[----:B------:R-:W-:Y:S01]  /*2f2a0*/  SHF.R.S32.HI R35, RZ, 0x1, R8 ;  /* 0x00000001ff237819 */ /* 0x000fe20000011408 */
[----:B------:R-:W-:-:S03]  /*2f2b0*/  IMAD.IADD R8, R90, 0x1, -R91 ;  /* 0x000000015a087824 */ /* 0x000fc600078e0a5b */
[----:B------:R-:W-:-:S04]  /*2f2c0*/  ISETP.GE.AND P1, PT, R34, R35, PT ;  /* 0x000000232200720c */ /* 0x000fc80003f26270 */
[----:B------:R-:W-:Y:S02]  /*2f2d0*/  SEL R9, R35, RZ, P1 ;  /* 0x000000ff23097207 */ /* 0x000fe40000800000 */
[----:B------:R-:W-:-:S03]  /*2f2e0*/  SEL R11, R91, R8, !P1 ;  /* 0x000000085b0b7207 */ /* 0x000fc60004800000 */
[----:B------:R-:W-:Y:S01]  /*2f2f0*/  IMAD.IADD R9, R34, 0x1, R9 ;  /* 0x0000000122097824 */ /* 0x000fe200078e0209 */
[----:B------:R-:W-:-:S04]  /*2f300*/  SHF.R.S32.HI R12, RZ, 0x1f, R11 ;  /* 0x0000001fff0c7819 */ /* 0x000fc8000001140b */
[----:B------:R-:W-:Y:S02]  /*2f310*/  SHF.R.S32.HI R8, RZ, 0x1f, R9 ;  /* 0x0000001fff087819 */ /* 0x000fe40000011409 */
[----:B------:R-:W-:Y:S01]  /*2f320*/  LEA.HI R11, R12, R11, RZ, 0x4 ;  /* 0x0000000b0c0b7211 */ /* 0x000fe200078f20ff */
[----:B------:R-:W-:Y:S01]  /*2f330*/  IMAD.SHL.U32 R12, R119, 0x40, RZ ;  /* 0x00000040770c7824 */ /* 0x000fe200078e00ff */
[CC--:B------:R-:W-:Y:S02]  /*2f340*/  LEA.HI R10, R8.reuse, R9.reuse, RZ, 0x3 ;  /* 0x00000009080a7211 */ /* 0x0c0fe400078f18ff */
[----:B------:R-:W-:Y:S02]  /*2f350*/  LEA.HI R8, R8, R9, RZ, 0x6 ;  /* 0x0000000908087211 */ /* 0x000fe400078f30ff */
[----:B------:R-:W-:Y:S02]  /*2f360*/  SHF.R.S32.HI R32, RZ, 0x3, R10 ;  /* 0x00000003ff207819 */ /* 0x000fe4000001140a */
[----:B------:R-:W-:-:S02]  /*2f370*/  LOP3.LUT R13, R12, 0x1c0, RZ, 0xc0, !PT ;  /* 0x000001c00c0d7812 */ /* 0x000fc400078ec0ff */
[----:B------:R-:W-:Y:S02]  /*2f380*/  LEA.HI.SX32 R11, R11, R32, 0x1c ;  /* 0x000000200b0b7211 */ /* 0x000fe400078fe2ff */
[----:B------:R-:W-:Y:S02]  /*2f390*/  SHF.R.U32.HI R14, RZ, 0x3, R13 ;  /* 0x00000003ff0e7819 */ /* 0x000fe4000001160d */
[----:B------:R-:W-:Y:S01]  /*2f3a0*/  SHF.R.S32.HI R12, RZ, 0x1f, R11 ;  /* 0x0000001fff0c7819 */ /* 0x000fe2000001140b */
[----:B------:R-:W-:Y:S01]  /*2f3b0*/  IMAD.SHL.U32 R33, R11, 0x8, RZ ;  /* 0x000000080b217824 */ /* 0x000fe200078e00ff */
[----:B------:R-:W-:Y:S02]  /*2f3c0*/  SHF.R.S32.HI R8, RZ, 0x6, R8 ;  /* 0x00000006ff087819 */ /* 0x000fe40000011408 */
[----:B------:R-:W-:Y:S02]  /*2f3d0*/  LOP3.LUT R10, R13, 0x38, R10, 0xf8, !PT ;  /* 0x000000380d0a7812 */ /* 0x000fe400078ef80a */
[----:B------:R-:W-:Y:S01]  /*2f3e0*/  LEA.HI R12, R12, R11, RZ, 0x3 ;  /* 0x0000000b0c0c7211 */ /* 0x000fe200078f18ff */
[----:B------:R-:W-:Y:S01]  /*2f3f0*/  IMAD R8, R8, 0x1800, R15 ;  /* 0x0000180008087824 */ /* 0x000fe200078e020f */
[----:B------:R-:W-:-:S02]  /*2f400*/  LOP3.LUT R9, R10, R14, RZ, 0x3c, !PT ;  /* 0x0000000e0a097212 */ /* 0x000fc400078e3cff */
[----:B------:R-:W-:Y:S02]  /*2f410*/  SHF.R.S32.HI R12, RZ, 0x3, R12 ;  /* 0x00000003ff0c7819 */ /* 0x000fe4000001140c */
[----:B------:R-:W-:Y:S01]  /*2f420*/  LOP3.LUT R11, R13, 0x38, R33, 0xf8, !PT ;  /* 0x000000380d0b7812 */ /* 0x000fe200078ef821 */
[----:B------:R-:W-:Y:S02]  /*2f430*/  IMAD.IADD R9, R8, 0x1, R9 ;  /* 0x0000000108097824 */ /* 0x000fe400078e0209 */
[----:B------:R-:W-:Y:S01]  /*2f440*/  IMAD R12, R12, 0x1800, R15 ;  /* 0x000018000c0c7824 */ /* 0x000fe200078e020f */
[----:B------:R-:W-:Y:S02]  /*2f450*/  LOP3.LUT R11, R11, R14, RZ, 0x3c, !PT ;  /* 0x0000000e0b0b7212 */ /* 0x000fe400078e3cff */
[----:B------:R-:W-:-:S03]  /*2f460*/  IADD3 R9, P1, R100, R9, RZ ;  /* 0x0000000964097210 */ /* 0x000fc60007f3e0ff */
[----:B------:R-:W-:Y:S02]  /*2f470*/  IMAD.IADD R11, R12, 0x1, R11 ;  /* 0x000000010c0b7824 */ /* 0x000fe400078e020b */
[----:B------:R-:W-:Y:S01]  /*2f480*/  IMAD.X R13, RZ, RZ, R101, P1 ;  /* 0x000000ffff0d7224 */ /* 0x000fe200008e0665 */
[CC--:B------:R-:W-:Y:S02]  /*2f490*/  LEA R8, P1, R9.reuse, R84.reuse, 0x1 ;  /* 0x0000005409087211 */ /* 0x0c0fe400078208ff */
[----:B------:R-:W-:Y:S02]  /*2f4a0*/  IADD3 R11, P2, R100, R11, RZ ;  /* 0x0000000b640b7210 */ /* 0x000fe40007f5e0ff */
[----:B------:R-:W-:Y:S02]  /*2f4b0*/  LEA.HI.X R9, R9, R85, R13, 0x1, P1 ;  /* 0x0000005509097211 */ /* 0x000fe400008f0c0d */
[----:B------:R-:W-:Y:S01]  /*2f4c0*/  ISETP.GE.AND P1, PT, R34, R35, PT ;  /* 0x000000232200720c */ /* 0x000fe20003f26270 */
[----:B------:R-:W-:Y:S01]  /*2f4d0*/  IMAD.X R10, RZ, RZ, R101, P2 ;  /* 0x000000ffff0a7224 */ /* 0x000fe200010e0665 */
[----:B------:R-:W-:-:S04]  /*2f4e0*/  LEA R12, P2, R11, R84, 0x1 ;  /* 0x000000540b0c7211 */ /* 0x000fc800078408ff */
[----:B------:R-:W-:Y:S02]  /*2f4f0*/  LEA.HI.X R13, R11, R85, R10, 0x1, P2 ;  /* 0x000000550b0d7211 */ /* 0x000fe400010f0c0a */
[----:B------:R-:W5:Y:S01]  /*2f500*/  LD.E.128 R8, desc[UR4][R8.64] ;  /* 0x0000000408087980 */ /* 0x000f62000c101d00 */
[----:B------:R-:W-:-:S03]  /*2f510*/  ISETP.GE.AND P2, PT, R33, R90, PT ;  /* 0x0000005a2100720c */ /* 0x000fc60003f46270 */
[----:B------:R-:W5:Y:S01]  /*2f520*/  LD.E.128 R12, desc[UR6][R12.64] ;  /* 0x000000060c0c7980 */ /* 0x000f62000c101d00 */
[----:B------:R-:W-:Y:S09]  /*2f530*/  @P1 BRA `(.L_x_2126) ;  /* 0x0000000400681947 */ /* 0x000ff20003800000 */
[----:B------:R-:W-:Y:S01]  /*2f540*/  SHF.R.U32.HI R44, RZ, 0x10, R41 ;  /* 0x00000010ff2c7819 */ /* 0x000fe20000011629 */
[----:B-----5:R-:W-:Y:S01]  /*2f550*/  IMAD.U32 R35, R13, 0x10000, RZ ;  /* 0x000100000d237824 */ /* 0x020fe200078e00ff */
[----:B------:R-:W-:Y:S02]  /*2f560*/  SHF.R.U32.HI R140, RZ, 0x10, R29 ;  /* 0x00000010ff8c7819 */ /* 0x000fe4000001161d */
[----:B------:R-:W-:Y:S02]  /*2f570*/  PRMT R137, R137, 0x5410, R44 ;  /* 0x0000541089897816 */ /* 0x000fe4000000002c */
[----:B------:R-:W-:Y:S02]  /*2f580*/  PRMT R133, R133, 0x5410, R140 ;  /* 0x0000541085857816 */ /* 0x000fe4000000008c */
[----:B------:R-:W-:Y:S01]  /*2f590*/  SHF.R.U32.HI R46, RZ, 0x10, R31 ;  /* 0x00000010ff2e7819 */ /* 0x000fe2000001161f */
[----:B------:R-:W-:Y:S01]  /*2f5a0*/  IMAD.U32 R44, R137, 0x10000, RZ ;  /* 0x00010000892c7824 */ /* 0x000fe200078e00ff */
[----:B------:R-:W-:-:S02]  /*2f5b0*/  SHF.R.U32.HI R138, RZ, 0x10, R43 ;  /* 0x00000010ff8a7819 */ /* 0x000fc4000001162b */
[----:B------:R-:W-:Y:S01]  /*2f5c0*/  SHF.R.U64 R45, R42, 0x10, R43 ;  /* 0x000000102a2d7819 */ /* 0x000fe2000000122b */
[----:B------:R-:W-:Y:S01]  /*2f5d0*/  IMAD.U32 R42, R133, 0x10000, RZ ;  /* 0x00010000852a7824 */ /* 0x000fe200078e00ff */
[----:B------:R-:W-:Y:S01]  /*2f5e0*/  SHF.R.U64 R141, R28, 0x10, R29 ;  /* 0x000000101c8d7819 */ /* 0x000fe2000000121d */
[----:B------:R-:W-:Y:S01]  /*2f5f0*/  IMAD.U32 R29, R9, 0x10000, RZ ;  /* 0x00010000091d7824 */ /* 0x000fe200078e00ff */
[----:B------:R-:W-:Y:S01]  /*2f600*/  PRMT R131, R131, 0x5410, R46 ;  /* 0x0000541083837816 */ /* 0x000fe2000000002e */
[----:B------:R-:W-:Y:S01]  /*2f610*/  FMUL.FTZ R46, R35, R44 ;  /* 0x0000002c232e7220 */ /* 0x000fe20000410000 */
[----:B------:R-:W-:Y:S01]  /*2f620*/  PRMT R135, R135, 0x5410, R138 ;  /* 0x0000541087877816 */ /* 0x000fe2000000008a */
[-C--:B------:R-:W-:Y:S01]  /*2f630*/  FMUL.FTZ R138, R35, R42.reuse ;  /* 0x0000002a238a7220 */ /* 0x080fe20000410000 */
[----:B------:R-:W-:Y:S01]  /*2f640*/  SHF.R.U64 R47, R40, 0x10, R41 ;  /* 0x00000010282f7819 */ /* 0x000fe20000001229 */
[----:B------:R-:W-:Y:S01]  /*2f650*/  FFMA.FTZ R35, R29, R42, -R46 ;  /* 0x0000002a1d237223 */ /* 0x000fe2000001082e */
[----:B------:R-:W-:Y:S01]  /*2f660*/  LOP3.LUT R40, R13, 0xffff0000, RZ, 0xc0, !PT ;  /* 0xffff00000d287812 */ /* 0x000fe200078ec0ff */
[----:B------:R-:W-:Y:S01]  /*2f670*/  IMAD.U32 R41, R15, 0x10000, RZ ;  /* 0x000100000f297824 */ /* 0x000fe200078e00ff */
[----:B------:R-:W-:Y:S01]  /*2f680*/  LOP3.LUT R137, R137, 0xffff0000, RZ, 0xc0, !PT ;  /* 0xffff000089897812 */ /* 0x000fe200078ec0ff */
[----:B------:R-:W-:Y:S01]  /*2f690*/  IMAD.U32 R46, R135, 0x10000, RZ ;  /* 0x00010000872e7824 */ /* 0x000fe200078e00ff */
[----:B------:R-:W-:Y:S01]  /*2f6a0*/  LOP3.LUT R133, R133, 0xffff0000, RZ, 0xc0, !PT ;  /* 0xffff000085857812 */ /* 0x000fe200078ec0ff */
[----:B------:R-:W-:Y:S01]  /*2f6b0*/  FFMA.FTZ R138, R29, R44, R138 ;  /* 0x0000002c1d8a7223 */ /* 0x000fe2000001008a */
[----:B------:R-:W-:Y:S01]  /*2f6c0*/  SHF.R.U64 R139, R30, 0x10, R31 ;  /* 0x000000101e8b7819 */ /* 0x000fe2000000121f */
[----:B------:R-:W-:Y:S01]  /*2f6d0*/  IMAD.U32 R42, R131, 0x10000, RZ ;  /* 0x00010000832a7824 */ /* 0x000fe200078e00ff */
[----:B------:R-:W-:Y:S01]  /*2f6e0*/  LOP3.LUT R30, R9, 0xffff0000, RZ, 0xc0, !PT ;  /* 0xffff0000091e7812 */ /* 0x000fe200078ec0ff */
[----:B------:R-:W-:Y:S01]  /*2f6f0*/  FMUL.FTZ R43, R40, R137 ;  /* 0x00000089282b7220 */ /* 0x000fe20000410000 */
[----:B------:R-:W-:Y:S01]  /*2f700*/  PRMT R136, R136, 0x5410, R47 ;  /* 0x0000541088887816 */ /* 0x000fe2000000002f */
[-C--:B------:R-:W-:Y:S01]  /*2f710*/  FMUL.FTZ R29, R40, R133.reuse ;  /* 0x00000085281d7220 */ /* 0x080fe20000410000 */
[----:B------:R-:W-:Y:S01]  /*2f720*/  PRMT R132, R132, 0x5410, R141 ;  /* 0x0000541084847816 */ /* 0x000fe2000000008d */
[----:B------:R-:W-:Y:S01]  /*2f730*/  FMUL.FTZ R44, R41, R46 ;  /* 0x0000002e292c7220 */ /* 0x000fe20000410000 */
[----:B------:R-:W-:Y:S01]  /*2f740*/  IMAD.U32 R31, R11, 0x10000, RZ ;  /* 0x000100000b1f7824 */ /* 0x000fe200078e00ff */
[----:B------:R-:W-:Y:S01]  /*2f750*/  LOP3.LUT R15, R15, 0xffff0000, RZ, 0xc0, !PT ;  /* 0xffff00000f0f7812 */ /* 0x000fe200078ec0ff */
[----:B------:R-:W-:Y:S01]  /*2f760*/  FMUL.FTZ R41, R41, R42 ;  /* 0x0000002a29297220 */ /* 0x000fe20000410000 */
[----:B------:R-:W-:Y:S01]  /*2f770*/  LOP3.LUT R135, R135, 0xffff0000, RZ, 0xc0, !PT ;  /* 0xffff000087877812 */ /* 0x000fe200078ec0ff */
[C---:B------:R-:W-:Y:S01]  /*2f780*/  FFMA.FTZ R40, R30.reuse, R133, -R43 ;  /* 0x000000851e287223 */ /* 0x040fe2000001082b */
[----:B------:R-:W-:Y:S01]  /*2f790*/  LOP3.LUT R131, R131, 0xffff0000, RZ, 0xc0, !PT ;  /* 0xffff000083837812 */ /* 0x000fe200078ec0ff */
[----:B------:R-:W-:Y:S01]  /*2f7a0*/  FFMA.FTZ R137, R30, R137, R29 ;  /* 0x000000891e897223 */ /* 0x000fe2000001001d */
[----:B------:R-:W-:Y:S01]  /*2f7b0*/  IMAD.U32 R13, R12, 0x10000, RZ ;  /* 0x000100000c0d7824 */ /* 0x000fe200078e00ff */
[----:B------:R-:W-:Y:S01]  /*2f7c0*/  LOP3.LUT R34, R11, 0xffff0000, RZ, 0xc0, !PT ;  /* 0xffff00000b227812 */ /* 0x000fe200078ec0ff */
[----:B------:R-:W-:-:S02]  /*2f7d0*/  IMAD.U32 R30, R136, 0x10000, RZ ;  /* 0x00010000881e7824 */ /* 0x000fc400078e00ff */
[C---:B------:R-:W-:Y:S01]  /*2f7e0*/  FFMA.FTZ R44, R31.reuse, R42, -R44 ;  /* 0x0000002a1f2c7223 */ /* 0x040fe2000001082c */
[----:B------:R-:W-:Y:S02]  /*2f7f0*/  IMAD.U32 R29, R132, 0x10000, RZ ;  /* 0x00010000841d7824 */ /* 0x000fe400078e00ff */
[----:B------:R-:W-:Y:S01]  /*2f800*/  FFMA.FTZ R46, R31, R46, R41 ;  /* 0x0000002e1f2e7223 */ /* 0x000fe20000010029 */
[C---:B------:R-:W-:Y:S01]  /*2f810*/  FMUL.FTZ R31, R15.reuse, R135 ;  /* 0x000000870f1f7220 */ /* 0x040fe20000410000 */
[----:B------:R-:W-:Y:S01]  /*2f820*/  FMUL.FTZ R41, R15, R131 ;  /* 0x000000830f297220 */ /* 0x000fe20000410000 */
[----:B------:R-:W-:Y:S01]  /*2f830*/  IMAD.U32 R28, R8, 0x10000, RZ ;  /* 0x00010000081c7824 */ /* 0x000fe200078e00ff */
[----:B------:R-:W-:Y:S01]  /*2f840*/  LOP3.LUT R12, R12, 0xffff0000, RZ, 0xc0, !PT ;  /* 0xffff00000c0c7812 */ /* 0x000fe200078ec0ff */
[C---:B------:R-:W-:Y:S01]  /*2f850*/  FMUL.FTZ R15, R13.reuse, R30 ;  /* 0x0000001e0d0f7220 */ /* 0x040fe20000410000 */
[----:B------:R-:W-:Y:S01]  /*2f860*/  LOP3.LUT R136, R136, 0xffff0000, RZ, 0xc0, !PT ;  /* 0xffff000088887812 */ /* 0x000fe200078ec0ff */
[----:B------:R-:W-:Y:S01]  /*2f870*/  FMUL.FTZ R13, R13, R29 ;  /* 0x0000001d0d0d7220 */ /* 0x000fe20000410000 */
[----:B------:R-:W-:Y:S01]  /*2f880*/  LOP3.LUT R132, R132, 0xffff0000, RZ, 0xc0, !PT ;  /* 0xffff000084847812 */ /* 0x000fe200078ec0ff */
[----:B------:R-:W-:Y:S01]  /*2f890*/  FFMA.FTZ R131, R34, R131, -R31 ;  /* 0x0000008322837223 */ /* 0x000fe2000001081f */
[----:B------:R-:W-:Y:S01]  /*2f8a0*/  PRMT R130, R130, 0x5410, R139 ;  /* 0x0000541082827816 */ /* 0x000fe2000000008b */
[----:B------:R-:W-:Y:S01]  /*2f8b0*/  FFMA.FTZ R135, R34, R135, R41 ;  /* 0x0000008722877223 */ /* 0x000fe20000010029 */
[----:B------:R-:W-:Y:S01]  /*2f8c0*/  PRMT R134, R134, 0x5410, R45 ;  /* 0x0000541086867816 */ /* 0x000fe2000000002d */
[----:B------:R-:W-:Y:S01]  /*2f8d0*/  FFMA.FTZ R31, R28, R29, -R15 ;  /* 0x0000001d1c1f7223 */ /* 0x000fe2000001080f */
[----:B------:R-:W-:Y:S01]  /*2f8e0*/  LOP3.LUT R9, R8, 0xffff0000, RZ, 0xc0, !PT ;  /* 0xffff000008097812 */ /* 0x000fe200078ec0ff */
[----:B------:R-:W-:Y:S01]  /*2f8f0*/  FMUL.FTZ R34, R12, R136 ;  /* 0x000000880c227220 */ /* 0x000fe20000410000 */
[----:B------:R-:W-:Y:S01]  /*2f900*/  FFMA.FTZ R28, R28, R30, R13 ;  /* 0x0000001e1c1c7223 */ /* 0x000fe2000001000d */
[----:B------:R-:W-:-:S02]  /*2f910*/  IMAD.U32 R11, R14, 0x10000, RZ ;  /* 0x000100000e0b7824 */ /* 0x000fc400078e00ff */
[-C--:B------:R-:W-:Y:S01]  /*2f920*/  FMUL.FTZ R30, R12, R132.reuse ;  /* 0x000000840c1e7220 */ /* 0x080fe20000410000 */
[----:B------:R-:W-:Y:S01]  /*2f930*/  LOP3.LUT R14, R14, 0xffff0000, RZ, 0xc0, !PT ;  /* 0xffff00000e0e7812 */ /* 0x000fe200078ec0ff */
[C---:B------:R-:W-:Y:S01]  /*2f940*/  IMAD.U32 R15, R134.reuse, 0x10000, RZ ;  /* 0x00010000860f7824 */ /* 0x040fe200078e00ff */
[----:B------:R-:W-:Y:S01]  /*2f950*/  LOP3.LUT R29, R134, 0xffff0000, RZ, 0xc0, !PT ;  /* 0xffff0000861d7812 */ /* 0x000fe200078ec0ff */
[C---:B------:R-:W-:Y:S01]  /*2f960*/  IMAD.U32 R12, R130.reuse, 0x10000, RZ ;  /* 0x00010000820c7824 */ /* 0x040fe200078e00ff */
[----:B------:R-:W-:Y:S01]  /*2f970*/  LOP3.LUT R13, R130, 0xffff0000, RZ, 0xc0, !PT ;  /* 0xffff0000820d7812 */ /* 0x000fe200078ec0ff */
[C---:B------:R-:W-:Y:S01]  /*2f980*/  FFMA.FTZ R34, R9.reuse, R132, -R34 ;  /* 0x0000008409227223 */ /* 0x040fe20000010822 */
[C---:B------:R-:W-:Y:S02]  /*2f990*/  IMAD.U32 R8, R10.reuse, 0x10000, RZ ;  /* 0x000100000a087824 */ /* 0x040fe400078e00ff */
[----:B------:R-:W-:Y:S01]  /*2f9a0*/  FFMA.FTZ R9, R9, R136, R30 ;  /* 0x0000008809097223 */ /* 0x000fe2000001001e */
[----:B------:R-:W-:Y:S01]  /*2f9b0*/  LOP3.LUT R10, R10, 0xffff0000, RZ, 0xc0, !PT ;  /* 0xffff00000a0a7812 */ /* 0x000fe200078ec0ff */
[C---:B------:R-:W-:Y:S01]  /*2f9c0*/  FMUL.FTZ R41, R11.reuse, R15 ;  /* 0x0000000f0b297220 */ /* 0x040fe20000410000 */
[-C--:B------:R-:W-:Y:S01]  /*2f9d0*/  FMUL.FTZ R30, R11, R12.reuse ;  /* 0x0000000c0b1e7220 */ /* 0x080fe20000410000 */
        /* <DEDUP_REMOVED lines=11> */
[----:B------:R-:W-:Y:S01]  /*2fa90*/  IMAD.MOV.U32 R8, RZ, RZ, R34 ;  /* 0x000000ffff087224 */ /* 0x000fe200078e0022 */
[----:B------:R-:W-:Y:S02]  /*2faa0*/  F2FP.BF16.F32.PACK_AB R11, R131, R44 ;  /* 0x0000002c830b723e */ /* 0x000fe400000010ff */
[----:B------:R-:W-:Y:S02]  /*2fab0*/  F2FP.BF16.F32.PACK_AB R13, R137, R138 ;  /* 0x0000008a890d723e */ /* 0x000fe400000010ff */
[----:B------:R-:W-:-:S02]  /*2fac0*/  F2FP.BF16.F32.PACK_AB R15, R135, R46 ;  /* 0x0000002e870f723e */ /* 0x000fc400000010ff */
[----:B------:R-:W-:-:S07]  /*2fad0*/  F2FP.BF16.F32.PACK_AB R14, R29, R30 ;  /* 0x0000001e1d0e723e */ /* 0x000fce00000010ff */
.L_x_2126:
[----:B------:R-:W-:Y:S05]  /*2fae0*/  BSYNC B4 ;  /* 0x0000000000047941 */ /* 0x000fea0003800000 */
.L_x_2125:
        /* <DEDUP_REMOVED lines=9> */
.L_x_2124:
[----:B------:R-:W-:Y:S05]  /*2fb80*/  BSYNC B3 ;  /* 0x0000000000037941 */ /* 0x000fea0003800000 */
.L_x_2123:
[----:B------:R-:W-:Y:S02]  /*2fb90*/  R2UR UR4, R78 ;  /* 0x000000004e0472ca */ /* 0x000fe400000e0000 */
[----:B------:R-:W-:-:S13]  /*2fba0*/  R2UR UR5, R79 ;  /* 0x000000004f0572ca */ /* 0x000fda00000e0000 */
[----:B-1----:R-:W2:Y:S02]  /*2fbb0*/  LD.E.U8 R8, desc[UR4][R82.64] ;  /* 0x0000000452087980 */ /* 0x002ea4000c101100 */
        /* <DEDUP_REMOVED lines=55> */
[----:B------:R-:W-:Y:S01]  /*2ff30*/  SHF.R.U64 R41, R36, 0x10, R37 ;  /* 0x0000001024297819 */ /* 0x000fe20000001225 */
[----:B-----5:R-:W-:Y:S01]  /*2ff40*/  IMAD.U32 R30, R13, 0x10000, RZ ;  /* 0x000100000d1e7824 */ /* 0x020fe200078e00ff */
[----:B------:R-:W-:Y:S01]  /*2ff50*/  SHF.R.U32.HI R35, RZ, 0x10, R5 ;  /* 0x00000010ff237819 */ /* 0x000fe20000011605 */
[----:B------:R-:W-:Y:S01]  /*2ff60*/  IMAD.U32 R32, R15, 0x10000, RZ ;  /* 0x000100000f207824 */ /* 0x000fe200078e00ff */
[----:B------:R-:W-:Y:S02]  /*2ff70*/  SHF.R.U32.HI R36, RZ, 0x10, R37 ;  /* 0x00000010ff247819 */ /* 0x000fe40000011625 */
[----:B------:R-:W-:Y:S02]  /*2ff80*/  SHF.R.U64 R34, R6, 0x10, R7 ;  /* 0x0000001006227819 */ /* 0x000fe40000001207 */
[----:B------:R-:W-:Y:S02]  /*2ff90*/  PRMT R120, R120, 0x5410, R35 ;  /* 0x0000541078787816 */ /* 0x000fe40000000023 */
[----:B------:R-:W-:-:S02]  /*2ffa0*/  PRMT R127, R127, 0x5410, R36 ;  /* 0x000054107f7f7816 */ /* 0x000fc40000000024 */
[--C-:B------:R-:W-:Y:S02]  /*2ffb0*/  SHF.R.U64 R37, R38, 0x10, R39.reuse ;  /* 0x0000001026257819 */ /* 0x100fe40000001227 */
[----:B------:R-:W-:Y:S01]  /*2ffc0*/  SHF.R.U32.HI R38, RZ, 0x10, R39 ;  /* 0x00000010ff267819 */ /* 0x000fe20000011627 */
[----:B------:R-:W-:Y:S01]  /*2ffd0*/  IMAD.U32 R35, R127, 0x10000, RZ ;  /* 0x000100007f237824 */ /* 0x000fe200078e00ff */
[----:B------:R-:W-:Y:S01]  /*2ffe0*/  PRMT R123, R123, 0x5410, R34 ;  /* 0x000054107b7b7816 */ /* 0x000fe20000000022 */
[----:B------:R-:W-:Y:S01]  /*2fff0*/  IMAD.U32 R34, R120, 0x10000, RZ ;  /* 0x0001000078227824 */ /* 0x000fe200078e00ff */
[----:B------:R-:W-:Y:S01]  /*30000*/  SHF.R.U32.HI R43, RZ, 0x10, R7 ;  /* 0x00000010ff2b7819 */ /* 0x000fe20000011607 */
[CC--:B------:R-:W-:Y:S01]  /*30010*/  FMUL.FTZ R36, R30.reuse, R35.reuse ;  /* 0x000000231e247220 */ /* 0x0c0fe20000410000 */
[----:B------:R-:W-:Y:S01]  /*30020*/  PRMT R125, R125, 0x5410, R38 ;  /* 0x000054107d7d7816 */ /* 0x000fe20000000026 */
[-C--:B------:R-:W-:Y:S01]  /*30030*/  FMUL.FTZ R38, R30, R34.reuse ;  /* 0x000000221e267220 */ /* 0x080fe20000410000 */
[----:B------:R-:W-:Y:S01]  /*30040*/  SHF.R.U64 R40, R4, 0x10, R5 ;  /* 0x0000001004287819 */ /* 0x000fe20000001205 */
[----:B------:R-:W-:Y:S01]  /*30050*/  IMAD.U32 R5, R9, 0x10000, RZ ;  /* 0x0001000009057824 */ /* 0x000fe200078e00ff */
[----:B------:R-:W-:Y:S01]  /*30060*/  LOP3.LUT R31, R13, 0xffff0000, RZ, 0xc0, !PT ;  /* 0xffff00000d1f7812 */ /* 0x000fe200078ec0ff */
[----:B------:R-:W-:Y:S01]  /*30070*/  IMAD.U32 R30, R125, 0x10000, RZ ;  /* 0x000100007d1e7824 */ /* 0x000fe200078e00ff */
[----:B------:R-:W-:Y:S01]  /*30080*/  LOP3.LUT R127, R127, 0xffff0000, RZ, 0xc0, !PT ;  /* 0xffff00007f7f7812 */ /* 0x000fe200078ec0ff */
[C---:B------:R-:W-:Y:S01]  /*30090*/  FFMA.FTZ R36, R5.reuse, R34, -R36 ;  /* 0x0000002205247223 */ /* 0x040fe20000010824 */
[----:B------:R-:W-:Y:S01]  /*300a0*/  PRMT R122, R122, 0x5410, R43 ;  /* 0x000054107a7a7816 */ /* 0x000fe2000000002b */
[----:B------:R-:W-:Y:S01]  /*300b0*/  FFMA.FTZ R38, R5, R35, R38 ;  /* 0x0000002305267223 */ /* 0x000fe20000010026 */
[----:B------:R-:W-:Y:S01]  /*300c0*/  LOP3.LUT R120, R120, 0xffff0000, RZ, 0xc0, !PT ;  /* 0xffff000078787812 */ /* 0x000fe200078ec0ff */
[----:B------:R-:W-:Y:S01]  /*300d0*/  IMAD.U32 R13, R12, 0x10000, RZ ;  /* 0x000100000c0d7824 */ /* 0x000fe200078e00ff */
[----:B------:R-:W-:Y:S01]  /*300e0*/  PRMT R124, R124, 0x5410, R37 ;  /* 0x000054107c7c7816 */ /* 0x000fe20000000025 */
[----:B------:R-:W-:Y:S01]  /*300f0*/  FMUL.FTZ R37, R31, R127 ;  /* 0x0000007f1f257220 */ /* 0x000fe20000410000 */
[----:B------:R-:W-:Y:S01]  /*30100*/  LOP3.LUT R6, R9, 0xffff0000, RZ, 0xc0, !PT ;  /* 0xffff000009067812 */ /* 0x000fe200078ec0ff */
[----:B------:R-:W-:Y:S01]  /*30110*/  IMAD.U32 R5, R122, 0x10000, RZ ;  /* 0x000100007a057824 */ /* 0x000fe200078e00ff */
[----:B------:R-:W-:Y:S01]  /*30120*/  PRMT R121, R121, 0x5410, R40 ;  /* 0x0000541079797816 */ /* 0x000fe20000000028 */
[----:B------:R-:W-:Y:S01]  /*30130*/  FMUL.FTZ R31, R31, R120 ;  /* 0x000000781f1f7220 */ /* 0x000fe20000410000 */
[----:B------:R-:W-:Y:S01]  /*30140*/  PRMT R126, R126, 0x5410, R41 ;  /* 0x000054107e7e7816 */ /* 0x000fe20000000029 */
[----:B------:R-:W-:-:S02]  /*30150*/  IMAD.U32 R9, R11, 0x10000, RZ ;  /* 0x000100000b097824 */ /* 0x000fc400078e00ff */
[----:B------:R-:W-:Y:S01]  /*30160*/  FMUL.FTZ R40, R32, R30 ;  /* 0x0000001e20287220 */ /* 0x000fe20000410000 */
[----:B------:R-:W-:Y:S01]  /*30170*/  LOP3.LUT R33, R15, 0xffff0000, RZ, 0xc0, !PT ;  /* 0xffff00000f217812 */ /* 0x000fe200078ec0ff */
[----:B------:R-:W-:Y:S01]  /*30180*/  FFMA.FTZ R37, R6, R120, -R37 ;  /* 0x0000007806257223 */ /* 0x000fe20000010825 */
[----:B------:R-:W-:Y:S01]  /*30190*/  LOP3.LUT R34, R125, 0xffff0000, RZ, 0xc0, !PT ;  /* 0xffff00007d227812 */ /* 0x000fe200078ec0ff */
[----:B------:R-:W-:Y:S01]  /*301a0*/  FMUL.FTZ R35, R32, R5 ;  /* 0x0000000520237220 */ /* 0x000fe20000410000 */
[----:B------:R-:W-:Y:S01]  /*301b0*/  FFMA.FTZ R127, R6, R127, R31 ;  /* 0x0000007f067f7223 */ /* 0x000fe2000001001f */
[----:B------:R-:W-:Y:S01]  /*301c0*/  LOP3.LUT R122, R122, 0xffff0000, RZ, 0xc0, !PT ;  /* 0xffff00007a7a7812 */ /* 0x000fe200078ec0ff */
[----:B------:R-:W-:Y:S01]  /*301d0*/  FFMA.FTZ R40, R9, R5, -R40 ;  /* 0x0000000509287223 */ /* 0x000fe20000010828 */
[----:B------:R-:W-:Y:S01]  /*301e0*/  IMAD.U32 R6, R126, 0x10000, RZ ;  /* 0x000100007e067824 */ /* 0x000fe200078e00ff */
[----:B------:R-:W-:Y:S01]  /*301f0*/  LOP3.LUT R11, R11, 0xffff0000, RZ, 0xc0, !PT ;  /* 0xffff00000b0b7812 */ /* 0x000fe200078ec0ff */
[----:B------:R-:W-:-:S02]  /*30200*/  IMAD.U32 R5, R121, 0x10000, RZ ;  /* 0x0001000079057824 */ /* 0x000fc400078e00ff */
[----:B------:R-:W-:Y:S01]  /*30210*/  FFMA.FTZ R35, R9, R30, R35 ;  /* 0x0000001e09237223 */ /* 0x000fe20000010023 */
[----:B------:R-:W-:Y:S01]  /*30220*/  LOP3.LUT R12, R12, 0xffff0000, RZ, 0xc0, !PT ;  /* 0xffff00000c0c7812 */ /* 0x000fe200078ec0ff */
[C---:B------:R-:W-:Y:S01]  /*30230*/  FMUL.FTZ R30, R33.reuse, R34 ;  /* 0x00000022211e7220 */ /* 0x040fe20000410000 */
[----:B------:R-:W-:Y:S01]  /*30240*/  FMUL.FTZ R32, R33, R122 ;  /* 0x0000007a21207220 */ /* 0x000fe20000410000 */
[----:B------:R-:W-:Y:S01]  /*30250*/  LOP3.LUT R9, R126, 0xffff0000, RZ, 0xc0, !PT ;  /* 0xffff00007e097812 */ /* 0x000fe200078ec0ff */
[----:B------:R-:W-:Y:S01]  /*30260*/  FMUL.FTZ R31, R13, R6 ;  /* 0x000000060d1f7220 */ /* 0x000fe20000410000 */
[C---:B------:R-:W-:Y:S01]  /*30270*/  IMAD.U32 R4, R8.reuse, 0x10000, RZ ;  /* 0x0001000008047824 */ /* 0x040fe200078e00ff */
[----:B------:R-:W-:Y:S01]  /*30280*/  LOP3.LUT R121, R121, 0xffff0000, RZ, 0xc0, !PT ;  /* 0xffff000079797812 */ /* 0x000fe200078ec0ff */
[----:B------:R-:W-:Y:S01]  /*30290*/  FMUL.FTZ R13, R13, R5 ;  /* 0x000000050d0d7220 */ /* 0x000fe20000410000 */
[----:B------:R-:W-:Y:S01]  /*302a0*/  LOP3.LUT R8, R8, 0xffff0000, RZ, 0xc0, !PT ;  /* 0xffff000008087812 */ /* 0x000fe200078ec0ff */
[C---:B------:R-:W-:Y:S01]  /*302b0*/  FFMA.FTZ R39, R11.reuse, R122, -R30 ;  /* 0x0000007a0b277223 */ /* 0x040fe2000001081e */
[----:B------:R-:W-:Y:S01]  /*302c0*/  FFMA.FTZ R32, R11, R34, R32 ;  /* 0x000000220b207223 */ /* 0x000fe20000010020 */
[----:B------:R-:W-:-:S02]  /*302d0*/  IMAD.U32 R15, R14, 0x10000, RZ ;  /* 0x000100000e0f7824 */ /* 0x000fc400078e00ff */
[----:B------:R-:W-:Y:S01]  /*302e0*/  FMUL.FTZ R11, R12, R9 ;  /* 0x000000090c0b7220 */ /* 0x000fe20000410000 */
[C---:B------:R-:W-:Y:S01]  /*302f0*/  FFMA.FTZ R31, R4.reuse, R5, -R31 ;  /* 0x00000005041f7223 */ /* 0x040fe2000001081f */
[----:B------:R-:W-:Y:S01]  /*30300*/  FFMA.FTZ R13, R4, R6, R13 ;  /* 0x00000006040d7223 */ /* 0x000fe2000001000d */
[----:B------:R-:W-:Y:S01]  /*30310*/  LOP3.LUT R14, R14, 0xffff0000, RZ, 0xc0, !PT ;  /* 0xffff00000e0e7812 */ /* 0x000fe200078ec0ff */
[-C--:B------:R-:W-:Y:S01]  /*30320*/  FMUL.FTZ R33, R12, R121.reuse ;  /* 0x000000790c217220 */ /* 0x080fe20000410000 */
[C---:B------:R-:W-:Y:S01]  /*30330*/  IMAD.U32 R4, R123.reuse, 0x10000, RZ ;  /* 0x000100007b047824 */ /* 0x040fe200078e00ff */
[C---:B------:R-:W-:Y:S01]  /*30340*/  LOP3.LUT R5, R124.reuse, 0xffff0000, RZ, 0xc0, !PT ;  /* 0xffff00007c057812 */ /* 0x040fe200078ec0ff */
[----:B------:R-:W-:Y:S01]  /*30350*/  IMAD.U32 R6, R124, 0x10000, RZ ;  /* 0x000100007c067824 */ /* 0x000fe200078e00ff */
[----:B------:R-:W-:Y:S01]  /*30360*/  LOP3.LUT R123, R123, 0xffff0000, RZ, 0xc0, !PT ;  /* 0xffff00007b7b7812 */ /* 0x000fe200078ec0ff */
[----:B------:R-:W-:Y:S01]  /*30370*/  FFMA.FTZ R12, R8, R121, -R11 ;  /* 0x00000079080c7223 */ /* 0x000fe2000001080b */
[----:B------:R-:W-:-:S02]  /*30380*/  IMAD.U32 R7, R10, 0x10000, RZ ;  /* 0x000100000a077824 */ /* 0x000fc400078e00ff */
        /* <DEDUP_REMOVED lines=22> */
.L_x_2128:
[----:B------:R-:W-:Y:S05]  /*304f0*/  BSYNC B3 ;  /* 0x0000000000037941 */ /* 0x000fea0003800000 */
.L_x_2127:
[----:B------:R-:W-:Y:S01]  /*30500*/  R2UR UR4, R78 ;  /* 0x000000004e0472ca */ /* 0x000fe200000e0000 */
[----:B------:R-:W-:Y:S01]  /*30510*/  IMAD.SHL.U32 R5, R28, 0x8, RZ ;  /* 0x000000081c057824 */ /* 0x000fe200078e00ff */
[----:B------:R-:W-:Y:S02]  /*30520*/  R2UR UR5, R79 ;  /* 0x000000004f0572ca */ /* 0x000fe400000e0000 */
[----:B------:R-:W-:Y:S01]  /*30530*/  @!P2 R2UR UR6, R78 ;  /* 0x000000004e06a2ca */ /* 0x000fe200000e0000 */
[----:B------:R-:W-:Y:S01]  /*30540*/  IMAD.WIDE R4, R5, 0x2, R88 ;  /* 0x0000000205047825 */ /* 0x000fe200078e0258 */
[----:B------:R-:W-:-:S03]  /*30550*/  @!P2 R2UR UR7, R79 ;  /* 0x000000004f07a2ca */ /* 0x000fc600000e0000 */
[----:B------:R-:W-:-:S06]  /*30560*/  @!P2 IMAD.WIDE R88, R29, 0x2, R88 ;  /* 0x000000021d58a825 */ /* 0x000fcc00078e0258 */
[----:B-----5:R1:W-:Y:S04]  /*30570*/  ST.E.128 desc[UR4][R4.64], R8 ;  /* 0x0000000804007985 */ /* 0x0203e8000c101d04 */
[----:B------:R1:W-:Y:S02]  /*30580*/  @!P2 ST.E.128 desc[UR6][R88.64], R12 ;  /* 0x0000000c5800a985 */ /* 0x0003e4000c101d06 */
.L_x_2118:
[----:B------:R-:W-:Y:S05]  /*30590*/  BSYNC B2 ;  /* 0x0000000000027941 */ /* 0x000fea0003800000 */
.L_x_2117:
[----:B------:R-:W-:-:S03]  /*305a0*/  UMOV UR4, 0xffffffff ;  /* 0xffffffff00047882 */ /* 0x000fc60000000000 */
[----:B------:R-:W-:Y:S05]  /*305b0*/  BRA.DIV UR4, `(.L_x_2129) ;  /* 0x0000003204d47947 */ /* 0x000fea000b800000 */
[----:B0-----:R-:W0:Y:S04]  /*305c0*/  SHFL.IDX PT, R87, R87, 0x1, 0x1c1f ;  /* 0x003c1f0057577f89 */ /* 0x001e2800000e0000 */
[----:B-1----:R1:W2:Y:S02]  /*305d0*/  SHFL.IDX PT, R14, R86, 0x1, 0x1c1f ;  /* 0x003c1f00560e7f89 */ /* 0x0022a400000e0000 */
.L_x_2166:
[----:B------:R-:W-:Y:S02]  /*305e0*/  R2UR UR4, R78 ;  /* 0x000000004e0472ca */ /* 0x000fe400000e0000 */
[----:B------:R-:W-:-:S13]  /*305f0*/  R2UR UR5, R79 ;  /* 0x000000004f0572ca */ /* 0x000fda00000e0000 */
[----:B------:R-:W3:Y:S01]  /*30600*/  LD.E R5, desc[UR4][R80.64+0xc] ;  /* 0x00000c0450057980 */ /* 0x000ee2000c101900 */
        /* <DEDUP_REMOVED lines=8> */
[----:B-----5:R-:W3:Y:S01]  /*30690*/  LD.E.U8 R4, desc[UR4][R82.64] ;  /* 0x0000000452047980 */ /* 0x020ee2000c101100 */
[----:B------:R-:W-:Y:S01]  /*306a0*/  BSSY B2, `(.L_x_2130) ;  /* 0x000009f000027945 */ /* 0x000fe20003800000 */
[----:B---3--:R-:W-:-:S04]  /*306b0*/  LOP3.LUT R4, R4, 0x1, RZ, 0xc0, !PT ;  /* 0x0000000104047812 */ /* 0x008fc800078ec0ff */
[----:B------:R-:W-:-:S13]  /*306c0*/  ISETP.NE.U32.AND P1, PT, R4, 0x1, PT ;  /* 0x000000010400780c */ /* 0x000fda0003f25070 */
[----:B------:R-:W-:Y:S05]  /*306d0*/  @P1 BRA `(.L_x_2131) ;  /* 0x00000008006c1947 */ /* 0x000fea0003800000 */
[----:B------:R-:W-:Y:S02]  /*306e0*/  R2UR UR4, R78 ;  /* 0x000000004e0472ca */ /* 0x000fe400000e0000 */
[----:B------:R-:W-:-:S13]  /*306f0*/  R2UR UR5, R79 ;  /* 0x000000004f0572ca */ /* 0x000fda00000e0000 */
[----:B------:R-:W3:Y:S01]  /*30700*/  LD.E R4, desc[UR4][R80.64+0x4] ;  /* 0x0000040450047980 */ /* 0x000ee2000c101900 */
[----:B------:R-:W-:Y:S02]  /*30710*/  SHF.R.S32.HI R10, RZ, 0x1f, R119 ;  /* 0x0000001fff0a7819 */ /* 0x000fe40000011477 */
[----:B------:R-:W-:Y:S02]  /*30720*/  R2UR UR6, R78 ;  /* 0x000000004e0672ca */ /* 0x000fe400000e0000 */
[----:B------:R-:W-:Y:S02]  /*30730*/  LEA.HI R10, R10, R119, RZ, 0x3 ;  /* 0x000000770a0a7211 */ /* 0x000fe400078f18ff */
[----:B------:R-:W-:-:S03]  /*30740*/  R2UR UR7, R79 ;  /* 0x000000004f0772ca */ /* 0x000fc600000e0000 */
[----:B------:R-:W-:-:S05]  /*30750*/  IMAD.SHL.U32 R10, R10, 0x40, RZ ;  /* 0x000000400a0a7824 */ /* 0x000fca00078e00ff */
[----:B------:R-:W-:Y:S01]  /*30760*/  LOP3.LUT R10, R10, 0xfffffe00, RZ, 0xc0, !PT ;  /* 0xfffffe000a0a7812 */ /* 0x000fe200078ec0ff */
[----:B------:R-:W-:Y:S01]  /*30770*/  BSSY B3, `(.L_x_2132) ;  /* 0x0000088000037945 */ /* 0x000fe20003800000 */
[----:B---3--:R-:W-:-:S04]  /*30780*/  LEA.HI R4, R4, R4, RZ, 0x1 ;  /* 0x0000000404047211 */ /* 0x008fc800078f08ff */
        /* <DEDUP_REMOVED lines=42> */
[--C-:B------:R-:W-:Y:S01]  /*30a30*/  SHF.R.U64 R38, R68, 0x10, R69.reuse ;  /* 0x0000001044267819 */ /* 0x100fe20000001245 */
[----:B-----5:R-:W-:Y:S01]  /*30a40*/  IMAD.U32 R32, R9, 0x10000, RZ ;  /* 0x0001000009207824 */ /* 0x020fe200078e00ff */
[----:B------:R-:W-:Y:S01]  /*30a50*/  SHF.R.U32.HI R69, RZ, 0x10, R69 ;  /* 0x00000010ff457819 */ /* 0x000fe20000011645 */
[----:B------:R-:W-:Y:S01]  /*30a60*/  IMAD.U32 R28, R5, 0x10000, RZ ;  /* 0x00010000051c7824 */ /* 0x000fe200078e00ff */
[--C-:B------:R-:W-:Y:S01]  /*30a70*/  SHF.R.U64 R42, R56, 0x10, R57.reuse ;  /* 0x00000010382a7819 */ /* 0x100fe20000001239 */
[----:B------:R-:W-:Y:S01]  /*30a80*/  IMAD.U32 R34, R11, 0x10000, RZ ;  /* 0x000100000b227824 */ /* 0x000fe200078e00ff */
[----:B------:R-:W-:Y:S01]  /*30a90*/  SHF.R.U32.HI R57, RZ, 0x10, R57 ;  /* 0x00000010ff397819 */ /* 0x000fe20000011639 */
[----:B------:R-:W-:Y:S01]  /*30aa0*/  IMAD.U32 R30, R8, 0x10000, RZ ;  /* 0x00010000081e7824 */ /* 0x000fe200078e00ff */
[----:B------:R-:W-:Y:S02]  /*30ab0*/  PRMT R118, R118, 0x5410, R69 ;  /* 0x0000541076767816 */ /* 0x000fe40000000045 */
[----:B------:R-:W-:-:S02]  /*30ac0*/  SHF.R.U64 R36, R70, 0x10, R71 ;  /* 0x0000001046247819 */ /* 0x000fc40000001247 */
[----:B------:R-:W-:Y:S01]  /*30ad0*/  PRMT R114, R114, 0x5410, R57 ;  /* 0x0000541072727816 */ /* 0x000fe20000000039 */
[----:B------:R-:W-:Y:S01]  /*30ae0*/  IMAD.U32 R39, R118, 0x10000, RZ ;  /* 0x0001000076277824 */ /* 0x000fe200078e00ff */
[----:B------:R-:W-:Y:S02]  /*30af0*/  SHF.R.U64 R40, R58, 0x10, R59 ;  /* 0x000000103a287819 */ /* 0x000fe4000000123b */
[----:B------:R-:W-:Y:S01]  /*30b00*/  SHF.R.U32.HI R71, RZ, 0x10, R71 ;  /* 0x00000010ff477819 */ /* 0x000fe20000011647 */
[----:B------:R-:W-:Y:S01]  /*30b10*/  IMAD.U32 R37, R114, 0x10000, RZ ;  /* 0x0001000072257824 */ /* 0x000fe200078e00ff */
[----:B------:R-:W-:Y:S01]  /*30b20*/  SHF.R.U32.HI R59, RZ, 0x10, R59 ;  /* 0x00000010ff3b7819 */ /* 0x000fe2000001163b */
[----:B------:R-:W-:Y:S01]  /*30b30*/  FMUL.FTZ R41, R32, R39 ;  /* 0x0000002720297220 */ /* 0x000fe20000410000 */
[----:B------:R-:W-:Y:S01]  /*30b40*/  PRMT R116, R116, 0x5410, R71 ;  /* 0x0000541074747816 */ /* 0x000fe20000000047 */
[----:B------:R-:W-:Y:S01]  /*30b50*/  FMUL.FTZ R43, R32, R37 ;  /* 0x00000025202b7220 */ /* 0x000fe20000410000 */
[----:B------:R-:W-:-:S02]  /*30b60*/  PRMT R112, R112, 0x5410, R59 ;  /* 0x0000541070707816 */ /* 0x000fc4000000003b */
[----:B------:R-:W-:Y:S01]  /*30b70*/  PRMT R115, R115, 0x5410, R36 ;  /* 0x0000541073737816 */ /* 0x000fe20000000024 */
[----:B------:R-:W-:Y:S01]  /*30b80*/  FFMA.FTZ R36, R28, R37, -R41 ;  /* 0x000000251c247223 */ /* 0x000fe20000010829 */
[----:B------:R-:W-:Y:S01]  /*30b90*/  LOP3.LUT R33, R9, 0xffff0000, RZ, 0xc0, !PT ;  /* 0xffff000009217812 */ /* 0x000fe200078ec0ff */
        /* <DEDUP_REMOVED lines=8> */
[----:B------:R-:W-:Y:S01]  /*30c20*/  IMAD.U32 R8, R7, 0x10000, RZ ;  /* 0x0001000007087824 */ /* 0x000fe200078e00ff */
[----:B------:R-:W-:Y:S01]  /*30c30*/  LOP3.LUT R35, R11, 0xffff0000, RZ, 0xc0, !PT ;  /* 0xffff00000b237812 */ /* 0x000fe200078ec0ff */
[----:B------:R-:W-:Y:S01]  /*30c40*/  FMUL.FTZ R32, R33, R118 ;  /* 0x0000007621207220 */ /* 0x000fe20000410000 */
[----:B------:R-:W-:Y:S01]  /*30c50*/  PRMT R113, R113, 0x5410, R42 ;  /* 0x0000541071717816 */ /* 0x000fe2000000002a */
[-C--:B------:R-:W-:Y:S01]  /*30c60*/  FMUL.FTZ R34, R34, R37.reuse ;  /* 0x0000002522227220 */ /* 0x080fe20000410000 */
[----:B------:R-:W-:Y:S01]  /*30c70*/  LOP3.LUT R116, R116, 0xffff0000, RZ, 0xc0, !PT ;  /* 0xffff000074747812 */ /* 0x000fe200078ec0ff */
[-C--:B------:R-:W-:Y:S01]  /*30c80*/  FMUL.FTZ R28, R33, R114.reuse ;  /* 0x00000072211c7220 */ /* 0x080fe20000410000 */
[----:B------:R-:W-:Y:S01]  /*30c90*/  PRMT R117, R117, 0x5410, R38 ;  /* 0x0000541075757816 */ /* 0x000fe20000000026 */
[----:B------:R-:W-:Y:S01]  /*30ca0*/  FFMA.FTZ R33, R29, R114, -R32 ;  /* 0x000000721d217223 */ /* 0x000fe20000010820 */
[----:B------:R-:W-:Y:S01]  /*30cb0*/  LOP3.LUT R112, R112, 0xffff0000, RZ, 0xc0, !PT ;  /* 0xffff000070707812 */ /* 0x000fe200078ec0ff */
[C---:B------:R-:W-:Y:S01]  /*30cc0*/  FFMA.FTZ R39, R8.reuse, R37, -R39 ;  /* 0x0000002508277223 */ /* 0x040fe20000010827 */
[----:B------:R-:W-:Y:S01]  /*30cd0*/  LOP3.LUT R9, R7, 0xffff0000, RZ, 0xc0, !PT ;  /* 0xffff000007097812 */ /* 0x000fe200078ec0ff */
[----:B------:R-:W-:Y:S01]  /*30ce0*/  FFMA.FTZ R34, R8, R41, R34 ;  /* 0x0000002908227223 */ /* 0x000fe20000010022 */
[----:B------:R-:W-:Y:S01]  /*30cf0*/  FFMA.FTZ R118, R29, R118, R28 ;  /* 0x000000761d767223 */ /* 0x000fe2000001001c */
[----:B------:R-:W-:Y:S01]  /*30d00*/  FMUL.FTZ R32, R35, R116 ;  /* 0x0000007423207220 */ /* 0x000fe20000410000 */
[----:B------:R-:W-:-:S02]  /*30d10*/  IMAD.U32 R8, R113, 0x10000, RZ ;  /* 0x0001000071087824 */ /* 0x000fc400078e00ff */
[-C--:B------:R-:W-:Y:S01]  /*30d20*/  FMUL.FTZ R38, R35, R112.reuse ;  /* 0x0000007023267220 */ /* 0x080fe20000410000 */
[----:B------:R-:W-:Y:S02]  /*30d30*/  IMAD.U32 R28, R117, 0x10000, RZ ;  /* 0x00010000751c7824 */ /* 0x000fe400078e00ff */
[----:B------:R-:W-:Y:S01]  /*30d40*/  FFMA.FTZ R112, R9, R112, -R32 ;  /* 0x0000007009707223 */ /* 0x000fe20000010820 */
[----:B------:R-:W-:Y:S02]  /*30d50*/  IMAD.U32 R5, R4, 0x10000, RZ ;  /* 0x0001000004057824 */ /* 0x000fe400078e00ff */
[C---:B------:R-:W-:Y:S01]  /*30d60*/  FMUL.FTZ R29, R30.reuse, R8 ;  /* 0x000000081e1d7220 */ /* 0x040fe20000410000 */
[----:B------:R-:W-:Y:S01]  /*30d70*/  PRMT R111, R111, 0x5410, R40 ;  /* 0x000054106f6f7816 */ /* 0x000fe20000000028 */
[-C--:B------:R-:W-:Y:S01]  /*30d80*/  FMUL.FTZ R32, R30, R28.reuse ;  /* 0x0000001c1e207220 */ /* 0x080fe20000410000 */
[----:B------:R-:W-:Y:S01]  /*30d90*/  LOP3.LUT R117, R117, 0xffff0000, RZ, 0xc0, !PT ;  /* 0xffff000075757812 */ /* 0x000fe200078ec0ff */
[----:B------:R-:W-:Y:S01]  /*30da0*/  FFMA.FTZ R29, R5, R28, R29 ;  /* 0x0000001c051d7223 */ /* 0x000fe2000001001d */
[----:B------:R-:W-:-:S02]  /*30db0*/  IMAD.U32 R11, R10, 0x10000, RZ ;  /* 0x000100000a0b7824 */ /* 0x000fc400078e00ff */
        /* <DEDUP_REMOVED lines=9> */
[C---:B------:R-:W-:Y:S01]  /*30e50*/  IMAD.U32 R7, R6.reuse, 0x10000, RZ ;  /* 0x0001000006077824 */ /* 0x040fe200078e00ff */
[----:B------:R-:W-:Y:S01]  /*30e60*/  LOP3.LUT R111, R111, 0xffff0000, RZ, 0xc0, !PT ;  /* 0xffff00006f6f7812 */ /* 0x000fe200078ec0ff */
[----:B------:R-:W-:Y:S01]  /*30e70*/  FMUL.FTZ R30, R11, R28 ;  /* 0x0000001c0b1e7220 */ /* 0x000fe20000410000 */
[----:B------:R-:W-:Y:S01]  /*30e80*/  LOP3.LUT R6, R6, 0xffff0000, RZ, 0xc0, !PT ;  /* 0xffff000006067812 */ /* 0x000fe200078ec0ff */
[----:B------:R-:W-:Y:S01]  /*30e90*/  FMUL.FTZ R5, R10, R115 ;  /* 0x000000730a057220 */ /* 0x000fe20000410000 */
[-C--:B------:R-:W-:Y:S01]  /*30ea0*/  FMUL.FTZ R31, R31, R113.reuse ;  /* 0x000000711f1f7220 */ /* 0x080fe20000410000 */
[----:B------:R-:W-:Y:S01]  /*30eb0*/  FFMA.FTZ R9, R4, R113, -R9 ;  /* 0x0000007104097223 */ /* 0x000fe20000010809 */
[-C--:B------:R-:W-:Y:S01]  /*30ec0*/  FMUL.FTZ R11, R11, R8.reuse ;  /* 0x000000080b0b7220 */ /* 0x080fe20000410000 */
[----:B------:R-:W-:Y:S01]  /*30ed0*/  FMUL.FTZ R10, R10, R111 ;  /* 0x0000006f0a0a7220 */ /* 0x000fe20000410000 */
[----:B------:R-:W-:Y:S01]  /*30ee0*/  FFMA.FTZ R4, R4, R117, R31 ;  /* 0x0000007504047223 */ /* 0x000fe2000001001f */
[C---:B------:R-:W-:Y:S01]  /*30ef0*/  FFMA.FTZ R30, R7.reuse, R8, -R30 ;  /* 0x00000008071e7223 */ /* 0x040fe2000001081e */
[----:B------:R-:W-:Y:S01]  /*30f00*/  FFMA.FTZ R11, R7, R28, R11 ;  /* 0x0000001c070b7223 */ /* 0x000fe2000001000b */
[C---:B------:R-:W-:Y:S01]  /*30f10*/  FFMA.FTZ R5, R6.reuse, R111, -R5 ;  /* 0x0000006f06057223 */ /* 0x040fe20000010805 */
[----:B------:R-:W-:Y:S01]  /*30f20*/  FFMA.FTZ R10, R6, R115, R10 ;  /* 0x00000073060a7223 */ /* 0x000fe2000001000a */
[----:B------:R-:W-:-:S02]  /*30f30*/  F2FP.BF16.F32.PACK_AB R33, R33, R36 ;  /* 0x000000242121723e */ /* 0x000fc400000010ff */
[----:B------:R-:W-:Y:S02]  /*30f40*/  F2FP.BF16.F32.PACK_AB R43, R118, R43 ;  /* 0x0000002b762b723e */ /* 0x000fe400000010ff */
[----:B------:R-:W-:Y:S02]  /*30f50*/  F2FP.BF16.F32.PACK_AB R34, R35, R34 ;  /* 0x000000222322723e */ /* 0x000fe400000010ff */
[----:B------:R-:W-:Y:S01]  /*30f60*/  F2FP.BF16.F32.PACK_AB R32, R9, R32 ;  /* 0x000000200920723e */ /* 0x000fe200000010ff */
[----:B------:R-:W-:Y:S01]  /*30f70*/  IMAD.MOV.U32 R9, RZ, RZ, R43 ;  /* 0x000000ffff097224 */ /* 0x000fe200078e002b */
[----:B------:R-:W-:Y:S02]  /*30f80*/  F2FP.BF16.F32.PACK_AB R8, R4, R29 ;  /* 0x0000001d0408723e */ /* 0x000fe400000010ff */
[----:B------:R-:W-:Y:S01]  /*30f90*/  F2FP.BF16.F32.PACK_AB R6, R5, R30 ;  /* 0x0000001e0506723e */ /* 0x000fe200000010ff */
[----:B------:R-:W-:Y:S01]  /*30fa0*/  IMAD.MOV.U32 R4, RZ, RZ, R32 ;  /* 0x000000ffff047224 */ /* 0x000fe200078e0020 */
[----:B------:R-:W-:Y:S01]  /*30fb0*/  F2FP.BF16.F32.PACK_AB R10, R10, R11 ;  /* 0x0000000b0a0a723e */ /* 0x000fe200000010ff */
[----:B------:R-:W-:Y:S01]  /*30fc0*/  IMAD.MOV.U32 R5, RZ, RZ, R33 ;  /* 0x000000ffff057224 */ /* 0x000fe200078e0021 */
[----:B------:R-:W-:Y:S01]  /*30fd0*/  F2FP.BF16.F32.PACK_AB R7, R112, R39 ;  /* 0x000000277007723e */ /* 0x000fe200000010ff */
[----:B------:R-:W-:-:S07]  /*30fe0*/  IMAD.MOV.U32 R11, RZ, RZ, R34 ;  /* 0x000000ffff0b7224 */ /* 0x000fce00078e0022 */
.L_x_2133:
[----:B------:R-:W-:Y:S05]  /*30ff0*/  BSYNC B3 ;  /* 0x0000000000037941 */ /* 0x000fea0003800000 */
.L_x_2132:
[----:B------:R-:W-:Y:S01]  /*31000*/  R2UR UR4, R78 ;  /* 0x000000004e0472ca */ /* 0x000fe200000e0000 */
[----:B------:R-:W-:Y:S01]  /*31010*/  IMAD.SHL.U32 R29, R12, 0x8, RZ ;  /* 0x000000080c1d7824 */ /* 0x000fe200078e00ff */
[----:B------:R-:W-:Y:S01]  /*31020*/  R2UR UR5, R79 ;  /* 0x000000004f0572ca */ /* 0x000fe200000e0000 */
[--C-:B--2---:R-:W-:Y:S01]  /*31030*/  @!P2 IMAD.WIDE R12, R13, 0x2, R14.reuse ;  /* 0x000000020d0ca825 */ /* 0x104fe200078e020e */
[----:B------:R-:W-:Y:S02]  /*31040*/  @!P2 R2UR UR6, R78 ;  /* 0x000000004e06a2ca */ /* 0x000fe400000e0000 */
[----:B------:R-:W-:Y:S01]  /*31050*/  @!P2 R2UR UR7, R79 ;  /* 0x000000004f07a2ca */ /* 0x000fe200000e0000 */
[----:B------:R-:W-:-:S08]  /*31060*/  IMAD.WIDE R28, R29, 0x2, R14 ;  /* 0x000000021d1c7825 */ /* 0x000fd000078e020e */
[----:B-----5:R0:W-:Y:S04]  /*31070*/  ST.E.128 desc[UR4][R28.64], R4 ;  /* 0x000000041c007985 */ /* 0x0201e8000c101d04 */
[----:B------:R0:W-:Y:S02]  /*31080*/  @!P2 ST.E.128 desc[UR6][R12.64], R8 ;  /* 0x000000080c00a985 */ /* 0x0001e4000c101d06 */
.L_x_2131:
[----:B------:R-:W-:Y:S05]  /*31090*/  BSYNC B2 ;  /* 0x0000000000027941 */ /* 0x000fea0003800000 */
.L_x_2130:
[----:B------:R-:W-:Y:S02]  /*310a0*/  R2UR UR4, R78 ;  /* 0x000000004e0472ca */ /* 0x000fe400000e0000 */
[----:B------:R-:W-:-:S13]  /*310b0*/  R2UR UR5, R79 ;  /* 0x000000004f0572ca */ /* 0x000fda00000e0000 */
[----:B0-----:R-:W3:Y:S01]  /*310c0*/  LD.E.U8 R4, desc[UR4][R82.64] ;  /* 0x0000000452047980 */ /* 0x001ee2000c101100 */
[----:B------:R-:W-:Y:S01]  /*310d0*/  BSSY B2, `(.L_x_2134) ;  /* 0x000009d000027945 */ /* 0x000fe20003800000 */
[----:B---3--:R-:W-:-:S13]  /*310e0*/  LOP3.LUT P1, RZ, R4, 0x2, RZ, 0xc0, !PT ;  /* 0x0000000204ff7812 */ /* 0x008fda000782c0ff */
[----:B------:R-:W-:Y:S05]  /*310f0*/  @!P1 BRA `(.L_x_2135) ;  /* 0x0000000800689947 */ /* 0x000fea0003800000 */
[----:B------:R-:W-:Y:S02]  /*31100*/  R2UR UR4, R78 ;  /* 0x000000004e0472ca */ /* 0x000fe400000e0000 */
[----:B------:R-:W-:-:S13]  /*31110*/  R2UR UR5, R79 ;  /* 0x000000004f0572ca */ /* 0x000fda00000e0000 */
[----:B------:R-:W3:Y:S01]  /*31120*/  LD.E R4, desc[UR4][R80.64+0x4] ;  /* 0x0000040450047980 */ /* 0x000ee2000c101900 */
[----:B------:R-:W-:Y:S01]  /*31130*/  VIADD R29, R102, 0x20 ;  /* 0x00000020661d7836 */ /* 0x000fe20000000000 */
[----:B------:R-:W-:Y:S01]  /*31140*/  SHF.R.S32.HI R10, RZ, 0x1f, R119 ;  /* 0x0000001fff0a7819 */ /* 0x000fe20000011477 */
[----:B------:R-:W-:Y:S01]  /*31150*/  IMAD.IADD R6, R90, 0x1, -R91 ;  /* 0x000000015a067824 */ /* 0x000fe200078e0a5b */
[----:B------:R-:W-:Y:S02]  /*31160*/  R2UR UR6, R78 ;  /* 0x000000004e0672ca */ /* 0x000fe400000e0000 */
[----:B------:R-:W-:Y:S02]  /*31170*/  LEA.HI R10, R10, R119, RZ, 0x3 ;  /* 0x000000770a0a7211 */ /* 0x000fe400078f18ff */
[----:B------:R-:W-:-:S03]  /*31180*/  R2UR UR7, R79 ;  /* 0x000000004f0772ca */ /* 0x000fc600000e0000 */
[----:B------:R-:W-:-:S05]  /*31190*/  IMAD.SHL.U32 R10, R10, 0x40, RZ ;  /* 0x000000400a0a7824 */ /* 0x000fca00078e00ff */
[----:B------:R-:W-:Y:S01]  /*311a0*/  LOP3.LUT R11, R10, 0xfffffe00, RZ, 0xc0, !PT ;  /* 0xfffffe000a0b7812 */ /* 0x000fe200078ec0ff */
[----:B------:R-:W-:Y:S01]  /*311b0*/  BSSY B3, `(.L_x_2136) ;  /* 0x0000085000037945 */ /* 0x000fe20003800000 */
[----:B---3--:R-:W-:-:S04]  /*311c0*/  LEA.HI R4, R4, R4, RZ, 0x1 ;  /* 0x0000000404047211 */ /* 0x008fc800078f08ff */
[----:B------:R-:W-:-:S04]  /*311d0*/  SHF.R.S32.HI R28, RZ, 0x1, R4 ;  /* 0x00000001ff1c7819 */ /* 0x000fc80000011404 */
        /* <DEDUP_REMOVED lines=29> */
[C---:B------:R-:W-:Y:S02]  /*313b0*/  LEA R4, P1, R5.reuse, R84, 0x1 ;  /* 0x0000005405047211 */ /* 0x040fe400078208ff */
        /* <DEDUP_REMOVED lines=12> */
[----:B------:R-:W-:Y:S01]  /*31480*/  SHF.R.U64 R37, R64, 0x10, R65 ;  /* 0x0000001040257819 */ /* 0x000fe20000001241 */
[----:B------:R-:W-:Y:S01]  /*31490*/  IMAD.U32 R28, R5, 0x10000, RZ ;  /* 0x00010000051c7824 */ /* 0x000fe200078e00ff */
[----:B------:R-:W-:Y:S01]  /*314a0*/  SHF.R.U32.HI R52, RZ, 0x10, R53 ;  /* 0x00000010ff347819 */ /* 0x000fe20000011635 */
[----:B------:R-:W-:Y:S01]  /*314b0*/  IMAD.U32 R34, R11, 0x10000, RZ ;  /* 0x000100000b227824 */ /* 0x000fe200078e00ff */
[----:B------:R-:W-:Y:S01]  /*314c0*/  SHF.R.U32.HI R64, RZ, 0x10, R65 ;  /* 0x00000010ff407819 */ /* 0x000fe20000011641 */
[----:B------:R-:W-:Y:S01]  /*314d0*/  IMAD.U32 R30, R8, 0x10000, RZ ;  /* 0x00010000081e7824 */ /* 0x000fe200078e00ff */
[----:B------:R-:W-:Y:S02]  /*314e0*/  SHF.R.U64 R39, R54, 0x10, R55 ;  /* 0x0000001036277819 */ /* 0x000fe40000001237 */
[----:B------:R-:W-:-:S02]  /*314f0*/  PRMT R107, R107, 0x5410, R52 ;  /* 0x000054106b6b7816 */ /* 0x000fc40000000034 */
[----:B------:R-:W-:Y:S02]  /*31500*/  PRMT R103, R103, 0x5410, R64 ;  /* 0x0000541067677816 */ /* 0x000fe40000000040 */
[----:B------:R-:W-:Y:S02]  /*31510*/  SHF.R.U64 R41, R66, 0x10, R67 ;  /* 0x0000001042297819 */ /* 0x000fe40000001243 */
[----:B------:R-:W-:Y:S01]  /*31520*/  PRMT R110, R110, 0x5410, R39 ;  /* 0x000054106e6e7816 */ /* 0x000fe20000000027 */
[----:B------:R-:W-:Y:S01]  /*31530*/  IMAD.U32 R39, R103, 0x10000, RZ ;  /* 0x0001000067277824 */ /* 0x000fe200078e00ff */
[----:B------:R-:W-:Y:S01]  /*31540*/  PRMT R104, R104, 0x5410, R37 ;  /* 0x0000541068687816 */ /* 0x000fe20000000025 */
[----:B------:R-:W-:Y:S01]  /*31550*/  IMAD.U32 R37, R107, 0x10000, RZ ;  /* 0x000100006b257824 */ /* 0x000fe200078e00ff */
[----:B------:R-:W-:Y:S02]  /*31560*/  SHF.R.U32.HI R66, RZ, 0x10, R67 ;  /* 0x00000010ff427819 */ /* 0x000fe40000011643 */
[----:B------:R-:W-:-:S02]  /*31570*/  SHF.R.U32.HI R54, RZ, 0x10, R55 ;  /* 0x00000010ff367819 */ /* 0x000fc40000011637 */
[----:B------:R-:W-:Y:S01]  /*31580*/  PRMT R108, R108, 0x5410, R43 ;  /* 0x000054106c6c7816 */ /* 0x000fe2000000002b */
[----:B------:R-:W-:Y:S01]  /*31590*/  FMUL.FTZ R43, R32, R37 ;  /* 0x00000025202b7220 */ /* 0x000fe20000410000 */
[----:B------:R-:W-:Y:S01]  /*315a0*/  PRMT R106, R106, 0x5410, R41 ;  /* 0x000054106a6a7816 */ /* 0x000fe20000000029 */
[-C--:B------:R-:W-:Y:S01]  /*315b0*/  FMUL.FTZ R41, R32, R39.reuse ;  /* 0x0000002720297220 */ /* 0x080fe20000410000 */
[----:B------:R-:W-:Y:S01]  /*315c0*/  LOP3.LUT R33, R9, 0xffff0000, RZ, 0xc0, !PT ;  /* 0xffff000009217812 */ /* 0x000fe200078ec0ff */
[C---:B------:R-:W-:Y:S01]  /*315d0*/  FFMA.FTZ R43, R28.reuse, R39, R43 ;  /* 0x000000271c2b7223 */ /* 0x040fe2000001002b */
[----:B------:R-:W-:Y:S01]  /*315e0*/  PRMT R105, R105, 0x5410, R66 ;  /* 0x0000541069697816 */ /* 0x000fe20000000042 */
[----:B------:R-:W-:Y:S01]  /*315f0*/  FFMA.FTZ R38, R28, R37, -R41 ;  /* 0x000000251c267223 */ /* 0x000fe20000010829 */
[----:B------:R-:W-:Y:S02]  /*31600*/  LOP3.LUT R36, R103, 0xffff0000, RZ, 0xc0, !PT ;  /* 0xffff000067247812 */ /* 0x000fe400078ec0ff */
[----:B------:R-:W-:Y:S01]  /*31610*/  PRMT R109, R109, 0x5410, R54 ;  /* 0x000054106d6d7816 */ /* 0x000fe20000000036 */
[----:B------:R-:W-:Y:S01]  /*31620*/  IMAD.U32 R41, R105, 0x10000, RZ ;  /* 0x0001000069297824 */ /* 0x000fe200078e00ff */
[----:B------:R-:W-:Y:S01]  /*31630*/  LOP3.LUT R32, R107, 0xffff0000, RZ, 0xc0, !PT ;  /* 0xffff00006b207812 */ /* 0x000fe200078ec0ff */
[----:B------:R-:W-:Y:S01]  /*31640*/  FMUL.FTZ R40, R33, R36 ;  /* 0x0000002421287220 */ /* 0x000fe20000410000 */
[----:B------:R-:W-:Y:S01]  /*31650*/  LOP3.LUT R29, R5, 0xffff0000, RZ, 0xc0, !PT ;  /* 0xffff0000051d7812 */ /* 0x000fe200078ec0ff */
[----:B------:R-:W-:Y:S01]  /*31660*/  IMAD.U32 R37, R109, 0x10000, RZ ;  /* 0x000100006d257824 */ /* 0x000fe200078e00ff */
[----:B------:R-:W-:Y:S01]  /*31670*/  LOP3.LUT R31, R8, 0xffff0000, RZ, 0xc0, !PT ;  /* 0xffff0000081f7812 */ /* 0x000fe200078ec0ff */
[-C--:B------:R-:W-:Y:S01]  /*31680*/  FMUL.FTZ R28, R33, R32.reuse ;  /* 0x00000020211c7220 */ /* 0x080fe20000410000 */
[C---:B------:R-:W-:Y:S01]  /*31690*/  FMUL.FTZ R39, R34.reuse, R41 ;  /* 0x0000002922277220 */ /* 0x040fe20000410000 */
[----:B------:R-:W-:Y:S01]  /*316a0*/  FFMA.FTZ R33, R29, R32, -R40 ;  /* 0x000000201d217223 */ /* 0x000fe20000010828 */
[----:B------:R-:W-:Y:S01]  /*316b0*/  IMAD.U32 R8, R7, 0x10000, RZ ;  /* 0x0001000007087824 */ /* 0x000fe200078e00ff */
[----:B------:R-:W-:Y:S01]  /*316c0*/  LOP3.LUT R35, R11, 0xffff0000, RZ, 0xc0, !PT ;  /* 0xffff00000b237812 */ /* 0x000fe200078ec0ff */
[----:B------:R-:W-:Y:S01]  /*316d0*/  FMUL.FTZ R34, R34, R37 ;  /* 0x0000002522227220 */ /* 0x000fe20000410000 */
[----:B------:R-:W-:Y:S01]  /*316e0*/  LOP3.LUT R32, R105, 0xffff0000, RZ, 0xc0, !PT ;  /* 0xffff000069207812 */ /* 0x000fe200078ec0ff */
[----:B------:R-:W-:Y:S01]  /*316f0*/  FFMA.FTZ R36, R29, R36, R28 ;  /* 0x000000241d247223 */ /* 0x000fe2000001001c */
[----:B------:R-:W-:Y:S01]  /*31700*/  LOP3.LUT R28, R109, 0xffff0000, RZ, 0xc0, !PT ;  /* 0xffff00006d1c7812 */ /* 0x000fe200078ec0ff */
[C---:B------:R-:W-:Y:S01]  /*31710*/  FFMA.FTZ R41, R8.reuse, R41, R34 ;  /* 0x0000002908297223 */ /* 0x040fe20000010022 */
[----:B------:R-:W-:Y:S01]  /*31720*/  LOP3.LUT R9, R7, 0xffff0000, RZ, 0xc0, !PT ;  /* 0xffff000007097812 */ /* 0x000fe200078ec0ff */
[----:B------:R-:W-:Y:S01]  /*31730*/  FFMA.FTZ R39, R8, R37, -R39 ;  /* 0x0000002508277223 */ /* 0x000fe20000010827 */
[----:B------:R-:W-:Y:S01]  /*31740*/  FMUL.FTZ R34, R35, R32 ;  /* 0x0000002023227220 */ /* 0x000fe20000410000 */
[----:B------:R-:W-:-:S02]  /*31750*/  IMAD.U32 R29, R104, 0x10000, RZ ;  /* 0x00010000681d7824 */ /* 0x000fc400078e00ff */
[-C--:B------:R-:W-:Y:S01]  /*31760*/  FMUL.FTZ R42, R35, R28.reuse ;  /* 0x0000001c232a7220 */ /* 0x080fe20000410000 */
[----:B------:R-:W-:Y:S01]  /*31770*/  IMAD.U32 R8, R108, 0x10000, RZ ;  /* 0x000100006c087824 */ /* 0x000fe200078e00ff */
[----:B------:R-:W-:Y:S01]  /*31780*/  LOP3.LUT R104, R104, 0xffff0000, RZ, 0xc0, !PT ;  /* 0xffff000068687812 */ /* 0x000fe200078ec0ff */
[C---:B------:R-:W-:Y:S02]  /*31790*/  IMAD.U32 R5, R4.reuse, 0x10000, RZ ;  /* 0x0001000004057824 */ /* 0x040fe400078e00ff */
[C---:B------:R-:W-:Y:S01]  /*317a0*/  FFMA.FTZ R40, R9.reuse, R28, -R34 ;  /* 0x0000001c09287223 */ /* 0x040fe20000010822 */
[----:B------:R-:W-:Y:S01]  /*317b0*/  LOP3.LUT R4, R4, 0xffff0000, RZ, 0xc0, !PT ;  /* 0xffff000004047812 */ /* 0x000fe200078ec0ff */
[----:B------:R-:W-:Y:S01]  /*317c0*/  FMUL.FTZ R34, R30, R8 ;  /* 0x000000081e227220 */ /* 0x000fe20000410000 */
[----:B------:R-:W-:Y:S01]  /*317d0*/  LOP3.LUT R108, R108, 0xffff0000, RZ, 0xc0, !PT ;  /* 0xffff00006c6c7812 */ /* 0x000fe200078ec0ff */
[----:B------:R-:W-:Y:S01]  /*317e0*/  FFMA.FTZ R42, R9, R32, R42 ;  /* 0x00000020092a7223 */ /* 0x000fe2000001002a */
[----:B------:R-:W-:Y:S01]  /*317f0*/  FMUL.FTZ R9, R31, R104 ;  /* 0x000000681f097220 */ /* 0x000fe20000410000 */
[-C--:B------:R-:W-:Y:S01]  /*31800*/  FMUL.FTZ R28, R30, R29.reuse ;  /* 0x0000001d1e1c7220 */ /* 0x080fe20000410000 */
[----:B------:R-:W-:Y:S01]  /*31810*/  FFMA.FTZ R34, R5, R29, R34 ;  /* 0x0000001d05227223 */ /* 0x000fe20000010022 */
[----:B------:R-:W-:-:S02]  /*31820*/  IMAD.U32 R11, R10, 0x10000, RZ ;  /* 0x000100000a0b7824 */ /* 0x000fc400078e00ff */
[----:B------:R-:W-:Y:S01]  /*31830*/  FFMA.FTZ R29, R4, R108, -R9 ;  /* 0x0000006c041d7223 */ /* 0x000fe20000010809 */
[----:B------:R-:W-:Y:S01]  /*31840*/  LOP3.LUT R10, R10, 0xffff0000, RZ, 0xc0, !PT ;  /* 0xffff00000a0a7812 */ /* 0x000fe200078ec0ff */
[----:B------:R-:W-:Y:S01]  /*31850*/  FFMA.FTZ R30, R5, R8, -R28 ;  /* 0x00000008051e7223 */ /* 0x000fe2000001081c */
[----:B------:R-:W-:Y:S01]  /*31860*/  FMUL.FTZ R31, R31, R108 ;  /* 0x0000006c1f1f7220 */ /* 0x000fe20000410000 */
[C---:B------:R-:W-:Y:S01]  /*31870*/  LOP3.LUT R9, R106.reuse, 0xffff0000, RZ, 0xc0, !PT ;  /* 0xffff00006a097812 */ /* 0x040fe200078ec0ff */
[----:B------:R-:W-:Y:S01]  /*31880*/  IMAD.U32 R28, R106, 0x10000, RZ ;  /* 0x000100006a1c7824 */ /* 0x000fe200078e00ff */
[C---:B------:R-:W-:Y:S01]  /*31890*/  LOP3.LUT R5, R110.reuse, 0xffff0000, RZ, 0xc0, !PT ;  /* 0xffff00006e057812 */ /* 0x040fe200078ec0ff */
[----:B------:R-:W-:Y:S02]  /*318a0*/  IMAD.U32 R8, R110, 0x10000, RZ ;  /* 0x000100006e087824 */ /* 0x000fe400078e00ff */
[----:B------:R-:W-:Y:S01]  /*318b0*/  FFMA.FTZ R31, R4, R104, R31 ;  /* 0x00000068041f7223 */ /* 0x000fe2000001001f */
[C---:B------:R-:W-:Y:S01]  /*318c0*/  IMAD.U32 R7, R6.reuse, 0x10000, RZ ;  /* 0x0001000006077824 */ /* 0x040fe200078e00ff */
        /* <DEDUP_REMOVED lines=16> */
[----:B------:R-:W-:Y:S02]  /*319d0*/  F2FP.BF16.F32.PACK_AB R7, R40, R39 ;  /* 0x000000272807723e */ /* 0x000fe400000010ff */
[----:B------:R-:W-:-:S02]  /*319e0*/  F2FP.BF16.F32.PACK_AB R9, R36, R43 ;  /* 0x0000002b2409723e */ /* 0x000fc400000010ff */
[----:B------:R-:W-:-:S07]  /*319f0*/  F2FP.BF16.F32.PACK_AB R8, R31, R34 ;  /* 0x000000221f08723e */ /* 0x000fce00000010ff */
.L_x_2137:
[----:B------:R-:W-:Y:S05]  /*31a00*/  BSYNC B3 ;  /* 0x0000000000037941 */ /* 0x000fea0003800000 */
.L_x_2136:
        /* <DEDUP_REMOVED lines=9> */
.L_x_2135:
[----:B------:R-:W-:Y:S05]  /*31aa0*/  BSYNC B2 ;  /* 0x0000000000027941 */ /* 0x000fea0003800000 */
.L_x_2134:
[----:B------:R-:W-:Y:S02]  /*31ab0*/  R2UR UR4, R78 ;  /* 0x000000004e0472ca */ /* 0x000fe400000e0000 */
[----:B------:R-:W-:-:S13]  /*31ac0*/  R2UR UR5, R79 ;  /* 0x000000004f0572ca */ /* 0x000fda00000e0000 */
[----:B------:R-:W3:Y:S02]  /*31ad0*/  LD.E.U8 R82, desc[UR4][R82.64] ;  /* 0x0000000452527980 */ /* 0x000ee4000c101100 */
[----:B---3--:R-:W-:-:S13]  /*31ae0*/  LOP3.LUT P1, RZ, R82, 0x4, RZ, 0xc0, !PT ;  /* 0x0000000452ff7812 */ /* 0x008fda000782c0ff */
[----:B------:R-:W-:Y:S05]  /*31af0*/  @!P1 BRA `(.L_x_2085) ;  /* 0x0000001800209947 */ /* 0x000fea0003800000 */
[----:B------:R-:W-:Y:S02]  /*31b00*/  R2UR UR4, R78 ;  /* 0x000000004e0472ca */ /* 0x000fe400000e0000 */
[----:B------:R-:W-:-:S13]  /*31b10*/  R2UR UR5, R79 ;  /* 0x000000004f0572ca */ /* 0x000fda00000e0000 */
[----:B------:R-:W3:Y:S01]  /*31b20*/  LD.E R80, desc[UR4][R80.64+0x4] ;  /* 0x0000040450507980 */ /* 0x000ee2000c101900 */
[----:B------:R-:W-:Y:S01]  /*31b30*/  VIADD R31, R102, 0x40 ;  /* 0x00000040661f7836 */ /* 0x000fe20000000000 */
[----:B0-----:R-:W-:Y:S01]  /*31b40*/  SHF.R.S32.HI R10, RZ, 0x1f, R119 ;  /* 0x0000001fff0a7819 */ /* 0x001fe20000011477 */
[----:B------:R-:W-:Y:S01]  /*31b50*/  IMAD.SHL.U32 R7, R119, 0x40, RZ ;  /* 0x0000004077077824 */ /* 0x000fe200078e00ff */
[----:B------:R-:W-:Y:S02]  /*31b60*/  R2UR UR6, R78 ;  /* 0x000000004e0672ca */ /* 0x000fe400000e0000 */
[----:B------:R-:W-:Y:S02]  /*31b70*/  LEA.HI R10, R10, R119, RZ, 0x3 ;  /* 0x000000770a0a7211 */ /* 0x000fe400078f18ff */
[----:B------:R-:W-:Y:S02]  /*31b80*/  LOP3.LUT R9, R7, 0x1c0, RZ, 0xc0, !PT ;  /* 0x000001c007097812 */ /* 0x000fe400078ec0ff */
[----:B------:R-:W-:Y:S01]  /*31b90*/  R2UR UR7, R79 ;  /* 0x000000004f0772ca */ /* 0x000fe200000e0000 */
[----:B------:R-:W-:Y:S01]  /*31ba0*/  IMAD.SHL.U32 R10, R10, 0x40, RZ ;  /* 0x000000400a0a7824 */ /* 0x000fe200078e00ff */
[----:B------:R-:W-:-:S04]  /*31bb0*/  SHF.R.U32.HI R28, RZ, 0x3, R9 ;  /* 0x00000003ff1c7819 */ /* 0x000fc80000011609 */
[----:B------:R-:W-:Y:S01]  /*31bc0*/  LOP3.LUT R11, R10, 0xfffffe00, RZ, 0xc0, !PT ;  /* 0xfffffe000a0b7812 */ /* 0x000fe200078ec0ff */
[----:B------:R-:W-:Y:S01]  /*31bd0*/  BSSY B2, `(.L_x_2138) ;  /* 0x0000081000027945 */ /* 0x000fe20003800000 */
[----:B---3--:R-:W-:-:S04]  /*31be0*/  LEA.HI R4, R80, R80, RZ, 0x1 ;  /* 0x0000005050047211 */ /* 0x008fc800078f08ff */
[----:B------:R-:W-:-:S04]  /*31bf0*/  SHF.R.S32.HI R12, RZ, 0x1, R4 ;  /* 0x00000001ff0c7819 */ /* 0x000fc80000011404 */
[----:B------:R-:W-:-:S04]  /*31c00*/  ISETP.GE.AND P1, PT, R31, R12, PT ;  /* 0x0000000c1f00720c */ /* 0x000fc80003f26270 */
[----:B------:R-:W-:-:S05]  /*31c10*/  SEL R4, R12, RZ, P1 ;  /* 0x000000ff0c047207 */ /* 0x000fca0000800000 */
[----:B------:R-:W-:-:S04]  /*31c20*/  IMAD.IADD R4, R31, 0x1, R4 ;  /* 0x000000011f047824 */ /* 0x000fc800078e0204 */
[----:B------:R-:W-:Y:S01]  /*31c30*/  @P1 IMAD.IADD R91, R90, 0x1, -R91 ;  /* 0x000000015a5b1824 */ /* 0x000fe200078e0a5b */
[----:B------:R-:W-:-:S04]  /*31c40*/  SHF.R.S32.HI R5, RZ, 0x1f, R4 ;  /* 0x0000001fff057819 */ /* 0x000fc80000011404 */
[----:B------:R-:W-:Y:S02]  /*31c50*/  SHF.R.S32.HI R8, RZ, 0x1f, R91 ;  /* 0x0000001fff087819 */ /* 0x000fe4000001145b */
[CC--:B------:R-:W-:Y:S02]  /*31c60*/  LEA.HI R6, R5.reuse, R4.reuse, RZ, 0x3 ;  /* 0x0000000405067211 */ /* 0x0c0fe400078f18ff */
[----:B------:R-:W-:Y:S02]  /*31c70*/  LEA.HI R8, R8, R91, RZ, 0x4 ;  /* 0x0000005b08087211 */ /* 0x000fe400078f20ff */
[----:B------:R-:W-:Y:S02]  /*31c80*/  SHF.R.S32.HI R13, RZ, 0x3, R6 ;  /* 0x00000003ff0d7819 */ /* 0x000fe40000011406 */
[----:B------:R-:W-:Y:S02]  /*31c90*/  LEA.HI R4, R5, R4, RZ, 0x6 ;  /* 0x0000000405047211 */ /* 0x000fe400078f30ff */
[----:B------:R-:W-:-:S02]  /*31ca0*/  LEA.HI.SX32 R8, R8, R13, 0x1c ;  /* 0x0000000d08087211 */ /* 0x000fc400078fe2ff */
[----:B------:R-:W-:Y:S02]  /*31cb0*/  SHF.R.S32.HI R4, RZ, 0x6, R4 ;  /* 0x00000006ff047819 */ /* 0x000fe40000011404 */
[----:B------:R-:W-:Y:S01]  /*31cc0*/  SHF.R.S32.HI R7, RZ, 0x1f, R8 ;  /* 0x0000001fff077819 */ /* 0x000fe20000011408 */
[----:B------:R-:W-:Y:S01]  /*31cd0*/  IMAD.SHL.U32 R29, R8, 0x8, RZ ;  /* 0x00000008081d7824 */ /* 0x000fe200078e00ff */
[----:B------:R-:W-:Y:S01]  /*31ce0*/  LOP3.LUT R6, R9, 0x38, R6, 0xf8, !PT ;  /* 0x0000003809067812 */ /* 0x000fe200078ef806 */
[----:B------:R-:W-:Y:S01]  /*31cf0*/  IMAD R4, R4, 0x1800, R11 ;  /* 0x0000180004047824 */ /* 0x000fe200078e020b */
[----:B------:R-:W-:Y:S02]  /*31d00*/  LEA.HI R7, R7, R8, RZ, 0x3 ;  /* 0x0000000807077211 */ /* 0x000fe400078f18ff */
[----:B------:R-:W-:Y:S02]  /*31d10*/  LOP3.LUT R5, R6, R28, RZ, 0x3c, !PT ;  /* 0x0000001c06057212 */ /* 0x000fe400078e3cff */
[----:B------:R-:W-:-:S02]  /*31d20*/  SHF.R.S32.HI R8, RZ, 0x3, R7 ;  /* 0x00000003ff087819 */ /* 0x000fc40000011407 */
[----:B------:R-:W-:Y:S01]  /*31d30*/  LOP3.LUT R7, R9, 0x38, R29, 0xf8, !PT ;  /* 0x0000003809077812 */ /* 0x000fe200078ef81d */
[----:B------:R-:W-:Y:S02]  /*31d40*/  IMAD.IADD R5, R4, 0x1, R5 ;  /* 0x0000000104057824 */ /* 0x000fe400078e0205 */
[----:B------:R-:W-:Y:S01]  /*31d50*/  IMAD R8, R8, 0x1800, R11 ;  /* 0x0000180008087824 */ /* 0x000fe200078e020b */
[----:B------:R-:W-:Y:S02]  /*31d60*/  LOP3.LUT R7, R7, R28, RZ, 0x3c, !PT ;  /* 0x0000001c07077212 */ /* 0x000fe400078e3cff */
[----:B------:R-:W-:-:S03]  /*31d70*/  IADD3 R5, P1, R100, R5, RZ ;  /* 0x0000000564057210 */ /* 0x000fc60007f3e0ff */
[----:B------:R-:W-:Y:S02]  /*31d80*/  IMAD.IADD R7, R8, 0x1, R7 ;  /* 0x0000000108077824 */ /* 0x000fe400078e0207 */
[--C-:B------:R-:W-:Y:S01]  /*31d90*/  IMAD.X R6, RZ, RZ, R101.reuse, P1 ;  /* 0x000000ffff067224 */ /* 0x100fe200008e0665 */
[C---:B------:R-:W-:Y:S02]  /*31da0*/  LEA R4, P1, R5.reuse, R84, 0x1 ;  /* 0x0000005405047211 */ /* 0x040fe400078208ff */
[----:B------:R-:W-:Y:S02]  /*31db0*/  IADD3 R7, P2, R100, R7, RZ ;  /* 0x0000000764077210 */ /* 0x000fe40007f5e0ff */
[----:B------:R-:W-:Y:S02]  /*31dc0*/  LEA.HI.X R5, R5, R85, R6, 0x1, P1 ;  /* 0x0000005505057211 */ /* 0x000fe400008f0c06 */
[----:B------:R-:W-:Y:S01]  /*31dd0*/  ISETP.GE.AND P1, PT, R31, R12, PT ;  /* 0x0000000c1f00720c */ /* 0x000fe20003f26270 */
[----:B------:R-:W-:Y:S01]  /*31de0*/  IMAD.X R101, RZ, RZ, R101, P2 ;  /* 0x000000ffff657224 */ /* 0x000fe200010e0665 */
[----:B------:R-:W-:-:S04]  /*31df0*/  LEA R8, P2, R7, R84, 0x1 ;  /* 0x0000005407087211 */ /* 0x000fc800078408ff */
[----:B------:R-:W-:Y:S02]  /*31e00*/  LEA.HI.X R9, R7, R85, R101, 0x1, P2 ;  /* 0x0000005507097211 */ /* 0x000fe400010f0c65 */
[----:B------:R-:W5:Y:S04]  /*31e10*/  LD.E.128 R4, desc[UR4][R4.64] ;  /* 0x0000000404047980 */ /* 0x000f68000c101d00 */
[----:B------:R-:W5:Y:S01]  /*31e20*/  LD.E.128 R8, desc[UR6][R8.64] ;  /* 0x0000000608087980 */ /* 0x000f62000c101d00 */
[----:B------:R-:W-:Y:S05]  /*31e30*/  @P1 BRA `(.L_x_2139) ;  /* 0x0000000400681947 */ /* 0x000fea0003800000 */
        /* <DEDUP_REMOVED lines=14> */
[----:B------:R-:W-:Y:S02]  /*31f20*/  SHF.R.U32.HI R50, RZ, 0x10, R51 ;  /* 0x00000010ff327819 */ /* 0x000fe40000011633 */
[----:B------:R-:W-:Y:S02]  /*31f30*/  SHF.R.U32.HI R62, RZ, 0x10, R63 ;  /* 0x00000010ff3e7819 */ /* 0x000fe4000001163f */
[----:B------:R-:W-:Y:S01]  /*31f40*/  PRMT R98, R98, 0x5410, R37 ;  /* 0x0000541062627816 */ /* 0x000fe20000000025 */
[----:B------:R-:W-:Y:S01]  /*31f50*/  IMAD.U32 R37, R95, 0x10000, RZ ;  /* 0x000100005f257824 */ /* 0x000fe200078e00ff */
[----:B------:R-:W-:Y:S01]  /*31f60*/  PRMT R96, R96, 0x5410, R41 ;  /* 0x0000541060607816 */ /* 0x000fe20000000029 */
[----:B------:R-:W-:Y:S01]  /*31f70*/  FMUL.FTZ R41, R32, R39 ;  /* 0x0000002720297220 */ /* 0x000fe20000410000 */
[----:B------:R-:W-:-:S02]  /*31f80*/  LOP3.LUT R33, R9, 0xffff0000, RZ, 0xc0, !PT ;  /* 0xffff000009217812 */ /* 0x000fc400078ec0ff */
[----:B------:R-:W-:Y:S01]  /*31f90*/  PRMT R93, R93, 0x5410, R50 ;  /* 0x000054105d5d7816 */ /* 0x000fe20000000032 */
[-C--:B------:R-:W-:Y:S01]  /*31fa0*/  FFMA.FTZ R36, R12, R37.reuse, -R41 ;  /* 0x000000250c247223 */ /* 0x080fe20000010829 */
[----:B------:R-:W-:Y:S02]  /*31fb0*/  PRMT R97, R97, 0x5410, R62 ;  /* 0x0000541061617816 */ /* 0x000fe4000000003e */
[----:B------:R-:W-:Y:S02]  /*31fc0*/  LOP3.LUT R99, R99, 0xffff0000, RZ, 0xc0, !PT ;  /* 0xffff000063637812 */ /* 0x000fe400078ec0ff */
[----:B------:R-:W-:Y:S01]  /*31fd0*/  PRMT R94, R94, 0x5410, R43 ;  /* 0x000054105e5e7816 */ /* 0x000fe2000000002b */
[----:B------:R-:W-:Y:S01]  /*31fe0*/  FMUL.FTZ R43, R32, R37 ;  /* 0x00000025202b7220 */ /* 0x000fe20000410000 */
[----:B------:R-:W-:Y:S01]  /*31ff0*/  LOP3.LUT R95, R95, 0xffff0000, RZ, 0xc0, !PT ;  /* 0xffff00005f5f7812 */ /* 0x000fe200078ec0ff */
[----:B------:R-:W-:Y:S01]  /*32000*/  IMAD.U32 R41, R97, 0x10000, RZ ;  /* 0x0001000061297824 */ /* 0x000fe200078e00ff */
[----:B------:R-:W-:Y:S01]  /*32010*/  LOP3.LUT R28, R5, 0xffff0000, RZ, 0xc0, !PT ;  /* 0xffff0000051c7812 */ /* 0x000fe200078ec0ff */
[----:B------:R-:W-:Y:S01]  /*32020*/  FMUL.FTZ R45, R33, R99 ;  /* 0x00000063212d7220 */ /* 0x000fe20000410000 */
[----:B------:R-:W-:-:S02]  /*32030*/  IMAD.U32 R37, R93, 0x10000, RZ ;  /* 0x000100005d257824 */ /* 0x000fc400078e00ff */
[----:B------:R-:W-:Y:S01]  /*32040*/  FFMA.FTZ R43, R12, R39, R43 ;  /* 0x000000270c2b7223 */ /* 0x000fe2000001002b */
[----:B------:R-:W-:Y:S01]  /*32050*/  FMUL.FTZ R33, R33, R95 ;  /* 0x0000005f21217220 */ /* 0x000fe20000410000 */
[----:B------:R-:W-:Y:S01]  /*32060*/  LOP3.LUT R35, R11, 0xffff0000, RZ, 0xc0, !PT ;  /* 0xffff00000b237812 */ /* 0x000fe200078ec0ff */
[C---:B------:R-:W-:Y:S01]  /*32070*/  FMUL.FTZ R39, R34.reuse, R41 ;  /* 0x0000002922277220 */ /* 0x040fe20000410000 */
[----:B------:R-:W-:Y:S01]  /*32080*/  LOP3.LUT R32, R97, 0xffff0000, RZ, 0xc0, !PT ;  /* 0xffff000061207812 */ /* 0x000fe200078ec0ff */
[----:B------:R-:W-:Y:S01]  /*32090*/  FMUL.FTZ R38, R34, R37 ;  /* 0x0000002522267220 */ /* 0x000fe20000410000 */
[----:B------:R-:W-:Y:S01]  /*320a0*/  LOP3.LUT R12, R93, 0xffff0000, RZ, 0xc0, !PT ;  /* 0xffff00005d0c7812 */ /* 0x000fe200078ec0ff */
[----:B------:R-:W-:Y:S01]  /*320b0*/  FFMA.FTZ R45, R28, R95, -R45 ;  /* 0x0000005f1c2d7223 */ /* 0x000fe2000001082d */
[----:B------:R-:W-:Y:S01]  /*320c0*/  LOP3.LUT R31, R8, 0xffff0000, RZ, 0xc0, !PT ;  /* 0xffff0000081f7812 */ /* 0x000fe200078ec0ff */
[C---:B------:R-:W-:Y:S02]  /*320d0*/  IMAD.U32 R8, R7.reuse, 0x10000, RZ ;  /* 0x0001000007087824 */ /* 0x040fe400078e00ff */
[----:B------:R-:W-:Y:S01]  /*320e0*/  FFMA.FTZ R34, R28, R99, R33 ;  /* 0x000000631c227223 */ /* 0x000fe20000010021 */
[----:B------:R-:W-:Y:S01]  /*320f0*/  LOP3.LUT R9, R7, 0xffff0000, RZ, 0xc0, !PT ;  /* 0xffff000007097812 */ /* 0x000fe200078ec0ff */
[----:B------:R-:W-:-:S02]  /*32100*/  IMAD.U32 R28, R98, 0x10000, RZ ;  /* 0x00010000621c7824 */ /* 0x000fc400078e00ff */
[C---:B------:R-:W-:Y:S01]  /*32110*/  FMUL.FTZ R40, R35.reuse, R32 ;  /* 0x0000002023287220 */ /* 0x040fe20000410000 */
[-C--:B------:R-:W-:Y:S01]  /*32120*/  FMUL.FTZ R42, R35, R12.reuse ;  /* 0x0000000c232a7220 */ /* 0x080fe20000410000 */
[----:B------:R-:W-:Y:S01]  /*32130*/  LOP3.LUT R98, R98, 0xffff0000, RZ, 0xc0, !PT ;  /* 0xffff000062627812 */ /* 0x000fe200078ec0ff */
[C---:B------:R-:W-:Y:S01]  /*32140*/  FFMA.FTZ R39, R8.reuse, R37, -R39 ;  /* 0x0000002508277223 */ /* 0x040fe20000010827 */
[----:B------:R-:W-:Y:S01]  /*32150*/  FFMA.FTZ R38, R8, R41, R38 ;  /* 0x0000002908267223 */ /* 0x000fe20000010026 */
[C---:B------:R-:W-:Y:S01]  /*32160*/  IMAD.U32 R8, R94.reuse, 0x10000, RZ ;  /* 0x000100005e087824 */ /* 0x040fe200078e00ff */
[----:B------:R-:W-:Y:S01]  /*32170*/  LOP3.LUT R94, R94, 0xffff0000, RZ, 0xc0, !PT ;  /* 0xffff00005e5e7812 */ /* 0x000fe200078ec0ff */
[C---:B------:R-:W-:Y:S01]  /*32180*/  IMAD.U32 R5, R4.reuse, 0x10000, RZ ;  /* 0x0001000004057824 */ /* 0x040fe200078e00ff */
[----:B------:R-:W-:Y:S01]  /*32190*/  LOP3.LUT R4, R4, 0xffff0000, RZ, 0xc0, !PT ;  /* 0xffff000004047812 */ /* 0x000fe200078ec0ff */
[C---:B------:R-:W-:Y:S01]  /*321a0*/  FFMA.FTZ R40, R9.reuse, R12, -R40 ;  /* 0x0000000c09287223 */ /* 0x040fe20000010828 */
[----:B------:R-:W-:Y:S01]  /*321b0*/  FFMA.FTZ R37, R9, R32, R42 ;  /* 0x0000002009257223 */ /* 0x000fe2000001002a */
[C---:B------:R-:W-:Y:S01]  /*321c0*/  FMUL.FTZ R9, R31.reuse, R98 ;  /* 0x000000621f097220 */ /* 0x040fe20000410000 */
[C---:B------:R-:W-:Y:S01]  /*321d0*/  FMUL.FTZ R12, R30.reuse, R28 ;  /* 0x0000001c1e0c7220 */ /* 0x040fe20000410000 */
[----:B------:R-:W-:Y:S01]  /*321e0*/  FMUL.FTZ R33, R30, R8 ;  /* 0x000000081e217220 */ /* 0x000fe20000410000 */
[----:B------:R-:W-:Y:S01]  /*321f0*/  FMUL.FTZ R35, R31, R94 ;  /* 0x0000005e1f237220 */ /* 0x000fe20000410000 */
[----:B------:R-:W-:-:S02]  /*32200*/  IMAD.U32 R11, R10, 0x10000, RZ ;  /* 0x000100000a0b7824 */ /* 0x000fc400078e00ff */
[----:B------:R-:W-:Y:S01]  /*32210*/  FFMA.FTZ R31, R4, R94, -R9 ;  /* 0x0000005e041f7223 */ /* 0x000fe20000010809 */
[----:B------:R-:W-:Y:S01]  /*32220*/  LOP3.LUT R10, R10, 0xffff0000, RZ, 0xc0, !PT ;  /* 0xffff00000a0a7812 */ /* 0x000fe200078ec0ff */
[C---:B------:R-:W-:Y:S01]  /*32230*/  FFMA.FTZ R30, R5.reuse, R8, -R12 ;  /* 0x00000008051e7223 */ /* 0x040fe2000001080c */
[----:B------:R-:W-:Y:S01]  /*32240*/  FFMA.FTZ R33, R5, R28, R33 ;  /* 0x0000001c05217223 */ /* 0x000fe20000010021 */
        /* <DEDUP_REMOVED lines=25> */
.L_x_2139:
[----:B------:R-:W-:Y:S05]  /*323e0*/  BSYNC B2 ;  /* 0x0000000000027941 */ /* 0x000fea0003800000 */
.L_x_2138:
[----:B------:R-:W-:Y:S01]  /*323f0*/  R2UR UR4, R78 ;  /* 0x000000004e0472ca */ /* 0x000fe200000e0000 */
[----:B------:R-:W-:Y:S01]  /*32400*/  IMAD.SHL.U32 R13, R13, 0x8, RZ ;  /* 0x000000080d0d7824 */ /* 0x000fe200078e00ff */
[----:B------:R-:W-:Y:S02]  /*32410*/  R2UR UR5, R79 ;  /* 0x000000004f0572ca */ /* 0x000fe400000e0000 */
[----:B------:R-:W-:Y:S01]  /*32420*/  ISETP.GE.AND P1, PT, R29, R90, PT ;  /* 0x0000005a1d00720c */ /* 0x000fe20003f26270 */
[----:B--2---:R-:W-:-:S10]  /*32430*/  IMAD.WIDE R12, R13, 0x2, R14 ;  /* 0x000000020d0c7825 */ /* 0x004fd400078e020e */
[----:B-----5:R4:W-:Y:S02]  /*32440*/  ST.E.128 desc[UR4][R12.64], R4 ;  /* 0x000000040c007985 */ /* 0x0209e4000c101d04 */
[----:B------:R-:W-:Y:S05]  /*32450*/  @P1 BRA `(.L_x_2085) ;  /* 0x0000000c00c81947 */ /* 0x000fea0003800000 */
[----:B------:R-:W-:Y:S01]  /*32460*/  R2UR UR4, R78 ;  /* 0x000000004e0472ca */ /* 0x000fe200000e0000 */
[----:B------:R-:W-:Y:S01]  /*32470*/  IMAD.WIDE R14, R29, 0x2, R14 ;  /* 0x000000021d0e7825 */ /* 0x000fe200078e020e */
[----:B------:R-:W-:-:S13]  /*32480*/  R2UR UR5, R79 ;  /* 0x000000004f0572ca */ /* 0x000fda00000e0000 */
[----:B------:R0:W-:Y:S01]  /*32490*/  ST.E.128 desc[UR4][R14.64], R8 ;  /* 0x000000080e007985 */ /* 0x0001e2000c101d04 */
[----:B------:R-:W-:Y:S05]  /*324a0*/  BRA `(.L_x_2085) ;  /* 0x0000000c00b47947 */ /* 0x000fea0003800000 */
.L_x_2049:
[----:B------:R-:W2:Y:S01]  /*324b0*/  LDL.64 R4, [R75+0x10] ;  /* 0x000010004b047983 */ /* 0x000ea20000100a00 */
[----:B------:R-:W-:Y:S02]  /*324c0*/  R2UR UR4, R78 ;  /* 0x000000004e0472ca */ /* 0x000fe400000e0000 */
[----:B------:R-:W-:Y:S01]  /*324d0*/  R2UR UR5, R79 ;  /* 0x000000004f0572ca */ /* 0x000fe200000e0000 */
[----:B------:R0:W5:Y:S04]  /*324e0*/  LDL R6, [R76] ;  /* 0x000000004c067983 */ /* 0x0001680000100800 */
[----:B------:R0:W5:Y:S08]  /*324f0*/  LDL R7, [R76+0x4] ;  /* 0x000004004c077983 */ /* 0x0001700000100800 */
[----:B--2---:R-:W2:Y:S01]  /*32500*/  LD.E R8, desc[UR4][R4.64+0x1c] ;  /* 0x00001c0404087980 */ /* 0x004ea2000c101900 */
[----:B------:R-:W-:Y:S01]  /*32510*/  BSSY B2, `(.L_x_2140) ;  /* 0x0000005000027945 */ /* 0x000fe20003800000 */
[----:B--2---:R-:W-:-:S04]  /*32520*/  LOP3.LUT R8, R8, 0x1, RZ, 0xfc, !PT ;  /* 0x0000000108087812 */ /* 0x004fc800078efcff */
[----:B------:R-:W-:-:S13]  /*32530*/  ISETP.NE.AND P1, PT, R8, 0x3, PT ;  /* 0x000000030800780c */ /* 0x000fda0003f25270 */
[----:B0-----:R-:W-:Y:S05]  /*32540*/  @!P1 BRA `(.L_x_2141) ;  /* 0x0000000000049947 */ /* 0x001fea0003800000 */
[----:B------:R-:W-:Y:S01]  /*32550*/  BPT.TRAP 0x1 ;  /* 0x000000040000795c */ /* 0x000fe20000300000 */
.L_x_2141:
[----:B------:R-:W-:Y:S05]  /*32560*/  BSYNC B2 ;  /* 0x0000000000027941 */ /* 0x000fea0003800000 */
.L_x_2140:
        /* <DEDUP_REMOVED lines=9> */
.L_x_2167:
[----:B------:R-:W-:Y:S05]  /*32600*/  BSYNC B2 ;  /* 0x0000000000027941 */ /* 0x000fea0003800000 */
.L_x_2142:
[----:B------:R-:W2:Y:S01]  /*32610*/  LDL.64 R28, [R75+0x20] ;  /* 0x000020004b1c7983 */ /* 0x000ea20000100a00 */
[C---:B------:R-:W-:Y:S02]  /*32620*/  R2UR UR4, R78.reuse ;  /* 0x000000004e0472ca */ /* 0x040fe400000e0000 */
[C---:B------:R-:W-:Y:S01]  /*32630*/  R2UR UR5, R79.reuse ;  /* 0x000000004f0572ca */ /* 0x040fe200000e0000 */
[----:B------:R-:W3:Y:S01]  /*32640*/  LDL.64 R4, [R75+0x18] ;  /* 0x000018004b047983 */ /* 0x000ee20000100a00 */
[C---:B------:R-:W-:Y:S02]  /*32650*/  R2UR UR6, R78.reuse ;  /* 0x000000004e0672ca */ /* 0x040fe400000e0000 */
[C---:B------:R-:W-:Y:S01]  /*32660*/  R2UR UR7, R79.reuse ;  /* 0x000000004f0772ca */ /* 0x040fe200000e0000 */
[----:B------:R-:W4:Y:S01]  /*32670*/  LDL R14, [R76] ;  /* 0x000000004c0e7983 */ /* 0x000f220000100800 */
[----:B------:R-:W-:Y:S02]  /*32680*/  R2UR UR10, R78 ;  /* 0x000000004e0a72ca */ /* 0x000fe400000e0000 */
[----:B------:R-:W-:-:S02]  /*32690*/  R2UR UR11, R79 ;  /* 0x000000004f0b72ca */ /* 0x000fc400000e0000 */
[C---:B------:R-:W-:Y:S02]  /*326a0*/  R2UR UR12, R78.reuse ;  /* 0x000000004e0c72ca */ /* 0x040fe400000e0000 */
[C---:B------:R-:W-:Y:S02]  /*326b0*/  R2UR UR13, R79.reuse ;  /* 0x000000004f0d72ca */ /* 0x040fe400000e0000 */
[----:B------:R-:W-:Y:S02]  /*326c0*/  R2UR UR8, R78 ;  /* 0x000000004e0872ca */ /* 0x000fe400000e0000 */
[----:B------:R-:W-:Y:S01]  /*326d0*/  R2UR UR9, R79 ;  /* 0x000000004f0972ca */ /* 0x000fe200000e0000 */
[----:B--2---:R-:W2:Y:S04]  /*326e0*/  LD.E.64 R36, desc[UR4][R28.64+0xa0] ;  /* 0x0000a0041c247980 */ /* 0x004ea8000c101b00 */
[----:B0-----:R-:W4:Y:S04]  /*326f0*/  LD.E.64 R6, desc[UR6][R28.64+0x58] ;  /* 0x000058061c067980 */ /* 0x001f28000c101b00 */
[----:B------:R-:W4:Y:S04]  /*32700*/  LD.E R15, desc[UR10][R28.64+0x30] ;  /* 0x0000300a1c0f7980 */ /* 0x000f28000c101900 */
[----:B------:R-:W4:Y:S04]  /*32710*/  LD.E R31, desc[UR12][R28.64+0x1c] ;  /* 0x00001c0c1c1f7980 */ /* 0x000f28000c101900 */
[----:B------:R-:W4:Y:S04]  /*32720*/  LD.E.64 R8, desc[UR8][R28.64+0x60] ;  /* 0x000060081c087980 */ /* 0x000f28000c101b00 */
[----:B------:R-:W4:Y:S04]  /*32730*/  LD.E.64 R10, desc[UR6][R28.64+0x68] ;  /* 0x000068061c0a7980 */ /* 0x000f28000c101b00 */
[----:B---3--:R-:W5:Y:S04]  /*32740*/  LD.E R30, desc[UR4][R4.64] ;  /* 0x00000004041e7980 */ /* 0x008f68000c101900 */
[----:B------:R0:W5:Y:S01]  /*32750*/  LD.E.64 R32, desc[UR6][R4.64+0x8] ;  /* 0x0000080604207980 */ /* 0x000162000c101b00 */
[----:B------:R-:W-:Y:S01]  /*32760*/  UMOV UR4, 0xffffffff ;  /* 0xffffffff00047882 */ /* 0x000fe20000000000 */
[----:B--2---:R-:W-:Y:S01]  /*32770*/  SHF.R.S32.HI R35, RZ, 0x1f, R37 ;  /* 0x0000001fff237819 */ /* 0x004fe20000011425 */
[----:B----4-:R-:W-:-:S02]  /*32780*/  IMAD R7, R7, R37, RZ ;  /* 0x0000002507077224 */ /* 0x010fc400078e02ff */
[----:B------:R-:W-:-:S04]  /*32790*/  IMAD.WIDE.U32 R12, R6, R37, RZ ;  /* 0x00000025060c7225 */ /* 0x000fc800078e00ff */
[----:B------:R-:W-:Y:S01]  /*327a0*/  IMAD R7, R6, R35, R7 ;  /* 0x0000002306077224 */ /* 0x000fe200078e0207 */
[----:B------:R-:W-:Y:S01]  /*327b0*/  SHF.R.S32.HI R6, RZ, 0x1f, R15 ;  /* 0x0000001fff067819 */ /* 0x000fe2000001140f */
[----:B------:R-:W-:Y:S01]  /*327c0*/  IMAD R31, R24, -0x60, R31 ;  /* 0xffffffa0181f7824 */ /* 0x000fe200078e021f */
[----:B------:R-:W-:Y:S02]  /*327d0*/  SHF.R.S32.HI R35, RZ, 0x1f, R36 ;  /* 0x0000001fff237819 */ /* 0x000fe40000011424 */
[----:B------:R-:W-:Y:S01]  /*327e0*/  LEA.HI R6, R6, R15, RZ, 0x2 ;  /* 0x0000000f06067211 */ /* 0x000fe200078f10ff */
[----:B------:R-:W-:Y:S02]  /*327f0*/  IMAD.IADD R13, R13, 0x1, R7 ;  /* 0x000000010d0d7824 */ /* 0x000fe400078e0207 */
[-C--:B------:R-:W-:Y:S01]  /*32800*/  IMAD R9, R9, R36.reuse, RZ ;  /* 0x0000002409097224 */ /* 0x080fe200078e02ff */
[----:B------:R-:W-:Y:S02]  /*32810*/  VIMNMX R34, R31, 0x60, PT ;  /* 0x000000601f227848 */ /* 0x000fe40003fe0100 */
[----:B------:R-:W-:Y:S01]  /*32820*/  SHF.R.S32.HI R7, RZ, 0x2, R6 ;  /* 0x00000002ff077819 */ /* 0x000fe20000011406 */
[----:B------:R-:W-:Y:S01]  /*32830*/  IMAD R9, R8, R35, R9 ;  /* 0x0000002308097224 */ /* 0x000fe200078e0209 */
[----:B------:R-:W-:Y:S01]  /*32840*/  LOP3.LUT R6, R6, 0x1ffffffc, RZ, 0xc0, !PT ;  /* 0x1ffffffc06067812 */ /* 0x000fe200078ec0ff */
[----:B0-----:R-:W-:-:S04]  /*32850*/  IMAD.WIDE.U32 R4, R8, R36, R12 ;  /* 0x0000002408047225 */ /* 0x001fc800078e000c */
[----:B------:R-:W-:Y:S01]  /*32860*/  IMAD.IADD R36, R34, 0x1, -R7 ;  /* 0x0000000122247824 */ /* 0x000fe200078e0a07 */
[----:B------:R-:W-:Y:S01]  /*32870*/  LEA R8, P2, R4, R10, 0x1 ;  /* 0x0000000a04087211 */ /* 0x000fe200078408ff */
[----:B------:R-:W-:Y:S02]  /*32880*/  IMAD R7, R14, 0x4800, RZ ;  /* 0x000048000e077824 */ /* 0x000fe400078e02ff */
[----:B------:R-:W-:Y:S02]  /*32890*/  IMAD.IADD R9, R5, 0x1, R9 ;  /* 0x0000000105097824 */ /* 0x000fe400078e0209 */
[----:B------:R-:W-:Y:S01]  /*328a0*/  IMAD.IADD R6, R15, 0x1, -R6 ;  /* 0x000000010f067824 */ /* 0x000fe200078e0a06 */
[----:B------:R-:W-:Y:S02]  /*328b0*/  ISETP.GE.AND P1, PT, R36, 0x1, PT ;  /* 0x000000012400780c */ /* 0x000fe40003f26270 */
[----:B------:R-:W-:Y:S01]  /*328c0*/  LEA.HI.X R9, R4, R11, R9, 0x1, P2 ;  /* 0x0000000b04097211 */ /* 0x000fe200010f0c09 */
[----:B------:R-:W-:Y:S01]  /*328d0*/  IMAD.SHL.U32 R35, R6, 0x8, RZ ;  /* 0x0000000806237824 */ /* 0x000fe200078e00ff */
[----:B------:R-:W-:Y:S01]  /*328e0*/  SHF.R.S32.HI R31, RZ, 0x1f, R7 ;  /* 0x0000001fff1f7819 */ /* 0x000fe20000011407 */
[----:B------:R-:W-:Y:S08]  /*328f0*/  BRA.DIV UR4, `(.L_x_2144) ;  /* 0x0000001204607947 */ /* 0x000ff0000b800000 */
[----:B------:R0:W1:Y:S04]  /*32900*/  SHFL.IDX PT, R5, R9, RZ, 0x1c1f ;  /* 0x001c1fff09057589 */ /* 0x00006800000e0000 */
[----:B------:R0:W2:Y:S02]  /*32910*/  SHFL.IDX PT, R14, R8, RZ, 0x1c1f ;  /* 0x001c1fff080e7589 */ /* 0x0000a400000e0000 */
.L_x_2171:
[C---:B-----5:R-:W-:Y:S01]  /*32920*/  IADD3 R11, P2, R30.reuse, R7, RZ ;  /* 0x000000071e0b7210 */ /* 0x060fe20007f5e0ff */
[----:B------:R-:W-:Y:S01]  /*32930*/  BSSY B2, `(.L_x_2145) ;  /* 0x0000052000027945 */ /* 0x000fe20003800000 */
[----:B-1----:R-:W-:Y:S02]  /*32940*/  IMAD.MOV.U32 R15, RZ, RZ, R5 ;  /* 0x000000ffff0f7224 */ /* 0x002fe400078e0005 */
[----:B------:R-:W-:Y:S02]  /*32950*/  LEA.HI.X.SX32 R31, R30, R31, 0x1, P2 ;  /* 0x0000001f1e1f7211 */ /* 0x000fe400010f0eff */
[----:B------:R-:W-:-:S04]  /*32960*/  LEA R30, P2, R11, R32, 0x1 ;  /* 0x000000200b1e7211 */ /* 0x000fc800078408ff */
[----:B------:R-:W-:Y:S01]  /*32970*/  LEA.HI.X R31, R11, R33, R31, 0x1, P2 ;  /* 0x000000210b1f7211 */ /* 0x000fe200010f0c1f */
[----:B------:R-:W-:Y:S01]  /*32980*/  IMAD.WIDE R32, R7, 0x2, R32 ;  /* 0x0000000207207825 */ /* 0x000fe200078e0220 */
[----:B------:R-:W-:Y:S07]  /*32990*/  @!P1 BRA `(.L_x_2146) ;  /* 0x00000004002c9947 */ /* 0x000fee0003800000 */
[----:B------:R-:W-:Y:S02]  /*329a0*/  R2UR UR4, R78 ;  /* 0x000000004e0472ca */ /* 0x000fe400000e0000 */
[----:B------:R-:W-:-:S13]  /*329b0*/  R2UR UR5, R79 ;  /* 0x000000004f0572ca */ /* 0x000fda00000e0000 */
[----:B------:R-:W3:Y:S02]  /*329c0*/  LD.E.U8 R12, desc[UR4][R28.64+0x98] ;  /* 0x000098041c0c7980 */ /* 0x000ee4000c101100 */
[----:B---3--:R-:W-:-:S04]  /*329d0*/  LOP3.LUT R4, R12, 0x1, RZ, 0xc0, !PT ;  /* 0x000000010c047812 */ /* 0x008fc800078ec0ff */
[----:B------:R-:W-:-:S13]  /*329e0*/  ISETP.NE.U32.AND P1, PT, R4, 0x1, PT ;  /* 0x000000010400780c */ /* 0x000fda0003f25070 */
[----:B------:R-:W-:Y:S02]  /*329f0*/  @!P1 R2UR UR4, R78 ;  /* 0x000000004e0492ca */ /* 0x000fe400000e0000 */
[----:B------:R-:W-:-:S13]  /*32a00*/  @!P1 R2UR UR5, R79 ;  /* 0x000000004f0592ca */ /* 0x000fda00000e0000 */
[----:B------:R-:W3:Y:S01]  /*32a10*/  @!P1 LD.E.128 R4, desc[UR4][R32.64] ;  /* 0x0000000420049980 */ /* 0x000ee2000c101d00 */
[----:B------:R-:W-:Y:S01]  /*32a20*/  @!P1 R2UR UR6, R78 ;  /* 0x000000004e0692ca */ /* 0x000fe200000e0000 */
[----:B--2---:R-:W-:Y:S01]  /*32a30*/  @!P1 IMAD.WIDE R10, R35, 0x2, R14 ;  /* 0x00000002230a9825 */ /* 0x004fe200078e020e */
[----:B------:R-:W-:-:S04]  /*32a40*/  @!P1 R2UR UR7, R79 ;  /* 0x000000004f0792ca */ /* 0x000fc800000e0000 */
[----:B---3--:R1:W-:Y:S09]  /*32a50*/  @!P1 ST.E.128 desc[UR4][R10.64], R4 ;  /* 0x000000040a009985 */ /* 0x0083f2000c101d04 */
[----:B------:R-:W2:Y:S02]  /*32a60*/  @!P1 LD.E.U8 R12, desc[UR6][R28.64+0x98] ;  /* 0x000098061c0c9980 */ /* 0x000ea4000c101100 */
[----:B--2---:R-:W-:-:S13]  /*32a70*/  LOP3.LUT P1, RZ, R12, 0x2, RZ, 0xc0, !PT ;  /* 0x000000020cff7812 */ /* 0x004fda000782c0ff */
[----:B------:R-:W-:Y:S02]  /*32a80*/  @P1 R2UR UR4, R78 ;  /* 0x000000004e0412ca */ /* 0x000fe400000e0000 */
[----:B------:R-:W-:-:S13]  /*32a90*/  @P1 R2UR UR5, R79 ;  /* 0x000000004f0512ca */ /* 0x000fda00000e0000 */
[----:B-1----:R-:W2:Y:S01]  /*32aa0*/  @P1 LD.E.128 R4, desc[UR4][R30.64] ;  /* 0x000000041e041980 */ /* 0x002ea2000c101d00 */
[----:B------:R-:W-:Y:S01]  /*32ab0*/  @P1 VIADD R13, R35, 0x20 ;  /* 0x00000020230d1836 */ /* 0x000fe20000000000 */
[----:B------:R-:W-:Y:S02]  /*32ac0*/  @P1 R2UR UR6, R78 ;  /* 0x000000004e0612ca */ /* 0x000fe400000e0000 */
[----:B------:R-:W-:Y:S02]  /*32ad0*/  @P1 R2UR UR7, R79 ;  /* 0x000000004f0712ca */ /* 0x000fe400000e0000 */
[----:B------:R-:W-:-:S04]  /*32ae0*/  @P1 SHF.R.S32.HI R34, RZ, 0x1f, R13 ;  /* 0x0000001fff221819 */ /* 0x000fc8000001140d */
[----:B------:R-:W-:-:S04]  /*32af0*/  @P1 LEA.HI R34, R34, R13, RZ, 0x3 ;  /* 0x0000000d22221211 */ /* 0x000fc800078f18ff */
[----:B------:R-:W-:-:S05]  /*32b00*/  @P1 LOP3.LUT R13, R34, 0xfffffff8, RZ, 0xc0, !PT ;  /* 0xfffffff8220d1812 */ /* 0x000fca00078ec0ff */
[----:B------:R-:W-:-:S05]  /*32b10*/  @P1 IMAD.WIDE R10, R13, 0x2, R14 ;  /* 0x000000020d0a1825 */ /* 0x000fca00078e020e */
[----:B--2---:R1:W-:Y:S04]  /*32b20*/  @P1 ST.E.128 desc[UR4][R10.64], R4 ;  /* 0x000000040a001985 */ /* 0x0043e8000c101d04 */
[----:B------:R-:W2:Y:S02]  /*32b30*/  @P1 LD.E.U8 R12, desc[UR6][R28.64+0x98] ;  /* 0x000098061c0c1980 */ /* 0x000ea4000c101100 */
        /* <DEDUP_REMOVED lines=43> */
[----:B------:R-:W-:-:S05]  /*32df0*/  @P1 VIADD R12, R35, 0xa0 ;  /* 0x000000a0230c1836 */ /* 0x000fca0000000000 */
[----:B------:R-:W-:-:S04]  /*32e00*/  @P1 SHF.R.S32.HI R13, RZ, 0x1f, R12 ;  /* 0x0000001fff0d1819 */ /* 0x000fc8000001140c */
[----:B------:R-:W-:-:S04]  /*32e10*/  @P1 LEA.HI R13, R13, R12, RZ, 0x3 ;  /* 0x0000000c0d0d1211 */ /* 0x000fc800078f18ff */
[----:B------:R-:W-:-:S05]  /*32e20*/  @P1 LOP3.LUT R13, R13, 0xfffffff8, RZ, 0xc0, !PT ;  /* 0xfffffff80d0d1812 */ /* 0x000fca00078ec0ff */
[----:B------:R-:W-:-:S05]  /*32e30*/  @P1 IMAD.WIDE R14, R13, 0x2, R14 ;  /* 0x000000020d0e1825 */ /* 0x000fca00078e020e */
[----:B--2---:R1:W-:Y:S02]  /*32e40*/  @P1 ST.E.128 desc[UR4][R14.64], R4 ;  /* 0x000000040e001985 */ /* 0x0043e4000c101d04 */
.L_x_2146:
[----:B------:R-:W-:Y:S05]  /*32e50*/  BSYNC B2 ;  /* 0x0000000000027941 */ /* 0x000fea0003800000 */
.L_x_2145:
[----:B------:R-:W-:-:S03]  /*32e60*/  UMOV UR4, 0xffffffff ;  /* 0xffffffff00047882 */ /* 0x000fc60000000000 */
[----:B------:R-:W-:Y:S05]  /*32e70*/  BRA.DIV UR4, `(.L_x_2147) ;  /* 0x0000000e04487947 */ /* 0x000fea000b800000 */
[----:B-1----:R1:W3:Y:S04]  /*32e80*/  SHFL.IDX PT, R5, R9, 0x1, 0x1c1f ;  /* 0x003c1f0009057f89 */ /* 0x0022e800000e0000 */
[----:B--2---:R1:W2:Y:S02]  /*32e90*/  SHFL.IDX PT, R14, R8, 0x1, 0x1c1f ;  /* 0x003c1f00080e7f89 */ /* 0x0042a400000e0000 */
.L_x_2175:
[----:B------:R-:W-:Y:S01]  /*32ea0*/  ISETP.GE.AND P1, PT, R36, 0x41, PT ;  /* 0x000000412400780c */ /* 0x000fe20003f26270 */
[----:B---3--:R-:W-:-:S12]  /*32eb0*/  IMAD.MOV.U32 R15, RZ, RZ, R5 ;  /* 0x000000ffff0f7224 */ /* 0x008fd800078e0005 */
[----:B------:R-:W-:Y:S05]  /*32ec0*/  @!P1 BRA `(.L_x_2085) ;  /* 0x00000004002c9947 */ /* 0x000fea0003800000 */
        /* <DEDUP_REMOVED lines=9> */
[----:B012---:R-:W-:Y:S01]  /*32f60*/  @!P1 IMAD.WIDE R8, R35, 0x2, R14 ;  /* 0x0000000223089825 */ /* 0x007fe200078e020e */
[----:B------:R-:W-:-:S04]  /*32f70*/  @!P1 R2UR UR7, R79 ;  /* 0x000000004f0792ca */ /* 0x000fc800000e0000 */
[----:B---3--:R0:W-:Y:S09]  /*32f80*/  @!P1 ST.E.128 desc[UR4][R8.64], R4 ;  /* 0x0000000408009985 */ /* 0x0081f2000c101d04 */
[----:B------:R-:W2:Y:S02]  /*32f90*/  @!P1 LD.E.U8 R10, desc[UR6][R28.64+0x98] ;  /* 0x000098061c0a9980 */ /* 0x000ea4000c101100 */
[----:B--2---:R-:W-:-:S13]  /*32fa0*/  LOP3.LUT P1, RZ, R10, 0x2, RZ, 0xc0, !PT ;  /* 0x000000020aff7812 */ /* 0x004fda000782c0ff */
[----:B------:R-:W-:Y:S02]  /*32fb0*/  @P1 R2UR UR4, R78 ;  /* 0x000000004e0412ca */ /* 0x000fe400000e0000 */
[----:B------:R-:W-:-:S13]  /*32fc0*/  @P1 R2UR UR5, R79 ;  /* 0x000000004f0512ca */ /* 0x000fda00000e0000 */
[----:B0-----:R-:W2:Y:S01]  /*32fd0*/  @P1 LD.E.128 R4, desc[UR4][R30.64+0x2000] ;  /* 0x002000041e041980 */ /* 0x001ea2000c101d00 */
        /* <DEDUP_REMOVED lines=52> */
[----:B------:R-:W-:-:S05]  /*33320*/  @P1 VIADD R35, R35, 0xa0 ;  /* 0x000000a023231836 */ /* 0x000fca0000000000 */
[----:B------:R-:W-:-:S04]  /*33330*/  @P1 SHF.R.S32.HI R10, RZ, 0x1f, R35 ;  /* 0x0000001fff0a1819 */ /* 0x000fc80000011423 */
[----:B------:R-:W-:-:S04]  /*33340*/  @P1 LEA.HI R10, R10, R35, RZ, 0x3 ;  /* 0x000000230a0a1211 */ /* 0x000fc800078f18ff */
[----:B------:R-:W-:-:S05]  /*33350*/  @P1 LOP3.LUT R11, R10, 0xfffffff8, RZ, 0xc0, !PT ;  /* 0xfffffff80a0b1812 */ /* 0x000fca00078ec0ff */
[----:B------:R-:W-:-:S05]  /*33360*/  @P1 IMAD.WIDE R14, R11, 0x2, R14 ;  /* 0x000000020b0e1825 */ /* 0x000fca00078e020e */
[----:B--2---:R3:W-:Y:S02]  /*33370*/  @P1 ST.E.128 desc[UR4][R14.64], R4 ;  /* 0x000000040e001985 */ /* 0x0047e4000c101d04 */
.L_x_2085:
[----:B------:R-:W-:Y:S05]  /*33380*/  BSYNC B0 ;  /* 0x0000000000007941 */ /* 0x000fea0003800000 */
.L_x_2048:
[----:B0-234-:R-:W0:Y:S01]  /*33390*/  S2R R5, SR_TID.X ;  /* 0x0000000000057919 */ /* 0x01de220000002100 */
[----:B------:R-:W-:Y:S01]  /*333a0*/  @!PT LDS RZ, [RZ] ;  /* 0x00000000fffff984 */ /* 0x000fe20000000800 */
[----:B------:R-:W-:Y:S01]  /*333b0*/  @!PT LDS RZ, [RZ] ;  /* 0x00000000fffff984 */ /* 0x000fe20000000800 */
[----:B------:R-:W-:Y:S01]  /*333c0*/  @!PT LDS RZ, [RZ] ;  /* 0x00000000fffff984 */ /* 0x000fe20000000800 */
[----:B------:R-:W-:Y:S01]  /*333d0*/  @!PT LDS RZ, [RZ] ;  /* 0x00000000fffff984 */ /* 0x000fe20000000800 */
[----:B------:R2:W-:Y:S06]  /*333e0*/  MEMBAR.ALL.CTA ;  /* 0x0000000000007992 */ /* 0x0005ec0000008000 */
[----:B--2---:R-:W2:Y:S01]  /*333f0*/  FENCE.VIEW.ASYNC.S ;  /* 0x00000000000073c6 */ /* 0x004ea20000000000 */
[----:B------:R-:W-:Y:S05]  /*33400*/  WARPSYNC.ALL ;  /* 0x0000000000007948 */ /* 0x000fea0003800000 */
[----:B0-----:R-:W-:-:S02]  /*33410*/  LOP3.LUT P1, RZ, R5, 0x7f, RZ, 0xc0, !PT ;  /* 0x0000007f05ff7812 */ /* 0x001fc4000782c0ff */
[----:B------:R-:W-:-:S05]  /*33420*/  LEA.HI R4, R5, 0x8, RZ, 0x19 ;  /* 0x0000000805047811 */ /* 0x000fca00078fc8ff */
[----:B--2---:R0:W-:Y:S06]  /*33430*/  BAR.SYNC.DEFER_BLOCKING R4, 0x80 ;  /* 0x000200040000751d */ /* 0x0041ec0000010000 */
[----:B------:R-:W-:Y:S05]  /*33440*/  @P1 BRA `(.L_x_2148) ;  /* 0x0000000000241947 */ /* 0x000fea0003800000 */
[----:B0-----:R-:W2:Y:S01]  /*33450*/  LDL.64 R4, [R75+0x10] ;  /* 0x000010004b047983 */ /* 0x001ea20000100a00 */
[----:B------:R-:W-:Y:S02]  /*33460*/  R2UR UR4, R78 ;  /* 0x000000004e0472ca */ /* 0x000fe400000e0000 */
[----:B------:R-:W-:Y:S01]  /*33470*/  R2UR UR5, R79 ;  /* 0x000000004f0572ca */ /* 0x000fe200000e0000 */
[----:B------:R-:W3:-:S12]  /*33480*/  LDL R76, [R76] ;  /* 0x000000004c4c7983 */ /* 0x000ed80000100800 */
[----:B--2---:R-:W2:Y:S02]  /*33490*/  LD.E.64 R4, desc[UR4][R4.64+0x30] ;  /* 0x0000300404047980 */ /* 0x004ea4000c101b00 */
[----:B--2---:R-:W-:-:S05]  /*334a0*/  MOV R7, R4 ;  /* 0x0000000400077202 */ /* 0x004fca0000000f00 */
[----:B---3--:R-:W-:-:S05]  /*334b0*/  IMAD R6, R76, 0x8, R7 ;  /* 0x000000084c067824 */ /* 0x008fca00078e0207 */
[----:B------:R-:W-:-:S04]  /*334c0*/  PRMT R6, RZ, 0x654, R6 ;  /* 0x00000654ff067816 */ /* 0x000fc80000000006 */
[----:B------:R2:W-:Y:S03]  /*334d0*/  SYNCS.ARRIVE.TRANS64.RED.A1T0 RZ, [R6+URZ], RZ ;  /* 0x000000ff06ff79a7 */ /* 0x0005e6000810043f */
.L_x_2148:
[----:B0-----:R-:W-:Y:S02]  /*334e0*/  IMAD.MOV.U32 R4, RZ, RZ, R77 ;  /* 0x000000ffff047224 */ /* 0x001fe400078e004d */
[----:B------:R-:W-:-:S04]  /*334f0*/  IMAD.MOV.U32 R5, RZ, RZ, 0x0 ;  /* 0x00000000ff057424 */ /* 0x000fc800078e00ff */
[----:B-12--5:R-:W-:Y:S05]  /*33500*/  RET.REL.NODEC R4 `(_ZN7cutlass13device_kernelIN5flash11enable_sm90INS1_16FlashAttnFwdSm90INS1_25CollectiveMainloopFwdSm90ILi2EN4cute5tupleIJNS5_1CILi1EEES8_S8_EEENS6_IJNS7_ILi128EEENS7_ILi96EEENS7_ILi192EEEEEELi192ENS_10bfloat16_tEfNS_4arch4Sm90ELb0ELb1ELb1ELb1ELb1ELb1ELb0ELb1ELb1ELb1ELb0ELb0EEENS1_21CollectiveEpilogueFwdINS6_IJSA_SC_SB_EEES9_SE_SG_Li256ELb1ELb1ELb0ELb0EEENS1_36VarlenDynamicPersistentTileSchedulerILi128ELi96ELi256ELi128ELb0ELb1ELb1ELb1ELb0ELb1EEEEEEEEEvNT_6ParamsE) ;  /* 0xfffffcc804bc7950 */ /* 0x026fea0003c3ffff */
.L_x_2058:
[----:B0-----:R0:W1:Y:S02]  /*33510*/  SYNCS.PHASECHK.TRANS64.TRYWAIT P1, [R6+URZ], R7 ;  /* 0x00000007060075a7 */ /* 0x001064000802017f */
[----:B-1----:R-:W-:Y:S05]  /*33520*/  @!P1 NANOSLEEP.SYNCS 0x989680 ;  /* 0x009896800000995d */ /* 0x002fea0003900000 */
[----:B------:R-:W1:Y:S02]  /*33530*/  @!P1 SYNCS.PHASECHK.TRANS64 P1, [R6+URZ], R7 ;  /* 0x00000007060095a7 */ /* 0x000e64000802007f */
[----:B-1----:R-:W-:Y:S05]  /*33540*/  @!P1 BRA `(.L_x_2058) ;  /* 0xfffffffc00f09947 */ /* 0x002fea000383ffff */
[----:B------:R-:W-:Y:S05]  /*33550*/  BRA `(.L_x_2149) ;  /* 0xffffff6400a07947 */ /* 0x000fea000383ffff */
.L_x_2059:
        /* <DEDUP_REMOVED lines=8> */
.L_x_2151:
[----:B------:R-:W-:Y:S05]  /*335e0*/  BSYNC B2 ;  /* 0x0000000000027941 */ /* 0x000fea0003800000 */
.L_x_2150:
        /* <DEDUP_REMOVED lines=8> */
.L_x_2152:
[----:B------:R-:W-:Y:S05]  /*33670*/  BRA `(.L_x_2153) ;  /* 0xffffff6400ec7947 */ /* 0x000fea000383ffff */
.L_x_2084:
[----:B------:R-:W-:Y:S01]  /*33680*/  BSSY B2, `(.L_x_2154) ;  /* 0x0000008000027945 */ /* 0x000fe20003800000 */
[----:B------:R-:W-:Y:S02]  /*33690*/  IMAD.MOV.U32 R13, RZ, RZ, R87 ;  /* 0x000000ffff0d7224 */ /* 0x000fe400078e0057 */
[----:B------:R-:W-:Y:S02]  /*336a0*/  IMAD.MOV.U32 R12, RZ, RZ, 0x1 ;  /* 0x00000001ff0c7424 */ /* 0x000fe400078e00ff */
[----:B-1234-:R-:W-:Y:S02]  /*336b0*/  IMAD.MOV.U32 R11, RZ, RZ, 0x1c1f ;  /* 0x00001c1fff0b7424 */ /* 0x01efe400078e00ff */
[----:B------:R-:W-:-:S07]  /*336c0*/  IMAD.MOV.U32 R15, RZ, RZ, -0x1 ;  /* 0xffffffffff0f7424 */ /* 0x000fce00078e00ff */
[----:B0-----:R-:W-:Y:S05]  /*336d0*/  WARPSYNC.COLLECTIVE R15, `(.L_x_2155) ;  /* 0x000000000f087348 */ /* 0x001fea0003c00000 */
[----:B------:R1:W2:Y:S02]  /*336e0*/  SHFL.IDX P6, R14, R13, R12, R11 ;  /* 0x0000000c0d0e7389 */ /* 0x0002a400000c000b */
[----:B012---:R-:W-:Y:S01]  /*336f0*/  ENDCOLLECTIVE ;  /* 0x000000000000791b */ /* 0x007fe20003800000 */
.L_x_2155:
[----:B------:R-:W-:Y:S05]  /*33700*/  BSYNC B2 ;  /* 0x0000000000027941 */ /* 0x000fea0003800000 */
.L_x_2154:
        /* <DEDUP_REMOVED lines=8> */
.L_x_2156:
[----:B------:R-:W-:Y:S05]  /*33790*/  BRA `(.L_x_2157) ;  /* 0xffffff8000847947 */ /* 0x000fea000383ffff */
.L_x_2115:
[----:B0-----:R0:W1:Y:S02]  /*337a0*/  SYNCS.PHASECHK.TRANS64.TRYWAIT P1, [R10+URZ], R11 ;  /* 0x0000000b0a0075a7 */ /* 0x001064000802017f */
[----:B-1----:R-:W-:Y:S05]  /*337b0*/  @!P1 NANOSLEEP.SYNCS 0x989680 ;  /* 0x009896800000995d */ /* 0x002fea0003900000 */
[----:B------:R-:W1:Y:S02]  /*337c0*/  @!P1 SYNCS.PHASECHK.TRANS64 P1, [R10+URZ], R11 ;  /* 0x0000000b0a0095a7 */ /* 0x000e64000802007f */
[----:B-1----:R-:W-:Y:S05]  /*337d0*/  @!P1 BRA `(.L_x_2115) ;  /* 0xfffffffc00f09947 */ /* 0x002fea000383ffff */
[----:B------:R-:W-:Y:S05]  /*337e0*/  BRA `(.L_x_2158) ;  /* 0xffffffac00507947 */ /* 0x000fea000383ffff */
.L_x_2116:
        /* <DEDUP_REMOVED lines=8> */
.L_x_2160:
[----:B------:R-:W-:Y:S05]  /*33870*/  BSYNC B2 ;  /* 0x0000000000027941 */ /* 0x000fea0003800000 */
.L_x_2159:
        /* <DEDUP_REMOVED lines=8> */
.L_x_2161:
[----:B------:R-:W-:Y:S05]  /*33900*/  BRA `(.L_x_2162) ;  /* 0xffffffac00787947 */ /* 0x000fea000383ffff */
.L_x_2129:
[----:B------:R-:W-:Y:S01]  /*33910*/  BSSY B2, `(.L_x_2163) ;  /* 0x0000008000027945 */ /* 0x000fe20003800000 */
[----:B-1----:R-:W-:Y:S02]  /*33920*/  IMAD.MOV.U32 R13, RZ, RZ, R87 ;  /* 0x000000ffff0d7224 */ /* 0x002fe400078e0057 */
[----:B------:R-:W-:Y:S02]  /*33930*/  IMAD.MOV.U32 R12, RZ, RZ, 0x1 ;  /* 0x00000001ff0c7424 */ /* 0x000fe400078e00ff */
[----:B------:R-:W-:Y:S02]  /*33940*/  IMAD.MOV.U32 R11, RZ, RZ, 0x1c1f ;  /* 0x00001c1fff0b7424 */ /* 0x000fe400078e00ff */
[----:B------:R-:W-:-:S07]  /*33950*/  IMAD.MOV.U32 R15, RZ, RZ, -0x1 ;  /* 0xffffffffff0f7424 */ /* 0x000fce00078e00ff */
[----:B0----5:R-:W-:Y:S05]  /*33960*/  WARPSYNC.COLLECTIVE R15, `(.L_x_2164) ;  /* 0x000000000f087348 */ /* 0x021fea0003c00000 */
[----:B------:R1:W2:Y:S02]  /*33970*/  SHFL.IDX P6, R14, R13, R12, R11 ;  /* 0x0000000c0d0e7389 */ /* 0x0002a400000c000b */
[----:B012--5:R-:W-:Y:S01]  /*33980*/  ENDCOLLECTIVE ;  /* 0x000000000000791b */ /* 0x027fe20003800000 */
.L_x_2164:
[----:B------:R-:W-:Y:S05]  /*33990*/  BSYNC B2 ;  /* 0x0000000000027941 */ /* 0x000fea0003800000 */
.L_x_2163:
        /* <DEDUP_REMOVED lines=8> */
.L_x_2165:
[----:B------:R-:W-:Y:S05]  /*33a20*/  BRA `(.L_x_2166) ;  /* 0xffffffc800ec7947 */ /* 0x000fea000383ffff */
.L_x_2143:
[----:B0-----:R0:W1:Y:S02]  /*33a30*/  SYNCS.PHASECHK.TRANS64.TRYWAIT P1, [R6+URZ], R7 ;  /* 0x00000007060075a7 */ /* 0x001064000802017f */
[----:B-1----:R-:W-:Y:S05]  /*33a40*/  @!P1 NANOSLEEP.SYNCS 0x989680 ;  /* 0x009896800000995d */ /* 0x002fea0003900000 */
[----:B------:R-:W1:Y:S02]  /*33a50*/  @!P1 SYNCS.PHASECHK.TRANS64 P1, [R6+URZ], R7 ;  /* 0x00000007060095a7 */ /* 0x000e64000802007f */
[----:B-1----:R-:W-:Y:S05]  /*33a60*/  @!P1 BRA `(.L_x_2143) ;  /* 0xfffffffc00f09947 */ /* 0x002fea000383ffff */
[----:B------:R-:W-:Y:S05]  /*33a70*/  BRA `(.L_x_2167) ;  /* 0xffffffe800e07947 */ /* 0x000fea000383ffff */
.L_x_2144:
        /* <DEDUP_REMOVED lines=8> */
.L_x_2169:
[----:B------:R-:W-:Y:S05]  /*33b00*/  BSYNC B2 ;  /* 0x0000000000027941 */ /* 0x000fea0003800000 */
.L_x_2168:
        /* <DEDUP_REMOVED lines=8> */
.L_x_2170:
[----:B------:R-:W-:Y:S05]  /*33b90*/  BRA `(.L_x_2171) ;  /* 0xffffffec00607947 */ /* 0x000fea000383ffff */
.L_x_2147:
[----:B------:R-:W-:Y:S01]  /*33ba0*/  BSSY B2, `(.L_x_2172) ;  /* 0x0000008000027945 */ /* 0x000fe20003800000 */
[----:B------:R-:W-:Y:S02]  /*33bb0*/  IMAD.MOV.U32 R13, RZ, RZ, R9 ;  /* 0x000000ffff0d7224 */ /* 0x000fe400078e0009 */
[----:B------:R-:W-:Y:S02]  /*33bc0*/  IMAD.MOV.U32 R12, RZ, RZ, 0x1 ;  /* 0x00000001ff0c7424 */ /* 0x000fe400078e00ff */
[----:B------:R-:W-:Y:S02]  /*33bd0*/  IMAD.MOV.U32 R11, RZ, RZ, 0x1c1f ;  /* 0x00001c1fff0b7424 */ /* 0x000fe400078e00ff */
[----:B-1----:R-:W-:-:S07]  /*33be0*/  IMAD.MOV.U32 R15, RZ, RZ, -0x1 ;  /* 0xffffffffff0f7424 */ /* 0x002fce00078e00ff */
[----:B0-2---:R-:W-:Y:S05]  /*33bf0*/  WARPSYNC.COLLECTIVE R15, `(.L_x_2173) ;  /* 0x000000000f087348 */ /* 0x005fea0003c00000 */
[----:B--2---:R1:W2:Y:S02]  /*33c00*/  SHFL.IDX P6, R14, R13, R12, R11 ;  /* 0x0000000c0d0e7389 */ /* 0x0042a400000c000b */
[----:B012---:R-:W-:Y:S01]  /*33c10*/  ENDCOLLECTIVE ;  /* 0x000000000000791b */ /* 0x007fe20003800000 */
.L_x_2173:
[----:B------:R-:W-:Y:S05]  /*33c20*/  BSYNC B2 ;  /* 0x0000000000027941 */ /* 0x000fea0003800000 */
.L_x_2172:
        /* <DEDUP_REMOVED lines=8> */
.L_x_2174:
[----:B------:R-:W-:Y:S05]  /*33cb0*/  BRA `(.L_x_2175) ;  /* 0xfffffff000787947 */ /* 0x000fea000383ffff */
.L_x_2176:
        /* <DEDUP_REMOVED lines=12> */
.L_x_3225:


//--------------------- .text._ZN7cutlass13device_kernelIN5flash11enable_sm90INS1_16FlashAttnFwdSm90INS1_25CollectiveMainloopFwdSm90ILi2EN4cute5tupleIJNS5_1CILi1EEES8_S8_EEENS6_IJNS7_ILi128EEENS7_ILi96EEENS7_ILi192EEEEEELi192ENS_10bfloat16_tEfNS_4arch4Sm90ELb1ELb0ELb1ELb0ELb1ELb0ELb0ELb1ELb1ELb1ELb0ELb0EEENS1_21CollectiveEpilogueFwdINS6_IJSA_SC_SB_EEES9_SE_SG_Li256ELb0ELb1ELb0ELb0EEENS1_30DynamicPersistentTileSchedulerILi256ELi128ELb0ELb1ELb1EEEEEEEEEvNT_6ParamsE --------------------------
	.section	.text._ZN7cutlass13device_kernelIN5flash11enable_sm90INS1_16FlashAttnFwdSm90INS1_25CollectiveMainloopFwdSm90ILi2EN4cute5tupleIJNS5_1CILi1EEES8_S8_EEENS6_IJNS7_ILi128EEENS7_ILi96EEENS7_ILi192EEEEEELi192ENS_10bfloat16_tEfNS_4arch4Sm90ELb1ELb0ELb1ELb0ELb1ELb0ELb0ELb1ELb1ELb1ELb0ELb0EEENS1_21CollectiveEpilogueFwdINS6_IJSA_SC_SB_EEES9_SE_SG_Li256ELb0ELb1ELb0ELb0EEENS1_30DynamicPersistentTileSchedulerILi256ELi128ELb0ELb1ELb1EEEEEEEEEvNT_6ParamsE,"ax",@progbits
	.align	128
.text._ZN7cutlass13device_kernelIN5flash11enable_sm90INS1_16FlashAttnFwdSm90INS1_25CollectiveMainloopFwdSm90ILi2EN4cute5tupleIJNS5_1CILi1EEES8_S8_EEENS6_IJNS7_ILi128EEENS7_ILi96EEENS7_ILi192EEEEEELi192ENS_10bfloat16_tEfNS_4arch4Sm90ELb1ELb0ELb1ELb0ELb1ELb0ELb0ELb1ELb1ELb1ELb0ELb0EEENS1_21CollectiveEpilogueFwdINS6_IJSA_SC_SB_EEES9_SE_SG_Li256ELb0ELb1ELb0ELb0EEENS1_30DynamicPersistentTileSchedulerILi256ELi128ELb0ELb1ELb1EEEEEEEEEvNT_6ParamsE:
        .type           _ZN7cutlass13device_kernelIN5flash11enable_sm90INS1_16FlashAttnFwdSm90INS1_25CollectiveMainloopFwdSm90ILi2EN4cute5tupleIJNS5_1CILi1EEES8_S8_EEENS6_IJNS7_ILi128EEENS7_ILi96EEENS7_ILi192EEEEEELi192ENS_10bfloat16_tEfNS_4arch4Sm90ELb1ELb0ELb1ELb0ELb1ELb0ELb0ELb1ELb1ELb1ELb0ELb0EEENS1_21CollectiveEpilogueFwdINS6_IJSA_SC_SB_EEES9_SE_SG_Li256ELb0ELb1ELb0ELb0EEENS1_30DynamicPersistentTileSchedulerILi256ELi128ELb0ELb1ELb1EEEEEEEEEvNT_6ParamsE,@function
        .size           _ZN7cutlass13device_kernelIN5flash11enable_sm90INS1_16FlashAttnFwdSm90INS1_25CollectiveMainloopFwdSm90ILi2EN4cute5tupleIJNS5_1CILi1EEES8_S8_EEENS6_IJNS7_ILi128EEENS7_ILi96EEENS7_ILi192EEEEEELi192ENS_10bfloat16_tEfNS_4arch4Sm90ELb1ELb0ELb1ELb0ELb1ELb0ELb0ELb1ELb1ELb1ELb0ELb0EEENS1_21CollectiveEpilogueFwdINS6_IJSA_SC_SB_EEES9_SE_SG_Li256ELb0ELb1ELb0ELb0EEENS1_30DynamicPersistentTileSchedulerILi256ELi128ELb0ELb1ELb1EEEEEEEEEvNT_6ParamsE,(.L_x_3227 - _ZN7cutlass13device_kernelIN5flash11enable_sm90INS1_16FlashAttnFwdSm90INS1_25CollectiveMainloopFwdSm90ILi2EN4cute5tupleIJNS5_1CILi1EEES8_S8_EEENS6_IJNS7_ILi128EEENS7_ILi96EEENS7_ILi192EEEEEELi192ENS_10bfloat16_tEfNS_4arch4Sm90ELb1ELb0ELb1ELb0ELb1ELb0ELb0ELb1ELb1ELb1ELb0ELb0EEENS1_21CollectiveEpilogueFwdINS6_IJSA_SC_SB_EEES9_SE_SG_Li256ELb0ELb1ELb0ELb0EEENS1_30DynamicPersistentTileSchedulerILi256ELi128ELb0ELb1ELb1EEEEEEEEEvNT_6ParamsE)
        .other          _ZN7cutlass13device_kernelIN5flash11enable_sm90INS1_16FlashAttnFwdSm90INS1_25CollectiveMainloopFwdSm90ILi2EN4cute5tupleIJNS5_1CILi1EEES8_S8_EEENS6_IJNS7_ILi128EEENS7_ILi96EEENS7_ILi192EEEEEELi192ENS_10bfloat16_tEfNS_4arch4Sm90ELb1ELb0ELb1ELb0ELb1ELb0ELb0ELb1ELb1ELb1ELb0ELb0EEENS1_21CollectiveEpilogueFwdINS6_IJSA_SC_SB_EEES9_SE_SG_Li256ELb0ELb1ELb0ELb0EEENS1_30DynamicPersistentTileSchedulerILi256ELi128ELb0ELb1ELb1EEEEEEEEEvNT_6ParamsE,@"STO_CUDA_ENTRY STV_DEFAULT"
_ZN7cutlass13device_kernelIN5flash11enable_sm90INS1_16FlashAttnFwdSm90INS1_25CollectiveMainloopFwdSm90ILi2EN4cute5tupleIJNS5_1CILi1EEES8_S8_EEENS6_IJNS7_ILi128EEENS7_ILi96EEENS7_ILi192EEEEEELi192ENS_10bfloat16_tEfNS_4arch4Sm90ELb1ELb0ELb1ELb0ELb1ELb0ELb0ELb1ELb1ELb1ELb0ELb0EEENS1_21CollectiveEpilogueFwdINS6_IJSA_SC_SB_EEES9_SE_SG_Li256ELb0ELb1ELb0ELb0EEENS1_30DynamicPersistentTileSchedulerILi256ELi128ELb0ELb1ELb1EEEEEEEEEvNT_6ParamsE:
        /* <DEDUP_REMOVED lines=45> */
.L_x_2177:
        /* <DEDUP_REMOVED lines=22> */
.L_x_2178:
        /* <DEDUP_REMOVED lines=18> */
.L_x_2179:
        /* <DEDUP_REMOVED lines=22> */
.L_x_2180:
        /* <DEDUP_REMOVED lines=23> */
.L_x_2181:
        /* <DEDUP_REMOVED lines=10> */
.L_x_2183:
        /* <DEDUP_REMOVED lines=10> */
[----:B------:R-:W2:Y:S01]  /*0960*/  LDL R3, [R1+0x4] ;  /* 0x0000040001037983 */ /* 0x000ea20000100800 */
[----:B------:R-:W-:Y:S01]  /*0970*/  UMOV UR38, URZ ;  /* 0x0000003f00267c82 */ /* 0x000fe20008000000 */
[----:B------:R-:W-:Y:S01]  /*0980*/  UMOV UR39, URZ ;  /* 0x0000003f00277c82 */ /* 0x000fe20008000000 */
[----:B0-----:R-:W0:Y:S02]  /*0990*/  S2R R2, SR_TID.X ;  /* 0x0000000000027919 */ /* 0x001e240000002100 */
[----:B0-----:R-:W-:Y:S01]  /*09a0*/  VIADD R202, R2, 0xffffff80 ;  /* 0xffffff8002ca7836 */ /* 0x001fe20000000000 */
[----:B--2---:R-:W-:-:S04]  /*09b0*/  R2UR UR5, R3 ;  /* 0x00000000030572ca */ /* 0x004fc800000e0000 */
[----:B------:R-:W-:-:S04]  /*09c0*/  SHF.R.S32.HI R3, RZ, 0x1f, R202 ;  /* 0x0000001fff037819 */ /* 0x000fc800000114ca */
[CC--:B------:R-:W-:Y:S02]  /*09d0*/  LEA.HI R0, R3.reuse, R202.reuse, RZ, 0x7 ;  /* 0x000000ca03007211 */ /* 0x0c0fe400078f38ff */
[CC--:B------:R-:W-:Y:S02]  /*09e0*/  LEA.HI R2, R3.reuse, R202.reuse, RZ, 0x4 ;  /* 0x000000ca03027211 */ /* 0x0c0fe400078f20ff */
[----:B------:R-:W-:Y:S02]  /*09f0*/  LOP3.LUT R5, R0, 0xffffff80, RZ, 0xc0, !PT ;  /* 0xffffff8000057812 */ /* 0x000fe400078ec0ff */
[----:B------:R-:W-:Y:S01]  /*0a00*/  SHF.R.S32.HI R7, RZ, 0x4, R2 ;  /* 0x00000004ff077819 */ /* 0x000fe20000011402 */
[----:B------:R-:W-:Y:S01]  /*0a10*/  ULOP3.LUT UR6, UR5, 0x1, URZ, 0xfc, !UPT ;  /* 0x0000000105067892 */ /* 0x000fe2000f8efc3f */
[----:B------:R-:W-:Y:S01]  /*0a20*/  LEA.HI R4, R3, R202, RZ, 0x5 ;  /* 0x000000ca03047211 */ /* 0x000fe200078f28ff */
[----:B------:R-:W-:Y:S01]  /*0a30*/  IMAD.IADD R194, R202, 0x1, -R5 ;  /* 0x00000001cac27824 */ /* 0x000fe200078e0a05 */
[C---:B------:R-:W-:Y:S01]  /*0a40*/  LOP3.LUT R5, R2.reuse, 0x3fffff0, RZ, 0xc0, !PT ;  /* 0x03fffff002057812 */ /* 0x040fe200078ec0ff */
[----:B------:R-:W-:Y:S01]  /*0a50*/  UMOV UR5, URZ ;  /* 0x0000003f00057c82 */ /* 0x000fe20008000000 */
[----:B------:R-:W-:Y:S01]  /*0a60*/  LEA.HI R2, R2, R7, RZ, 0x1 ;  /* 0x0000000702027211 */ /* 0x000fe200078f08ff */
[----:B------:R-:W-:Y:S01]  /*0a70*/  IMAD.U32 R198, RZ, RZ, UR6 ;  /* 0x00000006ffc67e24 */ /* 0x000fe2000f8e00ff */
[----:B------:R-:W-:Y:S01]  /*0a80*/  SHF.R.S32.HI R9, RZ, 0x1f, R194 ;  /* 0x0000001fff097819 */ /* 0x000fe200000114c2 */
[----:B------:R-:W-:Y:S01]  /*0a90*/  IMAD.IADD R5, R202, 0x1, -R5 ;  /* 0x00000001ca057824 */ /* 0x000fe200078e0a05 */
[----:B------:R-:W-:-:S02]  /*0aa0*/  LOP3.LUT R2, R2, 0x1ffffffe, RZ, 0xc0, !PT ;  /* 0x1ffffffe02027812 */ /* 0x000fc400078ec0ff */
[----:B------:R-:W-:Y:S02]  /*0ab0*/  LEA.HI R6, R9, R194, RZ, 0x2 ;  /* 0x000000c209067211 */ /* 0x000fe400078f10ff */
[-C--:B------:R-:W-:Y:S01]  /*0ac0*/  LEA.HI R10, R3, R202.reuse, RZ, 0x2 ;  /* 0x000000ca030a7211 */ /* 0x080fe200078f10ff */
[----:B------:R-:W-:Y:S01]  /*0ad0*/  IMAD.IADD R2, R7, 0x1, -R2 ;  /* 0x0000000107027824 */ /* 0x000fe200078e0a02 */
[--C-:B------:R-:W-:Y:S02]  /*0ae0*/  SHF.R.S32.HI R8, RZ, 0x2, R6.reuse ;  /* 0x00000002ff087819 */ /* 0x100fe40000011406 */
[----:B------:R-:W-:Y:S02]  /*0af0*/  SHF.R.S32.HI R11, RZ, 0x1f, R6 ;  /* 0x0000001fff0b7819 */ /* 0x000fe40000011406 */
[----:B------:R-:W-:Y:S02]  /*0b00*/  SHF.L.U32 R4, R4, 0x5, RZ ;  /* 0x0000000504047819 */ /* 0x000fe400000006ff */
[----:B------:R-:W-:-:S02]  /*0b10*/  LEA.HI R3, R3, R202, RZ, 0x3 ;  /* 0x000000ca03037211 */ /* 0x000fc400078f18ff */
[----:B------:R-:W-:Y:S02]  /*0b20*/  LEA.HI R11, R11, R8, RZ, 0x3 ;  /* 0x000000080b0b7211 */ /* 0x000fe400078f18ff */
[----:B------:R-:W-:Y:S02]  /*0b30*/  LOP3.LUT R7, R10, 0xfffffffc, RZ, 0xc0, !PT ;  /* 0xfffffffc0a077812 */ /* 0x000fe400078ec0ff */
[----:B------:R-:W-:Y:S02]  /*0b40*/  SHF.R.S32.HI R195, RZ, 0x7, R0 ;  /* 0x00000007ffc37819 */ /* 0x000fe40000011400 */
[----:B------:R-:W-:Y:S02]  /*0b50*/  LOP3.LUT R4, R4, 0xfffffc00, RZ, 0xc0, !PT ;  /* 0xfffffc0004047812 */ /* 0x000fe400078ec0ff */
[----:B------:R-:W-:Y:S02]  /*0b60*/  LOP3.LUT R23, R3, 0xfffffff8, RZ, 0xc0, !PT ;  /* 0xfffffff803177812 */ /* 0x000fe400078ec0ff */
[----:B------:R-:W-:Y:S01]  /*0b70*/  LOP3.LUT R11, R11, 0xfffffff8, RZ, 0xc0, !PT ;  /* 0xfffffff80b0b7812 */ /* 0x000fe200078ec0ff */
[----:B------:R-:W-:Y:S01]  /*0b80*/  IMAD R5, R5, 0x40, R4 ;  /* 0x0000004005057824 */ /* 0x000fe200078e0204 */
[----:B------:R-:W-:Y:S01]  /*0b90*/  LEA.HI R9, R9, R194, RZ, 0x5 ;  /* 0x000000c209097211 */ /* 0x000fe200078f28ff */
[C---:B------:R-:W-:Y:S01]  /*0ba0*/  IMAD.IADD R23, R202.reuse, 0x1, -R23 ;  /* 0x00000001ca177824 */ /* 0x040fe200078e0a17 */
[----:B------:R-:W-:Y:S01]  /*0bb0*/  IADD3 R7, R202, -R7, RZ ;  /* 0x80000007ca077210 */ /* 0x000fe20007ffe0ff */
[----:B------:R-:W-:Y:S01]  /*0bc0*/  IMAD.IADD R8, R8, 0x1, -R11 ;  /* 0x0000000108087824 */ /* 0x000fe200078e0a0b */
[----:B------:R-:W-:Y:S01]  /*0bd0*/  LEA.HI R0, R0, R195, RZ, 0x1 ;  /* 0x000000c300007211 */ /* 0x000fe200078f08ff */
[----:B------:R-:W-:Y:S01]  /*0be0*/  IMAD.SHL.U32 R16, R23, 0x8, RZ ;  /* 0x0000000817107824 */ /* 0x000fe200078e00ff */
[----:B------:R-:W-:Y:S01]  /*0bf0*/  SHF.R.S32.HI R9, RZ, 0x5, R9 ;  /* 0x00000005ff097819 */ /* 0x000fe20000011409 */
[----:B------:R-:W-:Y:S01]  /*0c00*/  IMAD R197, R2, 0x8, R5 ;  /* 0x0000000802c57824 */ /* 0x000fe200078e0205 */
[----:B------:R-:W-:Y:S01]  /*0c10*/  LEA.HI R4, R7, R7, RZ, 0x1 ;  /* 0x0000000707047211 */ /* 0x000fe200078f08ff */
[----:B------:R-:W-:Y:S01]  /*0c20*/  VIADD R19, R16, 0x40 ;  /* 0x0000004010137836 */ /* 0x000fe20000000000 */
[----:B------:R-:W-:Y:S01]  /*0c30*/  LOP3.LUT R0, R0, 0x3fffffe, RZ, 0xc0, !PT ;  /* 0x03fffffe00007812 */ /* 0x000fe200078ec0ff */
[----:B------:R-:W-:Y:S01]  /*0c40*/  IMAD R9, R9, 0x10, R8 ;  /* 0x0000001009097824 */ /* 0x000fe200078e0208 */
[----:B------:R-:W-:Y:S01]  /*0c50*/  LOP3.LUT R4, R4, 0x1ffffffe, RZ, 0xc0, !PT ;  /* 0x1ffffffe04047812 */ /* 0x000fe200078ec0ff */
[----:B------:R-:W-:Y:S01]  /*0c60*/  VIADD R22, R16, 0x80 ;  /* 0x0000008010167836 */ /* 0x000fe20000000000 */
[----:B------:R-:W-:Y:S01]  /*0c70*/  LOP3.LUT R17, R6, 0x7ffffffc, RZ, 0xc0, !PT ;  /* 0x7ffffffc06117812 */ /* 0x000fe200078ec0ff */
[----:B------:R-:W-:Y:S01]  /*0c80*/  IMAD.IADD R0, R195, 0x1, -R0 ;  /* 0x00000001c3007824 */ /* 0x000fe200078e0a00 */
[----:B------:R-:W-:-:S02]  /*0c90*/  IADD3 R7, R7, -R4, RZ ;  /* 0x8000000407077210 */ /* 0x000fc40007ffe0ff */
[----:B------:R-:W-:Y:S01]  /*0ca0*/  SHF.R.S32.HI R192, RZ, 0x3, R3 ;  /* 0x00000003ffc07819 */ /* 0x000fe20000011403 */
[----:B------:R-:W-:Y:S01]  /*0cb0*/  IMAD R196, R0, 0x40, R9 ;  /* 0x0000004000c47824 */ /* 0x000fe200078e0209 */
[----:B------:R-:W-:Y:S01]  /*0cc0*/  MOV R193, UR5 ;  /* 0x0000000500c17c02 */ /* 0x000fe20008000f00 */
[----:B------:R-:W-:Y:S01]  /*0cd0*/  IMAD.IADD R17, R194, 0x1, -R17 ;  /* 0x00000001c2117824 */ /* 0x000fe200078e0a11 */
[----:B------:R-:W-:Y:S01]  /*0ce0*/  SHF.R.S32.HI R201, RZ, 0x1f, R16 ;  /* 0x0000001fffc97819 */ /* 0x000fe20000011410 */
[----:B------:R-:W-:Y:S01]  /*0cf0*/  IMAD R18, R7, 0x8, R196 ;  /* 0x0000000807127824 */ /* 0x000fe200078e02c4 */
[----:B------:R-:W-:Y:S02]  /*0d00*/  SHF.R.S32.HI R200, RZ, 0x1f, R19 ;  /* 0x0000001fffc87819 */ /* 0x000fe40000011413 */
[----:B------:R-:W-:-:S07]  /*0d10*/  SHF.R.S32.HI R199, RZ, 0x1f, R22 ;  /* 0x0000001fffc77819 */ /* 0x000fce0000011416 */
.L_x_2240:
        /* <DEDUP_REMOVED lines=21> */
.L_x_2184:
[----:B------:R-:W-:Y:S01]  /*0e70*/  ULDC UR8, c[0x0][0xc54] ;  /* 0x0003150000087ab9 */ /* 0x000fe20000000800 */
[----:B------:R-:W-:Y:S01]  /*0e80*/  UMOV UR4, UR9 ;  /* 0x0000000900047c82 */ /* 0x000fe20008000000 */
[----:B------:R-:W-:-:S11]  /*0e90*/  UISETP.NE.AND UP0, UPT, UR8, 0x1, UPT ;  /* 0x000000010800788c */ /* 0x000fd6000bf05270 */
[----:B------:R-:W-:Y:S02]  /*0ea0*/  @UP0 ULDC.64 UR10, c[0x0][0xc58] ;  /* 0x00031600000a0ab9 */ /* 0x000fe40000000a00 */
[----:B------:R-:W-:-:S04]  /*0eb0*/  UIMAD.WIDE.U32 UR6, UR9, UR10, URZ ;  /* 0x0000000a090672a5 */ /* 0x000fc8000f8e003f */
[----:B------:R-:W-:-:S04]  /*0ec0*/  @UP0 USHF.R.U32.HI UR4, URZ, UR11, UR7 ;  /* 0x0000000b3f040299 */ /* 0x000fc80008011607 */
[----:B------:R-:W-:-:S12]  /*0ed0*/  UIMAD UR6, UR4, UR8, URZ ;  /* 0x00000008040672a4 */ /* 0x000fd8000f8e023f */
.L_x_2185:
[----:B------:R-:W-:Y:S01]  /*0ee0*/  ULOP3.LUT UR4, URZ, UR4, URZ, 0x33, !UPT ;  /* 0x000000043f047292 */ /* 0x000fe2000f8e333f */
[----:B------:R-:W-:Y:S01]  /*0ef0*/  PLOP3.LUT P0, PT, PT, PT, PT, 0x80, 0x0 ;  /* 0x000000000000781c */ /* 0x000fe20003f0f070 */
[----:B------:R-:W-:Y:S01]  /*0f00*/  UIADD3 UR10, UR9, -UR6, URZ ;  /* 0x80000006090a7290 */ /* 0x000fe2000fffe03f */
[----:B------:R-:W-:Y:S01]  /*0f10*/  CS2R R2, SRZ ;  /* 0x0000000000027805 */ /* 0x000fe2000001ff00 */
[----:B------:R-:W-:Y:S01]  /*0f20*/  ULDC UR7, c[0x0][0x448] ;  /* 0x0001120000077ab9 */ /* 0x000fe20000000800 */
[----:B------:R-:W-:Y:S01]  /*0f30*/  ULDC UR6, c[0x0][0xc3c] ;  /* 0x00030f0000067ab9 */ /* 0x000fe20000000800 */
[----:B------:R-:W-:Y:S01]  /*0f40*/  UISETP.NE.AND UP2, UPT, UR7, 0x1, UPT ;  /* 0x000000010700788c */ /* 0x000fe2000bf45270 */
[----:B------:R-:W-:Y:S01]  /*0f50*/  IMAD.MOV.U32 R0, RZ, RZ, RZ ;  /* 0x000000ffff007224 */ /* 0x000fe200078e00ff */
[----:B------:R-:W-:Y:S01]  /*0f60*/  UIADD3 UR4, UR4, UR6, URZ ;  /* 0x0000000604047290 */ /* 0x000fe2000fffe03f */
[----:B------:R-:W-:Y:S01]  /*0f70*/  CS2R R118, SRZ ;  /* 0x0000000000767805 */ /* 0x000fe2000001ff00 */
[----:B------:R-:W-:Y:S01]  /*0f80*/  ULDC.64 UR12, c[0x0][0x418] ;  /* 0x00010600000c7ab9 */ /* 0x000fe20000000a00 */
[----:B------:R-:W-:Y:S01]  /*0f90*/  ULDC UR42, c[0x0][0x424] ;  /* 0x00010900002a7ab9 */ /* 0x000fe20000000800 */
[----:B------:R-:W-:Y:S01]  /*0fa0*/  UISETP.NE.U32.AND UP0, UPT, UR12, URZ, UPT ;  /* 0x0000003f0c00728c */ /* 0x000fe2000bf05070 */
[----:B------:R-:W-:Y:S01]  /*0fb0*/  CS2R R116, SRZ ;  /* 0x0000000000747805 */ /* 0x000fe2000001ff00 */
[----:B------:R-:W-:Y:S01]  /*0fc0*/  USHF.L.U32 UR41, UR4, 0x7, URZ ;  /* 0x0000000704297899 */ /* 0x000fe2000800063f */
[----:B------:R-:W-:Y:S01]  /*0fd0*/  CS2R R114, SRZ ;  /* 0x0000000000727805 */ /* 0x000fe2000001ff00 */
[----:B------:R-:W-:Y:S01]  /*0fe0*/  UISETP.NE.AND.EX UP0, UPT, UR13, URZ, UPT, UP0 ;  /* 0x0000003f0d00728c */ /* 0x000fe2000bf05300 */
[----:B------:R-:W-:Y:S01]  /*0ff0*/  CS2R R112, SRZ ;  /* 0x0000000000707805 */ /* 0x000fe2000001ff00 */
[----:B------:R-:W-:Y:S01]  /*1000*/  UIADD3 UR4, UR41, 0x7f, URZ ;  /* 0x0000007f29047890 */ /* 0x000fe2000fffe03f */
[----:B------:R-:W-:Y:S01]  /*1010*/  MOV R102, RZ ;  /* 0x000000ff00667202 */ /* 0x000fe20000000f00 */
[----:B------:R-:W-:Y:S01]  /*1020*/  ULDC UR8, c[0x0][0x288] ;  /* 0x0000a20000087ab9 */ /* 0x000fe20000000800 */
[----:B------:R-:W-:Y:S01]  /*1030*/  @UP2 ULDC UR6, c[0x0][0x44c] ;  /* 0x0001130000062ab9 */ /* 0x000fe20000000800 */
[----:B------:R-:W-:Y:S01]  /*1040*/  UIADD3 UR8, -UR8, 0x60, URZ ;  /* 0x0000006008087890 */ /* 0x000fe2000fffe13f */
[----:B------:R-:W-:Y:S01]  /*1050*/  CS2R R106, SRZ ;  /* 0x00000000006a7805 */ /* 0x000fe2000001ff00 */
[----:B------:R-:W-:Y:S01]  /*1060*/  UIMAD.WIDE.U32 UR6, UR4, UR6, URZ ;  /* 0x00000006040672a5 */ /* 0x000fe2000f8e003f */
[----:B------:R-:W-:Y:S01]  /*1070*/  CS2R R108, SRZ ;  /* 0x00000000006c7805 */ /* 0x000fe2000001ff00 */
[----:B------:R-:W-:Y:S01]  /*1080*/  USEL UR42, UR42, 0x1, UP0 ;  /* 0x000000012a2a7887 */ /* 0x000fe20008000000 */
[----:B------:R-:W-:Y:S01]  /*1090*/  CS2R R90, SRZ ;  /* 0x00000000005a7805 */ /* 0x000fe2000001ff00 */
[----:B------:R-:W-:Y:S01]  /*10a0*/  ULDC UR9, c[0x0][0x2f0] ;  /* 0x0000bc0000097ab9 */ /* 0x000fe20000000800 */
[----:B------:R-:W-:Y:S01]  /*10b0*/  @UP2 ULDC UR12, c[0x0][0x450] ;  /* 0x00011400000c2ab9 */ /* 0x000fe20000000800 */
[----:B------:R-:W-:Y:S01]  /*10c0*/  UIMAD UR8, UR42, UR9, UR8 ;  /* 0x000000092a0872a4 */ /* 0x000fe2000f8e0208 */
[----:B------:R-:W-:Y:S01]  /*10d0*/  CS2R R104, SRZ ;  /* 0x0000000000687805 */ /* 0x000fe2000001ff00 */
[----:B------:R-:W-:Y:S01]  /*10e0*/  @UP2 USHF.R.U32.HI UR4, URZ, UR12, UR7 ;  /* 0x0000000c3f042299 */ /* 0x000fe20008011607 */
[----:B------:R-:W-:Y:S01]  /*10f0*/  CS2R R124, SRZ ;  /* 0x00000000007c7805 */ /* 0x000fe2000001ff00 */
[----:B------:R-:W-:Y:S01]  /*1100*/  UIMAD UR6, UR42, UR9, 0x5f ;  /* 0x0000005f2a0674a4 */ /* 0x000fe2000f8e0209 */
[----:B------:R-:W-:Y:S01]  /*1110*/  CS2R R98, SRZ ;  /* 0x0000000000627805 */ /* 0x000fe2000001ff00 */
[----:B------:R-:W-:Y:S01]  /*1120*/  UIADD3 UR8, UR8, UR4, URZ ;  /* 0x0000000408087290 */ /* 0x000fe2000fffe03f */
[----:B------:R-:W-:Y:S01]  /*1130*/  CS2R R100, SRZ ;  /* 0x0000000000647805 */ /* 0x000fe2000001ff00 */
[----:B------:R-:W-:Y:S01]  /*1140*/  UIMAD.WIDE UR6, UR6, 0x2aaaaaab, URZ ;  /* 0x2aaaaaab060678a5 */ /* 0x000fe2000f8e023f */
[----:B------:R-:W-:Y:S01]  /*1150*/  CS2R R94, SRZ ;  /* 0x00000000005e7805 */ /* 0x000fe2000001ff00 */
[----:B------:R-:W-:Y:S01]  /*1160*/  UIMAD.WIDE UR8, UR8, 0x2aaaaaab, URZ ;  /* 0x2aaaaaab080878a5 */ /* 0x000fe2000f8e023f */
[----:B------:R-:W-:Y:S01]  /*1170*/  CS2R R96, SRZ ;  /* 0x0000000000607805 */ /* 0x000fe2000001ff00 */
[----:B------:R-:W-:Y:S01]  /*1180*/  ULDC UR11, c[0x0][0xc54] ;  /* 0x00031500000b7ab9 */ /* 0x000fe20000000800 */
[----:B------:R-:W-:Y:S01]  /*1190*/  USHF.R.U32.HI UR4, URZ, 0x1f, UR7 ;  /* 0x0000001f3f047899 */ /* 0x000fe20008011607 */
[----:B------:R-:W-:Y:S01]  /*11a0*/  CS2R R92, SRZ ;  /* 0x00000000005c7805 */ /* 0x000fe2000001ff00 */
[----:B------:R-:W-:Y:S01]  /*11b0*/  UIMAD UR11, UR5, UR11, UR10 ;  /* 0x0000000b050b72a4 */ /* 0x000fe2000f8e020a */
[----:B------:R-:W-:Y:S01]  /*11c0*/  CS2R R126, SRZ ;  /* 0x00000000007e7805 */ /* 0x000fe2000001ff00 */
[----:B------:R-:W-:Y:S01]  /*11d0*/  USHF.R.U32.HI UR5, URZ, 0x1f, UR9 ;  /* 0x0000001f3f057899 */ /* 0x000fe20008011609 */
[----:B------:R-:W-:Y:S01]  /*11e0*/  CS2R R88, SRZ ;  /* 0x0000000000587805 */ /* 0x000fe2000001ff00 */
[----:B------:R-:W-:Y:S01]  /*11f0*/  ULEA.HI.SX32 UR7, UR7, UR4, 0x1c ;  /* 0x0000000407077291 */ /* 0x000fe2000f8fe23f */
[----:B------:R-:W-:Y:S01]  /*1200*/  CS2R R132, SRZ ;  /* 0x0000000000847805 */ /* 0x000fe2000001ff00 */
[----:B------:R-:W-:Y:S01]  /*1210*/  ULEA.HI.SX32 UR9, UR9, UR5, 0x1c ;  /* 0x0000000509097291 */ /* 0x000fe2000f8fe23f */
[----:B------:R-:W-:Y:S01]  /*1220*/  CS2R R120, SRZ ;  /* 0x0000000000787805 */ /* 0x000fe2000001ff00 */
[----:B------:R-:W-:Y:S01]  /*1230*/  ULDC UR61, c[0x0][0xc48] ;  /* 0x00031200003d7ab9 */ /* 0x000fe20000000800 */
[----:B------:R-:W-:Y:S01]  /*1240*/  UMOV UR60, UR11 ;  /* 0x0000000b003c7c82 */ /* 0x000fe20008000000 */
[----:B------:R-:W-:Y:S01]  /*1250*/  UISETP.LT.AND UP0, UPT, UR7, UR9, UPT ;  /* 0x000000090700728c */ /* 0x000fe2000bf01270 */
[----:B------:R-:W-:Y:S01]  /*1260*/  CS2R R84, SRZ ;  /* 0x0000000000547805 */ /* 0x000fe2000001ff00 */
[----:B------:R-:W-:Y:S01]  /*1270*/  UISETP.NE.AND UP1, UPT, UR61, 0x1, UPT ;  /* 0x000000013d00788c */ /* 0x000fe2000bf25270 */
[----:B------:R-:W-:Y:S01]  /*1280*/  CS2R R130, SRZ ;  /* 0x0000000000827805 */ /* 0x000fe2000001ff00 */
[----:B------:R-:W-:Y:S01]  /*1290*/  USEL UR14, UR7, UR9, UP0 ;  /* 0x00000009070e7287 */ /* 0x000fe20008000000 */
[----:B------:R-:W-:Y:S01]  /*12a0*/  CS2R R122, SRZ ;  /* 0x00000000007a7805 */ /* 0x000fe2000001ff00 */
[----:B------:R-:W-:Y:S01]  /*12b0*/  UP2UR UR43, UPR, URZ, 0x4 ;  /* 0x000000043f2b7883 */ /* 0x000fe20008000000 */
[----:B------:R-:W-:Y:S01]  /*12c0*/  CS2R R80, SRZ ;  /* 0x0000000000507805 */ /* 0x000fe2000001ff00 */
[----:B------:R-:W-:Y:S01]  /*12d0*/  UISETP.GE.AND UP0, UPT, UR14, 0x1, UPT ;  /* 0x000000010e00788c */ /* 0x000fe2000bf06270 */
[----:B------:R-:W-:Y:S01]  /*12e0*/  CS2R R128, SRZ ;  /* 0x0000000000807805 */ /* 0x000fe2000001ff00 */
[----:B------:R-:W-:Y:S01]  /*12f0*/  IMAD.U32 R74, RZ, RZ, UR14 ;  /* 0x0000000eff4a7e24 */ /* 0x000fe2000f8e00ff */
[----:B------:R-:W-:-:S02]  /*1300*/  CS2R R76, SRZ ;  /* 0x00000000004c7805 */ /* 0x000fc4000001ff00 */
[----:B------:R-:W-:Y:S01]  /*1310*/  CS2R R72, SRZ ;  /* 0x0000000000487805 */ /* 0x000fe2000001ff00 */
[----:B------:R-:W-:Y:S01]  /*1320*/  @UP1 ULDC UR10, c[0x0][0xc4c] ;  /* 0x00031300000a1ab9 */ /* 0x000fe20000000800 */
[----:B------:R-:W-:Y:S01]  /*1330*/  PLOP3.LUT P1, PT, PT, PT, UP0, 0x80, 0x0 ;  /* 0x000000000000781c */ /* 0x000fe20003f2f008 */
[----:B------:R-:W-:Y:S01]  /*1340*/  UIMAD.WIDE.U32 UR4, UR11, UR10, URZ ;  /* 0x0000000a0b0472a5 */ /* 0x000fe2000f8e003f */
[----:B------:R-:W-:Y:S01]  /*1350*/  CS2R R134, SRZ ;  /* 0x0000000000867805 */ /* 0x000fe2000001ff00 */
[----:B------:R-:W-:Y:S01]  /*1360*/  @UP1 ULDC UR6, c[0x0][0xc50] ;  /* 0x0003140000061ab9 */ /* 0x000fe20000000800 */
[----:B------:R-:W-:Y:S01]  /*1370*/  CS2R R68, SRZ ;  /* 0x0000000000447805 */ /* 0x000fe2000001ff00 */
[----:B------:R-:W-:Y:S01]  /*1380*/  @UP1 USHF.R.U32.HI UR60, URZ, UR6, UR5 ;  /* 0x000000063f3c1299 */ /* 0x000fe20008011605 */
[----:B------:R-:W-:Y:S02]  /*1390*/  CS2R R144, SRZ ;  /* 0x0000000000907805 */ /* 0x000fe4000001ff00 */
[----:B------:R-:W-:-:S02]  /*13a0*/  CS2R R64, SRZ ;  /* 0x0000000000407805 */ /* 0x000fc4000001ff00 */
[----:B------:R-:W-:Y:S01]  /*13b0*/  CS2R R142, SRZ ;  /* 0x00000000008e7805 */ /* 0x000fe2000001ff00 */
[----:B------:R-:W-:Y:S01]  /*13c0*/  UIADD3 UR4, -UR60, URZ, URZ ;  /* 0x0000003f3c047290 */ /* 0x000fe2000fffe13f */
[----:B------:R-:W-:Y:S02]  /*13d0*/  CS2R R136, SRZ ;  /* 0x0000000000887805 */ /* 0x000fe4000001ff00 */
[----:B------:R-:W-:Y:S02]  /*13e0*/  CS2R R60, SRZ ;  /* 0x00000000003c7805 */ /* 0x000fe4000001ff00 */
[----:B------:R-:W-:Y:S01]  /*13f0*/  CS2R R146, SRZ ;  /* 0x0000000000927805 */ /* 0x000fe2000001ff00 */
[----:B------:R-:W-:Y:S01]  /*1400*/  UIMAD UR61, UR61, UR4, UR11 ;  /* 0x000000043d3d72a4 */ /* 0x000fe2000f8e020b */
[----:B------:R-:W-:Y:S01]  /*1410*/  IMAD.MOV.U32 R57, RZ, RZ, RZ ;  /* 0x000000ffff397224 */ /* 0x000fe200078e00ff */
        /* <DEDUP_REMOVED lines=11> */
[----:B------:R-:W-:Y:S01]  /*14d0*/  MOV R156, RZ ;  /* 0x000000ff009c7202 */ /* 0x000fe20000000f00 */
        /* <DEDUP_REMOVED lines=36> */
.L_x_2187:
        /* <DEDUP_REMOVED lines=11> */
.L_x_2304:
[----:B------:R-:W-:Y:S05]  /*17d0*/  @!P0 BRA `(.L_x_2189) ;  /* 0x0000000000048947 */ /* 0x000fea0003800000 */
[----:B------:R-:W-:Y:S01]  /*17e0*/  BPT.TRAP 0x1 ;  /* 0x000000040000795c */ /* 0x000fe20000300000 */
.L_x_2189:
[----:B0-----:R-:W-:Y:S01]  /*17f0*/  IMAD.U32 R0, RZ, RZ, UR39 ;  /* 0x00000027ff007e24 */ /* 0x001fe2000f8e00ff */
[----:B------:R-:W-:-:S04]  /*1800*/  MOV R3, UR38 ;  /* 0x0000002600037c02 */ /* 0x000fc80008000f00 */
[----:B------:R-:W-:Y:S02]  /*1810*/  LEA R0, R0, UR40, 0x3 ;  /* 0x0000002800007c11 */ /* 0x000fe4000f8e18ff */
[----:B------:R-:W-:-:S04]  /*1820*/  SHF.L.U32 R3, R3, 0x1f, RZ ;  /* 0x0000001f03037819 */ /* 0x000fc800000006ff */
[----:B------:R0:W1:Y:S01]  /*1830*/  SYNCS.PHASECHK.TRANS64.TRYWAIT P1, [R0+URZ+0x30830], R3 ;  /* 0x03083003000075a7 */ /* 0x000062000802017f */
[----:B------:R-:W-:Y:S05]  /*1840*/  @!P0 BRA `(.L_x_2190) ;  /* 0x0000000000048947 */ /* 0x000fea0003800000 */
[----:B------:R-:W-:Y:S01]  /*1850*/  BPT.TRAP 0x1 ;  /* 0x000000040000795c */ /* 0x000fe20000300000 */
.L_x_2190:
[----:B-1----:R-:W-:Y:S05]  /*1860*/  @P1 BRA `(.L_x_2191) ;  /* 0x0000000000081947 */ /* 0x002fea0003800000 */
[----:B------:R-:W1:Y:S02]  /*1870*/  SYNCS.PHASECHK.TRANS64.TRYWAIT P1, [R0+URZ+0x30830], R3 ;  /* 0x03083003000075a7 */ /* 0x000e64000802017f */
[----:B-1----:R-:W-:Y:S05]  /*1880*/  @!P1 BRA `(.L_x_2192) ;  /* 0x000000f000009947 */ /* 0x002fea0003800000 */
.L_x_2191:
        /* <DEDUP_REMOVED lines=32> */
[----:B------:R-:W-:Y:S02]  /*1a90*/  UIADD3 UR54, UR5, 0x300, URZ ;  /* 0x0000030005367890 */ /* 0x000fe4000fffe03f */
        /* <DEDUP_REMOVED lines=27> */
[----:B------:R-:W-:Y:S01]  /*1c50*/  UMOV UR12, UR6 ;  /* 0x00000006000c7c82 */ /* 0x000fe20008000000 */
[----:B------:R-:W-:Y:S01]  /*1c60*/  UMOV UR13, 0x40000040 ;  /* 0x40000040000d7882 */ /* 0x000fe20000000000 */
[----:B------:R-:W-:Y:S01]  /*1c70*/  UMOV UR14, UR7 ;  /* 0x00000007000e7c82 */ /* 0x000fe20008000000 */
[----:B------:R-:W-:Y:S01]  /*1c80*/  UMOV UR15, 0x40000040 ;  /* 0x40000040000f7882 */ /* 0x000fe20000000000 */
[----:B------:R-:W-:Y:S01]  /*1c90*/  MOV R4, UR12 ;  /* 0x0000000c00047c02 */ /* 0x000fe20008000f00 */
[----:B------:R-:W-:Y:S01]  /*1ca0*/  IMAD.U32 R5, RZ, RZ, UR13 ;  /* 0x0000000dff057e24 */ /* 0x000fe2000f8e00ff */
        /* <DEDUP_REMOVED lines=37> */
.L_x_2193:
[----:B------:R-:W-:Y:S01]  /*1f00*/  UISETP.NE.AND UP0, UPT, UR43, URZ, UPT ;  /* 0x0000003f2b00728c */ /* 0x000fe2000bf05270 */
[----:B------:R-:W-:Y:S01]  /*1f10*/  VIADD R11, R18, UR41 ;  /* 0x00000029120b7c36 */ /* 0x000fe20008000000 */
[----:B------:R-:W-:Y:S01]  /*1f20*/  R2UR UR7, R74 ;  /* 0x000000004a0772ca */ /* 0x000fe200000e0000 */
[----:B------:R-:W-:Y:S01]  /*1f30*/  ULDC UR8, c[0x0][0x2f0] ;  /* 0x0000bc0000087ab9 */ /* 0x000fe20000000800 */
[----:B------:R-:W-:Y:S01]  /*1f40*/  ULDC UR6, c[0x0][0x9d8] ;  /* 0x0002760000067ab9 */ /* 0x000fe20000000800 */
[----:B------:R-:W-:Y:S01]  /*1f50*/  IMAD.U32 R13, RZ, RZ, UR8 ;  /* 0x00000008ff0d7e24 */ /* 0x000fe2000f8e00ff */
[----:B------:R-:W-:Y:S01]  /*1f60*/  PLOP3.LUT P1, PT, PT, PT, UP0, 0x80, 0x0 ;  /* 0x000000000000781c */ /* 0x000fe20003f2f008 */
[----:B------:R-:W-:Y:S01]  /*1f70*/  FMUL.FTZ R26, R26, UR6 ;  /* 0x000000061a1a7c20 */ /* 0x000fe20008410000 */
[----:B------:R-:W-:Y:S01]  /*1f80*/  PLOP3.LUT P2, PT, PT, PT, UP0, 0x80, 0x0 ;  /* 0x000000000000781c */ /* 0x000fe20003f4f008 */
[----:B------:R-:W-:Y:S01]  /*1f90*/  FMUL.FTZ R27, R27, UR6 ;  /* 0x000000061b1b7c20 */ /* 0x000fe20008410000 */
[----:B------:R-:W-:Y:S01]  /*1fa0*/  FMUL.FTZ R30, R30, UR6 ;  /* 0x000000061e1e7c20 */ /* 0x000fe20008410000 */
[----:B------:R-:W-:Y:S01]  /*1fb0*/  @UP0 ULDC UR4, c[0x0][0x44c] ;  /* 0x0001130000040ab9 */ /* 0x000fe20000000800 */
[----:B------:R-:W-:Y:S01]  /*1fc0*/  FMUL.FTZ R31, R31, UR6 ;  /* 0x000000061f1f7c20 */ /* 0x000fe20008410000 */
[----:B------:R-:W2:Y:S01]  /*1fd0*/  MUFU.TANH R26, R26 ;  /* 0x0000001a001a7308 */ /* 0x000ea20000002400 */
[----:B------:R-:W-:Y:S01]  /*1fe0*/  ULDC UR9, c[0x0][0x288] ;  /* 0x0000a20000097ab9 */ /* 0x000fe20000000800 */
[----:B------:R-:W-:Y:S01]  /*1ff0*/  FMUL.FTZ R34, R34, UR6 ;  /* 0x0000000622227c20 */ /* 0x000fe20008410000 */
[----:B------:R-:W-:Y:S01]  /*2000*/  FMUL.FTZ R35, R35, UR6 ;  /* 0x0000000623237c20 */ /* 0x000fe20008410000 */
[----:B------:R-:W-:Y:S01]  /*2010*/  FMUL.FTZ R29, R29, UR6 ;  /* 0x000000061d1d7c20 */ /* 0x000fe20008410000 */
[----:B------:R-:W-:Y:S01]  /*2020*/  FMUL.FTZ R38, R38, UR6 ;  /* 0x0000000626267c20 */ /* 0x000fe20008410000 */
[----:B------:R-:W-:Y:S01]  /*2030*/  @P1 IMAD.HI.U32 R2, R11, UR4, RZ ;  /* 0x000000040b021c27 */ /* 0x000fe2000f8e00ff */
[----:B------:R-:W-:Y:S01]  /*2040*/  @UP0 ULDC UR4, c[0x0][0x450] ;  /* 0x0001140000040ab9 */ /* 0x000fe20000000800 */
[----:B------:R-:W3:Y:S02]  /*2050*/  MUFU.TANH R27, R27 ;  /* 0x0000001b001b7308 */ /* 0x000ee40000002400 */
[----:B------:R-:W-:Y:S01]  /*2060*/  FMUL.FTZ R39, R39, UR6 ;  /* 0x0000000627277c20 */ /* 0x000fe20008410000 */
[----:B------:R-:W-:Y:S01]  /*2070*/  FMUL.FTZ R32, R32, UR6 ;  /* 0x0000000620207c20 */ /* 0x000fe20008410000 */
[----:B------:R-:W-:Y:S01]  /*2080*/  @P2 SHF.R.U32.HI R11, RZ, UR4, R2 ;  /* 0x00000004ff0b2c19 */ /* 0x000fe20008011602 */
[----:B------:R-:W-:Y:S01]  /*2090*/  UIMAD UR4, UR7, -0x60, URZ ;  /* 0xffffffa0070478a4 */ /* 0x000fe2000f8e023f */
[----:B------:R-:W-:Y:S01]  /*20a0*/  FMUL.FTZ R42, R42, UR6 ;  /* 0x000000062a2a7c20 */ /* 0x000fe20008410000 */
[----:B01----:R-:W-:Y:S01]  /*20b0*/  FMUL.FTZ R3, R24, UR6 ;  /* 0x0000000618037c20 */ /* 0x003fe20008410000 */
[----:B------:R-:W-:Y:S01]  /*20c0*/  FMUL.FTZ R43, R43, UR6 ;  /* 0x000000062b2b7c20 */ /* 0x000fe20008410000 */
[----:B------:R-:W0:Y:S01]  /*20d0*/  SHFL.IDX PT, R14, R11, 0x1, 0x1c1f ;  /* 0x003c1f000b0e7f89 */ /* 0x000e2200000e0000 */
[----:B------:R-:W-:Y:S01]  /*20e0*/  UIADD3 UR5, UR4, 0x61, URZ ;  /* 0x0000006104057890 */ /* 0x000fe2000fffe03f */
[----:B------:R-:W1:Y:S01]  /*20f0*/  MUFU.TANH R30, R30 ;  /* 0x0000001e001e7308 */ /* 0x000e620000002400 */
[----:B------:R-:W-:Y:S01]  /*2100*/  UIMAD UR4, UR42, UR8, UR4 ;  /* 0x000000082a0472a4 */ /* 0x000fe2000f8e0204 */
[----:B------:R-:W-:Y:S01]  /*2110*/  FMUL.FTZ R36, R36, UR6 ;  /* 0x0000000624247c20 */ /* 0x000fe20008410000 */
[----:B------:R-:W-:Y:S01]  /*2120*/  FMUL.FTZ R46, R46, UR6 ;  /* 0x000000062e2e7c20 */ /* 0x000fe20008410000 */
[----:B------:R-:W-:Y:S01]  /*2130*/  FMUL.FTZ R47, R47, UR6 ;  /* 0x000000062f2f7c20 */ /* 0x000fe20008410000 */
[----:B------:R-:W-:Y:S01]  /*2140*/  IMAD.U32 R2, RZ, RZ, UR5 ;  /* 0x00000005ff027e24 */ /* 0x000fe2000f8e00ff */
[----:B------:R-:W-:Y:S01]  /*2150*/  UIADD3 UR4, UR4, 0x60, URZ ;  /* 0x0000006004047890 */ /* 0x000fe2000fffe03f */
[----:B------:R-:W-:Y:S01]  /*2160*/  FMUL.FTZ R40, R40, UR6 ;  /* 0x0000000628287c20 */ /* 0x000fe20008410000 */
[----:B------:R-:W-:Y:S01]  /*2170*/  MUFU.TANH R31, R31 ;  /* 0x0000001f001f7308 */ /* 0x000fe20000002400 */
[----:B------:R-:W-:-:S02]  /*2180*/  IMAD R2, R17, -0x2, R2 ;  /* 0xfffffffe11027824 */ /* 0x000fc400078e0202 */
[----:B------:R-:W-:Y:S01]  /*2190*/  FMUL.FTZ R50, R50, UR6 ;  /* 0x0000000632327c20 */ /* 0x000fe20008410000 */
[----:B------:R-:W-:Y:S01]  /*21a0*/  FMUL.FTZ R41, R41, UR6 ;  /* 0x0000000629297c20 */ /* 0x000fe20008410000 */
[----:B------:R-:W-:Y:S01]  /*21b0*/  MOV R12, UR4 ;  /* 0x00000004000c7c02 */ /* 0x000fe20008000f00 */
[----:B------:R-:W-:Y:S02]  /*21c0*/  IMAD R13, R13, UR42, R2 ;  /* 0x0000002a0d0d7c24 */ /* 0x000fe4000f8e0202 */
[----:B------:R-:W-:Y:S01]  /*21d0*/  FMUL.FTZ R51, R51, UR6 ;  /* 0x0000000633337c20 */ /* 0x000fe20008410000 */
[----:B------:R-:W-:Y:S01]  /*21e0*/  FMUL.FTZ R54, R54, UR6 ;  /* 0x0000000636367c20 */ /* 0x000fe20008410000 */
[----:B------:R-:W4:Y:S01]  /*21f0*/  MUFU.TANH R34, R34 ;  /* 0x0000002200227308 */ /* 0x000f220000002400 */
[----:B------:R-:W-:Y:S02]  /*2200*/  IMAD R12, R17, -0x2, R12 ;  /* 0xfffffffe110c7824 */ /* 0x000fe400078e020c */
[----:B------:R-:W-:Y:S01]  /*2210*/  FMUL.FTZ R55, R55, UR6 ;  /* 0x0000000637377c20 */ /* 0x000fe20008410000 */
[----:B------:R-:W-:Y:S01]  /*2220*/  FMUL.FTZ R58, R58, UR6 ;  /* 0x000000063a3a7c20 */ /* 0x000fe20008410000 */
[----:B------:R-:W-:Y:S01]  /*2230*/  FMUL.FTZ R59, R59, UR6 ;  /* 0x000000063b3b7c20 */ /* 0x000fe20008410000 */
[----:B------:R-:W-:Y:S01]  /*2240*/  FMUL.FTZ R62, R62, UR6 ;  /* 0x000000063e3e7c20 */ /* 0x000fe20008410000 */
[----:B0-----:R-:W-:Y:S01]  /*2250*/  IADD3 R15, R14, -UR9, R13 ;  /* 0x800000090e0f7c10 */ /* 0x001fe2000fffe00d */
[----:B------:R-:W-:Y:S01]  /*2260*/  FMUL.FTZ R63, R63, UR6 ;  /* 0x000000063f3f7c20 */ /* 0x000fe20008410000 */
[----:B------:R3:W-:Y:S01]  /*2270*/  MUFU.TANH R20, R29 ;  /* 0x0000001d00147308 */ /* 0x0007e20000002400 */
[----:B------:R-:W-:Y:S01]  /*2280*/  FMUL.FTZ R66, R66, UR6 ;  /* 0x0000000642427c20 */ /* 0x000fe20008410000 */
[----:B------:R-:W-:Y:S01]  /*2290*/  VIMNMX R15, R12, R15, PT ;  /* 0x0000000f0c0f7248 */ /* 0x000fe20003fe0100 */
[----:B------:R-:W-:Y:S01]  /*22a0*/  FMUL.FTZ R67, R67, UR6 ;  /* 0x0000000643437c20 */ /* 0x000fe20008410000 */
[----:B------:R-:W-:Y:S01]  /*22b0*/  FMUL.FTZ R70, R70, UR6 ;  /* 0x0000000646467c20 */ /* 0x000fe20008410000 */
[----:B------:R-:W-:Y:S01]  /*22c0*/  FMUL.FTZ R71, R71, UR6 ;  /* 0x0000000647477c20 */ /* 0x000fe20008410000 */
[C---:B------:R-:W-:Y:S01]  /*22d0*/  ISETP.GT.AND P1, PT, R15.reuse, RZ, PT ;  /* 0x000000ff0f00720c */ /* 0x040fe20003f24270 */
[----:B------:R-:W0:Y:S01]  /*22e0*/  SHFL.IDX PT, R11, R11, RZ, 0x1c1f ;  /* 0x001c1fff0b0b7589 */ /* 0x000e2200000e0000 */
[C---:B------:R-:W-:Y:S01]  /*22f0*/  ISETP.GT.AND P2, PT, R15.reuse, 0x1, PT ;  /* 0x000000010f00780c */ /* 0x040fe20003f44270 */
[----:B------:R-:W-:Y:S01]  /*2300*/  MUFU.TANH R35, R35 ;  /* 0x0000002300237308 */ /* 0x000fe20000002400 */
[----:B------:R-:W-:Y:S01]  /*2310*/  ISETP.GT.AND P3, PT, R15, 0x8, PT ;  /* 0x000000080f00780c */ /* 0x000fe20003f64270 */
[----:B------:R-:W-:Y:S01]  /*2320*/  FMUL.FTZ R10, R25, UR6 ;  /* 0x00000006190a7c20 */ /* 0x000fe20008410000 */
[----:B--2---:R-:W-:Y:S01]  /*2330*/  FSEL R26, R26, -INF , P1 ;  /* 0xff8000001a1a7808 */ /* 0x004fe20000800000 */
[----:B------:R-:W-:Y:S01]  /*2340*/  FMUL.FTZ R28, R28, UR6 ;  /* 0x000000061c1c7c20 */ /* 0x000fe20008410000 */
[----:B---3--:R-:W-:Y:S01]  /*2350*/  FSEL R29, R27, -INF , P2 ;  /* 0xff8000001b1d7808 */ /* 0x008fe20001000000 */
[----:B------:R-:W-:Y:S01]  /*2360*/  VIADD R13, R13, -UR9 ;  /* 0x800000090d0d7c36 */ /* 0x000fe20008000000 */
[----:B------:R-:W-:Y:S01]  /*2370*/  ISETP.GT.AND P1, PT, R15, 0x9, PT ;  /* 0x000000090f00780c */ /* 0x000fe20003f24270 */
[----:B------:R-:W2:Y:S01]  /*2380*/  MUFU.TANH R38, R38 ;  /* 0x0000002600267308 */ /* 0x000ea20000002400 */
[----:B-1----:R-:W-:Y:S01]  /*2390*/  FSEL R30, R30, -INF , P3 ;  /* 0xff8000001e1e7808 */ /* 0x002fe20001800000 */
[----:B------:R-:W-:Y:S01]  /*23a0*/  FMUL.FTZ R33, R33, UR6 ;  /* 0x0000000621217c20 */ /* 0x000fe20008410000 */
[----:B------:R-:W-:Y:S01]  /*23b0*/  FMNMX.FTZ R21, R26, R29, !PT ;  /* 0x0000001d1a157209 */ /* 0x000fe20007810000 */
[----:B------:R-:W-:Y:S01]  /*23c0*/  FMUL.FTZ R37, R37, UR6 ;  /* 0x0000000625257c20 */ /* 0x000fe20008410000 */
[C---:B------:R-:W-:Y:S01]  /*23d0*/  ISETP.GT.AND P2, PT, R15.reuse, 0x10, PT ;  /* 0x000000100f00780c */ /* 0x040fe20003f44270 */
[----:B------:R-:W-:Y:S01]  /*23e0*/  ULDC UR35, c[0x0][0x988] ;  /* 0x0002620000237ab9 */ /* 0x000fe20000000800 */
[----:B------:R-:W-:Y:S01]  /*23f0*/  FMNMX.FTZ R21, R30, R21, !PT ;  /* 0x000000151e157209 */ /* 0x000fe20007810000 */
[----:B------:R1:W-:Y:S01]  /*2400*/  MUFU.TANH R24, R32 ;  /* 0x0000002000187308 */ /* 0x0003e20000002400 */
[----:B----4-:R-:W-:Y:S01]  /*2410*/  FSEL R34, R34, -INF , P2 ;  /* 0xff80000022227808 */ /* 0x010fe20001000000 */
[----:B------:R-:W-:Y:S01]  /*2420*/  FMUL.FTZ R44, R44, UR6 ;  /* 0x000000062c2c7c20 */ /* 0x000fe20008410000 */
[----:B------:R-:W-:Y:S01]  /*2430*/  ISETP.GT.AND P2, PT, R15, 0x18, PT ;  /* 0x000000180f00780c */ /* 0x000fe20003f44270 */
[----:B------:R-:W-:Y:S01]  /*2440*/  FMUL.FTZ R49, R49, UR6 ;  /* 0x0000000631317c20 */ /* 0x000fe20008410000 */
[----:B------:R-:W-:Y:S01]  /*2450*/  FMUL.FTZ R45, R45, UR6 ;  /* 0x000000062d2d7c20 */ /* 0x000fe20008410000 */
[----:B0-----:R-:W-:Y:S01]  /*2460*/  VIADDMNMX R13, R11, R13, R12, PT ;  /* 0x0000000d0b0d7246 */ /* 0x001fe2000380010c */
[----:B------:R-:W-:Y:S01]  /*2470*/  FMUL.FTZ R48, R48, UR6 ;  /* 0x0000000630307c20 */ /* 0x000fe20008410000 */
[----:B------:R-:W0:Y:S01]  /*2480*/  MUFU.TANH R39, R39 ;  /* 0x0000002700277308 */ /* 0x000e220000002400 */
[----:B-1----:R-:W-:Y:S01]  /*2490*/  FSEL R32, R31, -INF , P1 ;  /* 0xff8000001f207808 */ /* 0x002fe20000800000 */
[----:B------:R-:W-:Y:S01]  /*24a0*/  FMUL.FTZ R52, R52, UR6 ;  /* 0x0000000634347c20 */ /* 0x000fe20008410000 */
[----:B------:R-:W-:Y:S01]  /*24b0*/  ISETP.GT.AND P1, PT, R15, 0x11, PT ;  /* 0x000000110f00780c */ /* 0x000fe20003f24270 */
[----:B------:R-:W-:Y:S01]  /*24c0*/  FMUL.FTZ R53, R53, UR6 ;  /* 0x0000000635357c20 */ /* 0x000fe20008410000 */
[----:B------:R-:W-:Y:S01]  /*24d0*/  FMNMX.FTZ R21, R32, R21, !PT ;  /* 0x0000001520157209 */ /* 0x000fe20007810000 */
[----:B------:R-:W-:Y:S01]  /*24e0*/  FMUL.FTZ R56, R56, UR6 ;  /* 0x0000000638387c20 */ /* 0x000fe20008410000 */
[----:B--2---:R-:W-:Y:S01]  /*24f0*/  FSEL R38, R38, -INF , P2 ;  /* 0xff80000026267808 */ /* 0x004fe20001000000 */
[----:B------:R-:W1:Y:S01]  /*2500*/  MUFU.TANH R42, R42 ;  /* 0x0000002a002a7308 */ /* 0x000e620000002400 */
[----:B------:R-:W-:Y:S01]  /*2510*/  FMNMX.FTZ R21, R34, R21, !PT ;  /* 0x0000001522157209 */ /* 0x000fe20007810000 */
[----:B------:R-:W-:Y:S01]  /*2520*/  FMUL.FTZ R57, R57, UR6 ;  /* 0x0000000639397c20 */ /* 0x000fe20008410000 */
[----:B------:R-:W-:Y:S01]  /*2530*/  ISETP.GT.AND P2, PT, R15, 0x20, PT ;  /* 0x000000200f00780c */ /* 0x000fe20003f44270 */
[----:B------:R-:W-:Y:S01]  /*2540*/  FMUL.FTZ R60, R60, UR6 ;  /* 0x000000063c3c7c20 */ /* 0x000fe20008410000 */
[----:B------:R-:W-:Y:S01]  /*2550*/  ISETP.GT.AND P3, PT, R13, 0x8, PT ;  /* 0x000000080d00780c */ /* 0x000fe20003f64270 */
[----:B------:R-:W-:Y:S01]  /*2560*/  FMUL.FTZ R61, R61, UR6 ;  /* 0x000000063d3d7c20 */ /* 0x000fe20008410000 */
[----:B------:R-:W-:Y:S01]  /*2570*/  FMUL.FTZ R64, R64, UR6 ;  /* 0x0000000640407c20 */ /* 0x000fe20008410000 */
[----:B------:R2:W-:Y:S01]  /*2580*/  MUFU.TANH R72, R36 ;  /* 0x0000002400487308 */ /* 0x0005e20000002400 */
[----:B------:R-:W-:Y:S01]  /*2590*/  FMUL.FTZ R65, R65, UR6 ;  /* 0x0000000641417c20 */ /* 0x000fe20008410000 */
[----:B------:R-:W-:Y:S01]  /*25a0*/  FMUL.FTZ R68, R68, UR6 ;  /* 0x0000000644447c20 */ /* 0x000fe20008410000 */
[----:B------:R-:W-:Y:S01]  /*25b0*/  FMUL.FTZ R69, R69, UR6 ;  /* 0x0000000645457c20 */ /* 0x000fe20008410000 */
[----:B------:R-:W-:Y:S01]  /*25c0*/  R2UR UR10, R0 ;  /* 0x00000000000a72ca */ /* 0x000fe200000e0000 */
[----:B------:R-:W-:Y:S01]  /*25d0*/  @UP0 ULDC UR6, c[0x0][0x44c] ;  /* 0x0001130000060ab9 */ /* 0x000fe20000000800 */
[----:B------:R-:W-:Y:S01]  /*25e0*/  UIADD3 UR4, UR7, -0x2, URZ ;  /* 0xfffffffe07047890 */ /* 0x000fe2000fffe03f */
[----:B------:R-:W3:Y:S01]  /*25f0*/  S2UR UR15, SR_CgaCtaId ;  /* 0x00000000000f79c3 */ /* 0x000ee20000008800 */
[----:B------:R-:W4:Y:S01]  /*2600*/  MUFU.TANH R43, R43 ;  /* 0x0000002b002b7308 */ /* 0x000f220000002400 */
[----:B--2---:R-:W-:Y:S01]  /*2610*/  FSEL R36, R35, -INF , P1 ;  /* 0xff80000023247808 */ /* 0x004fe20000800000 */
[----:B------:R-:W-:Y:S01]  /*2620*/  UIMAD.WIDE.U32 UR6, UR41, UR6, URZ ;  /* 0x00000006290672a5 */ /* 0x000fe2000f8e003f */
[----:B------:R-:W-:Y:S01]  /*2630*/  ISETP.GT.AND P1, PT, R15, 0x19, PT ;  /* 0x000000190f00780c */ /* 0x000fe20003f24270 */
[----:B------:R-:W-:Y:S01]  /*2640*/  @UP0 ULDC UR14, c[0x0][0x450] ;  /* 0x00011400000e0ab9 */ /* 0x000fe20000000800 */
[----:B------:R-:W-:Y:S01]  /*2650*/  FMNMX.FTZ R21, R36, R21, !PT ;  /* 0x0000001524157209 */ /* 0x000fe20007810000 */
[----:B------:R-:W-:Y:S01]  /*2660*/  UMOV UR5, UR41 ;  /* 0x0000002900057c82 */ /* 0x000fe20008000000 */
[----:B------:R-:W-:Y:S01]  /*2670*/  UIMAD UR8, UR42, UR8, -UR9 ;  /* 0x000000082a0872a4 */ /* 0x000fe2000f8e0a09 */
[----:B------:R-:W2:Y:S01]  /*2680*/  MUFU.TANH R46, R46 ;  /* 0x0000002e002e7308 */ /* 0x000ea20000002400 */
[----:B------:R-:W-:Y:S01]  /*2690*/  FMNMX.FTZ R21, R38, R21, !PT ;  /* 0x0000001526157209 */ /* 0x000fe20007810000 */
[----:B------:R-:W-:Y:S01]  /*26a0*/  @UP0 USHF.R.U32.HI UR5, URZ, UR14, UR7 ;  /* 0x0000000e3f050299 */ /* 0x000fe20008011607 */
[----:B------:R-:W-:-:S02]  /*26b0*/  CS2R R118, SRZ ;  /* 0x0000000000767805 */ /* 0x000fc4000001ff00 */
[----:B------:R-:W-:Y:S02]  /*26c0*/  CS2R R116, SRZ ;  /* 0x0000000000747805 */ /* 0x000fe4000001ff00 */
[----:B------:R-:W-:Y:S01]  /*26d0*/  CS2R R114, SRZ ;  /* 0x0000000000727805 */ /* 0x000fe2000001ff00 */
[----:B------:R-:W-:Y:S01]  /*26e0*/  UIADD3 UR6, UR8, UR5, URZ ;  /* 0x0000000508067290 */ /* 0x000fe2000fffe03f */
[----:B------:R-:W-:Y:S01]  /*26f0*/  CS2R R112, SRZ ;  /* 0x0000000000707805 */ /* 0x000fe2000001ff00 */
[----:B------:R0:W-:Y:S01]  /*2700*/  MUFU.TANH R73, R40 ;  /* 0x0000002800497308 */ /* 0x0001e20000002400 */
[----:B------:R-:W-:Y:S01]  /*2710*/  UIADD3 UR5, UR10, 0x30840, URZ ;  /* 0x000308400a057890 */ /* 0x000fe2000fffe03f */
[----:B------:R-:W-:Y:S01]  /*2720*/  CS2R R110, SRZ ;  /* 0x00000000006e7805 */ /* 0x000fe2000001ff00 */
[----:B------:R-:W-:Y:S01]  /*2730*/  UIMAD.WIDE UR6, UR6, 0x2aaaaaab, URZ ;  /* 0x2aaaaaab060678a5 */ /* 0x000fe2000f8e023f */
[----:B------:R-:W-:Y:S02]  /*2740*/  CS2R R108, SRZ ;  /* 0x00000000006c7805 */ /* 0x000fe4000001ff00 */
[----:B------:R-:W-:-:S02]  /*2750*/  CS2R R106, SRZ ;  /* 0x00000000006a7805 */ /* 0x000fc4000001ff00 */
[----:B------:R-:W-:Y:S01]  /*2760*/  CS2R R104, SRZ ;  /* 0x0000000000687805 */ /* 0x000fe2000001ff00 */
[----:B------:R-:W-:Y:S01]  /*2770*/  USHF.R.U32.HI UR6, URZ, 0x1f, UR7 ;  /* 0x0000001f3f067899 */ /* 0x000fe20008011607 */
[----:B------:R-:W5:Y:S01]  /*2780*/  MUFU.TANH R47, R47 ;  /* 0x0000002f002f7308 */ /* 0x000f620000002400 */
[----:B0-----:R-:W-:Y:S01]  /*2790*/  FSEL R40, R39, -INF , P1 ;  /* 0xff80000027287808 */ /* 0x001fe20000800000 */
[----:B---3--:R-:W-:Y:S01]  /*27a0*/  UPRMT UR5, UR15, 0x654, UR5 ;  /* 0x000006540f057896 */ /* 0x008fe20008000005 */
[----:B------:R-:W-:Y:S01]  /*27b0*/  ISETP.GT.AND P1, PT, R15, 0x21, PT ;  /* 0x000000210f00780c */ /* 0x000fe20003f24270 */
[----:B------:R-:W-:Y:S01]  /*27c0*/  ULEA.HI.SX32 UR6, UR7, UR6, 0x1c ;  /* 0x0000000607067291 */ /* 0x000fe2000f8fe23f */
[----:B------:R-:W-:Y:S02]  /*27d0*/  FMNMX.FTZ R2, R40, R21, !PT ;  /* 0x0000001528027209 */ /* 0x000fe40007810000 */
[----:B------:R-:W-:Y:S02]  /*27e0*/  CS2R R102, SRZ ;  /* 0x0000000000667805 */ /* 0x000fe4000001ff00 */
[----:B------:R-:W-:Y:S01]  /*27f0*/  CS2R R100, SRZ ;  /* 0x0000000000647805 */ /* 0x000fe2000001ff00 */
[----:B------:R1:W-:Y:S01]  /*2800*/  MUFU.TANH R74, R41 ;  /* 0x00000029004a7308 */ /* 0x0003e20000002400 */
[----:B------:R-:W-:Y:S01]  /*2810*/  UISETP.LT.AND UP0, UPT, URZ, UR6, UPT ;  /* 0x000000063f00728c */ /* 0x000fe2000bf01270 */
[----:B------:R-:W-:Y:S01]  /*2820*/  CS2R R98, SRZ ;  /* 0x0000000000627805 */ /* 0x000fe2000001ff00 */
[----:B------:R-:W-:Y:S01]  /*2830*/  SYNCS.ARRIVE.TRANS64.RED.A1T0 RZ, [UR5], RZ ;  /* 0x000000ffffff79a7 */ /* 0x000fe20008100405 */
[----:B------:R-:W-:Y:S01]  /*2840*/  CS2R R96, SRZ ;  /* 0x0000000000607805 */ /* 0x000fe2000001ff00 */
[----:B------:R-:W-:Y:S01]  /*2850*/  USEL UR10, URZ, UR6, !UP0 ;  /* 0x000000063f0a7287 */ /* 0x000fe2000c000000 */
[----:B------:R-:W-:-:S02]  /*2860*/  CS2R R94, SRZ ;  /* 0x00000000005e7805 */ /* 0x000fc4000001ff00 */
[----:B------:R-:W-:Y:S01]  /*2870*/  CS2R R92, SRZ ;  /* 0x00000000005c7805 */ /* 0x000fe2000001ff00 */
[----:B------:R-:W0:Y:S01]  /*2880*/  MUFU.TANH R50, R50 ;  /* 0x0000003200327308 */ /* 0x000e220000002400 */
[----:B-1----:R-:W-:Y:S01]  /*2890*/  FSEL R41, R42, -INF , P2 ;  /* 0xff8000002a297808 */ /* 0x002fe20001000000 */
[----:B------:R-:W-:Y:S01]  /*28a0*/  UISETP.GE.AND UP0, UPT, UR4, UR10, UPT ;  /* 0x0000000a0400728c */ /* 0x000fe2000bf06270 */
[----:B------:R-:W-:Y:S02]  /*28b0*/  ISETP.GT.AND P2, PT, R15, 0x28, PT ;  /* 0x000000280f00780c */ /* 0x000fe40003f44270 */
[----:B------:R-:W-:Y:S02]  /*28c0*/  CS2R R90, SRZ ;  /* 0x00000000005a7805 */ /* 0x000fe4000001ff00 */
[----:B----4-:R-:W-:Y:S02]  /*28d0*/  FSEL R42, R43, -INF , P1 ;  /* 0xff8000002b2a7808 */ /* 0x010fe40000800000 */
[----:B------:R-:W-:-:S02]  /*28e0*/  CS2R R88, SRZ ;  /* 0x0000000000587805 */ /* 0x000fc4000001ff00 */
[----:B------:R-:W-:Y:S01]  /*28f0*/  FMNMX.FTZ R21, R41, R2, !PT ;  /* 0x0000000229157209 */ /* 0x000fe20007810000 */
[----:B------:R-:W1:Y:S01]  /*2900*/  MUFU.TANH R51, R51 ;  /* 0x0000003300337308 */ /* 0x000e620000002400 */
[----:B------:R-:W-:Y:S02]  /*2910*/  ISETP.GT.AND P1, PT, R15, 0x29, PT ;  /* 0x000000290f00780c */ /* 0x000fe40003f24270 */
[----:B------:R-:W-:Y:S02]  /*2920*/  CS2R R86, SRZ ;  /* 0x0000000000567805 */ /* 0x000fe4000001ff00 */
[----:B--2---:R-:W-:Y:S02]  /*2930*/  FSEL R43, R46, -INF , P2 ;  /* 0xff8000002e2b7808 */ /* 0x004fe40001000000 */
[----:B------:R-:W-:Y:S02]  /*2940*/  CS2R R84, SRZ ;  /* 0x0000000000547805 */ /* 0x000fe4000001ff00 */
[----:B------:R-:W-:-:S02]  /*2950*/  FMNMX.FTZ R2, R42, R21, !PT ;  /* 0x000000152a027209 */ /* 0x000fc40007810000 */
[----:B------:R-:W-:Y:S02]  /*2960*/  CS2R R82, SRZ ;  /* 0x0000000000527805 */ /* 0x000fe4000001ff00 */
[----:B------:R-:W-:Y:S01]  /*2970*/  ISETP.GT.AND P2, PT, R15, 0x30, PT ;  /* 0x000000300f00780c */ /* 0x000fe20003f44270 */
[----:B------:R-:W2:Y:S01]  /*2980*/  MUFU.TANH R54, R54 ;  /* 0x0000003600367308 */ /* 0x000ea20000002400 */
[----:B-----5:R-:W-:Y:S02]  /*2990*/  FSEL R46, R47, -INF , P1 ;  /* 0xff8000002f2e7808 */ /* 0x020fe40000800000 */
[----:B------:R-:W-:Y:S02]  /*29a0*/  CS2R R80, SRZ ;  /* 0x0000000000507805 */ /* 0x000fe4000001ff00 */
[----:B------:R-:W-:Y:S02]  /*29b0*/  FMNMX.FTZ R21, R43, R2, !PT ;  /* 0x000000022b157209 */ /* 0x000fe40007810000 */
[----:B------:R-:W-:-:S02]  /*29c0*/  CS2R R78, SRZ ;  /* 0x00000000004e7805 */ /* 0x000fc4000001ff00 */
[C---:B------:R-:W-:Y:S02]  /*29d0*/  ISETP.GT.AND P1, PT, R15.reuse, 0x31, PT ;  /* 0x000000310f00780c */ /* 0x040fe40003f24270 */
[----:B------:R-:W-:Y:S02]  /*29e0*/  CS2R R76, SRZ ;  /* 0x00000000004c7805 */ /* 0x000fe4000001ff00 */
[----:B0-----:R-:W-:Y:S01]  /*29f0*/  FSEL R47, R50, -INF , P2 ;  /* 0xff800000322f7808 */ /* 0x001fe20001000000 */
[----:B------:R-:W0:Y:S01]  /*2a00*/  MUFU.TANH R55, R55 ;  /* 0x0000003700377308 */ /* 0x000e220000002400 */
[----:B------:R-:W-:Y:S02]  /*2a10*/  FMNMX.FTZ R2, R46, R21, !PT ;  /* 0x000000152e027209 */ /* 0x000fe40007810000 */
[----:B------:R-:W-:Y:S02]  /*2a20*/  ISETP.GT.AND P2, PT, R15, 0x38, PT ;  /* 0x000000380f00780c */ /* 0x000fe40003f44270 */
[----:B-1----:R-:W-:-:S02]  /*2a30*/  FSEL R50, R51, -INF , P1 ;  /* 0xff80000033327808 */ /* 0x002fc40000800000 */
[----:B------:R-:W-:Y:S01]  /*2a40*/  FMNMX.FTZ R21, R47, R2, !PT ;  /* 0x000000022f157209 */ /* 0x000fe20007810000 */
[----:B------:R-:W1:Y:S01]  /*2a50*/  MUFU.TANH R58, R58 ;  /* 0x0000003a003a7308 */ /* 0x000e620000002400 */
[C---:B------:R-:W-:Y:S02]  /*2a60*/  ISETP.GT.AND P1, PT, R15.reuse, 0x39, PT ;  /* 0x000000390f00780c */ /* 0x040fe40003f24270 */
[----:B--2---:R-:W-:Y:S02]  /*2a70*/  FSEL R51, R54, -INF , P2 ;  /* 0xff80000036337808 */ /* 0x004fe40001000000 */
[----:B------:R-:W-:Y:S02]  /*2a80*/  FMNMX.FTZ R2, R50, R21, !PT ;  /* 0x0000001532027209 */ /* 0x000fe40007810000 */
[----:B------:R-:W-:Y:S01]  /*2a90*/  ISETP.GT.AND P2, PT, R15, 0x40, PT ;  /* 0x000000400f00780c */ /* 0x000fe20003f44270 */
[----:B------:R-:W2:Y:S01]  /*2aa0*/  MUFU.TANH R59, R59 ;  /* 0x0000003b003b7308 */ /* 0x000ea20000002400 */
[----:B0-----:R-:W-:-:S02]  /*2ab0*/  FSEL R54, R55, -INF , P1 ;  /* 0xff80000037367808 */ /* 0x001fc40000800000 */
[----:B------:R-:W-:Y:S02]  /*2ac0*/  FMNMX.FTZ R21, R51, R2, !PT ;  /* 0x0000000233157209 */ /* 0x000fe40007810000 */
[C---:B------:R-:W-:Y:S02]  /*2ad0*/  ISETP.GT.AND P1, PT, R15.reuse, 0x41, PT ;  /* 0x000000410f00780c */ /* 0x040fe40003f24270 */
[----:B------:R-:W-:Y:S01]  /*2ae0*/  FMNMX.FTZ R2, R54, R21, !PT ;  /* 0x0000001536027209 */ /* 0x000fe20007810000 */
[----:B------:R-:W0:Y:S01]  /*2af0*/  MUFU.TANH R62, R62 ;  /* 0x0000003e003e7308 */ /* 0x000e220000002400 */
[----:B-1----:R-:W-:Y:S02]  /*2b00*/  FSEL R55, R58, -INF , P2 ;  /* 0xff8000003a377808 */ /* 0x002fe40001000000 */
[----:B------:R-:W-:Y:S02]  /*2b10*/  ISETP.GT.AND P2, PT, R15, 0x48, PT ;  /* 0x000000480f00780c */ /* 0x000fe40003f44270 */
[----:B------:R-:W-:-:S03]  /*2b20*/  FMNMX.FTZ R21, R55, R2, !PT ;  /* 0x0000000237157209 */ /* 0x000fc60007810000 */
[----:B------:R-:W1:Y:S01]  /*2b30*/  MUFU.TANH R63, R63 ;  /* 0x0000003f003f7308 */ /* 0x000e620000002400 */
[----:B--2---:R-:W-:Y:S02]  /*2b40*/  FSEL R58, R59, -INF , P1 ;  /* 0xff8000003b3a7808 */ /* 0x004fe40000800000 */
[----:B------:R-:W-:Y:S02]  /*2b50*/  ISETP.GT.AND P1, PT, R15, 0x49, PT ;  /* 0x000000490f00780c */ /* 0x000fe40003f24270 */
[----:B------:R-:W-:-:S03]  /*2b60*/  FMNMX.FTZ R2, R58, R21, !PT ;  /* 0x000000153a027209 */ /* 0x000fc60007810000 */
[----:B------:R-:W2:Y:S01]  /*2b70*/  MUFU.TANH R66, R66 ;  /* 0x0000004200427308 */ /* 0x000ea20000002400 */
[----:B0-----:R-:W-:Y:S02]  /*2b80*/  FSEL R59, R62, -INF , P2 ;  /* 0xff8000003e3b7808 */ /* 0x001fe40001000000 */
[----:B------:R-:W-:Y:S02]  /*2b90*/  ISETP.GT.AND P2, PT, R15, 0x50, PT ;  /* 0x000000500f00780c */ /* 0x000fe40003f44270 */
[----:B------:R-:W-:-:S03]  /*2ba0*/  FMNMX.FTZ R21, R59, R2, !PT ;  /* 0x000000023b157209 */ /* 0x000fc60007810000 */
        /* <DEDUP_REMOVED lines=18> */
[----:B------:R-:W-:Y:S02]  /*2cd0*/  CS2R R70, SRZ ;  /* 0x0000000000467805 */ /* 0x000fe4000001ff00 */
[----:B------:R-:W-:Y:S02]  /*2ce0*/  ISETP.GT.AND P1, PT, R13, RZ, PT ;  /* 0x000000ff0d00720c */ /* 0x000fe40003f24270 */
[----:B------:R-:W-:Y:S01]  /*2cf0*/  FMNMX.FTZ R15, R2, R15, !PT ;  /* 0x0000000f020f7209 */ /* 0x000fe20007810000 */
[----:B------:R-:W2:Y:S01]  /*2d00*/  MUFU.TANH R28, R28 ;  /* 0x0000001c001c7308 */ /* 0x000ea20000002400 */
[----:B0-----:R-:W-:-:S03]  /*2d10*/  FSEL R3, R3, -INF , P1 ;  /* 0xff80000003037808 */ /* 0x001fc60000800000 */
[----:B------:R-:W0:Y:S01]  /*2d20*/  SHFL.BFLY PT, R14, R15, 0x2, 0x1f ;  /* 0x0c401f000f0e7f89 */ /* 0x000e2200000e0000 */
[----:B------:R-:W-:-:S03]  /*2d30*/  ISETP.GT.AND P1, PT, R13, 0x9, PT ;  /* 0x000000090d00780c */ /* 0x000fc60003f24270 */
[----:B------:R-:W3:Y:S01]  /*2d40*/  MUFU.TANH R33, R33 ;  /* 0x0000002100217308 */ /* 0x000ee20000002400 */
[----:B-1----:R-:W-:Y:S02]  /*2d50*/  FSEL R10, R10, -INF , P2 ;  /* 0xff8000000a0a7808 */ /* 0x002fe40001000000 */
[----:B------:R-:W-:Y:S02]  /*2d60*/  ISETP.GT.AND P2, PT, R13, 0x10, PT ;  /* 0x000000100d00780c */ /* 0x000fe40003f44270 */
[----:B------:R-:W-:-:S03]  /*2d70*/  FMNMX.FTZ R21, R3, R10, !PT ;  /* 0x0000000a03157209 */ /* 0x000fc60007810000 */
[----:B------:R-:W1:Y:S08]  /*2d80*/  MUFU.TANH R37, R37 ;  /* 0x0000002500257308 */ /* 0x000e700000002400 */
[----:B------:R4:W-:Y:S01]  /*2d90*/  MUFU.TANH R39, R49 ;  /* 0x0000003100277308 */ /* 0x0009e20000002400 */
[----:B0-----:R-:W-:-:S05]  /*2da0*/  FMNMX.FTZ R14, R15, R14, !PT ;  /* 0x0000000e0f0e7209 */ /* 0x001fca0007810000 */
[----:B------:R-:W0:Y:S02]  /*2db0*/  SHFL.BFLY PT, R15, R14, 0x1, 0x1f ;  /* 0x0c201f000e0f7f89 */ /* 0x000e2400000e0000 */
[----:B------:R-:W5:Y:S08]  /*2dc0*/  MUFU.TANH R44, R44 ;  /* 0x0000002c002c7308 */ /* 0x000f700000002400 */
[----:B------:R-:W5:Y:S08]  /*2dd0*/  MUFU.TANH R45, R45 ;  /* 0x0000002d002d7308 */ /* 0x000f700000002400 */
[----:B------:R-:W5:Y:S01]  /*2de0*/  MUFU.TANH R48, R48 ;  /* 0x0000003000307308 */ /* 0x000f620000002400 */
[----:B0-----:R-:W-:-:S07]  /*2df0*/  FMNMX.FTZ R11, R14, R15, !PT ;  /* 0x0000000f0e0b7209 */ /* 0x001fce0007810000 */
[----:B------:R-:W0:Y:S01]  /*2e00*/  MUFU.TANH R52, R52 ;  /* 0x0000003400347308 */ /* 0x000e220000002400 */
[----:B--2---:R-:W-:Y:S02]  /*2e10*/  FSEL R14, R28, -INF , P3 ;  /* 0xff8000001c0e7808 */ /* 0x004fe40001800000 */
[----:B------:R-:W-:Y:S02]  /*2e20*/  FSEL R15, R20, -INF , P1 ;  /* 0xff800000140f7808 */ /* 0x000fe40000800000 */
[----:B------:R-:W-:Y:S02]  /*2e30*/  FMNMX.FTZ R12, R14, R21, !PT ;  /* 0x000000150e0c7209 */ /* 0x000fe40007810000 */
[----:B------:R-:W-:Y:S01]  /*2e40*/  ISETP.GT.AND P1, PT, R13, 0x11, PT ;  /* 0x000000110d00780c */ /* 0x000fe20003f24270 */
[----:B------:R-:W2:Y:S01]  /*2e50*/  MUFU.TANH R53, R53 ;  /* 0x0000003500357308 */ /* 0x000ea20000002400 */
[----:B------:R-:W-:Y:S01]  /*2e60*/  FSEL R20, R24, -INF , P2 ;  /* 0xff80000018147808 */ /* 0x000fe20001000000 */
[----:B------:R-:W-:Y:S01]  /*2e70*/  FMUL.FTZ R24, R11, UR35 ;  /* 0x000000230b187c20 */ /* 0x000fe20008410000 */
[----:B------:R-:W-:-:S02]  /*2e80*/  FMNMX.FTZ R25, R15, R12, !PT ;  /* 0x0000000c0f197209 */ /* 0x000fc40007810000 */
[----:B------:R-:W-:Y:S02]  /*2e90*/  FSETP.NEU.FTZ.AND P2, PT, R11, -INF , PT ;  /* 0xff8000000b00780b */ /* 0x000fe40003f5d000 */
[----:B------:R-:W-:Y:S01]  /*2ea0*/  ISETP.GT.AND P3, PT, R13, 0x18, PT ;  /* 0x000000180d00780c */ /* 0x000fe20003f64270 */
[----:B------:R-:W2:Y:S01]  /*2eb0*/  MUFU.TANH R56, R56 ;  /* 0x0000003800387308 */ /* 0x000ea20000002400 */
[----:B---3--:R-:W-:Y:S02]  /*2ec0*/  FSEL R21, R33, -INF , P1 ;  /* 0xff80000021157808 */ /* 0x008fe40000800000 */
[----:B------:R-:W-:Y:S02]  /*2ed0*/  FMNMX.FTZ R12, R20, R25, !PT ;  /* 0x00000019140c7209 */ /* 0x000fe40007810000 */
[----:B----4-:R-:W-:Y:S02]  /*2ee0*/  FSEL R49, R24, RZ, P2 ;  /* 0x000000ff18317208 */ /* 0x010fe40001000000 */
[----:B------:R-:W-:Y:S01]  /*2ef0*/  ISETP.GT.AND P1, PT, R13, 0x19, PT ;  /* 0x000000190d00780c */ /* 0x000fe20003f24270 */
[----:B------:R-:W3:Y:S01]  /*2f00*/  MUFU.TANH R57, R57 ;  /* 0x0000003900397308 */ /* 0x000ee20000002400 */
[----:B------:R-:W-:Y:S01]  /*2f10*/  FSEL R24, R72, -INF , P3 ;  /* 0xff80000048187808 */ /* 0x000fe20001800000 */
[--C-:B------:R-:W-:Y:S01]  /*2f20*/  FFMA.FTZ R33, R26, UR35, -R49.reuse ;  /* 0x000000231a217c23 */ /* 0x100fe20008010831 */
[----:B------:R-:W-:Y:S01]  /*2f30*/  FMNMX.FTZ R27, R21, R12, !PT ;  /* 0x0000000c151b7209 */ /* 0x000fe20007810000 */
[--C-:B------:R-:W-:Y:S01]  /*2f40*/  FFMA.FTZ R35, R29, UR35, -R49.reuse ;  /* 0x000000231d237c23 */ /* 0x100fe20008010831 */
[----:B------:R-:W-:Y:S01]  /*2f50*/  ISETP.GT.AND P2, PT, R13, 0x20, PT ;  /* 0x000000200d00780c */ /* 0x000fe20003f44270 */
[--C-:B------:R-:W-:Y:S01]  /*2f60*/  FFMA.FTZ R42, R42, UR35, -R49.reuse ;  /* 0x000000232a2a7c23 */ /* 0x100fe20008010831 */
[----:B-1----:R-:W-:Y:S01]  /*2f70*/  FSEL R25, R37, -INF , P1 ;  /* 0xff80000025197808 */ /* 0x002fe20000800000 */
[----:B------:R1:W-:Y:S01]  /*2f80*/  MUFU.EX2 R189, R33 ;  /* 0x0000002100bd7308 */ /* 0x0003e20000000800 */
[----:B------:R-:W-:Y:S01]  /*2f90*/  FMNMX.FTZ R12, R24, R27, !PT ;  /* 0x0000001b180c7209 */ /* 0x000fe20007810000 */
[--C-:B------:R-:W-:Y:S01]  /*2fa0*/  FFMA.FTZ R37, R30, UR35, -R49.reuse ;  /* 0x000000231e257c23 */ /* 0x100fe20008010831 */
[----:B------:R-:W-:Y:S01]  /*2fb0*/  ISETP.GT.AND P1, PT, R13, 0x21, PT ;  /* 0x000000210d00780c */ /* 0x000fe20003f24270 */
[--C-:B------:R-:W-:Y:S01]  /*2fc0*/  FFMA.FTZ R43, R43, UR35, -R49.reuse ;  /* 0x000000232b2b7c23 */ /* 0x100fe20008010831 */
[----:B------:R-:W-:Y:S01]  /*2fd0*/  FSEL R26, R73, -INF , P2 ;  /* 0xff800000491a7808 */ /* 0x000fe20001000000 */
[--C-:B------:R-:W-:Y:S01]  /*2fe0*/  FFMA.FTZ R46, R46, UR35, -R49.reuse ;  /* 0x000000232e2e7c23 */ /* 0x100fe20008010831 */
[----:B------:R-:W-:Y:S01]  /*2ff0*/  FMNMX.FTZ R31, R25, R12, !PT ;  /* 0x0000000c191f7209 */ /* 0x000fe20007810000 */
[----:B------:R-:W4:Y:S01]  /*3000*/  MUFU.TANH R60, R60 ;  /* 0x0000003c003c7308 */ /* 0x000f220000002400 */
[----:B------:R-:W-:Y:S01]  /*3010*/  ISETP.GT.AND P2, PT, R13, 0x28, PT ;  /* 0x000000280d00780c */ /* 0x000fe20003f44270 */
[--C-:B------:R-:W-:Y:S01]  /*3020*/  FFMA.FTZ R47, R47, UR35, -R49.reuse ;  /* 0x000000232f2f7c23 */ /* 0x100fe20008010831 */
[----:B------:R-:W-:Y:S01]  /*3030*/  FSEL R27, R74, -INF , P1 ;  /* 0xff8000004a1b7808 */ /* 0x000fe20000800000 */
[--C-:B------:R-:W-:Y:S01]  /*3040*/  FFMA.FTZ R50, R50, UR35, -R49.reuse ;  /* 0x0000002332327c23 */ /* 0x100fe20008010831 */
[----:B------:R-:W-:Y:S01]  /*3050*/  FMNMX.FTZ R12, R26, R31, !PT ;  /* 0x0000001f1a0c7209 */ /* 0x000fe20007810000 */
[--C-:B------:R-:W-:Y:S01]  /*3060*/  FFMA.FTZ R51, R51, UR35, -R49.reuse ;  /* 0x0000002333337c23 */ /* 0x100fe20008010831 */
[----:B------:R-:W-:Y:S01]  /*3070*/  ISETP.GT.AND P1, PT, R13, 0x29, PT ;  /* 0x000000290d00780c */ /* 0x000fe20003f24270 */
[----:B------:R-:W4:Y:S01]  /*3080*/  MUFU.TANH R61, R61 ;  /* 0x0000003d003d7308 */ /* 0x000f220000002400 */
[----:B-----5:R-:W-:Y:S01]  /*3090*/  FSEL R28, R44, -INF , P2 ;  /* 0xff8000002c1c7808 */ /* 0x020fe20001000000 */
[--C-:B------:R-:W-:Y:S01]  /*30a0*/  FFMA.FTZ R54, R54, UR35, -R49.reuse ;  /* 0x0000002336367c23 */ /* 0x100fe20008010831 */
[----:B------:R-:W-:Y:S01]  /*30b0*/  FMNMX.FTZ R31, R27, R12, !PT ;  /* 0x0000000c1b1f7209 */ /* 0x000fe20007810000 */
[--C-:B------:R-:W-:Y:S01]  /*30c0*/  FFMA.FTZ R55, R55, UR35, -R49.reuse ;  /* 0x0000002337377c23 */ /* 0x100fe20008010831 */
[----:B------:R-:W-:Y:S01]  /*30d0*/  ISETP.GT.AND P2, PT, R13, 0x30, PT ;  /* 0x000000300d00780c */ /* 0x000fe20003f44270 */
[--C-:B------:R-:W-:Y:S01]  /*30e0*/  FFMA.FTZ R58, R58, UR35, -R49.reuse ;  /* 0x000000233a3a7c23 */ /* 0x100fe20008010831 */
[----:B------:R-:W-:Y:S01]  /*30f0*/  FSEL R29, R45, -INF , P1 ;  /* 0xff8000002d1d7808 */ /* 0x000fe20000800000 */
[----:B------:R5:W-:Y:S01]  /*3100*/  MUFU.EX2 R44, R35 ;  /* 0x00000023002c7308 */ /* 0x000be20000000800 */
[----:B------:R-:W-:Y:S01]  /*3110*/  FMNMX.FTZ R12, R28, R31, !PT ;  /* 0x0000001f1c0c7209 */ /* 0x000fe20007810000 */
[--C-:B------:R-:W-:Y:S01]  /*3120*/  FFMA.FTZ R45, R34, UR35, -R49.reuse ;  /* 0x00000023222d7c23 */ /* 0x100fe20008010831 */
[----:B------:R-:W-:Y:S01]  /*3130*/  ISETP.GT.AND P1, PT, R13, 0x31, PT ;  /* 0x000000310d00780c */ /* 0x000fe20003f24270 */
[--C-:B------:R-:W-:Y:S01]  /*3140*/  FFMA.FTZ R59, R59, UR35, -R49.reuse ;  /* 0x000000233b3b7c23 */ /* 0x100fe20008010831 */
[----:B------:R-:W-:Y:S01]  /*3150*/  FSEL R30, R48, -INF , P2 ;  /* 0xff800000301e7808 */ /* 0x000fe20001000000 */
[--C-:B------:R-:W-:Y:S01]  /*3160*/  FFMA.FTZ R62, R62, UR35, -R49.reuse ;  /* 0x000000233e3e7c23 */ /* 0x100fe20008010831 */
[----:B-1----:R-:W-:Y:S01]  /*3170*/  FMNMX.FTZ R33, R29, R12, !PT ;  /* 0x0000000c1d217209 */ /* 0x002fe20007810000 */
[----:B------:R-:W1:Y:S01]  /*3180*/  MUFU.TANH R64, R64 ;  /* 0x0000004000407308 */ /* 0x000e620000002400 */
[----:B------:R-:W-:Y:S01]  /*3190*/  ISETP.GT.AND P2, PT, R13, 0x38, PT ;  /* 0x000000380d00780c */ /* 0x000fe20003f44270 */
[--C-:B------:R-:W-:Y:S01]  /*31a0*/  FFMA.FTZ R63, R63, UR35, -R49.reuse ;  /* 0x000000233f3f7c23 */ /* 0x100fe20008010831 */
[----:B------:R-:W-:Y:S01]  /*31b0*/  FSEL R31, R39, -INF , P1 ;  /* 0xff800000271f7808 */ /* 0x000fe20000800000 */
[--C-:B------:R-:W-:Y:S01]  /*31c0*/  FFMA.FTZ R39, R32, UR35, -R49.reuse ;  /* 0x0000002320277c23 */ /* 0x100fe20008010831 */
[----:B------:R-:W-:Y:S01]  /*31d0*/  FMNMX.FTZ R12, R30, R33, !PT ;  /* 0x000000211e0c7209 */ /* 0x000fe20007810000 */
[--C-:B------:R-:W-:Y:S01]  /*31e0*/  FFMA.FTZ R66, R66, UR35, -R49.reuse ;  /* 0x0000002342427c23 */ /* 0x100fe20008010831 */
[----:B------:R-:W-:Y:S01]  /*31f0*/  ISETP.GT.AND P1, PT, R13, 0x39, PT ;  /* 0x000000390d00780c */ /* 0x000fe20003f24270 */
[----:B------:R3:W-:Y:S01]  /*3200*/  MUFU.EX2 R191, R37 ;  /* 0x0000002500bf7308 */ /* 0x0007e20000000800 */
[----:B0-----:R-:W-:Y:S01]  /*3210*/  FSEL R32, R52, -INF , P2 ;  /* 0xff80000034207808 */ /* 0x001fe20001000000 */
[--C-:B------:R-:W-:Y:S01]  /*3220*/  FFMA.FTZ R52, R36, UR35, -R49.reuse ;  /* 0x0000002324347c23 */ /* 0x100fe20008010831 */
[----:B-----5:R-:W-:Y:S01]  /*3230*/  FMNMX.FTZ R35, R31, R12, !PT ;  /* 0x0000000c1f237209 */ /* 0x020fe20007810000 */
[--C-:B------:R-:W-:Y:S01]  /*3240*/  FFMA.FTZ R67, R67, UR35, -R49.reuse ;  /* 0x0000002343437c23 */ /* 0x100fe20008010831 */
[----:B------:R-:W-:Y:S01]  /*3250*/  ISETP.GT.AND P2, PT, R13, 0x40, PT ;  /* 0x000000400d00780c */ /* 0x000fe20003f44270 */
[--C-:B------:R-:W-:Y:S01]  /*3260*/  FFMA.FTZ R2, R2, UR35, -R49.reuse ;  /* 0x0000002302027c23 */ /* 0x100fe20008010831 */
[----:B--2---:R-:W-:Y:S01]  /*3270*/  FSEL R33, R53, -INF , P1 ;  /* 0xff80000035217808 */ /* 0x004fe20000800000 */
[----:B------:R-:W0:Y:S01]  /*3280*/  MUFU.TANH R65, R65 ;  /* 0x0000004100417308 */ /* 0x000e220000002400 */
[----:B------:R-:W-:Y:S01]  /*3290*/  FMNMX.FTZ R12, R32, R35, !PT ;  /* 0x00000023200c7209 */ /* 0x000fe20007810000 */
[----:B------:R-:W-:Y:S01]  /*32a0*/  FFMA.FTZ R53, R38, UR35, -R49 ;  /* 0x0000002326357c23 */ /* 0x000fe20008010831 */
[----:B------:R-:W-:-:S02]  /*32b0*/  ISETP.GT.AND P1, PT, R13, 0x41, PT ;  /* 0x000000410d00780c */ /* 0x000fc40003f24270 */
[----:B------:R-:W-:Y:S02]  /*32c0*/  CS2R R74, SRZ ;  /* 0x00000000004a7805 */ /* 0x000fe4000001ff00 */
[----:B------:R-:W-:Y:S01]  /*32d0*/  FSEL R34, R56, -INF , P2 ;  /* 0xff80000038227808 */ /* 0x000fe20001000000 */
[----:B------:R-:W-:Y:S01]  /*32e0*/  FFMA.FTZ R56, R40, UR35, -R49 ;  /* 0x0000002328387c23 */ /* 0x000fe20008010831 */
[----:B---3--:R-:W-:Y:S01]  /*32f0*/  FMNMX.FTZ R37, R33, R12, !PT ;  /* 0x0000000c21257209 */ /* 0x008fe20007810000 */
[----:B------:R-:W2:Y:S01]  /*3300*/  MUFU.TANH R68, R68 ;  /* 0x0000004400447308 */ /* 0x000ea20000002400 */
[----:B------:R-:W-:Y:S02]  /*3310*/  ISETP.GT.AND P2, PT, R13, 0x48, PT ;  /* 0x000000480d00780c */ /* 0x000fe40003f44270 */
[----:B------:R-:W-:Y:S02]  /*3320*/  CS2R R72, SRZ ;  /* 0x0000000000487805 */ /* 0x000fe4000001ff00 */
[----:B------:R-:W-:-:S02]  /*3330*/  FSEL R35, R57, -INF , P1 ;  /* 0xff80000039237808 */ /* 0x000fc40000800000 */
[----:B------:R-:W-:Y:S02]  /*3340*/  FMNMX.FTZ R12, R34, R37, !PT ;  /* 0x00000025220c7209 */ /* 0x000fe40007810000 */
[C---:B------:R-:W-:Y:S01]  /*3350*/  ISETP.GT.AND P1, PT, R13.reuse, 0x49, PT ;  /* 0x000000490d00780c */ /* 0x040fe20003f24270 */
[----:B------:R3:W-:Y:S01]  /*3360*/  MUFU.EX2 R48, R39 ;  /* 0x0000002700307308 */ /* 0x0007e20000000800 */
[----:B----4-:R-:W-:Y:S02]  /*3370*/  FSEL R36, R60, -INF , P2 ;  /* 0xff8000003c247808 */ /* 0x010fe40001000000 */
[----:B------:R-:W-:Y:S02]  /*3380*/  ISETP.GT.AND P2, PT, R13, 0x50, PT ;  /* 0x000000500d00780c */ /* 0x000fe40003f44270 */
[----:B------:R-:W-:Y:S02]  /*3390*/  FSEL R37, R61, -INF , P1 ;  /* 0xff8000003d257808 */ /* 0x000fe40000800000 */
[----:B------:R-:W-:Y:S01]  /*33a0*/  ISETP.GT.AND P1, PT, R13, 0x51, PT ;  /* 0x000000510d00780c */ /* 0x000fe20003f24270 */
[----:B------:R-:W4:Y:S01]  /*33b0*/  MUFU.TANH R69, R69 ;  /* 0x0000004500457308 */ /* 0x000f220000002400 */
[----:B---3--:R-:W-:-:S02]  /*33c0*/  FMNMX.FTZ R39, R35, R12, !PT ;  /* 0x0000000c23277209 */ /* 0x008fc40007810000 */
[----:B-1----:R-:W-:Y:S02]  /*33d0*/  FSEL R38, R64, -INF , P2 ;  /* 0xff80000040267808 */ /* 0x002fe40001000000 */
[----:B------:R-:W-:Y:S02]  /*33e0*/  FMNMX.FTZ R12, R36, R39, !PT ;  /* 0x00000027240c7209 */ /* 0x000fe40007810000 */
[----:B------:R-:W-:Y:S01]  /*33f0*/  ISETP.GT.AND P2, PT, R13, 0x58, PT ;  /* 0x000000580d00780c */ /* 0x000fe20003f44270 */
[----:B------:R1:W-:Y:S01]  /*3400*/  MUFU.EX2 R185, R45 ;  /* 0x0000002d00b97308 */ /* 0x0003e20000000800 */
[----:B0-----:R-:W-:Y:S02]  /*3410*/  FSEL R39, R65, -INF , P1 ;  /* 0xff80000041277808 */ /* 0x001fe40000800000 */
[----:B------:R-:W-:Y:S02]  /*3420*/  ISETP.GT.AND P1, PT, R13, 0x59, PT ;  /* 0x000000590d00780c */ /* 0x000fe40003f24270 */
[----:B--2---:R-:W-:-:S03]  /*3430*/  FSEL R13, R68, -INF , P2 ;  /* 0xff800000440d7808 */ /* 0x004fc60001000000 */
[----:B------:R-:W-:Y:S01]  /*3440*/  MUFU.EX2 R60, R42 ;  /* 0x0000002a003c7308 */ /* 0x000fe20000000800 */
[----:B-1----:R-:W-:Y:S02]  /*3450*/  FMNMX.FTZ R45, R37, R12, !PT ;  /* 0x0000000c252d7209 */ /* 0x002fe40007810000 */
[----:B----4-:R-:W-:Y:S02]  /*3460*/  FSEL R40, R69, -INF , P1 ;  /* 0xff80000045287808 */ /* 0x010fe40000800000 */
[----:B------:R-:W-:Y:S02]  /*3470*/  CS2R R68, SRZ ;  /* 0x0000000000447805 */ /* 0x000fe4000001ff00 */
[----:B------:R-:W-:Y:S01]  /*3480*/  FMNMX.FTZ R12, R38, R45, !PT ;  /* 0x0000002d260c7209 */ /* 0x000fe20007810000 */
[----:B------:R-:W-:Y:S01]  /*3490*/  FFMA.FTZ R45, R41, UR35, -R49 ;  /* 0x00000023292d7c23 */ /* 0x000fe20008010831 */
[----:B------:R-:W-:Y:S02]  /*34a0*/  MUFU.EX2 R52, R52 ;  /* 0x0000003400347308 */ /* 0x000fe40000000800 */
[----:B------:R-:W-:-:S04]  /*34b0*/  FMNMX.FTZ R12, R39, R12, !PT ;  /* 0x0000000c270c7209 */ /* 0x000fc80007810000 */
[----:B------:R-:W-:Y:S02]  /*34c0*/  FMNMX.FTZ R41, R13, R12, !PT ;  /* 0x0000000c0d297209 */ /* 0x000fe40007810000 */
[----:B------:R-:W-:Y:S02]  /*34d0*/  MUFU.EX2 R53, R53 ;  /* 0x0000003500357308 */ /* 0x000fe40000000800 */
[----:B------:R-:W-:-:S05]  /*34e0*/  FMNMX.FTZ R41, R40, R41, !PT ;  /* 0x0000002928297209 */ /* 0x000fca0007810000 */
[----:B------:R-:W0:Y:S01]  /*34f0*/  SHFL.BFLY PT, R12, R41, 0x2, 0x1f ;  /* 0x0c401f00290c7f89 */ /* 0x000e2200000e0000 */
[----:B------:R-:W1:Y:S08]  /*3500*/  MUFU.EX2 R56, R56 ;  /* 0x0000003800387308 */ /* 0x000e700000000800 */
[----:B------:R-:W2:Y:S08]  /*3510*/  MUFU.EX2 R45, R45 ;  /* 0x0000002d002d7308 */ /* 0x000eb00000000800 */
[----:B------:R-:W-:Y:S01]  /*3520*/  MUFU.EX2 R43, R43 ;  /* 0x0000002b002b7308 */ /* 0x000fe20000000800 */
[----:B-1----:R-:W-:-:S02]  /*3530*/  F2FP.BF16.F32.PACK_AB R187, R56, R53 ;  /* 0x0000003538bb723e */ /* 0x002fc400000010ff */
[----:B0-----:R-:W-:-:S05]  /*3540*/  FMNMX.FTZ R42, R41, R12, !PT ;  /* 0x0000000c292a7209 */ /* 0x001fca0007810000 */
[----:B------:R-:W0:Y:S01]  /*3550*/  MUFU.EX2 R46, R46 ;  /* 0x0000002e002e7308 */ /* 0x000e220000000800 */
[----:B--2---:R-:W-:Y:S01]  /*3560*/  F2FP.BF16.F32.PACK_AB R181, R60, R45 ;  /* 0x0000002d3cb5723e */ /* 0x004fe200000010ff */
[----:B------:R-:W1:Y:S06]  /*3570*/  SHFL.BFLY PT, R41, R42, 0x1, 0x1f ;  /* 0x0c201f002a297f89 */ /* 0x000e6c00000e0000 */
[----:B------:R-:W-:Y:S08]  /*3580*/  MUFU.EX2 R47, R47 ;  /* 0x0000002f002f7308 */ /* 0x000ff00000000800 */
[----:B------:R-:W2:Y:S01]  /*3590*/  MUFU.EX2 R50, R50 ;  /* 0x0000003200327308 */ /* 0x000ea20000000800 */
[----:B0-----:R-:W-:-:S07]  /*35a0*/  F2FP.BF16.F32.PACK_AB R183, R46, R43 ;  /* 0x0000002b2eb7723e */ /* 0x001fce00000010ff */
[----:B------:R-:W-:Y:S01]  /*35b0*/  MUFU.EX2 R51, R51 ;  /* 0x0000003300337308 */ /* 0x000fe20000000800 */
[----:B-1----:R-:W-:Y:S01]  /*35c0*/  FMNMX.FTZ R12, R42, R41, !PT ;  /* 0x000000292a0c7209 */ /* 0x002fe20007810000 */
[----:B------:R-:W-:Y:S01]  /*35d0*/  FADD.FTZ R42, R189, R44 ;  /* 0x0000002cbd2a7221 */ /* 0x000fe20000010000 */
[----:B------:R-:W-:Y:S02]  /*35e0*/  F2FP.BF16.F32.PACK_AB R189, R44, R189 ;  /* 0x000000bd2cbd723e */ /* 0x000fe400000010ff */
[C---:B------:R-:W-:Y:S01]  /*35f0*/  FSETP.NEU.FTZ.AND P1, PT, R12.reuse, -INF , PT ;  /* 0xff8000000c00780b */ /* 0x040fe20003f3d000 */
[----:B------:R-:W-:Y:S02]  /*3600*/  FMUL.FTZ R41, R12, UR35 ;  /* 0x000000230c297c20 */ /* 0x000fe40008410000 */
[----:B------:R-:W0:Y:S01]  /*3610*/  MUFU.EX2 R54, R54 ;  /* 0x0000003600367308 */ /* 0x000e220000000800 */
[----:B--2---:R-:W-:Y:S02]  /*3620*/  F2FP.BF16.F32.PACK_AB R177, R50, R47 ;  /* 0x0000002f32b1723e */ /* 0x004fe400000010ff */
[----:B------:R-:W-:-:S02]  /*3630*/  FSEL R41, R41, RZ, P1 ;  /* 0x000000ff29297208 */ /* 0x000fc40000800000 */
        /* <DEDUP_REMOVED lines=25> */
[----:B------:R-:W2:Y:S01]  /*37d0*/  MUFU.EX2 R14, R14 ;  /* 0x0000000e000e7308 */ /* 0x000ea20000000800 */
[--C-:B------:R-:W-:Y:S01]  /*37e0*/  FFMA.FTZ R39, R39, UR35, -R41.reuse ;  /* 0x0000002327277c23 */ /* 0x100fe20008010829 */
[--C-:B------:R-:W-:Y:S01]  /*37f0*/  FFMA.FTZ R13, R13, UR35, -R41.reuse ;  /* 0x000000230d0d7c23 */ /* 0x100fe20008010829 */
[----:B------:R-:W-:Y:S01]  /*3800*/  FFMA.FTZ R40, R40, UR35, -R41 ;  /* 0x0000002328287c23 */ /* 0x000fe20008010829 */
[----:B0-----:R-:W-:-:S04]  /*3810*/  F2FP.BF16.F32.PACK_AB R179, R54, R51 ;  /* 0x0000003336b3723e */ /* 0x001fc800000010ff */
[----:B------:R-:W0:Y:S01]  /*3820*/  MUFU.EX2 R15, R15 ;  /* 0x0000000f000f7308 */ /* 0x000e220000000800 */
[----:B-1----:R-:W-:Y:S01]  /*3830*/  FADD.FTZ R57, R3, R10 ;  /* 0x0000000a03397221 */ /* 0x002fe20000010000 */
[----:B------:R-:W-:-:S06]  /*3840*/  F2FP.BF16.F32.PACK_AB R188, R10, R3 ;  /* 0x000000030abc723e */ /* 0x000fcc00000010ff */
[----:B------:R-:W1:Y:S01]  /*3850*/  MUFU.EX2 R20, R20 ;  /* 0x0000001400147308 */ /* 0x000e620000000800 */
[----:B--2---:R-:W-:Y:S01]  /*3860*/  FADD.FTZ R64, R14, R57 ;  /* 0x000000390e407221 */ /* 0x004fe20000010000 */
[----:B------:R-:W-:Y:S01]  /*3870*/  FADD.FTZ R57, R191, R42 ;  /* 0x0000002abf397221 */ /* 0x000fe20000010000 */
[----:B------:R-:W-:-:S03]  /*3880*/  F2FP.BF16.F32.PACK_AB R191, R48, R191 ;  /* 0x000000bf30bf723e */ /* 0x000fc600000010ff */
[----:B------:R-:W-:Y:S02]  /*3890*/  FADD.FTZ R42, R48, R57 ;  /* 0x00000039302a7221 */ /* 0x000fe40000010000 */
[----:B------:R-:W2:Y:S01]  /*38a0*/  MUFU.EX2 R21, R21 ;  /* 0x0000001500157308 */ /* 0x000ea20000000800 */
[----:B0-----:R-:W-:Y:S01]  /*38b0*/  FADD.FTZ R61, R15, R64 ;  /* 0x000000400f3d7221 */ /* 0x001fe20000010000 */
[----:B------:R-:W-:Y:S01]  /*38c0*/  FADD.FTZ R57, R185, R42 ;  /* 0x0000002ab9397221 */ /* 0x000fe20000010000 */
[----:B------:R-:W-:Y:S02]  /*38d0*/  F2FP.BF16.F32.PACK_AB R190, R15, R14 ;  /* 0x0000000e0fbe723e */ /* 0x000fe400000010ff */
[----:B------:R-:W-:Y:S02]  /*38e0*/  CS2R R64, SRZ ;  /* 0x0000000000407805 */ /* 0x000fe4000001ff00 */
[----:B------:R-:W-:Y:S01]  /*38f0*/  F2FP.BF16.F32.PACK_AB R185, R52, R185 ;  /* 0x000000b934b9723e */ /* 0x000fe200000010ff */
[----:B------:R-:W0:Y:S01]  /*3900*/  MUFU.EX2 R24, R24 ;  /* 0x0000001800187308 */ /* 0x000e220000000800 */
[----:B-1----:R-:W-:-:S07]  /*3910*/  FADD.FTZ R0, R20, R61 ;  /* 0x0000003d14007221 */ /* 0x002fce0000010000 */
[----:B------:R-:W1:Y:S01]  /*3920*/  MUFU.EX2 R25, R25 ;  /* 0x0000001900197308 */ /* 0x000e620000000800 */
[C---:B--2---:R-:W-:Y:S01]  /*3930*/  FADD.FTZ R49, R21.reuse, R0 ;  /* 0x0000000015317221 */ /* 0x044fe20000010000 */
[----:B------:R-:W-:Y:S01]  /*3940*/  FADD.FTZ R0, R52, R57 ;  /* 0x0000003934007221 */ /* 0x000fe20000010000 */
[----:B------:R-:W-:-:S05]  /*3950*/  F2FP.BF16.F32.PACK_AB R184, R21, R20 ;  /* 0x0000001415b8723e */ /* 0x000fca00000010ff */
[----:B------:R-:W2:Y:S01]  /*3960*/  MUFU.EX2 R26, R26 ;  /* 0x0000001a001a7308 */ /* 0x000ea20000000800 */
[----:B0-----:R-:W-:Y:S01]  /*3970*/  FADD.FTZ R42, R24, R49 ;  /* 0x00000031182a7221 */ /* 0x001fe20000010000 */
[----:B------:R-:W-:Y:S01]  /*3980*/  FADD.FTZ R49, R53, R0 ;  /* 0x0000000035317221 */ /* 0x000fe20000010000 */
[----:B------:R-:W-:-:S03]  /*3990*/  CS2R R52, SRZ ;  /* 0x0000000000347805 */ /* 0x000fc6000001ff00 */
[----:B------:R-:W-:Y:S02]  /*39a0*/  FADD.FTZ R0, R56, R49 ;  /* 0x0000003138007221 */ /* 0x000fe40000010000 */
[----:B------:R-:W0:Y:S01]  /*39b0*/  MUFU.EX2 R27, R27 ;  /* 0x0000001b001b7308 */ /* 0x000e220000000800 */
[----:B-1----:R-:W-:Y:S01]  /*39c0*/  FADD.FTZ R57, R25, R42 ;  /* 0x0000002a19397221 */ /* 0x002fe20000010000 */
[----:B------:R-:W-:Y:S01]  /*39d0*/  FADD.FTZ R49, R45, R0 ;  /* 0x000000002d317221 */ /* 0x000fe20000010000 */
[----:B------:R-:W-:Y:S02]  /*39e0*/  F2FP.BF16.F32.PACK_AB R186, R25, R24 ;  /* 0x0000001819ba723e */ /* 0x000fe400000010ff */
[----:B------:R-:W-:Y:S02]  /*39f0*/  CS2R R44, SRZ ;  /* 0x00000000002c7805 */ /* 0x000fe4000001ff00 */
[----:B------:R-:W-:Y:S01]  /*3a00*/  CS2R R24, SRZ ;  /* 0x0000000000187805 */ /* 0x000fe2000001ff00 */
[----:B------:R-:W-:Y:S01]  /*3a10*/  FADD.FTZ R0, R60, R49 ;  /* 0x000000313c007221 */ /* 0x000fe20000010000 */
[----:B------:R-:W-:Y:S01]  /*3a20*/  CS2R R60, SRZ ;  /* 0x00000000003c7805 */ /* 0x000fe2000001ff00 */
[----:B------:R-:W1:Y:S01]  /*3a30*/  MUFU.EX2 R28, R28 ;  /* 0x0000001c001c7308 */ /* 0x000e620000000800 */
[----:B--2---:R-:W-:Y:S01]  /*3a40*/  FADD.FTZ R42, R26, R57 ;  /* 0x000000391a2a7221 */ /* 0x004fe20000010000 */
[----:B------:R-:W-:-:S06]  /*3a50*/  CS2R R56, SRZ ;  /* 0x0000000000387805 */ /* 0x000fcc000001ff00 */
[----:B------:R-:W2:Y:S01]  /*3a60*/  MUFU.EX2 R29, R29 ;  /* 0x0000001d001d7308 */ /* 0x000ea20000000800 */
[C---:B0-----:R-:W-:Y:S01]  /*3a70*/  FADD.FTZ R41, R27.reuse, R42 ;  /* 0x0000002a1b297221 */ /* 0x041fe20000010000 */
[----:B------:R-:W-:Y:S02]  /*3a80*/  F2FP.BF16.F32.PACK_AB R180, R27, R26 ;  /* 0x0000001a1bb4723e */ /* 0x000fe400000010ff */
[----:B------:R-:W-:-:S04]  /*3a90*/  CS2R R26, SRZ ;  /* 0x00000000001a7805 */ /* 0x000fc8000001ff00 */
[----:B------:R-:W0:Y:S01]  /*3aa0*/  MUFU.EX2 R30, R30 ;  /* 0x0000001e001e7308 */ /* 0x000e220000000800 */
[----:B-1----:R-:W-:Y:S01]  /*3ab0*/  FADD.FTZ R42, R28, R41 ;  /* 0x000000291c2a7221 */ /* 0x002fe20000010000 */
[----:B------:R-:W-:-:S04]  /*3ac0*/  FADD.FTZ R41, R43, R0 ;  /* 0x000000002b297221 */ /* 0x000fc80000010000 */
[----:B------:R-:W-:Y:S02]  /*3ad0*/  FADD.FTZ R0, R46, R41 ;  /* 0x000000292e007221 */ /* 0x000fe40000010000 */
[----:B------:R-:W1:Y:S01]  /*3ae0*/  MUFU.EX2 R31, R31 ;  /* 0x0000001f001f7308 */ /* 0x000e620000000800 */
[----:B--2---:R-:W-:Y:S01]  /*3af0*/  FADD.FTZ R49, R29, R42 ;  /* 0x0000002a1d317221 */ /* 0x004fe20000010000 */
[----:B------:R-:W-:Y:S01]  /*3b00*/  FADD.FTZ R41, R47, R0 ;  /* 0x000000002f297221 */ /* 0x000fe20000010000 */
[----:B------:R-:W-:Y:S02]  /*3b10*/  F2FP.BF16.F32.PACK_AB R182, R29, R28 ;  /* 0x0000001c1db6723e */ /* 0x000fe400000010ff */
[----:B------:R-:W-:Y:S02]  /*3b20*/  CS2R R46, SRZ ;  /* 0x00000000002e7805 */ /* 0x000fe4000001ff00 */
[----:B------:R-:W-:Y:S01]  /*3b30*/  CS2R R28, SRZ ;  /* 0x00000000001c7805 */ /* 0x000fe2000001ff00 */
[----:B------:R-:W-:Y:S01]  /*3b40*/  FADD.FTZ R0, R50, R41 ;  /* 0x0000002932007221 */ /* 0x000fe20000010000 */
[----:B------:R-:W2:Y:S01]  /*3b50*/  MUFU.EX2 R32, R32 ;  /* 0x0000002000207308 */ /* 0x000ea20000000800 */
[----:B0-----:R-:W-:-:S02]  /*3b60*/  FADD.FTZ R42, R30, R49 ;  /* 0x000000311e2a7221 */ /* 0x001fc40000010000 */
[----:B------:R-:W-:Y:S01]  /*3b70*/  FADD.FTZ R3, R51, R0 ;  /* 0x0000000033037221 */ /* 0x000fe20000010000 */
[----:B------:R-:W-:Y:S02]  /*3b80*/  CS2R R50, SRZ ;  /* 0x0000000000327805 */ /* 0x000fe4000001ff00 */
[----:B------:R-:W-:Y:S01]  /*3b90*/  CS2R R48, SRZ ;  /* 0x0000000000307805 */ /* 0x000fe2000001ff00 */
[----:B------:R-:W-:Y:S01]  /*3ba0*/  FADD.FTZ R0, R54, R3 ;  /* 0x0000000336007221 */ /* 0x000fe20000010000 */
[----:B------:R-:W0:Y:S01]  /*3bb0*/  MUFU.EX2 R33, R33 ;  /* 0x0000002100217308 */ /* 0x000e220000000800 */
[----:B-1----:R-:W-:Y:S02]  /*3bc0*/  FADD.FTZ R43, R31, R42 ;  /* 0x0000002a1f2b7221 */ /* 0x002fe40000010000 */
[----:B------:R-:W-:Y:S01]  /*3bd0*/  FADD.FTZ R3, R55, R0 ;  /* 0x0000000037037221 */ /* 0x000fe20000010000 */
[----:B------:R-:W-:Y:S02]  /*3be0*/  F2FP.BF16.F32.PACK_AB R176, R31, R30 ;  /* 0x0000001e1fb0723e */ /* 0x000fe400000010ff */
[----:B------:R-:W-:-:S02]  /*3bf0*/  CS2R R30, SRZ ;  /* 0x00000000001e7805 */ /* 0x000fc4000001ff00 */
        /* <DEDUP_REMOVED lines=8> */
[----:B-1----:R-:W-:-:S07]  /*3c80*/  FADD.FTZ R10, R34, R15 ;  /* 0x0000000f220a7221 */ /* 0x002fce0000010000 */
[----:B------:R-:W1:Y:S01]  /*3c90*/  MUFU.EX2 R36, R36 ;  /* 0x0000002400247308 */ /* 0x000e620000000800 */
[C---:B--2---:R-:W-:Y:S01]  /*3ca0*/  FADD.FTZ R15, R35.reuse, R10 ;  /* 0x0000000a230f7221 */ /* 0x044fe20000010000 */
[----:B------:R-:W-:Y:S02]  /*3cb0*/  F2FP.BF16.F32.PACK_AB R172, R35, R34 ;  /* 0x0000002223ac723e */ /* 0x000fe400000010ff */
[----:B------:R-:W-:-:S04]  /*3cc0*/  CS2R R34, SRZ ;  /* 0x0000000000227805 */ /* 0x000fc8000001ff00 */
[----:B------:R-:W2:Y:S01]  /*3cd0*/  MUFU.EX2 R59, R59 ;  /* 0x0000003b003b7308 */ /* 0x000ea20000000800 */
[C---:B0-----:R-:W-:Y:S01]  /*3ce0*/  FADD.FTZ R0, R58.reuse, R3 ;  /* 0x000000033a007221 */ /* 0x041fe20000010000 */
[----:B------:R-:W-:Y:S02]  /*3cf0*/  F2FP.BF16.F32.PACK_AB R173, R58, R55 ;  /* 0x000000373aad723e */ /* 0x000fe400000010ff */
[----:B------:R-:W-:-:S04]  /*3d00*/  CS2R R54, SRZ ;  /* 0x0000000000367805 */ /* 0x000fc8000001ff00 */
[----:B------:R-:W0:Y:S01]  /*3d10*/  MUFU.EX2 R37, R37 ;  /* 0x0000002500257308 */ /* 0x000e220000000800 */
[----:B-1----:R-:W-:-:S07]  /*3d20*/  FADD.FTZ R10, R36, R15 ;  /* 0x0000000f240a7221 */ /* 0x002fce0000010000 */
[----:B------:R-:W1:Y:S01]  /*3d30*/  MUFU.EX2 R62, R62 ;  /* 0x0000003e003e7308 */ /* 0x000e620000000800 */
[----:B--2---:R-:W-:-:S07]  /*3d40*/  FADD.FTZ R3, R59, R0 ;  /* 0x000000003b037221 */ /* 0x004fce0000010000 */
[----:B------:R-:W2:Y:S01]  /*3d50*/  MUFU.EX2 R38, R38 ;  /* 0x0000002600267308 */ /* 0x000ea20000000800 */
[C---:B0-----:R-:W-:Y:S01]  /*3d60*/  FADD.FTZ R15, R37.reuse, R10 ;  /* 0x0000000a250f7221 */ /* 0x041fe20000010000 */
[----:B------:R-:W-:Y:S02]  /*3d70*/  F2FP.BF16.F32.PACK_AB R174, R37, R36 ;  /* 0x0000002425ae723e */ /* 0x000fe400000010ff */
[----:B------:R-:W-:-:S04]  /*3d80*/  CS2R R36, SRZ ;  /* 0x0000000000247805 */ /* 0x000fc8000001ff00 */
[----:B------:R-:W0:Y:S01]  /*3d90*/  MUFU.EX2 R63, R63 ;  /* 0x0000003f003f7308 */ /* 0x000e220000000800 */
[C---:B-1----:R-:W-:Y:S01]  /*3da0*/  FADD.FTZ R0, R62.reuse, R3 ;  /* 0x000000033e007221 */ /* 0x042fe20000010000 */
[----:B------:R-:W-:Y:S02]  /*3db0*/  F2FP.BF16.F32.PACK_AB R175, R62, R59 ;  /* 0x0000003b3eaf723e */ /* 0x000fe400000010ff */
[----:B------:R-:W-:-:S04]  /*3dc0*/  CS2R R58, SRZ ;  /* 0x00000000003a7805 */ /* 0x000fc8000001ff00 */
[----:B------:R-:W1:Y:S01]  /*3dd0*/  MUFU.EX2 R39, R39 ;  /* 0x0000002700277308 */ /* 0x000e620000000800 */
[----:B--2---:R-:W-:-:S07]  /*3de0*/  FADD.FTZ R10, R38, R15 ;  /* 0x0000000f260a7221 */ /* 0x004fce0000010000 */
[----:B------:R-:W2:Y:S01]  /*3df0*/  MUFU.EX2 R66, R66 ;  /* 0x0000004200427308 */ /* 0x000ea20000000800 */
[----:B0-----:R-:W-:-:S07]  /*3e00*/  FADD.FTZ R3, R63, R0 ;  /* 0x000000003f037221 */ /* 0x001fce0000010000 */
[----:B------:R-:W0:Y:S01]  /*3e10*/  MUFU.EX2 R13, R13 ;  /* 0x0000000d000d7308 */ /* 0x000e220000000800 */
[C---:B-1----:R-:W-:Y:S01]  /*3e20*/  FADD.FTZ R10, R39.reuse, R10 ;  /* 0x0000000a270a7221 */ /* 0x042fe20000010000 */
[----:B------:R-:W-:Y:S02]  /*3e30*/  F2FP.BF16.F32.PACK_AB R168, R39, R38 ;  /* 0x0000002627a8723e */ /* 0x000fe400000010ff */
[----:B------:R-:W-:-:S04]  /*3e40*/  CS2R R38, SRZ ;  /* 0x0000000000267805 */ /* 0x000fc8000001ff00 */
[----:B------:R-:W1:Y:S01]  /*3e50*/  MUFU.EX2 R67, R67 ;  /* 0x0000004300437308 */ /* 0x000e620000000800 */
[C---:B--2---:R-:W-:Y:S01]  /*3e60*/  FADD.FTZ R0, R66.reuse, R3 ;  /* 0x0000000342007221 */ /* 0x044fe20000010000 */
[----:B------:R-:W-:Y:S02]  /*3e70*/  F2FP.BF16.F32.PACK_AB R169, R66, R63 ;  /* 0x0000003f42a9723e */ /* 0x000fe400000010ff */
[----:B------:R-:W-:-:S04]  /*3e80*/  CS2R R62, SRZ ;  /* 0x00000000003e7805 */ /* 0x000fc8000001ff00 */
[----:B------:R-:W2:Y:S01]  /*3e90*/  MUFU.EX2 R40, R40 ;  /* 0x0000002800287308 */ /* 0x000ea20000000800 */
[----:B0-----:R-:W-:-:S07]  /*3ea0*/  FADD.FTZ R3, R13, R10 ;  /* 0x0000000a0d037221 */ /* 0x001fce0000010000 */
[----:B------:R-:W0:Y:S01]  /*3eb0*/  MUFU.EX2 R2, R2 ;  /* 0x0000000200027308 */ /* 0x000e220000000800 */
[----:B-1----:R-:W-:Y:S01]  /*3ec0*/  FADD.FTZ R15, R67, R0 ;  /* 0x00000000430f7221 */ /* 0x002fe20000010000 */
[----:B------:R-:W-:Y:S02]  /*3ed0*/  IMAD.MOV.U32 R0, RZ, RZ, 0x3f800000 ;  /* 0x3f800000ff007424 */ /* 0x000fe400078e00ff */
[C---:B--2---:R-:W-:Y:S01]  /*3ee0*/  FADD.FTZ R10, R40.reuse, R3 ;  /* 0x00000003280a7221 */ /* 0x044fe20000010000 */
[----:B------:R-:W-:Y:S02]  /*3ef0*/  F2FP.BF16.F32.PACK_AB R170, R40, R13 ;  /* 0x0000000d28aa723e */ /* 0x000fe400000010ff */
[----:B------:R-:W-:Y:S01]  /*3f00*/  CS2R R40, SRZ ;  /* 0x0000000000287805 */ /* 0x000fe2000001ff00 */
[C---:B0-----:R-:W-:Y:S01]  /*3f10*/  FADD.FTZ R3, R2.reuse, R15 ;  /* 0x0000000f02037221 */ /* 0x041fe20000010000 */
[----:B------:R-:W-:Y:S01]  /*3f20*/  F2FP.BF16.F32.PACK_AB R171, R2, R67 ;  /* 0x0000004302ab723e */ /* 0x000fe200000010ff */
[----:B------:R-:W-:Y:S01]  /*3f30*/  IMAD.MOV.U32 R2, RZ, RZ, 0x3f800000 ;  /* 0x3f800000ff027424 */ /* 0x000fe200078e00ff */
[----:B------:R-:W-:Y:S01]  /*3f40*/  CS2R R66, SRZ ;  /* 0x0000000000427805 */ /* 0x000fe2000001ff00 */
[----:B------:R-:W-:Y:S06]  /*3f50*/  @!P1 BRA `(.L_x_2194) ;  /* 0x0000002c00249947 */ /* 0x000fec0003800000 */
[----:B------:R-:W-:Y:S01]  /*3f60*/  IMAD.MOV.U32 R13, RZ, RZ, R11 ;  /* 0x000000ffff0d7224 */ /* 0x000fe200078e000b */
[----:B------:R-:W-:Y:S01]  /*3f70*/  MOV R14, R12 ;  /* 0x0000000c000e7202 */ /* 0x000fe20000000f00 */
[----:B------:R-:W-:Y:S01]  /*3f80*/  IMAD.MOV.U32 R2, RZ, RZ, 0x3f800000 ;  /* 0x3f800000ff027424 */ /* 0x000fe200078e00ff */
[----:B------:R-:W-:Y:S01]  /*3f90*/  UMOV UR5, UR38 ;  /* 0x0000002600057c82 */ /* 0x000fe20008000000 */
[----:B------:R-:W-:Y:S01]  /*3fa0*/  IMAD.MOV.U32 R119, RZ, RZ, RZ ;  /* 0x000000ffff777224 */ /* 0x000fe200078e00ff */
[----:B------:R-:W-:Y:S01]  /*3fb0*/  UMOV UR6, UR39 ;  /* 0x0000002700067c82 */ /* 0x000fe20008000000 */
[----:B------:R-:W-:Y:S01]  /*3fc0*/  ULDC UR34, c[0x0][0x288] ;  /* 0x0000a20000227ab9 */ /* 0x000fe20000000800 */
[----:B------:R-:W-:Y:S01]  /*3fd0*/  ULDC UR7, c[0x0][0x9d8] ;  /* 0x0002760000077ab9 */ /* 0x000fe20000000800 */
[----:B------:R-:W-:-:S05]  /*3fe0*/  ULDC UR35, c[0x0][0x988] ;  /* 0x0002620000237ab9 */ /* 0x000fca0000000800 */
.L_x_2205:
[----:B------:R-:W-:-:S04]  /*3ff0*/  UISETP.NE.AND UP0, UPT, UR6, 0x1, UPT ;  /* 0x000000010600788c */ /* 0x000fc8000bf05270 */
[----:B------:R-:W-:-:S04]  /*4000*/  USEL UR38, URZ, 0x1, UP0 ;  /* 0x000000013f267887 */ /* 0x000fc80008000000 */
[----:B------:R-:W-:Y:S01]  /*4010*/  ULOP3.LUT UR38, UR5, UR38, URZ, 0x3c, !UPT ;  /* 0x0000002605267292 */ /* 0x000fe2000f8e3c3f */
[----:B------:R-:W-:Y:S11]  /*4020*/  @!P0 BRA `(.L_x_2195) ;  /* 0x0000000000048947 */ /* 0x000ff60003800000 */
[----:B------:R-:W-:Y:S01]  /*4030*/  BPT.TRAP 0x1 ;  /* 0x000000040000795c */ /* 0x000fe20000300000 */
.L_x_2195:
        /* <DEDUP_REMOVED lines=9> */
.L_x_2196:
[----:B-1----:R-:W-:Y:S05]  /*40d0*/  @P1 BRA `(.L_x_2197) ;  /* 0x0000000000081947 */ /* 0x002fea0003800000 */
[----:B------:R-:W1:Y:S02]  /*40e0*/  SYNCS.PHASECHK.TRANS64.TRYWAIT P1, [UR8+0x30830], R11 ;  /* 0x0308300bff0075a7 */ /* 0x000e640008020148 */
[----:B-1----:R-:W-:Y:S05]  /*40f0*/  @!P1 BRA `(.L_x_2198) ;  /* 0x000000c400f89947 */ /* 0x002fea0003800000 */
.L_x_2197:
        /* <DEDUP_REMOVED lines=118> */
[----:B------:R-:W-:Y:S01]  /*4860*/  R2UR UR28, R4 ;  /* 0x00000000041c72ca */ /* 0x000fe200000e0000 */
[----:B------:R-:W-:Y:S01]  /*4870*/  UIADD3 UR30, UR9, 0x4, URZ ;  /* 0x00000004091e7890 */ /* 0x000fe2000fffe03f */
[----:B------:R-:W-:Y:S01]  /*4880*/  R2UR UR29, R5 ;  /* 0x00000000051d72ca */ /* 0x000fe200000e0000 */
[----:B------:R-:W-:Y:S01]  /*4890*/  UMOV UR31, 0x40000040 ;  /* 0x40000040001f7882 */ /* 0x000fe20000000000 */
[----:B------:R-:W-:Y:S02]  /*48a0*/  WARPGROUP.DEPBAR.LE gsb0, 0x0 ;  /* 0x00008000000079c5 */ /* 0x000fe40000010000 */
[----:B------:R-:W-:-:S09]  /*48b0*/  WARPGROUP.ARRIVE ;  /* 0x00000000000079c5 */ /* 0x000fd20000000000 */
        /* <DEDUP_REMOVED lines=51> */
.L_x_2199:
[----:B------:R-:W-:Y:S01]  /*4bf0*/  ULEA UR9, UR6, UR40, 0x3 ;  /* 0x0000002806097291 */ /* 0x000fe2000f8e183f */
[----:B------:R-:W-:-:S05]  /*4c00*/  IMAD.U32 R0, RZ, RZ, UR5 ;  /* 0x00000005ff007e24 */ /* 0x000fca000f8e00ff */
[----:B------:R-:W-:-:S04]  /*4c10*/  SHF.L.U32 R0, R0, 0x1f, RZ ;  /* 0x0000001f00007819 */ /* 0x000fc800000006ff */
[----:B------:R2:W3:Y:S01]  /*4c20*/  SYNCS.PHASECHK.TRANS64.TRYWAIT P1, [UR9+0x30850], R0 ;  /* 0x03085000ff0075a7 */ /* 0x0004e20008020149 */
[----:B------:R-:W-:Y:S05]  /*4c30*/  @!P0 BRA `(.L_x_2200) ;  /* 0x0000000000048947 */ /* 0x000fea0003800000 */
[----:B------:R-:W-:Y:S01]  /*4c40*/  BPT.TRAP 0x1 ;  /* 0x000000040000795c */ /* 0x000fe20000300000 */
.L_x_2200:
[----:B---3--:R-:W-:Y:S05]  /*4c50*/  @P1 BRA `(.L_x_2201) ;  /* 0x0000000000081947 */ /* 0x008fea0003800000 */
[----:B------:R-:W3:Y:S02]  /*4c60*/  SYNCS.PHASECHK.TRANS64.TRYWAIT P1, [UR9+0x30850], R0 ;  /* 0x03085000ff0075a7 */ /* 0x000ee40008020149 */
[----:B---3--:R-:W-:Y:S05]  /*4c70*/  @!P1 BRA `(.L_x_2202) ;  /* 0x000000bc00309947 */ /* 0x008fea0003800000 */
.L_x_2201:
        /* <DEDUP_REMOVED lines=37> */
.L_x_2203:
[----:B------:R-:W-:Y:S01]  /*4ed0*/  UISETP.NE.AND UP0, UPT, UR43, URZ, UPT ;  /* 0x0000003f2b00728c */ /* 0x000fe2000bf05270 */
[----:B------:R-:W-:Y:S01]  /*4ee0*/  FMUL.FTZ R2, R129, UR7 ;  /* 0x0000000781027c20 */ /* 0x000fe20008410000 */
[----:B-1----:R-:W-:Y:S01]  /*4ef0*/  IADD3 R12, R18, UR41, RZ ;  /* 0x00000029120c7c10 */ /* 0x002fe2000fffe0ff */
[----:B0-----:R-:W-:Y:S01]  /*4f00*/  FMUL.FTZ R11, R133, UR7 ;  /* 0x00000007850b7c20 */ /* 0x001fe20008410000 */
[----:B--2---:R-:W-:Y:S01]  /*4f10*/  FMUL.FTZ R0, R121, UR7 ;  /* 0x0000000779007c20 */ /* 0x004fe20008410000 */
[----:B------:R0:W-:Y:S01]  /*4f20*/  MUFU.TANH R15, R2 ;  /* 0x00000002000f7308 */ /* 0x0001e20000002400 */
[----:B------:R-:W-:Y:S01]  /*4f30*/  PLOP3.LUT P1, PT, PT, PT, UP0, 0x80, 0x0 ;  /* 0x000000000000781c */ /* 0x000fe20003f2f008 */
[----:B------:R-:W-:Y:S01]  /*4f40*/  FMUL.FTZ R171, R120, UR7 ;  /* 0x0000000778ab7c20 */ /* 0x000fe20008410000 */
[----:B------:R-:W-:Y:S01]  /*4f50*/  PLOP3.LUT P2, PT, PT, PT, UP0, 0x80, 0x0 ;  /* 0x000000000000781c */ /* 0x000fe20003f4f008 */
[----:B------:R-:W-:Y:S01]  /*4f60*/  FMUL.FTZ R124, R124, UR7 ;  /* 0x000000077c7c7c20 */ /* 0x000fe20008410000 */
[----:B------:R-:W-:Y:S01]  /*4f70*/  FMUL.FTZ R125, R125, UR7 ;  /* 0x000000077d7d7c20 */ /* 0x000fe20008410000 */
[----:B------:R-:W-:Y:S01]  /*4f80*/  @UP0 ULDC UR5, c[0x0][0x44c] ;  /* 0x0001130000050ab9 */ /* 0x000fe20000000800 */
[----:B------:R-:W-:Y:S01]  /*4f90*/  FMUL.FTZ R128, R128, UR7 ;  /* 0x0000000780807c20 */ /* 0x000fe20008410000 */
[----:B------:R1:W-:Y:S01]  /*4fa0*/  MUFU.TANH R20, R11 ;  /* 0x0000000b00147308 */ /* 0x0003e20000002400 */
[----:B------:R-:W-:Y:S01]  /*4fb0*/  FMUL.FTZ R132, R132, UR7 ;  /* 0x0000000784847c20 */ /* 0x000fe20008410000 */
[----:B------:R-:W-:Y:S01]  /*4fc0*/  FMUL.FTZ R144, R144, UR7 ;  /* 0x0000000790907c20 */ /* 0x000fe20008410000 */
[----:B------:R-:W-:Y:S01]  /*4fd0*/  FMUL.FTZ R169, R123, UR7 ;  /* 0x000000077ba97c20 */ /* 0x000fe20008410000 */
[----:B------:R-:W-:Y:S01]  /*4fe0*/  FMUL.FTZ R137, R137, UR7 ;  /* 0x0000000789897c20 */ /* 0x000fe20008410000 */
[----:B------:R-:W-:Y:S01]  /*4ff0*/  FMUL.FTZ R136, R136, UR7 ;  /* 0x0000000788887c20 */ /* 0x000fe20008410000 */
[----:B0-----:R-:W-:Y:S01]  /*5000*/  @P1 IMAD.HI.U32 R2, R12, UR5, RZ ;  /* 0x000000050c021c27 */ /* 0x001fe2000f8e00ff */
[----:B------:R-:W-:Y:S01]  /*5010*/  @UP0 ULDC UR5, c[0x0][0x450] ;  /* 0x0001140000050ab9 */ /* 0x000fe20000000800 */
[----:B------:R-:W0:Y:S01]  /*5020*/  MUFU.TANH R171, R171 ;  /* 0x000000ab00ab7308 */ /* 0x000e220000002400 */
[----:B-1----:R-:W1:Y:S01]  /*5030*/  LDC R11, c[0x0][0x2f0] ;  /* 0x0000bc00ff0b7b82 */ /* 0x002e620000000800 */
[----:B------:R-:W-:Y:S01]  /*5040*/  FMUL.FTZ R141, R141, UR7 ;  /* 0x000000078d8d7c20 */ /* 0x000fe20008410000 */
[----:B------:R-:W-:Y:S01]  /*5050*/  @P2 SHF.R.U32.HI R12, RZ, UR5, R2 ;  /* 0x00000005ff0c2c19 */ /* 0x000fe20008011602 */
[----:B------:R-:W-:Y:S01]  /*5060*/  UMOV UR5, 0x1 ;  /* 0x0000000100057882 */ /* 0x000fe20000000000 */
[----:B------:R-:W-:Y:S01]  /*5070*/  FMUL.FTZ R2, R145, UR7 ;  /* 0x0000000791027c20 */ /* 0x000fe20008410000 */
[----:B------:R-:W-:Y:S01]  /*5080*/  UIMAD UR5, UR4, -0x60, UR5 ;  /* 0xffffffa0040578a4 */ /* 0x000fe2000f8e0205 */
[----:B------:R-:W-:Y:S01]  /*5090*/  FMUL.FTZ R168, R122, UR7 ;  /* 0x000000077aa87c20 */ /* 0x000fe20008410000 */
[----:B------:R-:W2:Y:S01]  /*50a0*/  SHFL.IDX PT, R121, R12, RZ, 0x1c1f ;  /* 0x001c1fff0c797589 */ /* 0x000ea200000e0000 */
[----:B------:R-:W3:Y:S01]  /*50b0*/  MUFU.TANH R0, R0 ;  /* 0x0000000000007308 */ /* 0x000ee20000002400 */
[----:B------:R-:W-:Y:S01]  /*50c0*/  FMUL.FTZ R140, R140, UR7 ;  /* 0x000000078c8c7c20 */ /* 0x000fe20008410000 */
[----:B------:R-:W-:Y:S01]  /*50d0*/  FMUL.FTZ R133, R135, UR7 ;  /* 0x0000000787857c20 */ /* 0x000fe20008410000 */
[----:B------:R-:W-:-:S02]  /*50e0*/  IMAD.U32 R172, RZ, RZ, UR5 ;  /* 0x00000005ffac7e24 */ /* 0x000fc4000f8e00ff */
[----:B------:R-:W-:Y:S01]  /*50f0*/  FMUL.FTZ R135, R139, UR7 ;  /* 0x000000078b877c20 */ /* 0x000fe20008410000 */
[----:B------:R-:W-:Y:S01]  /*5100*/  FMUL.FTZ R129, R130, UR7 ;  /* 0x0000000782817c20 */ /* 0x000fe20008410000 */
[----:B------:R-:W-:Y:S01]  /*5110*/  FMUL.FTZ R130, R131, UR7 ;  /* 0x0000000783827c20 */ /* 0x000fe20008410000 */
[----:B------:R-:W-:Y:S01]  /*5120*/  IMAD R172, R17, -0x2, R172 ;  /* 0xfffffffe11ac7824 */ /* 0x000fe200078e02ac */
        /* <DEDUP_REMOVED lines=8> */
[----:B-1----:R-:W-:Y:S01]  /*51b0*/  IMAD R172, R11, UR42, R172 ;  /* 0x0000002a0bac7c24 */ /* 0x002fe2000f8e02ac */
[----:B------:R-:W1:Y:S01]  /*51c0*/  MUFU.TANH R125, R125 ;  /* 0x0000007d007d7308 */ /* 0x000e620000002400 */
[----:B------:R-:W-:Y:S01]  /*51d0*/  FMUL.FTZ R157, R157, UR7 ;  /* 0x000000079d9d7c20 */ /* 0x000fe20008410000 */
[----:B------:R-:W-:Y:S01]  /*51e0*/  FMUL.FTZ R160, R160, UR7 ;  /* 0x00000007a0a07c20 */ /* 0x000fe20008410000 */
[----:B------:R-:W-:Y:S01]  /*51f0*/  FMUL.FTZ R161, R161, UR7 ;  /* 0x00000007a1a17c20 */ /* 0x000fe20008410000 */
[----:B------:R-:W-:Y:S01]  /*5200*/  FMUL.FTZ R164, R164, UR7 ;  /* 0x00000007a4a47c20 */ /* 0x000fe20008410000 */
[----:B------:R-:W-:Y:S01]  /*5210*/  FMUL.FTZ R165, R165, UR7 ;  /* 0x00000007a5a57c20 */ /* 0x000fe20008410000 */
[----:B--2---:R-:W-:Y:S01]  /*5220*/  IADD3 R121, R121, -UR34, R172 ;  /* 0x8000002279797c10 */ /* 0x004fe2000fffe0ac */
[----:B------:R-:W-:Y:S01]  /*5230*/  FMUL.FTZ R170, R126, UR7 ;  /* 0x000000077eaa7c20 */ /* 0x000fe20008410000 */
[----:B------:R-:W2:Y:S01]  /*5240*/  MUFU.TANH R128, R128 ;  /* 0x0000008000807308 */ /* 0x000ea20000002400 */
[----:B------:R-:W-:Y:S01]  /*5250*/  FMUL.FTZ R127, R127, UR7 ;  /* 0x000000077f7f7c20 */ /* 0x000fe20008410000 */
[C---:B------:R-:W-:Y:S01]  /*5260*/  ISETP.GT.AND P1, PT, R121.reuse, RZ, PT ;  /* 0x000000ff7900720c */ /* 0x040fe20003f24270 */
[----:B------:R-:W5:Y:S01]  /*5270*/  S2UR UR6, SR_CgaCtaId ;  /* 0x00000000000679c3 */ /* 0x000f620000008800 */
[----:B------:R-:W-:Y:S01]  /*5280*/  ISETP.GT.AND P2, PT, R121, 0x1, PT ;  /* 0x000000017900780c */ /* 0x000fe20003f44270 */
[----:B------:R-:W-:Y:S01]  /*5290*/  UIADD3 UR8, UR8, 0x30840, URZ ;  /* 0x0003084008087890 */ /* 0x000fe2000fffe03f */
[----:B0-----:R-:W-:-:S02]  /*52a0*/  FSEL R171, R171, -INF , P1 ;  /* 0xff800000abab7808 */ /* 0x001fc40000800000 */
[----:B---3--:R-:W-:Y:S01]  /*52b0*/  FSEL R145, R0, -INF , P2 ;  /* 0xff80000000917808 */ /* 0x008fe20001000000 */
[----:B------:R-:W0:Y:S01]  /*52c0*/  MUFU.TANH R132, R132 ;  /* 0x0000008400847308 */ /* 0x000e220000002400 */
[----:B------:R-:W-:Y:S02]  /*52d0*/  ISETP.GT.AND P1, PT, R121, 0x8, PT ;  /* 0x000000087900780c */ /* 0x000fe40003f24270 */
[----:B------:R-:W-:Y:S02]  /*52e0*/  FMNMX.FTZ R0, R171, R14, !PT ;  /* 0x0000000eab007209 */ /* 0x000fe40007810000 */
[----:B------:R-:W-:Y:S02]  /*52f0*/  ISETP.GT.AND P2, PT, R121, 0x9, PT ;  /* 0x000000097900780c */ /* 0x000fe40003f44270 */
[----:B------:R-:W-:Y:S01]  /*5300*/  FMNMX.FTZ R11, R145, R0, !PT ;  /* 0x00000000910b7209 */ /* 0x000fe20007810000 */
[----:B------:R4:W-:Y:S08]  /*5310*/  MUFU.TANH R123, R144 ;  /* 0x00000090007b7308 */ /* 0x0009f00000002400 */
[----:B------:R3:W-:Y:S01]  /*5320*/  MUFU.TANH R21, R137 ;  /* 0x0000008900157308 */ /* 0x0007e20000002400 */
[----:B----4-:R-:W-:Y:S01]  /*5330*/  FSEL R144, R124, -INF , P1 ;  /* 0xff8000007c907808 */ /* 0x010fe20000800000 */
[----:B-----5:R-:W-:Y:S01]  /*5340*/  UPRMT UR8, UR6, 0x654, UR8 ;  /* 0x0000065406087896 */ /* 0x020fe20008000008 */
[----:B------:R-:W-:-:S02]  /*5350*/  ISETP.GT.AND P1, PT, R121, 0x10, PT ;  /* 0x000000107900780c */ /* 0x000fc40003f24270 */
[----:B------:R-:W-:-:S03]  /*5360*/  FMNMX.FTZ R11, R144, R11, !PT ;  /* 0x0000000b900b7209 */ /* 0x000fc60007810000 */
[----:B------:R-:W4:Y:S01]  /*5370*/  MUFU.TANH R136, R136 ;  /* 0x0000008800887308 */ /* 0x000f220000002400 */
[----:B---3--:R-:W-:Y:S01]  /*5380*/  FMUL.FTZ R137, R142, UR7 ;  /* 0x000000078e897c20 */ /* 0x008fe20008410000 */
[----:B-1----:R-:W-:Y:S01]  /*5390*/  FSEL R142, R125, -INF , P2 ;  /* 0xff8000007d8e7808 */ /* 0x002fe20001000000 */
[----:B------:R-:W-:Y:S01]  /*53a0*/  SYNCS.ARRIVE.TRANS64.RED.A1T0 RZ, [UR8], RZ ;  /* 0x000000ffffff79a7 */ /* 0x000fe20008100408 */
[----:B------:R-:W-:Y:S02]  /*53b0*/  ISETP.GT.AND P2, PT, R121, 0x11, PT ;  /* 0x000000117900780c */ /* 0x000fe40003f44270 */
[----:B------:R-:W-:Y:S02]  /*53c0*/  FMNMX.FTZ R0, R142, R11, !PT ;  /* 0x0000000b8e007209 */ /* 0x000fe40007810000 */
[----:B------:R2:W-:Y:S08]  /*53d0*/  MUFU.TANH R122, R141 ;  /* 0x0000008d007a7308 */ /* 0x0005f00000002400 */
[----:B------:R1:W3:Y:S01]  /*53e0*/  MUFU.TANH R120, R140 ;  /* 0x0000008c00787308 */ /* 0x0002e20000002400 */
[----:B--2---:R-:W-:-:S02]  /*53f0*/  FSEL R141, R128, -INF , P1 ;  /* 0xff800000808d7808 */ /* 0x004fc40000800000 */
[----:B------:R-:W-:Y:S02]  /*5400*/  ISETP.GT.AND P1, PT, R121, 0x18, PT ;  /* 0x000000187900780c */ /* 0x000fe40003f24270 */
[----:B------:R-:W-:Y:S02]  /*5410*/  FMNMX.FTZ R11, R141, R0, !PT ;  /* 0x000000008d0b7209 */ /* 0x000fe40007810000 */
[----:B0-----:R-:W-:Y:S01]  /*5420*/  FSEL R139, R132, -INF , P1 ;  /* 0xff800000848b7808 */ /* 0x001fe20000800000 */
[----:B------:R-:W0:Y:S01]  /*5430*/  MUFU.TANH R2, R2 ;  /* 0x0000000200027308 */ /* 0x000e220000002400 */
[----:B-1----:R-:W-:Y:S02]  /*5440*/  FSEL R140, R15, -INF , P2 ;  /* 0xff8000000f8c7808 */ /* 0x002fe40001000000 */
[----:B------:R-:W-:Y:S02]  /*5450*/  ISETP.GT.AND P2, PT, R121, 0x19, PT ;  /* 0x000000197900780c */ /* 0x000fe40003f44270 */
[----:B------:R-:W-:-:S02]  /*5460*/  FMNMX.FTZ R0, R140, R11, !PT ;  /* 0x0000000b8c007209 */ /* 0x000fc40007810000 */
[----:B------:R-:W-:Y:S01]  /*5470*/  ISETP.GT.AND P1, PT, R121, 0x20, PT ;  /* 0x000000207900780c */ /* 0x000fe20003f24270 */
[----:B------:R-:W1:Y:S01]  /*5480*/  MUFU.TANH R148, R148 ;  /* 0x0000009400947308 */ /* 0x000e620000002400 */
[----:B------:R-:W-:Y:S02]  /*5490*/  FSEL R138, R20, -INF , P2 ;  /* 0xff800000148a7808 */ /* 0x000fe40001000000 */
[----:B------:R-:W-:Y:S02]  /*54a0*/  FMNMX.FTZ R11, R139, R0, !PT ;  /* 0x000000008b0b7209 */ /* 0x000fe40007810000 */
[----:B------:R-:W-:Y:S02]  /*54b0*/  ISETP.GT.AND P2, PT, R121, 0x21, PT ;  /* 0x000000217900780c */ /* 0x000fe40003f44270 */
[----:B----4-:R-:W-:Y:S01]  /*54c0*/  FSEL R136, R136, -INF , P1 ;  /* 0xff80000088887808 */ /* 0x010fe20000800000 */
[----:B------:R-:W2:Y:S01]  /*54d0*/  MUFU.TANH R149, R149 ;  /* 0x0000009500957308 */ /* 0x000ea20000002400 */
[----:B------:R-:W-:-:S02]  /*54e0*/  FMNMX.FTZ R11, R138, R11, !PT ;  /* 0x0000000b8a0b7209 */ /* 0x000fc40007810000 */
[----:B------:R-:W-:Y:S02]  /*54f0*/  ISETP.GT.AND P1, PT, R121, 0x28, PT ;  /* 0x000000287900780c */ /* 0x000fe40003f24270 */
[----:B------:R-:W-:Y:S02]  /*5500*/  FSEL R132, R21, -INF , P2 ;  /* 0xff80000015847808 */ /* 0x000fe40001000000 */
[----:B------:R-:W-:Y:S01]  /*5510*/  FMNMX.FTZ R11, R136, R11, !PT ;  /* 0x0000000b880b7209 */ /* 0x000fe20007810000 */
[----:B------:R-:W4:Y:S01]  /*5520*/  MUFU.TANH R152, R152 ;  /* 0x0000009800987308 */ /* 0x000f220000002400 */
[----:B------:R-:W-:Y:S02]  /*5530*/  ISETP.GT.AND P2, PT, R121, 0x29, PT ;  /* 0x000000297900780c */ /* 0x000fe40003f44270 */
[----:B---3--:R-:W-:Y:S02]  /*5540*/  FSEL R128, R120, -INF , P1 ;  /* 0xff80000078807808 */ /* 0x008fe40000800000 */
[----:B------:R-:W-:-:S02]  /*5550*/  FMNMX.FTZ R11, R132, R11, !PT ;  /* 0x0000000b840b7209 */ /* 0x000fc40007810000 */
[C---:B------:R-:W-:Y:S01]  /*5560*/  ISETP.GT.AND P1, PT, R121.reuse, 0x30, PT ;  /* 0x000000307900780c */ /* 0x040fe20003f24270 */
[----:B------:R-:W3:Y:S01]  /*5570*/  MUFU.TANH R153, R153 ;  /* 0x0000009900997308 */ /* 0x000ee20000002400 */
[----:B------:R-:W-:Y:S02]  /*5580*/  FSEL R122, R122, -INF , P2 ;  /* 0xff8000007a7a7808 */ /* 0x000fe40001000000 */
[----:B------:R-:W-:Y:S02]  /*5590*/  FMNMX.FTZ R11, R128, R11, !PT ;  /* 0x0000000b800b7209 */ /* 0x000fe40007810000 */
[----:B------:R-:W-:Y:S02]  /*55a0*/  ISETP.GT.AND P2, PT, R121, 0x31, PT ;  /* 0x000000317900780c */ /* 0x000fe40003f44270 */
[----:B------:R-:W-:Y:S01]  /*55b0*/  FSEL R123, R123, -INF , P1 ;  /* 0xff8000007b7b7808 */ /* 0x000fe20000800000 */
[----:B------:R-:W5:Y:S01]  /*55c0*/  MUFU.TANH R156, R156 ;  /* 0x0000009c009c7308 */ /* 0x000f620000002400 */
[----:B------:R-:W-:-:S02]  /*55d0*/  FMNMX.FTZ R0, R122, R11, !PT ;  /* 0x0000000b7a007209 */ /* 0x000fc40007810000 */
[----:B------:R-:W-:Y:S02]  /*55e0*/  ISETP.GT.AND P1, PT, R121, 0x38, PT ;  /* 0x000000387900780c */ /* 0x000fe40003f24270 */
[----:B0-----:R-:W-:Y:S02]  /*55f0*/  FSEL R15, R2, -INF , P2 ;  /* 0xff800000020f7808 */ /* 0x001fe40001000000 */
[----:B------:R-:W-:Y:S01]  /*5600*/  FMNMX.FTZ R0, R123, R0, !PT ;  /* 0x000000007b007209 */ /* 0x000fe20007810000 */
[----:B------:R-:W0:Y:S01]  /*5610*/  MUFU.TANH R157, R157 ;  /* 0x0000009d009d7308 */ /* 0x000e220000002400 */
[----:B------:R-:W-:Y:S02]  /*5620*/  ISETP.GT.AND P2, PT, R121, 0x39, PT ;  /* 0x000000397900780c */ /* 0x000fe40003f44270 */
[----:B-1----:R-:W-:Y:S02]  /*5630*/  FSEL R20, R148, -INF , P1 ;  /* 0xff80000094147808 */ /* 0x002fe40000800000 */
[----:B------:R-:W-:-:S02]  /*5640*/  FMNMX.FTZ R11, R15, R0, !PT ;  /* 0x000000000f0b7209 */ /* 0x000fc40007810000 */
[----:B------:R-:W-:Y:S01]  /*5650*/  ISETP.GT.AND P1, PT, R121, 0x40, PT ;  /* 0x000000407900780c */ /* 0x000fe20003f24270 */
[----:B------:R-:W1:Y:S01]  /*5660*/  MUFU.TANH R160, R160 ;  /* 0x000000a000a07308 */ /* 0x000e620000002400 */
[----:B--2---:R-:W-:Y:S01]  /*5670*/  FSEL R2, R149, -INF , P2 ;  /* 0xff80000095027808 */ /* 0x004fe20001000000 */
[----:B------:R-:W-:Y:S01]  /*5680*/  FMUL.FTZ R149, R158, UR7 ;  /* 0x000000079e957c20 */ /* 0x000fe20008410000 */
[----:B------:R-:W-:Y:S02]  /*5690*/  FMNMX.FTZ R21, R20, R11, !PT ;  /* 0x0000000b14157209 */ /* 0x000fe40007810000 */
[----:B------:R-:W-:Y:S02]  /*56a0*/  ISETP.GT.AND P2, PT, R121, 0x41, PT ;  /* 0x000000417900780c */ /* 0x000fe40003f44270 */
[----:B----4-:R-:W-:Y:S01]  /*56b0*/  FSEL R11, R152, -INF , P1 ;  /* 0xff800000980b7808 */ /* 0x010fe20000800000 */
[----:B------:R-:W2:Y:S01]  /*56c0*/  MUFU.TANH R161, R161 ;  /* 0x000000a100a17308 */ /* 0x000ea20000002400 */
[----:B------:R-:W-:Y:S01]  /*56d0*/  FMNMX.FTZ R120, R2, R21, !PT ;  /* 0x0000001502787209 */ /* 0x000fe20007810000 */
[----:B------:R-:W-:Y:S01]  /*56e0*/  FMUL.FTZ R152, R159, UR7 ;  /* 0x000000079f987c20 */ /* 0x000fe20008410000 */
[----:B------:R-:W-:-:S02]  /*56f0*/  ISETP.GT.AND P1, PT, R121, 0x48, PT ;  /* 0x000000487900780c */ /* 0x000fc40003f24270 */
[----:B---3--:R-:W-:Y:S01]  /*5700*/  FSEL R0, R153, -INF , P2 ;  /* 0xff80000099007808 */ /* 0x008fe20001000000 */
[----:B------:R-:W-:Y:S01]  /*5710*/  FMUL.FTZ R153, R163, UR7 ;  /* 0x00000007a3997c20 */ /* 0x000fe20008410000 */
[----:B------:R-:W-:Y:S01]  /*5720*/  FMNMX.FTZ R125, R11, R120, !PT ;  /* 0x000000780b7d7209 */ /* 0x000fe20007810000 */
[----:B------:R3:W4:Y:S01]  /*5730*/  MUFU.TANH R126, R164 ;  /* 0x000000a4007e7308 */ /* 0x0007220000002400 */
[----:B------:R-:W-:Y:S02]  /*5740*/  ISETP.GT.AND P2, PT, R121, 0x49, PT ;  /* 0x000000497900780c */ /* 0x000fe40003f44270 */
[----:B-----5:R-:W-:Y:S01]  /*5750*/  FSEL R21, R156, -INF , P1 ;  /* 0xff8000009c157808 */ /* 0x020fe20000800000 */
[----:B------:R-:W-:Y:S01]  /*5760*/  FMUL.FTZ R156, R143, UR7 ;  /* 0x000000078f9c7c20 */ /* 0x000fe20008410000 */
[----:B------:R-:W-:Y:S02]  /*5770*/  FMNMX.FTZ R124, R0, R125, !PT ;  /* 0x0000007d007c7209 */ /* 0x000fe40007810000 */
[----:B------:R-:W-:Y:S01]  /*5780*/  ISETP.GT.AND P1, PT, R121, 0x50, PT ;  /* 0x000000507900780c */ /* 0x000fe20003f24270 */
[----:B------:R-:W5:Y:S01]  /*5790*/  MUFU.TANH R165, R165 ;  /* 0x000000a500a57308 */ /* 0x000f620000002400 */
[----:B0-----:R-:W-:Y:S01]  /*57a0*/  FSEL R120, R157, -INF , P2 ;  /* 0xff8000009d787808 */ /* 0x001fe20001000000 */
[----:B---3--:R-:W-:Y:S01]  /*57b0*/  FMUL.FTZ R164, R151, UR7 ;  /* 0x0000000797a47c20 */ /* 0x008fe20008410000 */
[----:B------:R-:W-:Y:S01]  /*57c0*/  FMNMX.FTZ R125, R21, R124, !PT ;  /* 0x0000007c157d7209 */ /* 0x000fe20007810000 */
[----:B------:R-:W-:Y:S01]  /*57d0*/  FMUL.FTZ R151, R162, UR7 ;  /* 0x00000007a2977c20 */ /* 0x000fe20008410000 */
[----:B------:R-:W-:Y:S01]  /*57e0*/  ISETP.GT.AND P2, PT, R121, 0x51, PT ;  /* 0x000000517900780c */ /* 0x000fe20003f44270 */
[----:B------:R-:W-:Y:S01]  /*57f0*/  FMUL.FTZ R157, R167, UR7 ;  /* 0x00000007a79d7c20 */ /* 0x000fe20008410000 */
[----:B-1----:R-:W-:Y:S01]  /*5800*/  FSEL R124, R160, -INF , P1 ;  /* 0xff800000a07c7808 */ /* 0x002fe20000800000 */
[----:B------:R-:W-:Y:S01]  /*5810*/  FMUL.FTZ R160, R146, UR7 ;  /* 0x0000000792a07c20 */ /* 0x000fe20008410000 */
[----:B------:R-:W-:Y:S01]  /*5820*/  FMNMX.FTZ R143, R120, R125, !PT ;  /* 0x0000007d788f7209 */ /* 0x000fe20007810000 */
[----:B------:R-:W0:Y:S01]  /*5830*/  MUFU.TANH R168, R168 ;  /* 0x000000a800a87308 */ /* 0x000e220000002400 */
[----:B------:R-:W-:-:S02]  /*5840*/  ISETP.GT.AND P1, PT, R121, 0x58, PT ;  /* 0x000000587900780c */ /* 0x000fc40003f24270 */
[----:B--2---:R-:W-:Y:S01]  /*5850*/  FSEL R125, R161, -INF , P2 ;  /* 0xff800000a17d7808 */ /* 0x004fe20001000000 */
[----:B------:R-:W-:Y:S01]  /*5860*/  FMUL.FTZ R161, R150, UR7 ;  /* 0x0000000796a17c20 */ /* 0x000fe20008410000 */
[----:B------:R-:W-:Y:S01]  /*5870*/  FMNMX.FTZ R148, R124, R143, !PT ;  /* 0x0000008f7c947209 */ /* 0x000fe20007810000 */
[----:B------:R-:W-:Y:S01]  /*5880*/  FMUL.FTZ R150, R155, UR7 ;  /* 0x000000079b967c20 */ /* 0x000fe20008410000 */
[----:B------:R-:W-:Y:S01]  /*5890*/  ISETP.GT.AND P2, PT, R121, 0x59, PT ;  /* 0x000000597900780c */ /* 0x000fe20003f44270 */
[----:B------:R-:W1:Y:S01]  /*58a0*/  MUFU.TANH R169, R169 ;  /* 0x000000a900a97308 */ /* 0x000e620000002400 */
[----:B----4-:R-:W-:Y:S02]  /*58b0*/  FSEL R126, R126, -INF , P1 ;  /* 0xff8000007e7e7808 */ /* 0x010fe40000800000 */
[----:B------:R-:W-:Y:S01]  /*58c0*/  FMNMX.FTZ R143, R125, R148, !PT ;  /* 0x000000947d8f7209 */ /* 0x000fe20007810000 */
[----:B------:R-:W-:Y:S01]  /*58d0*/  FMUL.FTZ R148, R154, UR7 ;  /* 0x000000079a947c20 */ /* 0x000fe20008410000 */
[----:B-----5:R-:W-:Y:S01]  /*58e0*/  FSEL R121, R165, -INF , P2 ;  /* 0xff800000a5797808 */ /* 0x020fe20001000000 */
[----:B------:R-:W-:Y:S01]  /*58f0*/  FMUL.FTZ R165, R147, UR7 ;  /* 0x0000000793a57c20 */ /* 0x000fe20008410000 */
[----:B------:R-:W-:Y:S01]  /*5900*/  FMNMX.FTZ R146, R126, R143, !PT ;  /* 0x0000008f7e927209 */ /* 0x000fe20007810000 */
[----:B------:R-:W2:Y:S01]  /*5910*/  MUFU.TANH R170, R170 ;  /* 0x000000aa00aa7308 */ /* 0x000ea20000002400 */
[----:B------:R-:W-:-:S02]  /*5920*/  FMUL.FTZ R154, R166, UR7 ;  /* 0x00000007a69a7c20 */ /* 0x000fc40008410000 */
[----:B------:R-:W-:-:S05]  /*5930*/  FMNMX.FTZ R146, R121, R146, !PT ;  /* 0x0000009279927209 */ /* 0x000fca0007810000 */
[----:B------:R-:W3:Y:S01]  /*5940*/  SHFL.BFLY PT, R143, R146, 0x2, 0x1f ;  /* 0x0c401f00928f7f89 */ /* 0x000ee200000e0000 */
[----:B------:R-:W4:Y:S08]  /*5950*/  MUFU.TANH R127, R127 ;  /* 0x0000007f007f7308 */ /* 0x000f300000002400 */
[----:B------:R-:W5:Y:S08]  /*5960*/  MUFU.TANH R129, R129 ;  /* 0x0000008100817308 */ /* 0x000f700000002400 */
[----:B------:R-:W5:Y:S01]  /*5970*/  MUFU.TANH R130, R130 ;  /* 0x0000008200827308 */ /* 0x000f620000002400 */
[----:B---3--:R-:W-:-:S07]  /*5980*/  FMNMX.FTZ R147, R146, R143, !PT ;  /* 0x0000008f92937209 */ /* 0x008fce0007810000 */
[----:B------:R-:W3:Y:S01]  /*5990*/  MUFU.TANH R131, R131 ;  /* 0x0000008300837308 */ /* 0x000ee20000002400 */
[----:B------:R-:W0:Y:S04]  /*59a0*/  SHFL.IDX PT, R143, R12, 0x1, 0x1c1f ;  /* 0x003c1f000c8f7f89 */ /* 0x000e2800000e0000 */
[----:B------:R-:W1:Y:S03]  /*59b0*/  SHFL.BFLY PT, R146, R147, 0x1, 0x1f ;  /* 0x0c201f0093927f89 */ /* 0x000e6600000e0000 */
[----:B------:R-:W3:Y:S08]  /*59c0*/  MUFU.TANH R133, R133 ;  /* 0x0000008500857308 */ /* 0x000ef00000002400 */
[----:B------:R-:W3:Y:S08]  /*59d0*/  MUFU.TANH R134, R134 ;  /* 0x0000008600867308 */ /* 0x000ef00000002400 */
[----:B------:R-:W3:Y:S01]  /*59e0*/  MUFU.TANH R135, R135 ;  /* 0x0000008700877308 */ /* 0x000ee20000002400 */
[----:B0-----:R-:W-:-:S04]  /*59f0*/  IADD3 R172, R143, -UR34, R172 ;  /* 0x800000228fac7c10 */ /* 0x001fc8000fffe0ac */
[C---:B------:R-:W-:Y:S02]  /*5a00*/  ISETP.GT.AND P1, PT, R172.reuse, RZ, PT ;  /* 0x000000ffac00720c */ /* 0x040fe40003f24270 */
[----:B------:R-:W-:Y:S01]  /*5a10*/  ISETP.GT.AND P2, PT, R172, 0x1, PT ;  /* 0x00000001ac00780c */ /* 0x000fe20003f44270 */
[----:B------:R-:W0:Y:S01]  /*5a20*/  MUFU.TANH R137, R137 ;  /* 0x0000008900897308 */ /* 0x000e220000002400 */
[----:B------:R-:W-:Y:S02]  /*5a30*/  FSEL R168, R168, -INF , P1 ;  /* 0xff800000a8a87808 */ /* 0x000fe40000800000 */
[----:B-1----:R-:W-:Y:S02]  /*5a40*/  FMNMX.FTZ R12, R147, R146, !PT ;  /* 0x00000092930c7209 */ /* 0x002fe40007810000 */
[----:B------:R-:W-:Y:S02]  /*5a50*/  ISETP.GT.AND P3, PT, R172, 0x8, PT ;  /* 0x00000008ac00780c */ /* 0x000fe40003f64270 */
[----:B------:R-:W-:Y:S01]  /*5a60*/  FSEL R169, R169, -INF , P2 ;  /* 0xff800000a9a97808 */ /* 0x000fe20001000000 */
[----:B------:R-:W-:Y:S01]  /*5a70*/  FMUL.FTZ R147, R12, UR35 ;  /* 0x000000230c937c20 */ /* 0x000fe20008410000 */
[----:B------:R-:W-:Y:S01]  /*5a80*/  FMNMX.FTZ R146, R168, R13, !PT ;  /* 0x0000000da8927209 */ /* 0x000fe20007810000 */
[----:B------:R-:W1:Y:S01]  /*5a90*/  MUFU.TANH R156, R156 ;  /* 0x0000009c009c7308 */ /* 0x000e620000002400 */
[----:B------:R-:W-:-:S02]  /*5aa0*/  ISETP.GT.AND P4, PT, R172, 0x9, PT ;  /* 0x00000009ac00780c */ /* 0x000fc40003f84270 */
[----:B--2---:R-:W-:Y:S02]  /*5ab0*/  FSEL R170, R170, -INF , P3 ;  /* 0xff800000aaaa7808 */ /* 0x004fe40001800000 */
[----:B------:R-:W-:Y:S02]  /*5ac0*/  FMNMX.FTZ R155, R169, R146, !PT ;  /* 0x00000092a99b7209 */ /* 0x000fe40007810000 */
[----:B------:R-:W-:Y:S01]  /*5ad0*/  ISETP.GT.AND P2, PT, R172, 0x10, PT ;  /* 0x00000010ac00780c */ /* 0x000fe20003f44270 */
[----:B------:R-:W2:Y:S01]  /*5ae0*/  MUFU.TANH R160, R160 ;  /* 0x000000a000a07308 */ /* 0x000ea20000002400 */
[----:B----4-:R-:W-:Y:S02]  /*5af0*/  FSEL R143, R127, -INF , P4 ;  /* 0xff8000007f8f7808 */ /* 0x010fe40002000000 */
[----:B------:R-:W-:Y:S02]  /*5b00*/  FMNMX.FTZ R158, R170, R155, !PT ;  /* 0x0000009baa9e7209 */ /* 0x000fe40007810000 */
[----:B-----5:R-:W-:-:S02]  /*5b10*/  FSEL R146, R129, -INF , P2 ;  /* 0xff80000081927808 */ /* 0x020fc40001000000 */
[C---:B------:R-:W-:Y:S01]  /*5b20*/  ISETP.GT.AND P3, PT, R172.reuse, 0x11, PT ;  /* 0x00000011ac00780c */ /* 0x040fe20003f64270 */
[----:B------:R-:W4:Y:S01]  /*5b30*/  MUFU.TANH R165, R165 ;  /* 0x000000a500a57308 */ /* 0x000f220000002400 */
[----:B------:R-:W-:Y:S02]  /*5b40*/  FMNMX.FTZ R129, R143, R158, !PT ;  /* 0x0000009e8f817209 */ /* 0x000fe40007810000 */
[----:B------:R-:W-:Y:S02]  /*5b50*/  ISETP.GT.AND P2, PT, R172, 0x18, PT ;  /* 0x00000018ac00780c */ /* 0x000fe40003f44270 */
[----:B------:R-:W-:Y:S02]  /*5b60*/  FSEL R130, R130, -INF , P3 ;  /* 0xff80000082827808 */ /* 0x000fe40001800000 */
[----:B------:R-:W-:Y:S01]  /*5b70*/  FMNMX.FTZ R129, R146, R129, !PT ;  /* 0x0000008192817209 */ /* 0x000fe20007810000 */
[----:B------:R-:W5:Y:S01]  /*5b80*/  MUFU.TANH R161, R161 ;  /* 0x000000a100a17308 */ /* 0x000f620000002400 */
[----:B------:R-:W-:-:S02]  /*5b90*/  ISETP.GT.AND P3, PT, R172, 0x19, PT ;  /* 0x00000019ac00780c */ /* 0x000fc40003f64270 */
[----:B---3--:R-:W-:Y:S02]  /*5ba0*/  FSEL R131, R131, -INF , P2 ;  /* 0xff80000083837808 */ /* 0x008fe40001000000 */
[----:B------:R-:W-:Y:S02]  /*5bb0*/  FMNMX.FTZ R158, R130, R129, !PT ;  /* 0x00000081829e7209 */ /* 0x000fe40007810000 */
[----:B------:R-:W-:Y:S01]  /*5bc0*/  FSETP.NEU.FTZ.AND P1, PT, R12, -INF , PT ;  /* 0xff8000000c00780b */ /* 0x000fe20003f3d000 */
[----:B------:R-:W3:Y:S01]  /*5bd0*/  MUFU.TANH R164, R164 ;  /* 0x000000a400a47308 */ /* 0x000ee20000002400 */
[----:B------:R-:W-:Y:S02]  /*5be0*/  ISETP.GT.AND P2, PT, R172, 0x20, PT ;  /* 0x00000020ac00780c */ /* 0x000fe40003f44270 */
[----:B------:R-:W-:Y:S02]  /*5bf0*/  FSEL R133, R133, -INF , P3 ;  /* 0xff80000085857808 */ /* 0x000fe40001800000 */
[----:B------:R-:W-:-:S02]  /*5c00*/  FMNMX.FTZ R158, R131, R158, !PT ;  /* 0x0000009e839e7209 */ /* 0x000fc40007810000 */
[----:B------:R-:W-:Y:S01]  /*5c10*/  FSEL R147, R147, RZ, P1 ;  /* 0x000000ff93937208 */ /* 0x000fe20000800000 */
[----:B------:R-:W3:Y:S01]  /*5c20*/  MUFU.TANH R148, R148 ;  /* 0x0000009400947308 */ /* 0x000ee20000002400 */
[----:B------:R-:W-:Y:S02]  /*5c30*/  ISETP.GT.AND P3, PT, R172, 0x21, PT ;  /* 0x00000021ac00780c */ /* 0x000fe40003f64270 */
[----:B------:R-:W-:Y:S01]  /*5c40*/  FSEL R134, R134, -INF , P2 ;  /* 0xff80000086867808 */ /* 0x000fe20001000000 */
[--C-:B------:R-:W-:Y:S01]  /*5c50*/  FFMA.FTZ R190, R144, UR35, -R147.reuse ;  /* 0x0000002390be7c23 */ /* 0x100fe20008010893 */
[----:B------:R-:W-:Y:S01]  /*5c60*/  FMNMX.FTZ R129, R133, R158, !PT ;  /* 0x0000009e85817209 */ /* 0x000fe20007810000 */
[--C-:B------:R-:W-:Y:S01]  /*5c70*/  FFMA.FTZ R188, R145, UR35, -R147.reuse ;  /* 0x0000002391bc7c23 */ /* 0x100fe20008010893 */
[----:B------:R-:W-:Y:S01]  /*5c80*/  ISETP.GT.AND P2, PT, R172, 0x28, PT ;  /* 0x00000028ac00780c */ /* 0x000fe20003f44270 */
[--C-:B------:R-:W-:Y:S01]  /*5c90*/  FFMA.FTZ R155, R142, UR35, -R147.reuse ;  /* 0x000000238e9b7c23 */ /* 0x100fe20008010893 */
[----:B------:R-:W-:Y:S01]  /*5ca0*/  FSEL R144, R135, -INF , P3 ;  /* 0xff80000087907808 */ /* 0x000fe20001800000 */
[----:B------:R-:W3:Y:S01]  /*5cb0*/  MUFU.TANH R150, R150 ;  /* 0x0000009600967308 */ /* 0x000ee20000002400 */
[----:B------:R-:W-:Y:S01]  /*5cc0*/  FMNMX.FTZ R129, R134, R129, !PT ;  /* 0x0000008186817209 */ /* 0x000fe20007810000 */
[--C-:B------:R-:W-:Y:S01]  /*5cd0*/  FFMA.FTZ R184, R141, UR35, -R147.reuse ;  /* 0x000000238db87c23 */ /* 0x100fe20008010893 */
[----:B------:R-:W-:Y:S01]  /*5ce0*/  ISETP.GT.AND P3, PT, R172, 0x29, PT ;  /* 0x00000029ac00780c */ /* 0x000fe20003f64270 */
[--C-:B------:R-:W-:Y:S01]  /*5cf0*/  FFMA.FTZ R186, R139, UR35, -R147.reuse ;  /* 0x000000238bba7c23 */ /* 0x100fe20008010893 */
[----:B0-----:R-:W-:Y:S01]  /*5d00*/  FSEL R145, R137, -INF , P2 ;  /* 0xff80000089917808 */ /* 0x001fe20001000000 */
[--C-:B------:R-:W-:Y:S01]  /*5d10*/  FFMA.FTZ R139, R138, UR35, -R147.reuse ;  /* 0x000000238a8b7c23 */ /* 0x100fe20008010893 */
[----:B------:R-:W-:Y:S01]  /*5d20*/  FMNMX.FTZ R142, R144, R129, !PT ;  /* 0x00000081908e7209 */ /* 0x000fe20007810000 */
[----:B------:R-:W0:Y:S01]  /*5d30*/  MUFU.TANH R149, R149 ;  /* 0x0000009500957308 */ /* 0x000e220000002400 */
[----:B-1----:R-:W-:Y:S01]  /*5d40*/  FSEL R137, R156, -INF , P3 ;  /* 0xff8000009c897808 */ /* 0x002fe20001800000 */
[--C-:B------:R-:W-:Y:S01]  /*5d50*/  FFMA.FTZ R180, R136, UR35, -R147.reuse ;  /* 0x0000002388b47c23 */ /* 0x100fe20008010893 */
[C---:B------:R-:W-:Y:S01]  /*5d60*/  ISETP.GT.AND P2, PT, R172.reuse, 0x30, PT ;  /* 0x00000030ac00780c */ /* 0x040fe20003f44270 */
[--C-:B------:R-:W-:Y:S01]  /*5d70*/  FFMA.FTZ R174, R21, UR35, -R147.reuse ;  /* 0x0000002315ae7c23 */ /* 0x100fe20008010893 */
[----:B------:R-:W-:Y:S01]  /*5d80*/  FMNMX.FTZ R156, R145, R142, !PT ;  /* 0x0000008e919c7209 */ /* 0x000fe20007810000 */
[--C-:B------:R-:W-:Y:S01]  /*5d90*/  FFMA.FTZ R176, R123, UR35, -R147.reuse ;  /* 0x000000237bb07c23 */ /* 0x100fe20008010893 */
[----:B------:R-:W-:Y:S01]  /*5da0*/  ISETP.GT.AND P3, PT, R172, 0x31, PT ;  /* 0x00000031ac00780c */ /* 0x000fe20003f64270 */
[----:B------:R5:W-:Y:S01]  /*5db0*/  MUFU.EX2 R129, R155 ;  /* 0x0000009b00817308 */ /* 0x000be20000000800 */
[----:B--2---:R-:W-:Y:S01]  /*5dc0*/  FSEL R142, R160, -INF , P2 ;  /* 0xff800000a08e7808 */ /* 0x004fe20001000000 */
[--C-:B------:R-:W-:Y:S01]  /*5dd0*/  FFMA.FTZ R178, R20, UR35, -R147.reuse ;  /* 0x0000002314b27c23 */ /* 0x100fe20008010893 */
[----:B------:R-:W-:Y:S01]  /*5de0*/  FMNMX.FTZ R135, R137, R156, !PT ;  /* 0x0000009c89877209 */ /* 0x000fe20007810000 */
[--C-:B------:R-:W-:Y:S01]  /*5df0*/  FFMA.FTZ R21, R120, UR35, -R147.reuse ;  /* 0x0000002378157c23 */ /* 0x100fe20008010893 */
[----:B------:R-:W-:Y:S01]  /*5e00*/  ISETP.GT.AND P2, PT, R172, 0x38, PT ;  /* 0x00000038ac00780c */ /* 0x000fe20003f44270 */
[--C-:B------:R-:W-:Y:S01]  /*5e10*/  FFMA.FTZ R127, R171, UR35, -R147.reuse ;  /* 0x00000023ab7f7c23 */ /* 0x100fe20008010893 */
[----:B----4-:R-:W-:Y:S01]  /*5e20*/  FSEL R141, R165, -INF , P3 ;  /* 0xff800000a58d7808 */ /* 0x010fe20001800000 */
[----:B------:R-:W1:Y:S01]  /*5e30*/  MUFU.TANH R152, R152 ;  /* 0x0000009800987308 */ /* 0x000e620000002400 */
[----:B------:R-:W-:Y:S01]  /*5e40*/  FMNMX.FTZ R156, R142, R135, !PT ;  /* 0x000000878e9c7209 */ /* 0x000fe20007810000 */
[--C-:B------:R-:W-:Y:S01]  /*5e50*/  FFMA.FTZ R135, R140, UR35, -R147.reuse ;  /* 0x000000238c877c23 */ /* 0x100fe20008010893 */
[----:B------:R-:W-:Y:S01]  /*5e60*/  ISETP.GT.AND P3, PT, R172, 0x39, PT ;  /* 0x00000039ac00780c */ /* 0x000fe20003f64270 */
[--C-:B------:R-:W-:Y:S01]  /*5e70*/  FFMA.FTZ R182, R128, UR35, -R147.reuse ;  /* 0x0000002380b67c23 */ /* 0x100fe20008010893 */
[----:B-----5:R-:W-:Y:S01]  /*5e80*/  FSEL R155, R161, -INF , P2 ;  /* 0xff800000a19b7808 */ /* 0x020fe20001000000 */
[--C-:B------:R-:W-:Y:S01]  /*5e90*/  FFMA.FTZ R15, R15, UR35, -R147.reuse ;  /* 0x000000230f0f7c23 */ /* 0x100fe20008010893 */
[----:B------:R-:W-:Y:S01]  /*5ea0*/  FMNMX.FTZ R156, R141, R156, !PT ;  /* 0x0000009c8d9c7209 */ /* 0x000fe20007810000 */
[----:B------:R-:W2:Y:S01]  /*5eb0*/  MUFU.TANH R151, R151 ;  /* 0x0000009700977308 */ /* 0x000ea20000002400 */
[----:B------:R-:W-:Y:S01]  /*5ec0*/  ISETP.GT.AND P2, PT, R172, 0x40, PT ;  /* 0x00000040ac00780c */ /* 0x000fe20003f44270 */
[--C-:B------:R-:W-:Y:S01]  /*5ed0*/  FFMA.FTZ R123, R2, UR35, -R147.reuse ;  /* 0x00000023027b7c23 */ /* 0x100fe20008010893 */
[----:B---3--:R-:W-:Y:S01]  /*5ee0*/  FSEL R140, R164, -INF , P3 ;  /* 0xff800000a48c7808 */ /* 0x008fe20001800000 */
[--C-:B------:R-:W-:Y:S01]  /*5ef0*/  FFMA.FTZ R20, R124, UR35, -R147.reuse ;  /* 0x000000237c147c23 */ /* 0x100fe20008010893 */
[----:B------:R-:W-:Y:S01]  /*5f00*/  FMNMX.FTZ R159, R155, R156, !PT ;  /* 0x0000009c9b9f7209 */ /* 0x000fe20007810000 */
[--C-:B------:R-:W-:Y:S01]  /*5f10*/  FFMA.FTZ R125, R125, UR35, -R147.reuse ;  /* 0x000000237d7d7c23 */ /* 0x100fe20008010893 */
[----:B------:R-:W-:Y:S01]  /*5f20*/  ISETP.GT.AND P3, PT, R172, 0x41, PT ;  /* 0x00000041ac00780c */ /* 0x000fe20003f64270 */
[----:B------:R-:W3:Y:S01]  /*5f30*/  MUFU.TANH R153, R153 ;  /* 0x0000009900997308 */ /* 0x000ee20000002400 */
[----:B------:R-:W-:Y:S01]  /*5f40*/  FSEL R148, R148, -INF , P2 ;  /* 0xff80000094947808 */ /* 0x000fe20001000000 */
[--C-:B------:R-:W-:Y:S01]  /*5f50*/  FFMA.FTZ R120, R126, UR35, -R147.reuse ;  /* 0x000000237e787c23 */ /* 0x100fe20008010893 */
[----:B------:R-:W-:Y:S01]  /*5f60*/  FMNMX.FTZ R159, R140, R159, !PT ;  /* 0x0000009f8c9f7209 */ /* 0x000fe20007810000 */
[----:B------:R-:W-:Y:S01]  /*5f70*/  FFMA.FTZ R121, R121, UR35, -R147 ;  /* 0x0000002379797c23 */ /* 0x000fe20008010893 */
[----:B------:R-:W-:-:S02]  /*5f80*/  ISETP.GT.AND P2, PT, R172, 0x48, PT ;  /* 0x00000048ac00780c */ /* 0x000fc40003f44270 */
[----:B------:R-:W-:Y:S01]  /*5f90*/  FSEL R150, R150, -INF , P3 ;  /* 0xff80000096967808 */ /* 0x000fe20001800000 */
[----:B------:R-:W4:Y:S01]  /*5fa0*/  MUFU.TANH R154, R154 ;  /* 0x0000009a009a7308 */ /* 0x000f220000002400 */
[----:B------:R-:W-:Y:S02]  /*5fb0*/  FMNMX.FTZ R159, R148, R159, !PT ;  /* 0x0000009f949f7209 */ /* 0x000fe40007810000 */
[----:B------:R-:W-:Y:S02]  /*5fc0*/  ISETP.GT.AND P3, PT, R172, 0x49, PT ;  /* 0x00000049ac00780c */ /* 0x000fe40003f64270 */
[----:B0-----:R-:W-:Y:S02]  /*5fd0*/  FSEL R149, R149, -INF , P2 ;  /* 0xff80000095957808 */ /* 0x001fe40001000000 */
[----:B------:R-:W-:Y:S01]  /*5fe0*/  FMNMX.FTZ R138, R150, R159, !PT ;  /* 0x0000009f968a7209 */ /* 0x000fe20007810000 */
[----:B------:R-:W0:Y:S01]  /*5ff0*/  MUFU.TANH R157, R157 ;  /* 0x0000009d009d7308 */ /* 0x000e220000002400 */
[----:B------:R-:W-:-:S02]  /*6000*/  ISETP.GT.AND P2, PT, R172, 0x50, PT ;  /* 0x00000050ac00780c */ /* 0x000fc40003f44270 */
[----:B-1----:R-:W-:Y:S02]  /*6010*/  FSEL R152, R152, -INF , P3 ;  /* 0xff80000098987808 */ /* 0x002fe40001800000 */
[----:B------:R-:W-:Y:S02]  /*6020*/  FMNMX.FTZ R159, R149, R138, !PT ;  /* 0x0000008a959f7209 */ /* 0x000fe40007810000 */
[----:B------:R-:W-:Y:S01]  /*6030*/  ISETP.GT.AND P3, PT, R172, 0x51, PT ;  /* 0x00000051ac00780c */ /* 0x000fe20003f64270 */
[----:B------:R-:W-:Y:S01]  /*6040*/  MUFU.EX2 R127, R127 ;  /* 0x0000007f007f7308 */ /* 0x000fe20000000800 */
[----:B--2---:R-:W-:Y:S02]  /*6050*/  FSEL R151, R151, -INF , P2 ;  /* 0xff80000097977808 */ /* 0x004fe40001000000 */
[----:B------:R-:W-:Y:S02]  /*6060*/  FMNMX.FTZ R138, R152, R159, !PT ;  /* 0x0000009f988a7209 */ /* 0x000fe40007810000 */
[----:B---3--:R-:W-:-:S02]  /*6070*/  FSEL R136, R153, -INF , P3 ;  /* 0xff80000099887808 */ /* 0x008fc40001800000 */
[----:B------:R-:W-:Y:S01]  /*6080*/  ISETP.GT.AND P2, PT, R172, 0x58, PT ;  /* 0x00000058ac00780c */ /* 0x000fe20003f44270 */
[----:B------:R-:W-:Y:S01]  /*6090*/  MUFU.EX2 R188, R188 ;  /* 0x000000bc00bc7308 */ /* 0x000fe20000000800 */
[----:B------:R-:W-:Y:S01]  /*60a0*/  FMNMX.FTZ R153, R151, R138, !PT ;  /* 0x0000008a97997209 */ /* 0x000fe20007810000 */
[--C-:B------:R-:W-:Y:S01]  /*60b0*/  FFMA.FTZ R138, R132, UR35, -R147.reuse ;  /* 0x00000023848a7c23 */ /* 0x100fe20008010893 */
[----:B------:R-:W-:Y:S01]  /*60c0*/  ISETP.GT.AND P3, PT, R172, 0x59, PT ;  /* 0x00000059ac00780c */ /* 0x000fe20003f64270 */
[--C-:B------:R-:W-:Y:S01]  /*60d0*/  FFMA.FTZ R172, R11, UR35, -R147.reuse ;  /* 0x000000230bac7c23 */ /* 0x100fe20008010893 */
[----:B----4-:R-:W-:Y:S02]  /*60e0*/  FSEL R154, R154, -INF , P2 ;  /* 0xff8000009a9a7808 */ /* 0x010fe40001000000 */
[----:B------:R-:W-:Y:S01]  /*60f0*/  FMNMX.FTZ R159, R136, R153, !PT ;  /* 0x00000099889f7209 */ /* 0x000fe20007810000 */
[----:B------:R-:W-:Y:S01]  /*6100*/  MUFU.EX2 R190, R190 ;  /* 0x000000be00be7308 */ /* 0x000fe20000000800 */
[----:B0-----:R-:W-:Y:S01]  /*6110*/  FSEL R132, R157, -INF , P3 ;  /* 0xff8000009d847808 */ /* 0x001fe20001800000 */
[----:B------:R-:W-:Y:S01]  /*6120*/  FFMA.FTZ R157, R122, UR35, -R147 ;  /* 0x000000237a9d7c23 */ /* 0x000fe20008010893 */
[----:B------:R-:W-:-:S04]  /*6130*/  FMNMX.FTZ R159, R154, R159, !PT ;  /* 0x0000009f9a9f7209 */ /* 0x000fc80007810000 */
[----:B------:R-:W-:Y:S01]  /*6140*/  FMNMX.FTZ R159, R132, R159, !PT ;  /* 0x0000009f849f7209 */ /* 0x000fe20007810000 */
[----:B------:R-:W-:Y:S04]  /*6150*/  MUFU.EX2 R184, R184 ;  /* 0x000000b800b87308 */ /* 0x000fe80000000800 */
[----:B------:R-:W0:Y:S04]  /*6160*/  SHFL.BFLY PT, R122, R159, 0x2, 0x1f ;  /* 0x0c401f009f7a7f89 */ /* 0x000e2800000e0000 */
[----:B------:R-:W-:Y:S08]  /*6170*/  MUFU.EX2 R135, R135 ;  /* 0x0000008700877308 */ /* 0x000ff00000000800 */
[----:B------:R1:W-:Y:S08]  /*6180*/  MUFU.EX2 R153, R138 ;  /* 0x0000008a00997308 */ /* 0x0003f00000000800 */
[----:B------:R-:W-:Y:S01]  /*6190*/  MUFU.EX2 R186, R186 ;  /* 0x000000ba00ba7308 */ /* 0x000fe20000000800 */
[----:B0-----:R-:W-:Y:S01]  /*61a0*/  FMNMX.FTZ R122, R159, R122, !PT ;  /* 0x0000007a9f7a7209 */ /* 0x001fe20007810000 */
[----:B------:R-:W-:-:S06]  /*61b0*/  FFMA.FTZ R159, R0, UR35, -R147 ;  /* 0x00000023009f7c23 */ /* 0x000fcc0008010893 */
[----:B------:R-:W-:Y:S01]  /*61c0*/  MUFU.EX2 R139, R139 ;  /* 0x0000008b008b7308 */ /* 0x000fe20000000800 */
[----:B------:R-:W0:Y:S07]  /*61d0*/  SHFL.BFLY PT, R11, R122, 0x1, 0x1f ;  /* 0x0c201f007a0b7f89 */ /* 0x000e2e00000e0000 */
[----:B------:R-:W-:Y:S08]  /*61e0*/  MUFU.EX2 R180, R180 ;  /* 0x000000b400b47308 */ /* 0x000ff00000000800 */
[----:B------:R-:W-:Y:S08]  /*61f0*/  MUFU.EX2 R182, R182 ;  /* 0x000000b600b67308 */ /* 0x000ff00000000800 */
[----:B------:R-:W-:Y:S01]  /*6200*/  MUFU.EX2 R157, R157 ;  /* 0x0000009d009d7308 */ /* 0x000fe20000000800 */
[----:B0-----:R-:W-:-:S04]  /*6210*/  FMNMX.FTZ R11, R122, R11, !PT ;  /* 0x0000000b7a0b7209 */ /* 0x001fc80007810000 */
[C---:B------:R-:W-:Y:S01]  /*6220*/  FSETP.NEU.FTZ.AND P2, PT, R11.reuse, -INF , PT ;  /* 0xff8000000b00780b */ /* 0x040fe20003f5d000 */
[C---:B------:R-:W-:Y:S02]  /*6230*/  FMUL.FTZ R0, R11.reuse, UR35 ;  /* 0x000000230b007c20 */ /* 0x040fe40008410000 */
[----:B------:R-:W-:Y:S03]  /*6240*/  MUFU.EX2 R176, R176 ;  /* 0x000000b000b07308 */ /* 0x000fe60000000800 */
[----:B------:R-:W-:Y:S02]  /*6250*/  FSEL R147, R0, RZ, P2 ;  /* 0x000000ff00937208 */ /* 0x000fe40001000000 */
[----:B------:R-:W-:-:S03]  /*6260*/  FSEL R0, R11, RZ, P2 ;  /* 0x000000ff0b007208 */ /* 0x000fc60001000000 */
[----:B------:R-:W-:Y:S01]  /*6270*/  FFMA.FTZ R187, R131, UR35, -R147 ;  /* 0x0000002383bb7c23 */ /* 0x000fe20008010893 */
[----:B------:R-:W-:Y:S01]  /*6280*/  FSEL R131, R12, RZ, P1 ;  /* 0x000000ff0c837208 */ /* 0x000fe20000800000 */
[----:B------:R-:W-:Y:S01]  /*6290*/  FADD.FTZ R2, -R0, R13 ;  /* 0x0000000d00027221 */ /* 0x000fe20000010100 */
[--C-:B------:R-:W-:Y:S01]  /*62a0*/  FFMA.FTZ R189, R168, UR35, -R147.reuse ;  /* 0x00000023a8bd7c23 */ /* 0x100fe20008010893 */
[--C-:B------:R-:W-:Y:S01]  /*62b0*/  FFMA.FTZ R122, R169, UR35, -R147.reuse ;  /* 0x00000023a97a7c23 */ /* 0x100fe20008010893 */
[--C-:B------:R-:W-:Y:S01]  /*62c0*/  FFMA.FTZ R191, R170, UR35, -R147.reuse ;  /* 0x00000023aabf7c23 */ /* 0x100fe20008010893 */
[----:B------:R-:W-:Y:S01]  /*62d0*/  FADD.FTZ R131, -R131, R14 ;  /* 0x0000000e83837221 */ /* 0x000fe20000010100 */
[----:B------:R-:W-:Y:S01]  /*62e0*/  FMUL.FTZ R2, R2, UR35 ;  /* 0x0000002302027c20 */ /* 0x000fe20008410000 */
[--C-:B------:R-:W-:Y:S01]  /*62f0*/  FFMA.FTZ R124, R143, UR35, -R147.reuse ;  /* 0x000000238f7c7c23 */ /* 0x100fe20008010893 */
[----:B------:R-:W-:Y:S01]  /*6300*/  MUFU.EX2 R189, R189 ;  /* 0x000000bd00bd7308 */ /* 0x000fe20000000800 */
[----:B------:R-:W-:Y:S01]  /*6310*/  FMUL.FTZ R131, R131, UR35 ;  /* 0x0000002383837c20 */ /* 0x000fe20008410000 */
[--C-:B------:R-:W-:Y:S01]  /*6320*/  FFMA.FTZ R185, R146, UR35, -R147.reuse ;  /* 0x0000002392b97c23 */ /* 0x100fe20008010893 */
[--C-:B------:R-:W-:Y:S01]  /*6330*/  FFMA.FTZ R126, R130, UR35, -R147.reuse ;  /* 0x00000023827e7c23 */ /* 0x100fe20008010893 */
[--C-:B------:R-:W-:Y:S01]  /*6340*/  FFMA.FTZ R128, R133, UR35, -R147.reuse ;  /* 0x0000002385807c23 */ /* 0x100fe20008010893 */
[--C-:B-1----:R-:W-:Y:S01]  /*6350*/  FFMA.FTZ R138, R140, UR35, -R147.reuse ;  /* 0x000000238c8a7c23 */ /* 0x102fe20008010893 */
        /* <DEDUP_REMOVED lines=15> */
[----:B------:R-:W-:-:S03]  /*6450*/  FFMA.FTZ R132, R132, UR35, -R147 ;  /* 0x0000002384847c23 */ /* 0x000fc60008010893 */
[----:B------:R-:W2:Y:S01]  /*6460*/  MUFU.EX2 R122, R122 ;  /* 0x0000007a007a7308 */ /* 0x000ea20000000800 */
[----:B0-----:R-:W-:-:S04]  /*6470*/  FFMA.FTZ R13, R0, R10, R127 ;  /* 0x0000000a000d7223 */ /* 0x001fc8000001007f */
        /* <DEDUP_REMOVED lines=12> */
[----:B------:R-:W-:-:S04]  /*6540*/  FADD.FTZ R142, R186, R13 ;  /* 0x0000000dba8e7221 */ /* 0x000fc80000010000 */
        /* <DEDUP_REMOVED lines=11> */
[----:B------:R-:W-:-:S06]  /*6600*/  FADD.FTZ R142, R176, R13 ;  /* 0x0000000db08e7221 */ /* 0x000fcc0000010000 */
        /* <DEDUP_REMOVED lines=30> */
[----:B------:R-:W-:Y:S01]  /*67f0*/  MUFU.EX2 R174, R174 ;  /* 0x000000ae00ae7308 */ /* 0x000fe20000000800 */
[----:B-1----:R-:W-:-:S07]  /*6800*/  FADD.FTZ R13, R159, R142 ;  /* 0x0000008e9f0d7221 */ /* 0x002fce0000010000 */
[----:B------:R-:W0:Y:S01]  /*6810*/  MUFU.EX2 R175, R175 ;  /* 0x000000af00af7308 */ /* 0x000e220000000800 */
[----:B--2---:R-:W-:-:S07]  /*6820*/  FADD.FTZ R10, R140, R3 ;  /* 0x000000038c0a7221 */ /* 0x004fce0000010000 */
[----:B------:R-:W-:Y:S08]  /*6830*/  MUFU.EX2 R21, R21 ;  /* 0x0000001500157308 */ /* 0x000ff00000000800 */
[----:B------:R-:W1:Y:S01]  /*6840*/  MUFU.EX2 R152, R152 ;  /* 0x0000009800987308 */ /* 0x000e620000000800 */
[----:B0-----:R-:W-:-:S07]  /*6850*/  FADD.FTZ R10, R175, R10 ;  /* 0x0000000aaf0a7221 */ /* 0x001fce0000010000 */
[----:B------:R-:W-:Y:S08]  /*6860*/  MUFU.EX2 R20, R20 ;  /* 0x0000001400147308 */ /* 0x000ff00000000800 */
[----:B------:R-:W0:Y:S01]  /*6870*/  MUFU.EX2 R151, R151 ;  /* 0x0000009700977308 */ /* 0x000e220000000800 */
[----:B-1----:R-:W-:-:S07]  /*6880*/  FADD.FTZ R10, R152, R10 ;  /* 0x0000000a980a7221 */ /* 0x002fce0000010000 */
[----:B------:R-:W-:Y:S08]  /*6890*/  MUFU.EX2 R125, R125 ;  /* 0x0000007d007d7308 */ /* 0x000ff00000000800 */
[----:B------:R1:W2:Y:S01]  /*68a0*/  MUFU.EX2 R169, R136 ;  /* 0x0000008800a97308 */ /* 0x0002a20000000800 */
[----:B0-----:R-:W-:-:S07]  /*68b0*/  FADD.FTZ R10, R151, R10 ;  /* 0x0000000a970a7221 */ /* 0x001fce0000010000 */
[----:B------:R-:W0:Y:S01]  /*68c0*/  MUFU.EX2 R120, R120 ;  /* 0x0000007800787308 */ /* 0x000e220000000800 */
[----:B-1----:R-:W-:-:S04]  /*68d0*/  FADD.FTZ R136, R174, R13 ;  /* 0x0000000dae887221 */ /* 0x002fc80000010000 */
[----:B------:R-:W-:-:S03]  /*68e0*/  FADD.FTZ R3, R21, R136 ;  /* 0x0000008815037221 */ /* 0x000fc60000010000 */
[----:B------:R-:W1:Y:S01]  /*68f0*/  MUFU.EX2 R171, R154 ;  /* 0x0000009a00ab7308 */ /* 0x000e620000000800 */
[----:B------:R-:W-:Y:S01]  /*6900*/  FADD.FTZ R136, R20, R3 ;  /* 0x0000000314887221 */ /* 0x000fe20000010000 */
[----:B--2---:R-:W-:-:S03]  /*6910*/  FADD.FTZ R10, R169, R10 ;  /* 0x0000000aa90a7221 */ /* 0x004fc60000010000 */
[----:B------:R-:W-:-:S03]  /*6920*/  FADD.FTZ R3, R125, R136 ;  /* 0x000000887d037221 */ /* 0x000fc60000010000 */
        /* <DEDUP_REMOVED lines=8> */
.L_x_2204:
[----:B------:R-:W0:Y:S01]  /*69b0*/  S2UR UR5, SR_CgaCtaId ;  /* 0x00000000000579c3 */ /* 0x000e220000008800 */
[----:B------:R-:W-:Y:S01]  /*69c0*/  UISETP.GT.AND UP0, UPT, UR4, UR10, UPT ;  /* 0x0000000a0400728c */ /* 0x000fe2000bf04270 */
[----:B------:R-:W-:Y:S01]  /*69d0*/  F2FP.BF16.F32.PACK_AB R183, R14, R183 ;  /* 0x000000b70eb7723e */ /* 0x000fe200000010ff */
[----:B------:R-:W-:Y:S01]  /*69e0*/  UIADD3 UR9, UR9, 0x30860, URZ ;  /* 0x0003086009097890 */ /* 0x000fe2000fffe03f */
[----:B------:R-:W-:Y:S01]  /*69f0*/  F2FP.BF16.F32.PACK_AB R188, R188, R127 ;  /* 0x0000007fbcbc723e */ /* 0x000fe200000010ff */
[----:B------:R-:W-:Y:S01]  /*6a00*/  UIADD3 UR4, UR4, -0x1, URZ ;  /* 0xffffffff04047890 */ /* 0x000fe2000fffe03f */
[----:B------:R-:W-:Y:S01]  /*6a10*/  F2FP.BF16.F32.PACK_AB R189, R122, R189 ;  /* 0x000000bd7abd723e */ /* 0x000fe200000010ff */
[----:B------:R-:W-:Y:S01]  /*6a20*/  UMOV UR6, UR39 ;  /* 0x0000002700067c82 */ /* 0x000fe20008000000 */
[----:B------:R-:W-:Y:S01]  /*6a30*/  PLOP3.LUT P1, PT, PT, PT, UP0, 0x80, 0x0 ;  /* 0x000000000000781c */ /* 0x000fe20003f2f008 */
[----:B------:R-:W-:Y:S01]  /*6a40*/  IMAD.MOV.U32 R13, RZ, RZ, R11 ;  /* 0x000000ffff0d7224 */ /* 0x000fe200078e000b */
[----:B------:R-:W-:Y:S01]  /*6a50*/  F2FP.BF16.F32.PACK_AB R190, R129, R190 ;  /* 0x000000be81be723e */ /* 0x000fe200000010ff */
[----:B------:R-:W-:Y:S01]  /*6a60*/  IMAD.MOV.U32 R14, RZ, RZ, R12 ;  /* 0x000000ffff0e7224 */ /* 0x000fe200078e000c */
[----:B------:R-:W-:-:S02]  /*6a70*/  F2FP.BF16.F32.PACK_AB R191, R124, R191 ;  /* 0x000000bf7cbf723e */ /* 0x000fc400000010ff */
[----:B------:R-:W-:Y:S02]  /*6a80*/  F2FP.BF16.F32.PACK_AB R184, R135, R184 ;  /* 0x000000b887b8723e */ /* 0x000fe400000010ff */
[----:B------:R-:W-:Y:S02]  /*6a90*/  F2FP.BF16.F32.PACK_AB R185, R126, R185 ;  /* 0x000000b97eb9723e */ /* 0x000fe400000010ff */
[----:B------:R-:W-:Y:S02]  /*6aa0*/  F2FP.BF16.F32.PACK_AB R186, R139, R186 ;  /* 0x000000ba8bba723e */ /* 0x000fe400000010ff */
[----:B------:R-:W-:Y:S02]  /*6ab0*/  F2FP.BF16.F32.PACK_AB R187, R128, R187 ;  /* 0x000000bb80bb723e */ /* 0x000fe400000010ff */
[----:B------:R-:W-:Y:S01]  /*6ac0*/  F2FP.BF16.F32.PACK_AB R180, R153, R180 ;  /* 0x000000b499b4723e */ /* 0x000fe200000010ff */
[----:B0-----:R-:W-:Y:S01]  /*6ad0*/  UPRMT UR9, UR5, 0x654, UR9 ;  /* 0x0000065405097896 */ /* 0x001fe20008000009 */
[----:B------:R-:W-:-:S02]  /*6ae0*/  F2FP.BF16.F32.PACK_AB R181, R130, R181 ;  /* 0x000000b582b5723e */ /* 0x000fc400000010ff */
[----:B------:R-:W-:Y:S01]  /*6af0*/  UMOV UR5, UR38 ;  /* 0x0000002600057c82 */ /* 0x000fe20008000000 */
[----:B------:R-:W-:Y:S02]  /*6b00*/  F2FP.BF16.F32.PACK_AB R182, R157, R182 ;  /* 0x000000b69db6723e */ /* 0x000fe400000010ff */
[----:B------:R-:W-:Y:S02]  /*6b10*/  F2FP.BF16.F32.PACK_AB R176, R15, R176 ;  /* 0x000000b00fb0723e */ /* 0x000fe400000010ff */
[----:B------:R-:W-:Y:S01]  /*6b20*/  F2FP.BF16.F32.PACK_AB R177, R134, R177 ;  /* 0x000000b186b1723e */ /* 0x000fe200000010ff */
[----:B------:R-:W-:Y:S01]  /*6b30*/  SYNCS.ARRIVE.TRANS64.RED.A1T0 RZ, [UR9], RZ ;  /* 0x000000ffffff79a7 */ /* 0x000fe20008100409 */
        /* <DEDUP_REMOVED lines=10> */
[----:B------:R-:W-:Y:S06]  /*6be0*/  @P1 BRA `(.L_x_2205) ;  /* 0xffffffd400001947 */ /* 0x000fec000383ffff */
.L_x_2194:
[----:B------:R-:W-:-:S13]  /*6bf0*/  ISETP.LE.AND P1, PT, RZ, UR4, PT ;  /* 0x00000004ff007c0c */ /* 0x000fda000bf23270 */
[----:B------:R-:W-:Y:S05]  /*6c00*/  @!P1 BRA `(.L_x_2206) ;  /* 0x00000024003c9947 */ /* 0x000fea0003800000 */
[----:B------:R-:W-:Y:S01]  /*6c10*/  IMAD.MOV.U32 R14, RZ, RZ, R11 ;  /* 0x000000ffff0e7224 */ /* 0x000fe200078e000b */
[----:B------:R-:W-:Y:S01]  /*6c20*/  MOV R13, R12 ;  /* 0x0000000c000d7202 */ /* 0x000fe20000000f00 */
[----:B------:R-:W-:Y:S01]  /*6c30*/  UMOV UR5, UR38 ;  /* 0x0000002600057c82 */ /* 0x000fe20008000000 */
[----:B------:R-:W-:Y:S01]  /*6c40*/  UMOV UR6, UR39 ;  /* 0x0000002700067c82 */ /* 0x000fe20008000000 */
[----:B------:R-:W-:Y:S01]  /*6c50*/  ULDC UR7, c[0x0][0x9d8] ;  /* 0x0002760000077ab9 */ /* 0x000fe20000000800 */
[----:B------:R-:W-:-:S05]  /*6c60*/  ULDC UR10, c[0x0][0x988] ;  /* 0x00026200000a7ab9 */ /* 0x000fca0000000800 */
.L_x_2217:
[----:B------:R-:W-:-:S04]  /*6c70*/  UIADD3 UR9, UR6, 0x1, URZ ;  /* 0x0000000106097890 */ /* 0x000fc8000fffe03f */
[----:B------:R-:W-:-:S04]  /*6c80*/  UISETP.NE.AND UP0, UPT, UR9, 0x2, UPT ;  /* 0x000000020900788c */ /* 0x000fc8000bf05270 */
[----:B------:R-:W-:Y:S02]  /*6c90*/  USEL UR9, UR9, URZ, UP0 ;  /* 0x0000003f09097287 */ /* 0x000fe40008000000 */
[----:B------:R-:W-:-:S04]  /*6ca0*/  USEL UR38, URZ, 0x1, UP0 ;  /* 0x000000013f267887 */ /* 0x000fc80008000000 */
[----:B------:R-:W-:Y:S01]  /*6cb0*/  ULOP3.LUT UR38, UR5, UR38, URZ, 0x3c, !UPT ;  /* 0x0000002605267292 */ /* 0x000fe2000f8e3c3f */
[----:B------:R-:W-:Y:S01]  /*6cc0*/  UMOV UR39, UR9 ;  /* 0x0000000900277c82 */ /* 0x000fe20008000000 */
[----:B------:R-:W-:Y:S10]  /*6cd0*/  @!P0 BRA `(.L_x_2207) ;  /* 0x0000000000048947 */ /* 0x000ff40003800000 */
[----:B------:R-:W-:Y:S01]  /*6ce0*/  BPT.TRAP 0x1 ;  /* 0x000000040000795c */ /* 0x000fe20000300000 */
.L_x_2207:
[----:B------:R-:W-:Y:S01]  /*6cf0*/  ULEA UR8, UR39, UR40, 0x3 ;  /* 0x0000002827087291 */ /* 0x000fe2000f8e183f */
[----:B------:R-:W-:-:S05]  /*6d00*/  IMAD.U32 R11, RZ, RZ, UR38 ;  /* 0x00000026ff0b7e24 */ /* 0x000fca000f8e00ff */
[----:B------:R-:W-:-:S04]  /*6d10*/  SHF.L.U32 R11, R11, 0x1f, RZ ;  /* 0x0000001f0b0b7819 */ /* 0x000fc800000006ff */
[----:B------:R0:W1:Y:S01]  /*6d20*/  SYNCS.PHASECHK.TRANS64.TRYWAIT P1, [UR8+0x30830], R11 ;  /* 0x0308300bff0075a7 */ /* 0x0000620008020148 */
[----:B------:R-:W-:Y:S05]  /*6d30*/  @!P0 BRA `(.L_x_2208) ;  /* 0x0000000000048947 */ /* 0x000fea0003800000 */
[----:B------:R-:W-:Y:S01]  /*6d40*/  BPT.TRAP 0x1 ;  /* 0x000000040000795c */ /* 0x000fe20000300000 */
.L_x_2208:
[----:B-1----:R-:W-:Y:S05]  /*6d50*/  @P1 BRA `(.L_x_2209) ;  /* 0x0000000000081947 */ /* 0x002fea0003800000 */
[----:B------:R-:W1:Y:S02]  /*6d60*/  SYNCS.PHASECHK.TRANS64.TRYWAIT P1, [UR8+0x30830], R11 ;  /* 0x0308300bff0075a7 */ /* 0x000e640008020148 */
[----:B-1----:R-:W-:Y:S05]  /*6d70*/  @!P1 BRA `(.L_x_2210) ;  /* 0x0000009c00089947 */ /* 0x002fea0003800000 */
.L_x_2209:
        /* <DEDUP_REMOVED lines=175> */
.L_x_2211:
[----:B------:R-:W-:Y:S01]  /*7870*/  ULEA UR8, UR6, UR40, 0x3 ;  /* 0x0000002806087291 */ /* 0x000fe2000f8e183f */
[----:B------:R-:W-:-:S05]  /*7880*/  IMAD.U32 R0, RZ, RZ, UR5 ;  /* 0x00000005ff007e24 */ /* 0x000fca000f8e00ff */
[----:B------:R-:W-:-:S04]  /*7890*/  SHF.L.U32 R0, R0, 0x1f, RZ ;  /* 0x0000001f00007819 */ /* 0x000fc800000006ff */
[----:B------:R2:W3:Y:S01]  /*78a0*/  SYNCS.PHASECHK.TRANS64.TRYWAIT P1, [UR8+0x30850], R0 ;  /* 0x03085000ff0075a7 */ /* 0x0004e20008020148 */
[----:B------:R-:W-:Y:S05]  /*78b0*/  @!P0 BRA `(.L_x_2212) ;  /* 0x0000000000048947 */ /* 0x000fea0003800000 */
[----:B------:R-:W-:Y:S01]  /*78c0*/  BPT.TRAP 0x1 ;  /* 0x000000040000795c */ /* 0x000fe20000300000 */
.L_x_2212:
[----:B---3--:R-:W-:Y:S05]  /*78d0*/  @P1 BRA `(.L_x_2213) ;  /* 0x0000000000081947 */ /* 0x008fea0003800000 */
[----:B------:R-:W3:Y:S02]  /*78e0*/  SYNCS.PHASECHK.TRANS64.TRYWAIT P1, [UR8+0x30850], R0 ;  /* 0x03085000ff0075a7 */ /* 0x000ee40008020148 */
[----:B---3--:R-:W-:Y:S05]  /*78f0*/  @!P1 BRA `(.L_x_2214) ;  /* 0x0000009000409947 */ /* 0x008fea0003800000 */
.L_x_2213:
        /* <DEDUP_REMOVED lines=37> */
.L_x_2215:
        /* <DEDUP_REMOVED lines=59> */
[----:B------:R-:W1:Y:S01]  /*7f00*/  S2UR UR6, SR_CgaCtaId ;  /* 0x00000000000679c3 */ /* 0x000e620000008800 */
[----:B------:R-:W-:-:S02]  /*7f10*/  ULEA UR5, UR9, UR40, 0x3 ;  /* 0x0000002809057291 */ /* 0x000fc4000f8e183f */
[----:B------:R-:W3:Y:S01]  /*7f20*/  MUFU.TANH R120, R120 ;  /* 0x0000007800787308 */ /* 0x000ee20000002400 */
[----:B--2---:R-:W-:Y:S01]  /*7f30*/  FMNMX.FTZ R11, R21, R0, !PT ;  /* 0x00000000150b7209 */ /* 0x004fe20007810000 */
[----:B------:R-:W-:-:S06]  /*7f40*/  UIADD3 UR5, UR5, 0x30840, URZ ;  /* 0x0003084005057890 */ /* 0x000fcc000fffe03f */
[----:B------:R-:W2:Y:S01]  /*7f50*/  MUFU.TANH R172, R172 ;  /* 0x000000ac00ac7308 */ /* 0x000ea20000002400 */
[----:B0-----:R-:W-:-:S07]  /*7f60*/  FMNMX.FTZ R143, R171, R2, !PT ;  /* 0x00000002ab8f7209 */ /* 0x001fce0007810000 */
[----:B------:R-:W0:Y:S01]  /*7f70*/  MUFU.TANH R121, R121 ;  /* 0x0000007900797308 */ /* 0x000e220000002400 */
[----:B---3--:R-:W-:Y:S01]  /*7f80*/  FMNMX.FTZ R0, R120, R11, !PT ;  /* 0x0000000b78007209 */ /* 0x008fe20007810000 */
[----:B-1----:R-:W-:-:S06]  /*7f90*/  UPRMT UR5, UR6, 0x654, UR5 ;  /* 0x0000065406057896 */ /* 0x002fcc0008000005 */
[----:B------:R-:W1:Y:S01]  /*7fa0*/  MUFU.TANH R173, R173 ;  /* 0x000000ad00ad7308 */ /* 0x000e620000002400 */
[----:B--2---:R-:W-:Y:S02]  /*7fb0*/  FMNMX.FTZ R2, R172, R143, !PT ;  /* 0x0000008fac027209 */ /* 0x004fe40007810000 */
[----:B------:R-:W-:Y:S05]  /*7fc0*/  SYNCS.ARRIVE.TRANS64.RED.A1T0 RZ, [UR5], RZ ;  /* 0x000000ffffff79a7 */ /* 0x000fea0008100405 */
        /* <DEDUP_REMOVED lines=75> */
[----:B0-----:R-:W-:-:S05]  /*8480*/  FMNMX.FTZ R0, R156, R11, !PT ;  /* 0x0000000b9c007209 */ /* 0x001fca0007810000 */
[----:B------:R-:W0:Y:S01]  /*8490*/  SHFL.BFLY PT, R11, R0, 0x2, 0x1f ;  /* 0x0c401f00000b7f89 */ /* 0x000e2200000e0000 */
[----:B-1----:R-:W-:-:S04]  /*84a0*/  FMNMX.FTZ R157, R153, R2, !PT ;  /* 0x00000002999d7209 */ /* 0x002fc80007810000 */
        /* <DEDUP_REMOVED lines=8> */
[----:B------:R-:W-:-:S04]  /*8530*/  FMUL.FTZ R160, R12, UR35 ;  /* 0x000000230ca07c20 */ /* 0x000fc80008410000 */
[--C-:B------:R-:W-:Y:S01]  /*8540*/  FFMA.FTZ R188, R169, UR35, -R160.reuse ;  /* 0x00000023a9bc7c23 */ /* 0x100fe200080108a0 */
[--C-:B------:R-:W-:Y:S01]  /*8550*/  FFMA.FTZ R190, R170, UR35, -R160.reuse ;  /* 0x00000023aabe7c23 */ /* 0x100fe200080108a0 */
[--C-:B------:R-:W-:Y:S01]  /*8560*/  FFMA.FTZ R157, R171, UR35, -R160.reuse ;  /* 0x00000023ab9d7c23 */ /* 0x100fe200080108a0 */
[--C-:B------:R-:W-:Y:S01]  /*8570*/  FFMA.FTZ R184, R172, UR35, -R160.reuse ;  /* 0x00000023acb87c23 */ /* 0x100fe200080108a0 */
[--C-:B------:R-:W-:Y:S01]  /*8580*/  FFMA.FTZ R186, R174, UR35, -R160.reuse ;  /* 0x00000023aeba7c23 */ /* 0x100fe200080108a0 */
[--C-:B------:R-:W-:Y:S01]  /*8590*/  FFMA.FTZ R161, R175, UR35, -R160.reuse ;  /* 0x00000023afa17c23 */ /* 0x100fe200080108a0 */
[----:B-1----:R-:W-:Y:S01]  /*85a0*/  FMNMX.FTZ R11, R158, R159, !PT ;  /* 0x0000009f9e0b7209 */ /* 0x002fe20007810000 */
[----:B------:R-:W-:Y:S01]  /*85b0*/  FMUL.FTZ R159, R13, UR35 ;  /* 0x000000230d9f7c20 */ /* 0x000fe20008410000 */
[----:B------:R-:W-:Y:S01]  /*85c0*/  MUFU.EX2 R188, R188 ;  /* 0x000000bc00bc7308 */ /* 0x000fe20000000800 */
[--C-:B------:R-:W-:Y:S01]  /*85d0*/  FFMA.FTZ R180, R135, UR35, -R160.reuse ;  /* 0x0000002387b47c23 */ /* 0x100fe200080108a0 */
[----:B------:R-:W-:Y:S01]  /*85e0*/  FFMA.FTZ R135, R136, UR35, -R160 ;  /* 0x0000002388877c23 */ /* 0x000fe200080108a0 */
[----:B------:R-:W-:Y:S01]  /*85f0*/  FADD.FTZ R13, -R11, R14 ;  /* 0x0000000e0b0d7221 */ /* 0x000fe20000010100 */
[--C-:B------:R-:W-:Y:S01]  /*8600*/  FFMA.FTZ R182, R137, UR35, -R160.reuse ;  /* 0x0000002389b67c23 */ /* 0x100fe200080108a0 */
[--C-:B------:R-:W-:Y:S01]  /*8610*/  FFMA.FTZ R137, R138, UR35, -R160.reuse ;  /* 0x000000238a897c23 */ /* 0x100fe200080108a0 */
[--C-:B------:R-:W-:Y:S01]  /*8620*/  FFMA.FTZ R176, R141, UR35, -R160.reuse ;  /* 0x000000238db07c23 */ /* 0x100fe200080108a0 */
[----:B------:R-:W-:Y:S01]  /*8630*/  FMUL.FTZ R14, R13, UR35 ;  /* 0x000000230d0e7c20 */ /* 0x000fe20008410000 */
        /* <DEDUP_REMOVED lines=14> */
[----:B------:R-:W-:-:S03]  /*8720*/  FFMA.FTZ R155, R156, UR35, -R160 ;  /* 0x000000239c9b7c23 */ /* 0x000fc600080108a0 */
[----:B------:R-:W0:Y:S01]  /*8730*/  MUFU.EX2 R13, R13 ;  /* 0x0000000d000d7308 */ /* 0x000e220000000800 */
[----:B-1----:R-:W-:-:S04]  /*8740*/  FMUL.FTZ R14, R11, UR35 ;  /* 0x000000230b0e7c20 */ /* 0x002fc80008410000 */
        /* <DEDUP_REMOVED lines=13> */
[----:B0-----:R-:W-:Y:S01]  /*8820*/  FFMA.FTZ R15, R0, R10, R13 ;  /* 0x0000000a000f7223 */ /* 0x001fe2000001000d */
[--C-:B------:R-:W-:Y:S01]  /*8830*/  FFMA.FTZ R128, R128, UR35, -R14.reuse ;  /* 0x0000002380807c23 */ /* 0x100fe2000801080e */
[--C-:B------:R-:W-:Y:S01]  /*8840*/  FFMA.FTZ R177, R129, UR35, -R14.reuse ;  /* 0x0000002381b17c23 */ /* 0x100fe2000801080e */
[--C-:B------:R-:W-:Y:S01]  /*8850*/  FFMA.FTZ R130, R130, UR35, -R14.reuse ;  /* 0x0000002382827c23 */ /* 0x100fe2000801080e */
[----:B------:R-:W-:Y:S01]  /*8860*/  FADD.FTZ R15, R188, R15 ;  /* 0x0000000fbc0f7221 */ /* 0x000fe20000010000 */
[--C-:B------:R-:W-:Y:S01]  /*8870*/  FFMA.FTZ R179, R131, UR35, -R14.reuse ;  /* 0x0000002383b37c23 */ /* 0x100fe2000801080e */
[--C-:B------:R-:W-:Y:S01]  /*8880*/  FFMA.FTZ R132, R132, UR35, -R14.reuse ;  /* 0x0000002384847c23 */ /* 0x100fe2000801080e */
[----:B------:R-:W0:Y:S01]  /*8890*/  MUFU.EX2 R20, R20 ;  /* 0x0000001400147308 */ /* 0x000e220000000800 */
[----:B-1----:R-:W-:Y:S01]  /*88a0*/  FADD.FTZ R136, R190, R15 ;  /* 0x0000000fbe887221 */ /* 0x002fe20000010000 */
[--C-:B------:R-:W-:Y:S01]  /*88b0*/  FFMA.FTZ R173, R133, UR35, -R14.reuse ;  /* 0x0000002385ad7c23 */ /* 0x100fe2000801080e */
[--C-:B------:R-:W-:Y:S01]  /*88c0*/  FFMA.FTZ R134, R134, UR35, -R14.reuse ;  /* 0x0000002386867c23 */ /* 0x100fe2000801080e */
[--C-:B------:R-:W-:Y:S01]  /*88d0*/  FFMA.FTZ R175, R139, UR35, -R14.reuse ;  /* 0x000000238baf7c23 */ /* 0x100fe2000801080e */
[--C-:B------:R-:W-:Y:S01]  /*88e0*/  FFMA.FTZ R140, R140, UR35, -R14.reuse ;  /* 0x000000238c8c7c23 */ /* 0x100fe2000801080e */
[--C-:B------:R-:W-:Y:S01]  /*88f0*/  FFMA.FTZ R143, R143, UR35, -R14.reuse ;  /* 0x000000238f8f7c23 */ /* 0x100fe2000801080e */
[--C-:B------:R-:W-:Y:S01]  /*8900*/  FFMA.FTZ R150, R150, UR35, -R14.reuse ;  /* 0x0000002396967c23 */ /* 0x100fe2000801080e */
[----:B------:R-:W1:Y:S01]  /*8910*/  MUFU.EX2 R191, R191 ;  /* 0x000000bf00bf7308 */ /* 0x000e620000000800 */
[----:B--2---:R-:W-:Y:S01]  /*8920*/  FFMA.FTZ R3, R2, R3, R189 ;  /* 0x0000000302037223 */ /* 0x004fe200000100bd */
[--C-:B------:R-:W-:Y:S01]  /*8930*/  FFMA.FTZ R153, R153, UR35, -R14.reuse ;  /* 0x0000002399997c23 */ /* 0x100fe2000801080e */
[----:B------:R-:W-:-:S05]  /*8940*/  FFMA.FTZ R14, R154, UR35, -R14 ;  /* 0x000000239a0e7c23 */ /* 0x000fca000801080e */
        /* <DEDUP_REMOVED lines=84> */
[----:B0-----:R-:W-:-:S03]  /*8e90*/  FADD.FTZ R10, R155, R136 ;  /* 0x000000889b0a7221 */ /* 0x001fc60000010000 */
[----:B-1----:R-:W-:Y:S01]  /*8ea0*/  FADD.FTZ R3, R14, R3 ;  /* 0x000000030e037221 */ /* 0x002fe20000010000 */
[----:B------:R-:W-:Y:S06]  /*8eb0*/  @!P0 BRA `(.L_x_2216) ;  /* 0x0000000000048947 */ /* 0x000fec0003800000 */
[----:B------:R-:W-:Y:S01]  /*8ec0*/  BPT.TRAP 0x1 ;  /* 0x000000040000795c */ /* 0x000fe20000300000 */
.L_x_2216:
[----:B------:R-:W0:Y:S01]  /*8ed0*/  S2UR UR5, SR_CgaCtaId ;  /* 0x00000000000579c3 */ /* 0x000e220000008800 */
[----:B------:R-:W-:Y:S01]  /*8ee0*/  UIADD3 UR8, UR8, 0x30860, URZ ;  /* 0x0003086008087890 */ /* 0x000fe2000fffe03f */
[----:B------:R-:W-:Y:S01]  /*8ef0*/  ISETP.LT.AND P1, PT, RZ, UR4, PT ;  /* 0x00000004ff007c0c */ /* 0x000fe2000bf21270 */
[----:B------:R-:W-:Y:S01]  /*8f00*/  UIADD3 UR4, UR4, -0x1, URZ ;  /* 0xffffffff04047890 */ /* 0x000fe2000fffe03f */
[----:B------:R-:W-:Y:S01]  /*8f10*/  F2FP.BF16.F32.PACK_AB R188, R188, R13 ;  /* 0x0000000dbcbc723e */ /* 0x000fe200000010ff */
[----:B------:R-:W-:Y:S01]  /*8f20*/  UMOV UR6, UR39 ;  /* 0x0000002700067c82 */ /* 0x000fe20008000000 */
[----:B------:R-:W-:Y:S01]  /*8f30*/  F2FP.BF16.F32.PACK_AB R171, R14, R153 ;  /* 0x000000990eab723e */ /* 0x000fe200000010ff */
        /* <DEDUP_REMOVED lines=28> */
.L_x_2206:
        /* <DEDUP_REMOVED lines=99> */
.L_x_2218:
[----:B------:R-:W-:Y:S01]  /*9730*/  ULEA UR5, UR39, UR40, 0x3 ;  /* 0x0000002827057291 */ /* 0x000fe2000f8e183f */
[----:B------:R-:W-:-:S04]  /*9740*/  MOV R0, UR38 ;  /* 0x0000002600007c02 */ /* 0x000fc80008000f00 */
[----:B------:R-:W-:-:S04]  /*9750*/  SHF.L.U32 R0, R0, 0x1f, RZ ;  /* 0x0000001f00007819 */ /* 0x000fc800000006ff */
[----:B------:R0:W1:Y:S01]  /*9760*/  SYNCS.PHASECHK.TRANS64.TRYWAIT P1, [UR5+0x30850], R0 ;  /* 0x03085000ff0075a7 */ /* 0x0000620008020145 */
[----:B------:R-:W-:Y:S05]  /*9770*/  @!P0 BRA `(.L_x_2219) ;  /* 0x0000000000048947 */ /* 0x000fea0003800000 */
[----:B------:R-:W-:Y:S01]  /*9780*/  BPT.TRAP 0x1 ;  /* 0x000000040000795c */ /* 0x000fe20000300000 */
.L_x_2219:
[----:B-1----:R-:W-:Y:S05]  /*9790*/  @P1 BRA `(.L_x_2220) ;  /* 0x0000000000081947 */ /* 0x002fea0003800000 */
[----:B------:R-:W1:Y:S02]  /*97a0*/  SYNCS.PHASECHK.TRANS64.TRYWAIT P1, [UR5+0x30850], R0 ;  /* 0x03085000ff0075a7 */ /* 0x000e640008020145 */
[----:B-1----:R-:W-:Y:S05]  /*97b0*/  @!P1 BRA `(.L_x_2221) ;  /* 0x0000007000a89947 */ /* 0x002fea0003800000 */
.L_x_2220:
[----:B------:R-:W-:Y:S01]  /*97c0*/  UIADD3 UR40, UR40, 0x400, URZ ;  /* 0x0000040028287890 */ /* 0x000fe2000fffe03f */
[----:B------:R-:W-:Y:S01]  /*97d0*/  WARPGROUP.ARRIVE ;  /* 0x00000000000079c5 */ /* 0x000fe20000000000 */
[----:B------:R-:W-:Y:S01]  /*97e0*/  UMOV UR7, 0x40000040 ;  /* 0x4000004000077882 */ /* 0x000fe20000000000 */
[----:B-1----:R-:W1:Y:S01]  /*97f0*/  SHFL.BFLY PT, R5, R10, 0x2, 0x1f ;  /* 0x0c401f000a057f89 */ /* 0x002e6200000e0000 */
[----:B------:R-:W-:Y:S01]  /*9800*/  USHF.R.U32.HI UR40, URZ, 0x4, UR40 ;  /* 0x000000043f287899 */ /* 0x000fe20008011628 */
[----:B------:R-:W-:Y:S02]  /*9810*/  CS2R R20, SRZ ;  /* 0x0000000000147805 */ /* 0x000fe4000001ff00 */
[----:B0-----:R-:W0:Y:S01]  /*9820*/  SHFL.BFLY PT, R0, R3, 0x2, 0x1f ;  /* 0x0c401f0003007f89 */ /* 0x001e2200000e0000 */
[----:B------:R-:W-:-:S04]  /*9830*/  ULOP3.LUT UR40, UR40, 0x3fff, URZ, 0xc0, !UPT ;  /* 0x00003fff28287892 */ /* 0x000fc8000f8ec03f */
[----:B------:R-:W-:-:S04]  /*9840*/  ULOP3.LUT UR4, UR40, 0x3000000, URZ, 0xfc, !UPT ;  /* 0x0300000028047892 */ /* 0x000fc8000f8efc3f */
[----:B------:R-:W-:-:S07]  /*9850*/  UIMAD UR4, UR39, 0x900, UR4 ;  /* 0x00000900270478a4 */ /* 0x000fce000f8e0204 */
[----:B------:R-:W-:Y:S02]  /*9860*/  UMOV UR6, UR4 ;  /* 0x0000000400067c82 */ /* 0x000fe40008000000 */
[----:B------:R-:W-:Y:S01]  /*9870*/  HGMMA.64x192x16.F32.BF16 R24, R188, gdesc[UR4].tnspB, R24, gsb0 ;  /* 0x42e00004bc187df0 */ /* 0x000fe20008001818 */
[----:B------:R-:W-:Y:S01]  /*9880*/  UIADD3 UR6, UR4, 0x80, URZ ;  /* 0x0000008004067890 */ /* 0x000fe2000fffe03f */
[----:B-1----:R-:W-:Y:S01]  /*9890*/  FADD.FTZ R5, R5, R10 ;  /* 0x0000000a05057221 */ /* 0x002fe20000010000 */
[----:B------:R-:W-:Y:S01]  /*98a0*/  UMOV UR7, 0x40000040 ;  /* 0x4000004000077882 */ /* 0x000fe20000000000 */
[----:B0-----:R-:W-:Y:S01]  /*98b0*/  FADD.FTZ R2, R0, R3 ;  /* 0x0000000300027221 */ /* 0x001fe20000010000 */
[----:B------:R-:W-:Y:S02]  /*98c0*/  IMAD.U32 R3, RZ, RZ, UR35 ;  /* 0x00000023ff037e24 */ /* 0x000fe4000f8e00ff */
[----:B------:R-:W0:Y:S04]  /*98d0*/  SHFL.BFLY PT, R0, R5, 0x1, 0x1f ;  /* 0x0c201f0005007f89 */ /* 0x000e2800000e0000 */
[----:B------:R-:W1:Y:S01]  /*98e0*/  SHFL.BFLY PT, R7, R2, 0x1, 0x1f ;  /* 0x0c201f0002077f89 */ /* 0x000e6200000e0000 */
[----:B0-----:R-:W-:Y:S01]  /*98f0*/  FADD.FTZ R8, R5, R0 ;  /* 0x0000000005087221 */ /* 0x001fe20000010000 */
[----:B------:R-:W-:-:S02]  /*9900*/  IMAD.U32 R5, RZ, RZ, UR35 ;  /* 0x00000023ff057e24 */ /* 0x000fc4000f8e00ff */
        /* <DEDUP_REMOVED lines=42> */
.L_x_2222:
[----:B------:R-:W0:Y:S01]  /*9bb0*/  S2UR UR7, SR_CgaCtaId ;  /* 0x00000000000779c3 */ /* 0x000e220000008800 */
[----:B------:R-:W-:Y:S01]  /*9bc0*/  R2UR UR6, R193 ;  /* 0x00000000c10672ca */ /* 0x000fe200000e0000 */
[----:B------:R-:W-:Y:S01]  /*9bd0*/  UIADD3 UR4, UR5, 0x30860, URZ ;  /* 0x0003086005047890 */ /* 0x000fe2000fffe03f */
[-C--:B------:R-:W-:Y:S01]  /*9be0*/  FMUL.FTZ R125, R95, R21.reuse ;  /* 0x000000155f7d7220 */ /* 0x080fe20000410000 */
[----:B------:R-:W-:Y:S01]  /*9bf0*/  UIADD3 UR39, UR39, 0x1, URZ ;  /* 0x0000000127277890 */ /* 0x000fe2000fffe03f */
[-C--:B------:R-:W-:Y:S01]  /*9c00*/  FMUL.FTZ R127, R91, R21.reuse ;  /* 0x000000155b7f7220 */ /* 0x080fe20000410000 */
[-C--:B------:R-:W-:Y:S01]  /*9c10*/  FMUL.FTZ R95, R99, R21.reuse ;  /* 0x00000015635f7220 */ /* 0x080fe20000410000 */
        /* <DEDUP_REMOVED lines=17> */
[----:B0-----:R-:W-:Y:S01]  /*9d30*/  UPRMT UR4, UR7, 0x654, UR4 ;  /* 0x0000065407047896 */ /* 0x001fe20008000004 */
        /* <DEDUP_REMOVED lines=75> */
[----:B------:R-:W-:Y:S01]  /*a1f0*/  MOV R193, UR6 ;  /* 0x0000000600c17c02 */ /* 0x000fe20008000f00 */
[-C--:B------:R-:W-:Y:S01]  /*a200*/  FMUL.FTZ R102, R111, R21.reuse ;  /* 0x000000156f667220 */ /* 0x080fe20000410000 */
[----:B------:R-:W-:Y:S01]  /*a210*/  PLOP3.LUT P0, PT, PT, PT, PT, 0x8, 0x0 ;  /* 0x000000000000781c */ /* 0x000fe20003f0e170 */
[-C--:B------:R-:W-:Y:S01]  /*a220*/  FMUL.FTZ R114, R114, R21.reuse ;  /* 0x0000001572727220 */ /* 0x080fe20000410000 */
[-C--:B------:R-:W-:Y:S01]  /*a230*/  FMUL.FTZ R115, R115, R21.reuse ;  /* 0x0000001573737220 */ /* 0x080fe20000410000 */
[-C--:B------:R-:W-:Y:S01]  /*a240*/  FMUL.FTZ R118, R118, R21.reuse ;  /* 0x0000001576767220 */ /* 0x080fe20000410000 */
[----:B------:R-:W-:Y:S01]  /*a250*/  FMUL.FTZ R119, R119, R21 ;  /* 0x0000001577777220 */ /* 0x000fe20000410000 */
[----:B------:R-:W-:-:S02]  /*a260*/  USEL UR39, UR39, URZ, UP0 ;  /* 0x0000003f27277287 */ /* 0x000fc40008000000 */
[----:B------:R-:W-:-:S12]  /*a270*/  ULOP3.LUT UR38, UR38, UR4, URZ, 0x3c, !UPT ;  /* 0x0000000426267292 */ /* 0x000fd8000f8e3c3f */
.L_x_2186:
        /* <DEDUP_REMOVED lines=10> */
[----:B------:R-:W1:Y:S01]  /*a320*/  LDC R56, c[0x0][0xbe8] ;  /* 0x0002fa00ff387b82 */ /* 0x000e620000000800 */
[----:B------:R-:W-:Y:S01]  /*a330*/  F2FP.BF16.F32.PACK_AB R6, R7, R6 ;  /* 0x000000060706723e */ /* 0x000fe200000010ff */
[----:B------:R-:W-:Y:S01]  /*a340*/  USHF.R.S32.HI UR10, URZ, 0x1f, UR61 ;  /* 0x0000001f3f0a7899 */ /* 0x000fe2000801143d */
[----:B------:R-:W-:Y:S01]  /*a350*/  F2FP.BF16.F32.PACK_AB R7, R156, R33 ;  /* 0x000000219c07723e */ /* 0x000fe200000010ff */
[----:B------:R-:W-:Y:S01]  /*a360*/  ULDC.64 UR8, c[0x0][0xb90] ;  /* 0x0002e40000087ab9 */ /* 0x000fe20000000a00 */
[----:B------:R-:W-:Y:S01]  /*a370*/  F2FP.BF16.F32.PACK_AB R4, R25, R4 ;  /* 0x000000041904723e */ /* 0x000fe200000010ff */
[----:B------:R-:W-:Y:S01]  /*a380*/  UIMAD UR5, UR10, UR8, URZ ;  /* 0x000000080a0572a4 */ /* 0x000fe2000f8e023f */
[----:B------:R-:W-:Y:S01]  /*a390*/  F2FP.BF16.F32.PACK_AB R5, R154, R5 ;  /* 0x000000059a05723e */ /* 0x000fe200000010ff */
[----:B------:R-:W-:Y:S01]  /*a3a0*/  UIMAD.WIDE.U32 UR6, UR61, UR8, URZ ;  /* 0x000000083d0672a5 */ /* 0x000fe2000f8e003f */
[----:B------:R-:W-:Y:S01]  /*a3b0*/  F2FP.BF16.F32.PACK_AB R10, R11, R10 ;  /* 0x0000000a0b0a723e */ /* 0x000fe200000010ff */
[----:B------:R-:W-:Y:S01]  /*a3c0*/  UIMAD UR5, UR61, UR9, UR5 ;  /* 0x000000093d0572a4 */ /* 0x000fe2000f8e0205 */
[----:B------:R-:W-:Y:S01]  /*a3d0*/  F2FP.BF16.F32.PACK_AB R8, R15, R8 ;  /* 0x000000080f08723e */ /* 0x000fe200000010ff */
[----:B------:R-:W-:Y:S01]  /*a3e0*/  USHF.R.S32.HI UR12, URZ, 0x1f, UR60 ;  /* 0x0000001f3f0c7899 */ /* 0x000fe2000801143c */
[----:B------:R-:W-:Y:S01]  /*a3f0*/  F2FP.BF16.F32.PACK_AB R11, R150, R141 ;  /* 0x0000008d960b723e */ /* 0x000fe200000010ff */
[----:B------:R-:W-:Y:S01]  /*a400*/  ULDC.64 UR8, c[0x0][0xb98] ;  /* 0x0002e60000087ab9 */ /* 0x000fe20000000a00 */
[----:B------:R-:W-:Y:S01]  /*a410*/  UIADD3 UR7, UR7, UR5, URZ ;  /* 0x0000000507077290 */ /* 0x000fe2000fffe03f */
[----:B------:R-:W-:Y:S01]  /*a420*/  F2FP.BF16.F32.PACK_AB R12, R13, R12 ;  /* 0x0000000c0d0c723e */ /* 0x000fe200000010ff */
[----:B------:R-:W-:Y:S01]  /*a430*/  UIMAD UR5, UR12, UR8, URZ ;  /* 0x000000080c0572a4 */ /* 0x000fe2000f8e023f */
[----:B------:R-:W-:Y:S01]  /*a440*/  F2FP.BF16.F32.PACK_AB R13, R147, R140 ;  /* 0x0000008c930d723e */ /* 0x000fe200000010ff */
[----:B------:R-:W-:Y:S01]  /*a450*/  UIMAD.WIDE.U32 UR6, UR60, UR8, UR6 ;  /* 0x000000083c0672a5 */ /* 0x000fe2000f8e0006 */
[----:B------:R-:W-:Y:S01]  /*a460*/  F2FP.BF16.F32.PACK_AB R14, R53, R14 ;  /* 0x0000000e350e723e */ /* 0x000fe200000010ff */
[----:B------:R-:W-:Y:S01]  /*a470*/  UIMAD UR5, UR60, UR9, UR5 ;  /* 0x000000093c0572a4 */ /* 0x000fe2000f8e0205 */
[----:B------:R-:W-:-:S02]  /*a480*/  F2FP.BF16.F32.PACK_AB R15, R149, R142 ;  /* 0x0000008e950f723e */ /* 0x000fc400000010ff */
[----:B------:R-:W-:Y:S01]  /*a490*/  F2FP.BF16.F32.PACK_AB R24, R57, R24 ;  /* 0x000000183918723e */ /* 0x000fe200000010ff */
[----:B------:R-:W-:Y:S01]  /*a4a0*/  ULDC.64 UR8, c[0x0][0xae8] ;  /* 0x0002ba0000087ab9 */ /* 0x000fe20000000a00 */
[----:B------:R-:W-:Y:S02]  /*a4b0*/  F2FP.BF16.F32.PACK_AB R96, R97, R96 ;  /* 0x000000606160723e */ /* 0x000fe400000010ff */
[----:B------:R-:W-:Y:S02]  /*a4c0*/  F2FP.BF16.F32.PACK_AB R97, R95, R98 ;  /* 0x000000625f61723e */ /* 0x000fe400000010ff */
[----:B------:R-:W-:Y:S02]  /*a4d0*/  F2FP.BF16.F32.PACK_AB R104, R105, R104 ;  /* 0x000000686968723e */ /* 0x000fe400000010ff */
[----:B------:R-:W-:Y:S02]  /*a4e0*/  MOV R48, R52 ;  /* 0x0000003400307202 */ /* 0x000fe40000000f00 */
[----:B0-----:R-:W-:Y:S01]  /*a4f0*/  MOV R49, R21 ;  /* 0x0000001500317202 */ /* 0x001fe20000000f00 */
[----:B------:R-:W-:Y:S01]  /*a500*/  IMAD R21, R192, 0x40, R16 ;  /* 0x00000040c0157824 */ /* 0x000fe200078e0210 */
[----:B------:R-:W-:-:S02]  /*a510*/  F2FP.BF16.F32.PACK_AB R98, R101, R100 ;  /* 0x000000646562723e */ /* 0x000fc400000010ff */
[----:B------:R-:W-:Y:S01]  /*a520*/  F2FP.BF16.F32.PACK_AB R99, R124, R99 ;  /* 0x000000637c63723e */ /* 0x000fe200000010ff */
[--C-:B------:R-:W-:Y:S01]  /*a530*/  IMAD.WIDE R46, R197, 0x2, R48.reuse ;  /* 0x00000002c52e7825 */ /* 0x100fe200078e0230 */
[----:B------:R-:W-:Y:S02]  /*a540*/  F2FP.BF16.F32.PACK_AB R105, R91, R106 ;  /* 0x0000006a5b69723e */ /* 0x000fe400000010ff */
[----:B------:R-:W-:Y:S01]  /*a550*/  F2FP.BF16.F32.PACK_AB R112, R113, R112 ;  /* 0x000000707170723e */ /* 0x000fe200000010ff */
[----:B------:R-:W-:Y:S01]  /*a560*/  IMAD.WIDE R48, R21, 0x2, R48 ;  /* 0x0000000215307825 */ /* 0x000fe200078e0230 */
[C---:B------:R-:W-:Y:S02]  /*a570*/  IADD3 R27, P5, R46.reuse, 0x8060, RZ ;  /* 0x000080602e1b7810 */ /* 0x040fe40007fbe0ff */
[----:B------:R-:W-:Y:S02]  /*a580*/  LOP3.LUT R21, R46, 0x380, RZ, 0xc0, !PT ;  /* 0x000003802e157812 */ /* 0x000fe400078ec0ff */
[----:B------:R-:W-:-:S02]  /*a590*/  LOP3.LUT R26, R27, 0x380, RZ, 0xc0, !PT ;  /* 0x000003801b1a7812 */ /* 0x000fc400078ec0ff */
[----:B------:R-:W-:Y:S02]  /*a5a0*/  IADD3 R43, P0, R46, 0x8020, RZ ;  /* 0x000080202e2b7810 */ /* 0x000fe40007f1e0ff */
[----:B------:R-:W-:Y:S02]  /*a5b0*/  SHF.R.U64 R26, R26, 0x3, RZ ;  /* 0x000000031a1a7819 */ /* 0x000fe400000012ff */
[C---:B------:R-:W-:Y:S01]  /*a5c0*/  IADD3 R45, P6, R46.reuse, 0x8040, RZ ;  /* 0x000080402e2d7810 */ /* 0x040fe20007fde0ff */
[--C-:B------:R-:W-:Y:S01]  /*a5d0*/  IMAD.X R55, RZ, RZ, R47.reuse, P0 ;  /* 0x000000ffff377224 */ /* 0x100fe200000e062f */
[----:B------:R-:W-:Y:S02]  /*a5e0*/  IADD3 R30, P1, R46, 0x8000, RZ ;  /* 0x000080002e1e7810 */ /* 0x000fe40007f3e0ff */
[----:B------:R-:W-:Y:S01]  /*a5f0*/  SHF.R.U64 R21, R21, 0x3, RZ ;  /* 0x0000000315157819 */ /* 0x000fe200000012ff */
[----:B------:R-:W-:Y:S01]  /*a600*/  IMAD.X R51, RZ, RZ, R47, P6 ;  /* 0x000000ffff337224 */ /* 0x000fe200030e062f */
[----:B------:R-:W-:-:S02]  /*a610*/  LOP3.LUT R32, R43, 0x380, RZ, 0xc0, !PT ;  /* 0x000003802b207812 */ /* 0x000fc400078ec0ff */
[----:B------:R-:W-:Y:S01]  /*a620*/  LOP3.LUT R26, R26, R27, RZ, 0x3c, !PT ;  /* 0x0000001b1a1a7212 */ /* 0x000fe200078e3cff */
[--C-:B------:R-:W-:Y:S01]  /*a630*/  IMAD.X R27, RZ, RZ, R47.reuse, P5 ;  /* 0x000000ffff1b7224 */ /* 0x100fe200028e062f */
[----:B------:R-:W-:Y:S02]  /*a640*/  IADD3.X R59, RZ, R47, RZ, P1, !PT ;  /* 0x0000002fff3b7210 */ /* 0x000fe40000ffe4ff */
[C---:B------:R-:W-:Y:S02]  /*a650*/  IADD3 R41, P2, R46.reuse, 0x4060, RZ ;  /* 0x000040602e297810 */ /* 0x040fe40007f5e0ff */
        /* <DEDUP_REMOVED lines=8> */
[----:B------:R-:W-:Y:S01]  /*a6e0*/  IMAD.X R75, RZ, RZ, R47, P5 ;  /* 0x000000ffff4b7224 */ /* 0x000fe200028e062f */
[----:B------:R-:W-:-:S02]  /*a6f0*/  IADD3 R31, P1, R46, 0x40, RZ ;  /* 0x000000402e1f7810 */ /* 0x000fc40007f3e0ff */
[----:B------:R-:W-:Y:S01]  /*a700*/  LOP3.LUT R46, R21, R46, RZ, 0x3c, !PT ;  /* 0x0000002e152e7212 */ /* 0x000fe200078e3cff */
[--C-:B------:R-:W-:Y:S01]  /*a710*/  IMAD.X R83, RZ, RZ, R47.reuse, P0 ;  /* 0x000000ffff537224 */ /* 0x100fe200000e062f */
[----:B------:R-:W-:Y:S01]  /*a720*/  SHF.R.U64 R32, R32, 0x3, RZ ;  /* 0x0000000320207819 */ /* 0x000fe200000012ff */
[----:B------:R-:W-:Y:S01]  /*a730*/  IMAD.X R87, RZ, RZ, R47, P1 ;  /* 0x000000ffff577224 */ /* 0x000fe200008e062f */
[----:B------:R-:W-:Y:S02]  /*a740*/  LOP3.LUT R21, R30, 0x380, RZ, 0xc0, !PT ;  /* 0x000003801e157812 */ /* 0x000fe400078ec0ff */
[----:B------:R-:W-:Y:S02]  /*a750*/  LOP3.LUT R54, R32, R43, RZ, 0x3c, !PT ;  /* 0x0000002b20367212 */ /* 0x000fe400078e3cff */
[----:B------:R-:W-:Y:S02]  /*a760*/  LOP3.LUT R20, R41, 0x380, RZ, 0xc0, !PT ;  /* 0x0000038029147812 */ /* 0x000fe400078ec0ff */
[----:B------:R-:W-:-:S02]  /*a770*/  SHF.R.U64 R21, R21, 0x3, RZ ;  /* 0x0000000315157819 */ /* 0x000fc400000012ff */
[----:B------:R-:W-:Y:S02]  /*a780*/  LOP3.LUT R32, R39, 0x380, RZ, 0xc0, !PT ;  /* 0x0000038027207812 */ /* 0x000fe400078ec0ff */
[----:B------:R-:W-:Y:S02]  /*a790*/  SHF.R.U64 R20, R20, 0x3, RZ ;  /* 0x0000000314147819 */ /* 0x000fe400000012ff */
[----:B------:R-:W-:Y:S02]  /*a7a0*/  LOP3.LUT R58, R21, R30, RZ, 0x3c, !PT ;  /* 0x0000001e153a7212 */ /* 0x000fe400078e3cff */
[----:B------:R-:W-:Y:S02]  /*a7b0*/  SHF.R.U64 R32, R32, 0x3, RZ ;  /* 0x0000000320207819 */ /* 0x000fe400000012ff */
[----:B------:R-:W-:Y:S02]  /*a7c0*/  LOP3.LUT R21, R28, 0x380, RZ, 0xc0, !PT ;  /* 0x000003801c157812 */ /* 0x000fe400078ec0ff */
[----:B------:R-:W-:-:S02]  /*a7d0*/  LOP3.LUT R62, R20, R41, RZ, 0x3c, !PT ;  /* 0x00000029143e7212 */ /* 0x000fc400078e3cff */
[----:B------:R-:W-:Y:S02]  /*a7e0*/  LOP3.LUT R70, R32, R39, RZ, 0x3c, !PT ;  /* 0x0000002720467212 */ /* 0x000fe400078e3cff */
[----:B------:R-:W-:Y:S02]  /*a7f0*/  LOP3.LUT R20, R29, 0x380, RZ, 0xc0, !PT ;  /* 0x000003801d147812 */ /* 0x000fe400078ec0ff */
[----:B------:R-:W-:Y:S02]  /*a800*/  SHF.R.U64 R21, R21, 0x3, RZ ;  /* 0x0000000315157819 */ /* 0x000fe400000012ff */
[----:B------:R-:W-:Y:S02]  /*a810*/  LOP3.LUT R32, R35, 0x380, RZ, 0xc0, !PT ;  /* 0x0000038023207812 */ /* 0x000fe400078ec0ff */
[----:B------:R-:W-:Y:S02]  /*a820*/  LOP3.LUT R34, R45, 0x380, RZ, 0xc0, !PT ;  /* 0x000003802d227812 */ /* 0x000fe400078ec0ff */
[----:B------:R-:W-:-:S02]  /*a830*/  SHF.R.U64 R20, R20, 0x3, RZ ;  /* 0x0000000314147819 */ /* 0x000fc400000012ff */
[----:B------:R-:W-:Y:S02]  /*a840*/  LOP3.LUT R78, R21, R28, RZ, 0x3c, !PT ;  /* 0x0000001c154e7212 */ /* 0x000fe400078e3cff */
[----:B------:R-:W-:Y:S02]  /*a850*/  SHF.R.U64 R32, R32, 0x3, RZ ;  /* 0x0000000320207819 */ /* 0x000fe400000012ff */
[----:B------:R-:W-:Y:S02]  /*a860*/  IADD3 R21, P4, R48, 0x1000, RZ ;  /* 0x0000100030157810 */ /* 0x000fe40007f9e0ff */
[----:B------:R-:W-:Y:S02]  /*a870*/  SHF.R.U64 R34, R34, 0x3, RZ ;  /* 0x0000000322227819 */ /* 0x000fe400000012ff */
[----:B------:R-:W-:Y:S02]  /*a880*/  LOP3.LUT R66, R20, R29, RZ, 0x3c, !PT ;  /* 0x0000001d14427212 */ /* 0x000fe400078e3cff */
[----:B------:R-:W-:-:S02]  /*a890*/  LOP3.LUT R82, R32, R35, RZ, 0x3c, !PT ;  /* 0x0000002320527212 */ /* 0x000fc400078e3cff */
[----:B------:R-:W-:Y:S02]  /*a8a0*/  LOP3.LUT R20, R21, 0x380, RZ, 0xc0, !PT ;  /* 0x0000038015147812 */ /* 0x000fe400078ec0ff */
[----:B------:R-:W-:Y:S02]  /*a8b0*/  IADD3 R35, P0, R48, 0x5000, RZ ;  /* 0x0000500030237810 */ /* 0x000fe40007f1e0ff */
[----:B------:R-:W-:Y:S02]  /*a8c0*/  LOP3.LUT R50, R34, R45, RZ, 0x3c, !PT ;  /* 0x0000002d22327212 */ /* 0x000fe400078e3cff */
[----:B------:R-:W-:Y:S02]  /*a8d0*/  SHF.R.U64 R20, R20, 0x3, RZ ;  /* 0x0000000314147819 */ /* 0x000fe400000012ff */
[----:B------:R-:W-:Y:S02]  /*a8e0*/  LOP3.LUT R34, R35, 0x380, RZ, 0xc0, !PT ;  /* 0x0000038023227812 */ /* 0x000fe400078ec0ff */
[----:B------:R-:W-:-:S02]  /*a8f0*/  LOP3.LUT R20, R20, R21, RZ, 0x3c, !PT ;  /* 0x0000001514147212 */ /* 0x000fc400078e3cff */
        /* <DEDUP_REMOVED lines=9> */
[----:B------:R-:W-:Y:S02]  /*a990*/  LOP3.LUT R25, R46, 0x380, RZ, 0xc0, !PT ;  /* 0x000003802e197812 */ /* 0x000fe400078ec0ff */
        /* <DEDUP_REMOVED lines=17> */
[----:B------:R-:W-:Y:S01]  /*aab0*/  IADD3.X R79, RZ, R47, RZ, P6, !PT ;  /* 0x0000002fff4f7210 */ /* 0x000fe200037fe4ff */
[----:B------:R-:W2:Y:S01]  /*aac0*/  @P1 LDC R53, c[0x0][0xbf0] ;  /* 0x0002fc00ff351b82 */ /* 0x000ea20000000800 */
[----:B------:R-:W-:-:S02]  /*aad0*/  MOV R86, R86 ;  /* 0x0000005600567202 */ /* 0x000fc40000000f00 */
[----:B------:R-:W-:Y:S02]  /*aae0*/  IADD3.X R47, RZ, R49, RZ, P0, !PT ;  /* 0x00000031ff2f7210 */ /* 0x000fe400007fe4ff */
[C---:B------:R-:W-:Y:S02]  /*aaf0*/  IADD3 R39, P3, R48.reuse, 0x7000, RZ ;  /* 0x0000700030277810 */ /* 0x040fe40007f7e0ff */
[----:B------:R-:W-:Y:S02]  /*ab00*/  IADD3 R37, P2, R48, 0x6000, RZ ;  /* 0x0000600030257810 */ /* 0x000fe40007f5e0ff */
        /* <DEDUP_REMOVED lines=9> */
[----:B------:R-:W-:Y:S01]  /*aba0*/  MOV R78, R78 ;  /* 0x0000004e004e7202 */ /* 0x000fe20000000f00 */
[----:B------:R0:W-:Y:S01]  /*abb0*/  STSM.16.M88.4 [R66], R4 ;  /* 0x0000000442007844 */ /* 0x0001e20000000200 */
[----:B------:R-:W-:Y:S01]  /*abc0*/  F2FP.BF16.F32.PACK_AB R25, R146, R137 ;  /* 0x000000899219723e */ /* 0x000fe200000010ff */
[----:B------:R-:W-:Y:S01]  /*abd0*/  IMAD R3, R56, R3, R26 ;  /* 0x0000000338037224 */ /* 0x000fe200078e021a */
[----:B------:R-:W-:Y:S01]  /*abe0*/  F2FP.BF16.F32.PACK_AB R26, R61, R60 ;  /* 0x0000003c3d1a723e */ /* 0x000fe200000010ff */
[----:B------:R1:W-:Y:S01]  /*abf0*/  STSM.16.M88.4 [R86], R8 ;  /* 0x0000000856007844 */ /* 0x0003e20000000200 */
[----:B------:R-:W-:-:S02]  /*ac00*/  F2FP.BF16.F32.PACK_AB R27, R143, R136 ;  /* 0x000000888f1b723e */ /* 0x000fc400000010ff */
[----:B------:R-:W-:Y:S01]  /*ac10*/  LOP3.LUT R36, R37, 0x380, RZ, 0xc0, !PT ;  /* 0x0000038025247812 */ /* 0x000fe200078ec0ff */
[----:B------:R3:W-:Y:S01]  /*ac20*/  STSM.16.M88.4 [R82], R12 ;  /* 0x0000000c52007844 */ /* 0x0007e20000000200 */
[----:B------:R-:W-:Y:S02]  /*ac30*/  MOV R74, R74 ;  /* 0x0000004a004a7202 */ /* 0x000fe40000000f00 */
[----:B------:R-:W-:Y:S01]  /*ac40*/  SHF.R.U64 R38, R38, 0x3, RZ ;  /* 0x0000000326267819 */ /* 0x000fe200000012ff */
[----:B------:R4:W-:Y:S01]  /*ac50*/  STSM.16.M88.4 [R78], R24 ;  /* 0x000000184e007844 */ /* 0x0009e20000000200 */
[----:B------:R-:W-:Y:S02]  /*ac60*/  SHF.R.U64 R36, R36, 0x3, RZ ;  /* 0x0000000324247819 */ /* 0x000fe400000012ff */
[----:B------:R-:W-:Y:S02]  /*ac70*/  LOP3.LUT R38, R38, R39, RZ, 0x3c, !PT ;  /* 0x0000002726267212 */ /* 0x000fe400078e3cff */
[----:B0-----:R-:W-:-:S02]  /*ac80*/  F2FP.BF16.F32.PACK_AB R4, R65, R64 ;  /* 0x000000404104723e */ /* 0x001fc400000010ff */
[----:B------:R-:W-:Y:S02]  /*ac90*/  F2FP.BF16.F32.PACK_AB R5, R144, R135 ;  /* 0x000000879005723e */ /* 0x000fe400000010ff */
[----:B-1----:R-:W-:Y:S01]  /*aca0*/  MOV R10, UR5 ;  /* 0x00000005000a7c02 */ /* 0x002fe20008000f00 */
[----:B------:R-:W-:Y:S01]  /*acb0*/  ULDC UR5, c[0x0][0xa88] ;  /* 0x0002a20000057ab9 */ /* 0x000fe20000000800 */
[----:B------:R-:W-:Y:S01]  /*acc0*/  SHF.R.S32.HI R9, RZ, 0x1f, R50 ;  /* 0x0000001fff097819 */ /* 0x000fe20000011432 */
[----:B---3--:R-:W-:Y:S01]  /*acd0*/  VIADD R14, R196, UR41 ;  /* 0x00000029c40e7c36 */ /* 0x008fe20008000000 */
[----:B------:R-:W-:Y:S02]  /*ace0*/  IADD3 R12, P0, R50, UR6, RZ ;  /* 0x00000006320c7c10 */ /* 0x000fe4000ff1e0ff */
[----:B------:R-:W-:Y:S02]  /*acf0*/  SHF.R.S32.HI R8, RZ, 0x1f, R3 ;  /* 0x0000001fff087819 */ /* 0x000fe40000011403 */
[----:B------:R-:W-:Y:S01]  /*ad00*/  IADD3.X R13, R9, UR7, R10, P0, !PT ;  /* 0x00000007090d7c10 */ /* 0x000fe200087fe40a */
[----:B------:R-:W-:Y:S01]  /*ad10*/  ULDC.64 UR6, c[0x0][0xb88] ;  /* 0x0002e20000067ab9 */ /* 0x000fe20000000a00 */
[----:B------:R-:W-:Y:S01]  /*ad20*/  F2FP.BF16.F32.PACK_AB R6, R69, R68 ;  /* 0x000000444506723e */ /* 0x000fe200000010ff */
[----:B------:R-:W-:Y:S01]  /*ad30*/  IMAD R8, R8, UR6, RZ ;  /* 0x0000000608087c24 */ /* 0x000fe2000f8e02ff */
[----:B------:R-:W-:Y:S01]  /*ad40*/  F2FP.BF16.F32.PACK_AB R7, R134, R133 ;  /* 0x000000858607723e */ /* 0x000fe200000010ff */
[----:B------:R-:W-:Y:S01]  /*ad50*/  IMAD.WIDE.U32 R12, R3, UR6, R12 ;  /* 0x00000006030c7c25 */ /* 0x000fe2000f8e000c */
[----:B------:R-:W-:-:S02]  /*ad60*/  IADD3.X R39, RZ, R49, RZ, P3, !PT ;  /* 0x00000031ff277210 */ /* 0x000fc40001ffe4ff */
[----:B------:R-:W-:Y:S01]  /*ad70*/  LOP3.LUT P0, RZ, R194, 0x3, RZ, 0xc0, !PT ;  /* 0x00000003c2ff7812 */ /* 0x000fe2000780c0ff */
[----:B------:R-:W-:Y:S01]  /*ad80*/  IMAD R15, R3, UR7, R8 ;  /* 0x00000007030f7c24 */ /* 0x000fe2000f8e0208 */
[----:B------:R0:W-:Y:S01]  /*ad90*/  STSM.16.M88.4 [R74], R4 ;  /* 0x000000044a007844 */ /* 0x0001e20000000200 */
[----:B------:R-:W-:Y:S01]  /*ada0*/  ULDC.64 UR6, c[0x0][0xb50] ;  /* 0x0002d40000067ab9 */ /* 0x000fe20000000a00 */
[----:B------:R-:W-:Y:S01]  /*adb0*/  IMAD R3, R56, UR5, RZ ;  /* 0x0000000538037c24 */ /* 0x000fe2000f8e02ff */
[----:B----4-:R-:W-:Y:S02]  /*adc0*/  LEA R24, P3, R12, UR6, 0x2 ;  /* 0x000000060c187c11 */ /* 0x010fe4000f8610ff */
[----:B------:R-:W-:Y:S01]  /*add0*/  LOP3.LUT R36, R36, R37, RZ, 0x3c, !PT ;  /* 0x0000002524247212 */ /* 0x000fe200078e3cff */
[----:B------:R-:W-:Y:S01]  /*ade0*/  IMAD.X R37, RZ, RZ, R49, P2 ;  /* 0x000000ffff257224 */ /* 0x000fe200010e0631 */
[----:B------:R-:W-:Y:S01]  /*adf0*/  ISETP.GE.OR P2, PT, R14, R3, P0 ;  /* 0x000000030e00720c */ /* 0x000fe20000746670 */
[----:B------:R-:W-:Y:S01]  /*ae00*/  SHFL.IDX PT, R68, R24, RZ, 0x1c1f ;  /* 0x001c1fff18447589 */ /* 0x000fe200000e0000 */
[----:B------:R-:W-:-:S02]  /*ae10*/  MOV R70, R70 ;  /* 0x0000004600467202 */ /* 0x000fc40000000f00 */
[----:B------:R-:W-:Y:S02]  /*ae20*/  F2FP.BF16.F32.PACK_AB R8, R73, R72 ;  /* 0x000000484908723e */ /* 0x000fe400000010ff */
[----:B------:R-:W-:Y:S02]  /*ae30*/  F2FP.BF16.F32.PACK_AB R9, R131, R126 ;  /* 0x0000007e8309723e */ /* 0x000fe400000010ff */
[----:B------:R-:W-:Y:S01]  /*ae40*/  F2FP.BF16.F32.PACK_AB R10, R77, R76 ;  /* 0x0000004c4d0a723e */ /* 0x000fe200000010ff */
[----:B0-----:R-:W-:Y:S01]  /*ae50*/  VIADD R4, R14, 0x8 ;  /* 0x000000080e047836 */ /* 0x001fe20000000000 */
[----:B------:R-:W-:Y:S01]  /*ae60*/  F2FP.BF16.F32.PACK_AB R11, R129, R128 ;  /* 0x00000080810b723e */ /* 0x000fe200000010ff */
[----:B------:R-:W-:Y:S01]  /*ae70*/  IMAD.IADD R5, R13, 0x1, R15 ;  /* 0x000000010d057824 */ /* 0x000fe200078e020f */
[----:B------:R-:W-:Y:S02]  /*ae80*/  MOV R62, R62 ;  /* 0x0000003e003e7202 */ /* 0x000fe40000000f00 */
[----:B------:R-:W-:Y:S01]  /*ae90*/  ISETP.GE.OR P0, PT, R4, R3, P0 ;  /* 0x000000030400720c */ /* 0x000fe20000706670 */
[----:B------:R-:W-:Y:S01]  /*aea0*/  STSM.16.M88.4 [R70], R8 ;  /* 0x0000000846007844 */ /* 0x000fe20000000200 */
[----:B------:R-:W-:-:S02]  /*aeb0*/  LEA.HI.X R25, R12, UR7, R5, 0x2, P3 ;  /* 0x000000070c197c11 */ /* 0x000fc400098f1405 */
[----:B------:R-:W-:Y:S01]  /*aec0*/  F2FP.BF16.F32.PACK_AB R4, R81, R80 ;  /* 0x000000505104723e */ /* 0x000fe200000010ff */
[----:B------:R-:W-:Y:S01]  /*aed0*/  SHFL.IDX PT, R70, R24, 0x1, 0x1c1f ;  /* 0x003c1f0018467f89 */ /* 0x000fe200000e0000 */
[----:B------:R-:W-:Y:S02]  /*aee0*/  F2FP.BF16.F32.PACK_AB R5, R130, R123 ;  /* 0x0000007b8205723e */ /* 0x000fe400000010ff */
[----:B------:R-:W-:Y:S01]  /*aef0*/  F2FP.BF16.F32.PACK_AB R6, R85, R84 ;  /* 0x000000545506723e */ /* 0x000fe200000010ff */
[----:B------:R-:W0:Y:S01]  /*af00*/  SHFL.IDX PT, R69, R25, RZ, 0x1c1f ;  /* 0x001c1fff19457589 */ /* 0x000e2200000e0000 */
[----:B------:R-:W-:Y:S02]  /*af10*/  F2FP.BF16.F32.PACK_AB R7, R132, R121 ;  /* 0x000000798407723e */ /* 0x000fe400000010ff */
[----:B------:R-:W-:Y:S01]  /*af20*/  MOV R58, R58 ;  /* 0x0000003a003a7202 */ /* 0x000fe20000000f00 */
[----:B------:R-:W1:Y:S01]  /*af30*/  SHFL.IDX PT, R71, R25, 0x1, 0x1c1f ;  /* 0x003c1f0019477f89 */ /* 0x000e6200000e0000 */
[----:B------:R-:W-:-:S02]  /*af40*/  F2FP.BF16.F32.PACK_AB R12, R89, R88 ;  /* 0x00000058590c723e */ /* 0x000fc400000010ff */
[----:B------:R-:W-:Y:S01]  /*af50*/  F2FP.BF16.F32.PACK_AB R13, R127, R90 ;  /* 0x0000005a7f0d723e */ /* 0x000fe200000010ff */
[----:B------:R-:W-:Y:S01]  /*af60*/  STSM.16.M88.4 [R62], R4 ;  /* 0x000000043e007844 */ /* 0x000fe20000000200 */
[----:B------:R-:W-:Y:S02]  /*af70*/  F2FP.BF16.F32.PACK_AB R14, R93, R92 ;  /* 0x0000005c5d0e723e */ /* 0x000fe400000010ff */
[----:B------:R-:W-:Y:S02]  /*af80*/  F2FP.BF16.F32.PACK_AB R15, R125, R94 ;  /* 0x0000005e7d0f723e */ /* 0x000fe400000010ff */
[----:B------:R-:W-:Y:S02]  /*af90*/  MOV R54, R54 ;  /* 0x0000003600367202 */ /* 0x000fe40000000f00 */
[----:B------:R-:W-:Y:S01]  /*afa0*/  F2FP.BF16.F32.PACK_AB R106, R109, R108 ;  /* 0x0000006c6d6a723e */ /* 0x000fe200000010ff */
[----:B------:R-:W-:Y:S01]  /*afb0*/  STSM.16.M88.4 [R58], R12 ;  /* 0x0000000c3a007844 */ /* 0x000fe20000000200 */
[----:B------:R-:W-:-:S02]  /*afc0*/  F2FP.BF16.F32.PACK_AB R107, R102, R107 ;  /* 0x0000006b666b723e */ /* 0x000fc400000010ff */
[----:B------:R-:W-:Y:S01]  /*afd0*/  F2FP.BF16.F32.PACK_AB R113, R115, R114 ;  /* 0x000000727371723e */ /* 0x000fe200000010ff */
[----:B------:R-:W-:Y:S01]  /*afe0*/  STSM.16.M88.4 [R54], R96 ;  /* 0x0000006036007844 */ /* 0x000fe20000000200 */
[----:B------:R-:W-:Y:S02]  /*aff0*/  F2FP.BF16.F32.PACK_AB R114, R117, R116 ;  /* 0x000000747572723e */ /* 0x000fe400000010ff */
[----:B------:R-:W-:Y:S01]  /*b000*/  F2FP.BF16.F32.PACK_AB R115, R119, R118 ;  /* 0x000000767773723e */ /* 0x000fe200000010ff */
[----:B------:R-:W-:Y:S01]  /*b010*/  STSM.16.M88.4 [R110], R104 ;  /* 0x000000686e007844 */ /* 0x000fe20000000200 */
[----:B------:R-:W-:Y:S02]  /*b020*/  LOP3.LUT R32, R21, 0x380, RZ, 0xc0, !PT ;  /* 0x0000038015207812 */ /* 0x000fe400078ec0ff */
[----:B------:R-:W-:Y:S01]  /*b030*/  IADD3 R29, P5, R48, 0x2000, RZ ;  /* 0x00002000301d7810 */ /* 0x000fe20007fbe0ff */
[----:B------:R-:W-:Y:S01]  /*b040*/  STSM.16.M88.4 [R103], R112 ;  /* 0x0000007067007844 */ /* 0x000fe20000000200 */
[----:B------:R-:W-:-:S02]  /*b050*/  SHF.R.U64 R32, R32, 0x3, RZ ;  /* 0x0000000320207819 */ /* 0x000fc400000012ff */
[----:B------:R-:W-:Y:S01]  /*b060*/  LOP3.LUT R28, R29, 0x380, RZ, 0xc0, !PT ;  /* 0x000003801d1c7812 */ /* 0x000fe200078ec0ff */
[----:B------:R-:W-:Y:S01]  /*b070*/  BAR.SYNC.DEFER_BLOCKING 0x1, 0x100 ;  /* 0x0044000000007b1d */ /* 0x000fe20000010000 */
[----:B------:R-:W-:Y:S01]  /*b080*/  LOP3.LUT R32, R32, R21, RZ, 0x3c, !PT ;  /* 0x0000001520207212 */ /* 0x000fe200078e3cff */
[--C-:B------:R-:W-:Y:S01]  /*b090*/  IMAD.X R21, RZ, RZ, R49.reuse, P4 ;  /* 0x000000ffff157224 */ /* 0x100fe200020e0631 */
[----:B------:R-:W-:Y:S02]  /*b0a0*/  SHF.R.U64 R28, R28, 0x3, RZ ;  /* 0x000000031c1c7819 */ /* 0x000fe400000012ff */
[----:B------:R-:W-:Y:S02]  /*b0b0*/  IADD3 R31, P6, R48, 0x3000, RZ ;  /* 0x00003000301f7810 */ /* 0x000fe40007fde0ff */
[----:B------:R-:W-:Y:S01]  /*b0c0*/  LOP3.LUT R28, R28, R29, RZ, 0x3c, !PT ;  /* 0x0000001d1c1c7212 */ /* 0x000fe200078e3cff */
[----:B------:R-:W-:Y:S01]  /*b0d0*/  IMAD.X R29, RZ, RZ, R49, P5 ;  /* 0x000000ffff1d7224 */ /* 0x000fe200028e0631 */
[----:B------:R-:W-:-:S02]  /*b0e0*/  LOP3.LUT R30, R31, 0x380, RZ, 0xc0, !PT ;  /* 0x000003801f1e7812 */ /* 0x000fc400078ec0ff */
[----:B------:R-:W-:Y:S01]  /*b0f0*/  IADD3 R43, P5, R48, 0x9000, RZ ;  /* 0x00009000302b7810 */ /* 0x000fe20007fbe0ff */
[----:B------:R-:W-:Y:S01]  /*b100*/  UIMAD UR5, UR10, UR8, URZ ;  /* 0x000000080a0572a4 */ /* 0x000fe2000f8e023f */
[----:B------:R-:W-:Y:S02]  /*b110*/  SHF.R.U64 R30, R30, 0x3, RZ ;  /* 0x000000031e1e7819 */ /* 0x000fe400000012ff */
[----:B------:R-:W-:Y:S01]  /*b120*/  LOP3.LUT R42, R43, 0x380, RZ, 0xc0, !PT ;  /* 0x000003802b2a7812 */ /* 0x000fe200078ec0ff */
[----:B0-----:R0:W-:Y:S01]  /*b130*/  @!P2 ST.E desc[UR36][R68.64], R0 ;  /* 0x000000004400a985 */ /* 0x0011e2000c101924 */
[----:B------:R-:W-:Y:S01]  /*b140*/  UIMAD.WIDE.U32 UR6, UR61, UR8, URZ ;  /* 0x000000083d0672a5 */ /* 0x000fe2000f8e003f */
[----:B------:R-:W-:Y:S01]  /*b150*/  LOP3.LUT R30, R30, R31, RZ, 0x3c, !PT ;  /* 0x0000001f1e1e7212 */ /* 0x000fe200078e3cff */
[----:B------:R-:W-:Y:S01]  /*b160*/  ULDC.64 UR10, c[0x0][0xaf0] ;  /* 0x0002bc00000a7ab9 */ /* 0x000fe20000000a00 */
[----:B-1----:R1:W-:Y:S01]  /*b170*/  @!P0 ST.E desc[UR36][R70.64], R2 ;  /* 0x0000000246008985 */ /* 0x0023e2000c101924 */
[----:B------:R-:W-:Y:S01]  /*b180*/  UIMAD UR5, UR61, UR9, UR5 ;  /* 0x000000093d0572a4 */ /* 0x000fe2000f8e0205 */
[----:B------:R-:W-:-:S02]  /*b190*/  IADD3.X R31, RZ, R49, RZ, P6, !PT ;  /* 0x00000031ff1f7210 */ /* 0x000fc400037fe4ff */
[----:B------:R3:W5:Y:S01]  /*b1a0*/  LD.E.128 R24, desc[UR36][R20.64] ;  /* 0x0000002414187980 */ /* 0x000762000c101d00 */
[----:B------:R-:W-:Y:S02]  /*b1b0*/  SHF.R.U64 R42, R42, 0x3, RZ ;  /* 0x000000032a2a7819 */ /* 0x000fe400000012ff */
[C---:B------:R-:W-:Y:S02]  /*b1c0*/  IADD3 R41, P4, R48.reuse, 0x8000, RZ ;  /* 0x0000800030297810 */ /* 0x040fe40007f9e0ff */
[----:B0-----:R-:W-:Y:S01]  /*b1d0*/  LEA R0, R23, R192, 0x5 ;  /* 0x000000c017007211 */ /* 0x001fe200078e28ff */
[----:B------:R-:W-:Y:S01]  /*b1e0*/  UIMAD UR8, UR12, UR10, URZ ;  /* 0x0000000a0c0872a4 */ /* 0x000fe2000f8e023f */
[----:B------:R-:W-:Y:S01]  /*b1f0*/  IADD3 R45, P6, R48, 0xa000, RZ ;  /* 0x0000a000302d7810 */ /* 0x000fe20007fde0ff */
[----:B------:R-:W-:Y:S01]  /*b200*/  UIADD3 UR7, UR7, UR5, URZ ;  /* 0x0000000507077290 */ /* 0x000fe2000fffe03f */
[----:B------:R-:W-:Y:S01]  /*b210*/  LOP3.LUT R42, R42, R43, RZ, 0x3c, !PT ;  /* 0x0000002b2a2a7212 */ /* 0x000fe200078e3cff */
[----:B---3--:R-:W0:Y:S01]  /*b220*/  @P1 LDC R21, c[0x0][0xbec] ;  /* 0x0002fb00ff151b82 */ /* 0x008e220000000800 */
[----:B-1----:R-:W-:Y:S01]  /*b230*/  VIADD R2, R0, UR41 ;  /* 0x0000002900027c36 */ /* 0x002fe20008000000 */
[----:B------:R-:W-:Y:S01]  /*b240*/  LOP3.LUT R40, R41, 0x380, RZ, 0xc0, !PT ;  /* 0x0000038029287812 */ /* 0x000fe200078ec0ff */
[----:B------:R1:W5:Y:S01]  /*b250*/  LD.E.128 R8, desc[UR36][R28.64] ;  /* 0x000000241c087980 */ /* 0x000362000c101d00 */
[----:B------:R-:W-:Y:S01]  /*b260*/  LOP3.LUT R44, R45, 0x380, RZ, 0xc0, !PT ;  /* 0x000003802d2c7812 */ /* 0x000fe200078ec0ff */
[----:B------:R-:W-:Y:S01]  /*b270*/  UIMAD UR5, UR60, UR11, UR8 ;  /* 0x0000000b3c0572a4 */ /* 0x000fe2000f8e0208 */
[----:B------:R-:W-:Y:S01]  /*b280*/  LOP3.LUT R43, R48, 0x380, RZ, 0xc0, !PT ;  /* 0x00000380302b7812 */ /* 0x000fe200078ec0ff */
[----:B------:R-:W-:Y:S01]  /*b290*/  UIMAD.WIDE.U32 UR60, UR60, UR10, UR6 ;  /* 0x0000000a3c3c72a5 */ /* 0x000fe2000f8e0006 */
[----:B------:R-:W-:Y:S01]  /*b2a0*/  SHF.R.U64 R40, R40, 0x3, RZ ;  /* 0x0000000328287819 */ /* 0x000fe200000012ff */
[----:B------:R3:W5:Y:S01]  /*b2b0*/  LD.E.128 R4, desc[UR36][R30.64] ;  /* 0x000000241e047980 */ /* 0x000762000c101d00 */
[----:B------:R-:W-:Y:S01]  /*b2c0*/  SHF.R.U64 R44, R44, 0x3, RZ ;  /* 0x000000032c2c7819 */ /* 0x000fe200000012ff */
[----:B-1----:R-:W-:Y:S01]  /*b2d0*/  IMAD.MOV.U32 R29, RZ, RZ, R2 ;  /* 0x000000ffff1d7224 */ /* 0x002fe200078e0002 */
[----:B------:R-:W-:Y:S01]  /*b2e0*/  SHF.R.U64 R43, R43, 0x3, RZ ;  /* 0x000000032b2b7819 */ /* 0x000fe200000012ff */
[----:B------:R-:W-:Y:S01]  /*b2f0*/  UIADD3 UR5, UR61, UR5, URZ ;  /* 0x000000053d057290 */ /* 0x000fe2000fffe03f */
[----:B------:R-:W-:Y:S01]  /*b300*/  LOP3.LUT R40, R40, R41, RZ, 0x3c, !PT ;  /* 0x0000002928287212 */ /* 0x000fe200078e3cff */
[--C-:B------:R-:W-:Y:S01]  /*b310*/  IMAD.X R41, RZ, RZ, R49.reuse, P4 ;  /* 0x000000ffff297224 */ /* 0x100fe200020e0631 */
[----:B------:R-:W-:Y:S01]  /*b320*/  LOP3.LUT R44, R44, R45, RZ, 0x3c, !PT ;  /* 0x0000002d2c2c7212 */ /* 0x000fe200078e3cff */
[--C-:B------:R-:W-:Y:S01]  /*b330*/  IMAD.X R45, RZ, RZ, R49.reuse, P6 ;  /* 0x000000ffff2d7224 */ /* 0x100fe200030e0631 */
[----:B------:R-:W-:Y:S01]  /*b340*/  LOP3.LUT R48, R43, R48, RZ, 0x3c, !PT ;  /* 0x000000302b307212 */ /* 0x000fe200078e3cff */
[----:B------:R-:W-:Y:S01]  /*b350*/  IMAD.X R43, RZ, RZ, R49, P5 ;  /* 0x000000ffff2b7224 */ /* 0x000fe200028e0631 */
[----:B------:R-:W-:Y:S01]  /*b360*/  ULDC.64 UR6, c[0x0][0xae0] ;  /* 0x0002b80000067ab9 */ /* 0x000fe20000000a00 */
[----:B------:R1:W5:Y:S01]  /*b370*/  LD.E.128 R72, desc[UR36][R32.64] ;  /* 0x0000002420487980 */ /* 0x000362000c101d00 */
[----:B0-----:R-:W-:Y:S01]  /*b380*/  @P1 IMAD.HI.U32 R0, R2, R21, RZ ;  /* 0x0000001502001227 */ /* 0x001fe200078e00ff */
[----:B------:R-:W-:-:S02]  /*b390*/  MOV R20, UR60 ;  /* 0x0000003c00147c02 */ /* 0x000fc40008000f00 */
[----:B------:R-:W5:Y:S02]  /*b3a0*/  LD.E.128 R48, desc[UR36][R48.64] ;  /* 0x0000002430307980 */ /* 0x000f64000c101d00 */
[----:B--2---:R-:W-:Y:S02]  /*b3b0*/  @P1 SHF.R.U32.HI R29, RZ, R53, R0 ;  /* 0x00000035ff1d1219 */ /* 0x004fe40000011600 */
[----:B------:R0:W5:Y:S02]  /*b3c0*/  LD.E.128 R64, desc[UR36][R34.64] ;  /* 0x0000002422407980 */ /* 0x000164000c101d00 */
[--C-:B------:R-:W-:Y:S01]  /*b3d0*/  SHF.R.S32.HI R0, RZ, 0x1f, R29.reuse ;  /* 0x0000001fff007819 */ /* 0x100fe2000001141d */
[----:B---3--:R-:W-:Y:S01]  /*b3e0*/  IMAD.MOV R31, RZ, RZ, -R29 ;  /* 0x000000ffff1f7224 */ /* 0x008fe200078e0a1d */
[----:B------:R2:W5:Y:S01]  /*b3f0*/  LD.E.128 R60, desc[UR36][R36.64] ;  /* 0x00000024243c7980 */ /* 0x000562000c101d00 */
[----:B------:R-:W-:Y:S02]  /*b400*/  IMAD.U32 R21, RZ, RZ, UR61 ;  /* 0x0000003dff157e24 */ /* 0x000fe4000f8e00ff */
[----:B------:R-:W-:Y:S01]  /*b410*/  IMAD.U32 R21, RZ, RZ, UR5 ;  /* 0x00000005ff157e24 */ /* 0x000fe2000f8e00ff */
[----:B------:R2:W5:Y:S01]  /*b420*/  LD.E.128 R12, desc[UR36][R38.64] ;  /* 0x00000024260c7980 */ /* 0x000562000c101d00 */
[----:B------:R-:W-:-:S02]  /*b430*/  IMAD R0, R0, UR6, RZ ;  /* 0x0000000600007c24 */ /* 0x000fc4000f8e02ff */
[----:B------:R-:W-:Y:S01]  /*b440*/  IMAD R31, R56, R31, R2 ;  /* 0x0000001f381f7224 */ /* 0x000fe200078e0202 */
[----:B------:R2:W5:Y:S01]  /*b450*/  LD.E.128 R84, desc[UR36][R40.64] ;  /* 0x0000002428547980 */ /* 0x000562000c101d00 */
[C---:B-1----:R-:W-:Y:S02]  /*b460*/  IMAD R33, R29.reuse, UR7, R0 ;  /* 0x000000071d217c24 */ /* 0x042fe4000f8e0200 */
[----:B------:R-:W-:Y:S01]  /*b470*/  IMAD.WIDE.U32 R20, R29, UR6, R20 ;  /* 0x000000061d147c25 */ /* 0x000fe2000f8e0014 */
[----:B------:R2:W5:Y:S01]  /*b480*/  LD.E.128 R80, desc[UR36][R42.64] ;  /* 0x000000242a507980 */ /* 0x000562000c101d00 */
[----:B------:R-:W-:Y:S01]  /*b490*/  SHF.R.S32.HI R0, RZ, 0x1f, R31 ;  /* 0x0000001fff007819 */ /* 0x000fe2000001141f */
[----:B------:R-:W-:Y:S02]  /*b4a0*/  ULDC.64 UR6, c[0x0][0xad8] ;  /* 0x0002b60000067ab9 */ /* 0x000fe40000000a00 */
[----:B------:R2:W5:Y:S04]  /*b4b0*/  LD.E.128 R76, desc[UR36][R44.64] ;  /* 0x000000242c4c7980 */ /* 0x000568000c101d00 */
[----:B------:R2:W5:Y:S01]  /*b4c0*/  LD.E.128 R68, desc[UR36][R46.64] ;  /* 0x000000242e447980 */ /* 0x000562000c101d00 */
[----:B------:R-:W-:Y:S01]  /*b4d0*/  @!PT LDS RZ, [RZ] ;  /* 0x00000000fffff984 */ /* 0x000fe20000000800 */
[----:B------:R-:W-:Y:S01]  /*b4e0*/  @!PT LDS RZ, [RZ] ;  /* 0x00000000fffff984 */ /* 0x000fe20000000800 */
[----:B------:R-:W-:Y:S01]  /*b4f0*/  @!PT LDS RZ, [RZ] ;  /* 0x00000000fffff984 */ /* 0x000fe20000000800 */
[----:B------:R-:W-:Y:S01]  /*b500*/  @!PT LDS RZ, [RZ] ;  /* 0x00000000fffff984 */ /* 0x000fe20000000800 */
[----:B------:R1:W-:Y:S06]  /*b510*/  MEMBAR.ALL.CTA ;  /* 0x0000000000007992 */ /* 0x0003ec0000008000 */
[----:B-1----:R-:W1:Y:S01]  /*b520*/  FENCE.VIEW.ASYNC.S ;  /* 0x00000000000073c6 */ /* 0x002e620000000000 */
[----:B------:R-:W-:Y:S01]  /*b530*/  IADD3 R21, R21, R33, RZ ;  /* 0x0000002115157210 */ /* 0x000fe20007ffe0ff */
[----:B------:R-:W-:-:S02]  /*b540*/  IMAD R2, R0, UR6, RZ ;  /* 0x0000000600027c24 */ /* 0x000fc4000f8e02ff */
[----:B0-----:R-:W-:Y:S02]  /*b550*/  VIADD R34, R192, UR41 ;  /* 0x00000029c0227c36 */ /* 0x001fe40008000000 */
[C---:B------:R-:W-:Y:S02]  /*b560*/  IMAD R29, R31.reuse, UR7, R2 ;  /* 0x000000071f1d7c24 */ /* 0x040fe4000f8e0202 */
[----:B------:R-:W-:Y:S01]  /*b570*/  IMAD.WIDE.U32 R20, R31, UR6, R20 ;  /* 0x000000061f147c25 */ /* 0x000fe2000f8e0014 */
[C---:B------:R-:W-:Y:S01]  /*b580*/  ISETP.GE.AND P2, PT, R34.reuse, R3, PT ;  /* 0x000000032200720c */ /* 0x040fe20003f46270 */
[----:B------:R-:W-:Y:S02]  /*b590*/  ULDC.64 UR6, c[0x0][0xa80] ;  /* 0x0002a00000067ab9 */ /* 0x000fe40000000a00 */
[----:B------:R-:W-:Y:S01]  /*b5a0*/  VIADD R0, R34, 0x20 ;  /* 0x0000002022007836 */ /* 0x000fe20000000000 */
[----:B------:R-:W-:Y:S01]  /*b5b0*/  IADD3 R21, R21, R29, RZ ;  /* 0x0000001d15157210 */ /* 0x000fe20007ffe0ff */
[----:B------:R-:W-:Y:S01]  /*b5c0*/  VIADD R52, R52, 0x30820 ;  /* 0x0003082034347836 */ /* 0x000fe20000000000 */
[----:B------:R-:W-:-:S02]  /*b5d0*/  LEA R2, P3, R20, UR6, 0x1 ;  /* 0x0000000614027c11 */ /* 0x000fc4000f8608ff */
[-C--:B------:R-:W-:Y:S01]  /*b5e0*/  ISETP.GE.AND P1, PT, R0, R3.reuse, PT ;  /* 0x000000030000720c */ /* 0x080fe20003f26270 */
[----:B------:R-:W-:Y:S01]  /*b5f0*/  VIADD R0, R34, 0x40 ;  /* 0x0000004022007836 */ /* 0x000fe20000000000 */
[----:B------:R-:W-:Y:S02]  /*b600*/  LEA.HI.X R32, R20, UR7, R21, 0x1, P3 ;  /* 0x0000000714207c11 */ /* 0x000fe400098f0c15 */
[----:B------:R-:W-:Y:S01]  /*b610*/  PRMT R52, RZ, 0x654, R52 ;  /* 0x00000654ff347816 */ /* 0x000fe20000000034 */
[----:B-1----:R2:W0:Y:S01]  /*b620*/  SHFL.IDX PT, R31, R2, RZ, 0x181f ;  /* 0x00181fff021f7589 */ /* 0x00242200000e0000 */
[----:B------:R-:W-:Y:S01]  /*b630*/  ISETP.GE.AND P0, PT, R0, R3, PT ;  /* 0x000000030000720c */ /* 0x000fe20003f06270 */
[----:B------:R-:W-:Y:S01]  /*b640*/  BSSY B1, `(.L_x_2225) ;  /* 0x0000011000017945 */ /* 0x000fe20003800000 */
[----:B------:R2:W-:Y:S01]  /*b650*/  SYNCS.ARRIVE.TRANS64.RED.A1T0 RZ, [R52+URZ], RZ ;  /* 0x000000ff34ff79a7 */ /* 0x0005e2000810043f */
[----:B------:R2:W1:Y:S02]  /*b660*/  SHFL.IDX PT, R0, R32, RZ, 0x181f ;  /* 0x00181fff20007589 */ /* 0x00046400000e0000 */
[----:B------:R-:W-:Y:S08]  /*b670*/  @P2 BRA `(.L_x_2226) ;  /* 0x0000000000342947 */ /* 0x000ff00003800000 */
[----:B------:R-:W-:Y:S02]  /*b680*/  ULDC UR5, c[0x0][0xac8] ;  /* 0x0002b20000057ab9 */ /* 0x000fe40000000800 */
[----:B------:R-:W-:Y:S02]  /*b690*/  ISETP.GE.AND P4, PT, R16, UR5, PT ;  /* 0x0000000510007c0c */ /* 0x000fe4000bf86270 */
[----:B------:R-:W-:Y:S02]  /*b6a0*/  ISETP.GE.AND P3, PT, R19, UR5, PT ;  /* 0x0000000513007c0c */ /* 0x000fe4000bf66270 */
[----:B------:R-:W-:-:S09]  /*b6b0*/  ISETP.GE.AND P2, PT, R22, UR5, PT ;  /* 0x0000000516007c0c */ /* 0x000fd2000bf46270 */
[CC--:B0-----:R-:W-:Y:S02]  /*b6c0*/  @!P4 LEA R20, P6, R16.reuse, R31.reuse, 0x1 ;  /* 0x0000001f1014c211 */ /* 0x0c1fe400078c08ff */
[CC--:B------:R-:W-:Y:S02]  /*b6d0*/  @!P3 LEA R28, P5, R19.reuse, R31.reuse, 0x1 ;  /* 0x0000001f131cb211 */ /* 0x0c0fe400078a08ff */
[-C--:B-1----:R-:W-:Y:S02]  /*b6e0*/  @!P4 LEA.HI.X R21, R16, R0.reuse, R201, 0x1, P6 ;  /* 0x000000001015c211 */ /* 0x082fe400030f0cc9 */
[C---:B------:R-:W-:Y:S02]  /*b6f0*/  @!P2 LEA R30, P6, R22.reuse, R31, 0x1 ;  /* 0x0000001f161ea211 */ /* 0x040fe400078c08ff */
[-C--:B------:R-:W-:Y:S01]  /*b700*/  @!P3 LEA.HI.X R29, R19, R0.reuse, R200, 0x1, P5 ;  /* 0x00000000131db211 */ /* 0x080fe200028f0cc8 */
[----:B-----5:R3:W-:Y:S01]  /*b710*/  @!P4 ST.E.128 desc[UR36][R20.64], R48 ;  /* 0x000000301400c985 */ /* 0x0207e2000c101d24 */
[----:B------:R-:W-:-:S03]  /*b720*/  @!P2 LEA.HI.X R31, R22, R0, R199, 0x1, P6 ;  /* 0x00000000161fa211 */ /* 0x000fc600030f0cc7 */
[----:B------:R3:W-:Y:S04]  /*b730*/  @!P3 ST.E.128 desc[UR36][R28.64], R72 ;  /* 0x000000481c00b985 */ /* 0x0007e8000c101d24 */
[----:B------:R3:W-:Y:S02]  /*b740*/  @!P2 ST.E.128 desc[UR36][R30.64], R84 ;  /* 0x000000541e00a985 */ /* 0x0007e4000c101d24 */
.L_x_2226:
[----:B------:R-:W-:Y:S05]  /*b750*/  BSYNC B1 ;  /* 0x0000000000017941 */ /* 0x000fea0003800000 */
.L_x_2225:
[----:B-1----:R1:W4:Y:S01]  /*b760*/  SHFL.IDX PT, R0, R32, 0x1, 0x181f ;  /* 0x00381f0020007f89 */ /* 0x00232200000e0000 */
[----:B------:R-:W-:Y:S03]  /*b770*/  BSSY B1, `(.L_x_2227) ;  /* 0x0000010000017945 */ /* 0x000fe60003800000 */
[----:B0--3--:R1:W0:Y:S01]  /*b780*/  SHFL.IDX PT, R31, R2, 0x1, 0x181f ;  /* 0x00381f00021f7f89 */ /* 0x00922200000e0000 */
        /* <DEDUP_REMOVED lines=14> */
.L_x_2228:
[----:B------:R-:W-:Y:S05]  /*b870*/  BSYNC B1 ;  /* 0x0000000000017941 */ /* 0x000fea0003800000 */
.L_x_2227:
        /* <DEDUP_REMOVED lines=17> */
.L_x_2230:
[----:B------:R-:W-:Y:S05]  /*b990*/  BSYNC B1 ;  /* 0x0000000000017941 */ /* 0x000fea0003800000 */
.L_x_2229:
[----:B0-----:R-:W-:Y:S01]  /*b9a0*/  VIADD R0, R34, 0x60 ;  /* 0x0000006022007836 */ /* 0x001fe20000000000 */
[----:B-12-4-:R-:W4:Y:S04]  /*b9b0*/  SHFL.IDX PT, R32, R32, 0x3, 0x181f ;  /* 0x00781f0020207f89 */ /* 0x016f2800000e0000 */
[----:B------:R-:W-:Y:S01]  /*b9c0*/  ISETP.GE.AND P0, PT, R0, R3, PT ;  /* 0x000000030000720c */ /* 0x000fe20003f06270 */
[----:B------:R0:W1:-:S12]  /*b9d0*/  SHFL.IDX PT, R11, R2, 0x3, 0x181f ;  /* 0x00781f00020b7f89 */ /* 0x00005800000e0000 */
[----:B0-----:R-:W-:Y:S05]  /*b9e0*/  @P0 BRA `(.L_x_2231) ;  /* 0x0000000800d00947 */ /* 0x001fea0003800000 */
[----:B------:R-:W-:Y:S02]  /*b9f0*/  ULDC UR5, c[0x0][0xac8] ;  /* 0x0002b20000057ab9 */ /* 0x000fe40000000800 */
[----:B------:R-:W-:Y:S02]  /*ba00*/  ISETP.GE.AND P2, PT, R16, UR5, PT ;  /* 0x0000000510007c0c */ /* 0x000fe4000bf46270 */
[----:B------:R-:W-:-:S11]  /*ba10*/  ISETP.GE.AND P3, PT, R19, UR5, PT ;  /* 0x0000000513007c0c */ /* 0x000fd6000bf66270 */
[CC--:B-1----:R-:W-:Y:S02]  /*ba20*/  @!P2 LEA R2, P0, R16.reuse, R11.reuse, 0x1 ;  /* 0x0000000b1002a211 */ /* 0x0c2fe400078008ff */
        /* <DEDUP_REMOVED lines=11> */
.L_x_2224:
[----:B------:R-:W0:Y:S01]  /*bae0*/  LDC R8, c[0x0][0xbe8] ;  /* 0x0002fa00ff087b82 */ /* 0x000e220000000800 */
[----:B------:R-:W-:Y:S01]  /*baf0*/  ISETP.GE.AND P0, PT, R202, 0x80, PT ;  /* 0x00000080ca00780c */ /* 0x000fe20003f06270 */
[----:B------:R-:W-:Y:S01]  /*bb00*/  USHF.R.S32.HI UR8, URZ, 0x1f, UR61 ;  /* 0x0000001f3f087899 */ /* 0x000fe2000801143d */
[----:B------:R-:W-:Y:S01]  /*bb10*/  BSSY B1, `(.L_x_2232) ;  /* 0x000002f000017945 */ /* 0x000fe20003800000 */
[----:B------:R-:W-:Y:S01]  /*bb20*/  USHF.R.S32.HI UR9, URZ, 0x1f, UR60 ;  /* 0x0000001f3f097899 */ /* 0x000fe2000801143c */
[----:B------:R-:W-:Y:S01]  /*bb30*/  IMAD R6, R23, 0x20, R192 ;  /* 0x0000002017067824 */ /* 0x000fe200078e02c0 */
        /* <DEDUP_REMOVED lines=14> */
[----:B------:R-:W-:Y:S01]  /*bc20*/  MOV R2, R4 ;  /* 0x0000000400027202 */ /* 0x000fe20000000f00 */
[----:B------:R-:W-:Y:S02]  /*bc30*/  UIMAD UR5, UR8, UR10, URZ ;  /* 0x0000000a080572a4 */ /* 0x000fe4000f8e023f */
[----:B------:R-:W-:Y:S02]  /*bc40*/  UIMAD.WIDE.U32 UR6, UR61, UR10, URZ ;  /* 0x0000000a3d0672a5 */ /* 0x000fe4000f8e003f */
[----:B------:R-:W-:-:S03]  /*bc50*/  UIMAD UR5, UR61, UR11, UR5 ;  /* 0x0000000b3d0572a4 */ /* 0x000fc6000f8e0205 */
[----:B------:R-:W-:Y:S01]  /*bc60*/  ULDC.64 UR10, c[0x0][0xb98] ;  /* 0x0002e600000a7ab9 */ /* 0x000fe20000000a00 */
[----:B------:R-:W-:Y:S02]  /*bc70*/  UIADD3 UR7, UR7, UR5, URZ ;  /* 0x0000000507077290 */ /* 0x000fe4000fffe03f */
[----:B------:R-:W2:Y:S01]  /*bc80*/  @P0 LDC R5, c[0x0][0xbec] ;  /* 0x0002fb00ff050b82 */ /* 0x000ea20000000800 */
[----:B------:R-:W-:Y:S02]  /*bc90*/  UIMAD UR5, UR9, UR10, URZ ;  /* 0x0000000a090572a4 */ /* 0x000fe4000f8e023f */
[----:B------:R-:W-:Y:S02]  /*bca0*/  UIMAD.WIDE.U32 UR6, UR60, UR10, UR6 ;  /* 0x0000000a3c0672a5 */ /* 0x000fe4000f8e0006 */
[----:B------:R-:W-:-:S03]  /*bcb0*/  UIMAD UR5, UR60, UR11, UR5 ;  /* 0x0000000b3c0572a4 */ /* 0x000fc6000f8e0205 */
[----:B------:R-:W3:Y:S01]  /*bcc0*/  @P0 LDC R7, c[0x0][0xbf0] ;  /* 0x0002fc00ff070b82 */ /* 0x000ee20000000800 */
        /* <DEDUP_REMOVED lines=16> */
[----:B------:R-:W-:Y:S02]  /*bdd0*/  LEA.HI.X R5, R2, UR7, R3, 0x2, P0 ;  /* 0x0000000702057c11 */ /* 0x000fe400080f1403 */
[----:B------:R-:W-:-:S05]  /*bde0*/  MOV R3, 0xff800000 ;  /* 0xff80000000037802 */ /* 0x000fca0000000f00 */
[----:B------:R2:W-:Y:S02]  /*bdf0*/  STG.E desc[UR36][R4.64], R3 ;  /* 0x0000000304007986 */ /* 0x0005e4000c101924 */
.L_x_2233:
[----:B------:R-:W-:Y:S05]  /*be00*/  BSYNC B1 ;  /* 0x0000000000017941 */ /* 0x000fea0003800000 */
.L_x_2232:
[----:B------:R-:W-:Y:S01]  /*be10*/  ULDC.64 UR10, c[0x0][0xae8] ;  /* 0x0002ba00000a7ab9 */ /* 0x000fe20000000a00 */
[----:B------:R-:W-:Y:S01]  /*be20*/  VIADD R6, R6, UR41 ;  /* 0x0000002906067c36 */ /* 0x000fe20008000000 */
[----:B------:R-:W-:Y:S01]  /*be30*/  UIMAD UR5, UR8, UR10, URZ ;  /* 0x0000000a080572a4 */ /* 0x000fe2000f8e023f */
[----:B------:R-:W-:Y:S01]  /*be40*/  BSSY B1, `(.L_x_2234) ;  /* 0x0000038000017945 */ /* 0x000fe20003800000 */
[----:B------:R-:W-:Y:S01]  /*be50*/  UIMAD.WIDE.U32 UR6, UR61, UR10, URZ ;  /* 0x0000000a3d0672a5 */ /* 0x000fe2000f8e003f */
[----:B0-----:R-:W-:Y:S01]  /*be60*/  @P1 IMAD.HI.U32 R0, R6, R9, RZ ;  /* 0x0000000906001227 */ /* 0x001fe200078e00ff */
[----:B------:R-:W-:-:S03]  /*be70*/  UIMAD UR5, UR61, UR11, UR5 ;  /* 0x0000000b3d0572a4 */ /* 0x000fc6000f8e0205 */
[----:B------:R-:W-:Y:S01]  /*be80*/  ULDC.64 UR10, c[0x0][0xaf0] ;  /* 0x0002bc00000a7ab9 */ /* 0x000fe20000000a00 */
[----:B------:R-:W-:Y:S01]  /*be90*/  UIADD3 UR7, UR7, UR5, URZ ;  /* 0x0000000507077290 */ /* 0x000fe2000fffe03f */
[----:B--2---:R-:W-:Y:S01]  /*bea0*/  IMAD.MOV.U32 R5, RZ, RZ, R6 ;  /* 0x000000ffff057224 */ /* 0x004fe200078e0006 */
[----:B------:R-:W-:Y:S01]  /*beb0*/  UIMAD UR5, UR9, UR10, URZ ;  /* 0x0000000a090572a4 */ /* 0x000fe2000f8e023f */
[----:B-1----:R-:W-:-:S03]  /*bec0*/  @P1 SHF.R.U32.HI R5, RZ, R11, R0 ;  /* 0x0000000bff051219 */ /* 0x002fc60000011600 */
[----:B------:R-:W-:Y:S01]  /*bed0*/  UIMAD UR5, UR60, UR11, UR5 ;  /* 0x0000000b3c0572a4 */ /* 0x000fe2000f8e0205 */
[--C-:B------:R-:W-:Y:S01]  /*bee0*/  SHF.R.S32.HI R0, RZ, 0x1f, R5.reuse ;  /* 0x0000001fff007819 */ /* 0x100fe20000011405 */
[----:B------:R-:W-:Y:S01]  /*bef0*/  UIMAD.WIDE.U32 UR60, UR60, UR10, UR6 ;  /* 0x0000000a3c3c72a5 */ /* 0x000fe2000f8e0006 */
[----:B------:R-:W-:Y:S02]  /*bf00*/  IMAD.MOV R7, RZ, RZ, -R5 ;  /* 0x000000ffff077224 */ /* 0x000fe400078e0a05 */
[----:B------:R-:W-:Y:S01]  /*bf10*/  ULDC.64 UR6, c[0x0][0xae0] ;  /* 0x0002b80000067ab9 */ /* 0x000fe20000000a00 */
[----:B------:R-:W-:Y:S01]  /*bf20*/  UIADD3 UR5, UR61, UR5, URZ ;  /* 0x000000053d057290 */ /* 0x000fe2000fffe03f */
[----:B------:R-:W-:Y:S01]  /*bf30*/  IMAD R0, R0, UR6, RZ ;  /* 0x0000000600007c24 */ /* 0x000fe2000f8e02ff */
[----:B------:R-:W-:Y:S01]  /*bf40*/  MOV R2, UR60 ;  /* 0x0000003c00027c02 */ /* 0x000fe20008000f00 */
[----:B------:R-:W-:Y:S01]  /*bf50*/  IMAD R7, R8, R7, R6 ;  /* 0x0000000708077224 */ /* 0x000fe200078e0206 */
[----:B------:R-:W-:Y:S01]  /*bf60*/  IADD3 R6, R192, UR41, RZ ;  /* 0x00000029c0067c10 */ /* 0x000fe2000fffe0ff */
[----:B------:R-:W-:-:S02]  /*bf70*/  IMAD.U32 R3, RZ, RZ, UR61 ;  /* 0x0000003dff037e24 */ /* 0x000fc4000f8e00ff */
[----:B------:R-:W-:Y:S01]  /*bf80*/  IMAD.U32 R3, RZ, RZ, UR5 ;  /* 0x00000005ff037e24 */ /* 0x000fe2000f8e00ff */
[----:B------:R-:W-:Y:S01]  /*bf90*/  ULDC UR5, c[0x0][0xa88] ;  /* 0x0002a20000057ab9 */ /* 0x000fe20000000800 */
[C---:B------:R-:W-:Y:S01]  /*bfa0*/  IMAD R9, R5.reuse, UR7, R0 ;  /* 0x0000000705097c24 */ /* 0x040fe2000f8e0200 */
[----:B------:R-:W-:Y:S01]  /*bfb0*/  SHF.R.S32.HI R0, RZ, 0x1f, R7 ;  /* 0x0000001fff007819 */ /* 0x000fe20000011407 */
[----:B------:R-:W-:Y:S01]  /*bfc0*/  IMAD.WIDE.U32 R2, R5, UR6, R2 ;  /* 0x0000000605027c25 */ /* 0x000fe2000f8e0002 */
[----:B------:R-:W-:-:S03]  /*bfd0*/  ULDC.64 UR6, c[0x0][0xad8] ;  /* 0x0002b60000067ab9 */ /* 0x000fc60000000a00 */
[----:B------:R-:W-:Y:S02]  /*bfe0*/  IMAD.IADD R3, R3, 0x1, R9 ;  /* 0x0000000103037824 */ /* 0x000fe400078e0209 */
[----:B------:R-:W-:Y:S02]  /*bff0*/  IMAD R4, R0, UR6, RZ ;  /* 0x0000000600047c24 */ /* 0x000fe4000f8e02ff */
[----:B------:R-:W-:Y:S02]  /*c000*/  IMAD R9, R8, UR5, RZ ;  /* 0x0000000508097c24 */ /* 0x000fe4000f8e02ff */
        /* <DEDUP_REMOVED lines=10> */
[----:B------:R0:W1:Y:S02]  /*c0b0*/  SHFL.IDX PT, R3, R4, RZ, 0x181f ;  /* 0x00181fff04037589 */ /* 0x00006400000e0000 */
[----:B------:R-:W-:Y:S02]  /*c0c0*/  ISETP.GE.AND P0, PT, R0, R9, PT ;  /* 0x000000090000720c */ /* 0x000fe40003f06270 */
        /* <DEDUP_REMOVED lines=15> */
.L_x_2235:
[----:B------:R-:W-:Y:S05]  /*c1c0*/  BSYNC B1 ;  /* 0x0000000000017941 */ /* 0x000fea0003800000 */
.L_x_2234:
        /* <DEDUP_REMOVED lines=17> */
.L_x_2237:
[----:B------:R-:W-:Y:S05]  /*c2e0*/  BSYNC B1 ;  /* 0x0000000000017941 */ /* 0x000fea0003800000 */
.L_x_2236:
        /* <DEDUP_REMOVED lines=17> */
.L_x_2239:
[----:B------:R-:W-:Y:S05]  /*c400*/  BSYNC B1 ;  /* 0x0000000000017941 */ /* 0x000fea0003800000 */
.L_x_2238:
[----:B0-----:R-:W-:Y:S01]  /*c410*/  IADD3 R0, R6, 0x60, RZ ;  /* 0x0000006006007810 */ /* 0x001fe20007ffe0ff */
[----:B--2-4-:R-:W0:Y:S03]  /*c420*/  SHFL.IDX PT, R5, R5, 0x3, 0x181f ;  /* 0x00781f0005057f89 */ /* 0x014e2600000e0000 */
        /* <DEDUP_REMOVED lines=16> */
.L_x_2231:
[----:B------:R-:W-:Y:S05]  /*c530*/  BSYNC B0 ;  /* 0x0000000000007941 */ /* 0x000fea0003800000 */
.L_x_2223:
[----:B------:R-:W-:Y:S02]  /*c540*/  ULDC UR5, c[0x0][0xc38] ;  /* 0x00030e0000057ab9 */ /* 0x000fe40000000800 */
[----:B------:R-:W-:-:S06]  /*c550*/  UISETP.GE.AND UP0, UPT, UR4, UR5, UPT ;  /* 0x000000050400728c */ /* 0x000fcc000bf06270 */
[----:B------:R-:W-:-:S13]  /*c560*/  PLOP3.LUT P0, PT, PT, PT, UP0, 0x80, 0x0 ;  /* 0x000000000000781c */ /* 0x000fda0003f0f008 */
[----:B------:R-:W-:Y:S05]  /*c570*/  @!P0 BRA `(.L_x_2240) ;  /* 0xffffff4400e88947 */ /* 0x000fea000383ffff */
[----:B------:R-:W-:Y:S05]  /*c580*/  EXIT ;  /* 0x000000000000794d */ /* 0x000fea0003800000 */
.L_x_2182:
[----:B------:R-:W-:-:S08]  /*c590*/  NOP ;  /* 0x0000000000007918 */ /* 0x000fd00000000000 */
[----:B0-----:R-:W0:-:S00]  /*c5a0*/  USETMAXREG.DEALLOC.CTAPOOL 0x28 ;  /* 0x00000028000079c8 */ /* 0x001e0000080e0500 */
[----:B0-----:R-:W-:-:S06]  /*c5b0*/  LOP3.LUT R0, R0, 0x3, RZ, 0xc0, !PT ;  /* 0x0000000300007812 */ /* 0x001fcc00078ec0ff */
[----:B------:R-:W0:Y:S01]  /*c5c0*/  S2UR UR10, SR_CTAID.X ;  /* 0x00000000000a79c3 */ /* 0x000e220000002500 */
[----:B------:R-:W-:Y:S01]  /*c5d0*/  LOP3.LUT R16, R16, 0xffffefff, RZ, 0xc0, !PT ;  /* 0xffffefff10107812 */ /* 0x000fe200078ec0ff */
[----:B------:R-:W-:Y:S01]  /*c5e0*/  STL [R1], RZ ;  /* 0x000000ff01007387 */ /* 0x000fe20000100800 */
[----:B------:R-:W-:Y:S02]  /*c5f0*/  IMAD.MOV.U32 R26, RZ, RZ, 0x1 ;  /* 0x00000001ff1a7424 */ /* 0x000fe400078e00ff */
[----:B------:R-:W-:Y:S01]  /*c600*/  IMAD.MOV.U32 R23, RZ, RZ, RZ ;  /* 0x000000ffff177224 */ /* 0x000fe200078e00ff */
        /* <DEDUP_REMOVED lines=8> */
[----:B------:R-:W-:Y:S01]  /*c690*/  ULDC UR9, c[0x0][0x2b8] ;  /* 0x0000ae0000097ab9 */ /* 0x000fe20000000800 */
[----:B------:R-:W-:Y:S01]  /*c6a0*/  LOP3.LUT R16, R16, 0xfffffffd, RZ, 0xc0, !PT ;  /* 0xfffffffd10107812 */ /* 0x000fe200078ec0ff */
[----:B------:R-:W0:Y:S01]  /*c6b0*/  S2UR UR8, SR_CgaCtaId ;  /* 0x00000000000879c3 */ /* 0x000e220000008800 */
[----:B------:R-:W1:Y:S01]  /*c6c0*/  S2R R3, SR_TID.X ;  /* 0x0000000000037919 */ /* 0x000e620000002100 */
[----:B------:R-:W-:Y:S01]  /*c6d0*/  ULDC.64 UR4, c[0x0][0x418] ;  /* 0x0001060000047ab9 */ /* 0x000fe20000000a00 */
[----:B------:R-:W-:Y:S01]  /*c6e0*/  ULDC UR40, c[0x0][0x288] ;  /* 0x0000a20000287ab9 */ /* 0x000fe20000000800 */
[----:B------:R-:W-:Y:S01]  /*c6f0*/  UISETP.NE.U32.AND UP0, UPT, UR4, URZ, UPT ;  /* 0x0000003f0400728c */ /* 0x000fe2000bf05070 */
[----:B------:R3:W-:Y:S01]  /*c700*/  STL [R1], RZ ;  /* 0x000000ff01007387 */ /* 0x0007e20000100800 */
[----:B------:R-:W-:Y:S01]  /*c710*/  ULDC UR39, c[0x0][0x448] ;  /* 0x0001120000277ab9 */ /* 0x000fe20000000800 */
[----:B------:R-:W-:Y:S01]  /*c720*/  ULDC UR4, c[0x0][0x424] ;  /* 0x0001090000047ab9 */ /* 0x000fe20000000800 */
[----:B------:R-:W-:Y:S01]  /*c730*/  UISETP.NE.AND.EX UP0, UPT, UR5, URZ, UPT, UP0 ;  /* 0x0000003f0500728c */ /* 0x000fe2000bf05300 */
[----:B------:R-:W-:Y:S01]  /*c740*/  IMAD.U32 R34, RZ, RZ, UR10 ;  /* 0x0000000aff227e24 */ /* 0x000fe2000f8e00ff */
[----:B------:R-:W-:Y:S01]  /*c750*/  UIMAD UR39, UR39, UR40, URZ ;  /* 0x00000028272772a4 */ /* 0x000fe2000f8e023f */
[----:B------:R-:W-:Y:S01]  /*c760*/  IMAD.MOV.U32 R26, RZ, RZ, 0x1 ;  /* 0x00000001ff1a7424 */ /* 0x000fe200078e00ff */
[----:B------:R-:W-:Y:S01]  /*c770*/  USEL UR4, UR4, 0x1, UP0 ;  /* 0x0000000104047887 */ /* 0x000fe20008000000 */
[----:B------:R-:W-:Y:S01]  /*c780*/  IMAD.MOV.U32 R23, RZ, RZ, RZ ;  /* 0x000000ffff177224 */ /* 0x000fe200078e00ff */
[----:B------:R-:W-:Y:S01]  /*c790*/  UMOV UR5, 0x400 ;  /* 0x0000040000057882 */ /* 0x000fe20000000000 */
[----:B------:R-:W-:Y:S01]  /*c7a0*/  ULDC UR46, c[0x0][0xc] ;  /* 0x00000300002e7ab9 */ /* 0x000fe20000000800 */
[----:B0-----:R-:W-:-:S06]  /*c7b0*/  ULEA UR8, UR8, UR5, 0x18 ;  /* 0x0000000508087291 */ /* 0x001fcc000f8ec03f */
[----:B------:R-:W-:Y:S01]  /*c7c0*/  MOV R17, UR8 ;  /* 0x0000000800117c02 */ /* 0x000fe20008000f00 */
[----:B-1----:R-:W-:-:S05]  /*c7d0*/  IMAD.SHL.U32 R37, R3, 0x8, RZ ;  /* 0x0000000803257824 */ /* 0x002fca00078e00ff */
[----:B------:R-:W-:-:S04]  /*c7e0*/  LOP3.LUT R0, R37, 0x1f8, RZ, 0xc0, !PT ;  /* 0x000001f825007812 */ /* 0x000fc800078ec0ff */
[----:B------:R-:W-:-:S04]  /*c7f0*/  LOP3.LUT R0, R0, 0x38, R3, 0x78, !PT ;  /* 0x0000003800007812 */ /* 0x000fc800078e7803 */
[----:B------:R-:W-:Y:S02]  /*c800*/  LOP3.LUT R30, R0, 0x200, R37, 0xf8, !PT ;  /* 0x00000200001e7812 */ /* 0x000fe400078ef825 */
[----:B------:R-:W-:-:S03]  /*c810*/  LOP3.LUT R37, R37, 0x38, RZ, 0xc0, !PT ;  /* 0x0000003825257812 */ /* 0x000fc600078ec0ff */
[----:B------:R-:W-:Y:S01]  /*c820*/  IMAD R31, R30, 0x2, R17 ;  /* 0x000000021e1f7824 */ /* 0x000fe200078e0211 */
[C---:B------:R-:W-:Y:S02]  /*c830*/  LOP3.LUT R0, R37.reuse, 0x40, RZ, 0xfc, !PT ;  /* 0x0000004025007812 */ /* 0x040fe400078efcff */
[----:B------:R-:W-:Y:S02]  /*c840*/  LOP3.LUT R2, R37, 0x80, RZ, 0xfc, !PT ;  /* 0x0000008025027812 */ /* 0x000fe400078efcff */
[----:B------:R-:W-:Y:S02]  /*c850*/  ISETP.GE.AND P1, PT, R0, UR9, PT ;  /* 0x0000000900007c0c */ /* 0x000fe4000bf26270 */
[----:B--2---:R-:W-:Y:S02]  /*c860*/  R2UR UR6, R4 ;  /* 0x00000000040672ca */ /* 0x004fe400000e0000 */
[C---:B------:R-:W-:Y:S02]  /*c870*/  LOP3.LUT R4, R3.reuse, 0x7f, RZ, 0xc0, !PT ;  /* 0x0000007f03047812 */ /* 0x040fe400078ec0ff */
[----:B------:R-:W-:-:S02]  /*c880*/  SHF.L.U32 R3, R3, 0x4, RZ ;  /* 0x0000000403037819 */ /* 0x000fc400000006ff */
        /* <DEDUP_REMOVED lines=8> */
[----:B------:R-:W-:-:S04]  /*c910*/  UIMAD.WIDE UR4, UR4, 0x2aaaaaab, URZ ;  /* 0x2aaaaaab040478a5 */ /* 0x000fc8000f8e023f */
[----:B------:R-:W-:Y:S01]  /*c920*/  @P0 LOP3.LUT R16, R16, 0x2, RZ, 0xfc, !PT ;  /* 0x0000000210100812 */ /* 0x000fe200078efcff */
[----:B------:R-:W-:Y:S01]  /*c930*/  USHF.R.U32.HI UR41, URZ, 0x1f, UR5 ;  /* 0x0000001f3f297899 */ /* 0x000fe20008011605 */
[----:B------:R-:W-:Y:S02]  /*c940*/  ISETP.GE.AND P0, PT, R0, UR7, PT ;  /* 0x0000000700007c0c */ /* 0x000fe4000bf06270 */
[----:B------:R-:W-:Y:S01]  /*c950*/  LOP3.LUT R16, R16, 0xfffffbff, RZ, 0xc0, !PT ;  /* 0xfffffbff10107812 */ /* 0x000fe200078ec0ff */
[----:B------:R-:W-:Y:S01]  /*c960*/  ULEA.HI.SX32 UR41, UR5, UR41, 0x1c ;  /* 0x0000002905297291 */ /* 0x000fe2000f8fe23f */
[----:B------:R-:W-:Y:S02]  /*c970*/  LOP3.LUT R0, R36, 0x70, R3, 0xf8, !PT ;  /* 0x0000007024007812 */ /* 0x000fe400078ef803 */
[----:B------:R-:W-:Y:S02]  /*c980*/  @P1 LOP3.LUT R16, R16, 0x400, RZ, 0xfc, !PT ;  /* 0x0000040010101812 */ /* 0x000fe400078efcff */
[----:B------:R-:W-:-:S02]  /*c990*/  ISETP.GE.AND P1, PT, R2, UR9, PT ;  /* 0x0000000902007c0c */ /* 0x000fc4000bf26270 */
        /* <DEDUP_REMOVED lines=17> */
[----:B---3--:R-:W-:-:S07]  /*cab0*/  @P0 LOP3.LUT R16, R16, 0x800, RZ, 0xfc, !PT ;  /* 0x0000080010100812 */ /* 0x008fce00078efcff */
.L_x_2290:
        /* <DEDUP_REMOVED lines=22> */
.L_x_2242:
[----:B------:R-:W-:Y:S01]  /*cc20*/  ULDC UR8, c[0x0][0xc54] ;  /* 0x0003150000087ab9 */ /* 0x000fe20000000800 */
[----:B------:R-:W-:Y:S01]  /*cc30*/  UMOV UR6, UR7 ;  /* 0x0000000700067c82 */ /* 0x000fe20008000000 */
[----:B------:R-:W-:-:S11]  /*cc40*/  UISETP.NE.AND UP0, UPT, UR8, 0x1, UPT ;  /* 0x000000010800788c */ /* 0x000fd6000bf05270 */
[----:B------:R-:W-:Y:S02]  /*cc50*/  @UP0 ULDC.64 UR10, c[0x0][0xc58] ;  /* 0x00031600000a0ab9 */ /* 0x000fe40000000a00 */
[----:B------:R-:W-:-:S04]  /*cc60*/  UIMAD.WIDE.U32 UR4, UR7, UR10, URZ ;  /* 0x0000000a070472a5 */ /* 0x000fc8000f8e003f */
[----:B------:R-:W-:-:S04]  /*cc70*/  @UP0 USHF.R.U32.HI UR6, URZ, UR11, UR5 ;  /* 0x0000000b3f060299 */ /* 0x000fc80008011605 */
[----:B------:R-:W-:-:S12]  /*cc80*/  UIMAD UR4, UR6, UR8, URZ ;  /* 0x00000008060472a4 */ /* 0x000fd8000f8e023f */
.L_x_2243:
        /* <DEDUP_REMOVED lines=18> */
[----:B------:R-:W-:Y:S01]  /*cdb0*/  MOV R3, UR5 ;  /* 0x0000000500037c02 */ /* 0x000fe20008000f00 */
[----:B------:R-:W-:Y:S01]  /*cdc0*/  IMAD.U32 R2, RZ, RZ, UR4 ;  /* 0x00000004ff027e24 */ /* 0x000fe2000f8e00ff */
[----:B------:R-:W-:Y:S01]  /*cdd0*/  ULDC UR5, c[0x0][0x448] ;  /* 0x0001120000057ab9 */ /* 0x000fe20000000800 */
[----:B------:R-:W-:Y:S01]  /*cde0*/  ULDC UR4, c[0x0][0xc3c] ;  /* 0x00030f0000047ab9 */ /* 0x000fe20000000800 */
[----:B------:R-:W-:Y:S02]  /*cdf0*/  UISETP.NE.AND UP2, UPT, UR5, 0x1, UPT ;  /* 0x000000010500788c */ /* 0x000fe4000bf45270 */
[----:B------:R-:W-:Y:S01]  /*ce00*/  UIADD3 UR44, UR44, UR4, URZ ;  /* 0x000000042c2c7290 */ /* 0x000fe2000fffe03f */
[----:B------:R0:W5:Y:S01]  /*ce10*/  @P0 LDG.E R32, desc[UR36][R2.64] ;  /* 0x0000002402200981 */ /* 0x000162000c1e1900 */
[----:B------:R-:W-:Y:S01]  /*ce20*/  UP2UR UR48, UPR, URZ, 0x4 ;  /* 0x000000043f307883 */ /* 0x000fe20008000000 */
[----:B------:R-:W-:Y:S01]  /*ce30*/  BSSY B7, `(.L_x_2244) ;  /* 0x000034a000077945 */ /* 0x000fe20003800000 */
[----:B------:R-:W-:-:S04]  /*ce40*/  USHF.L.U32 UR6, UR44, 0x7, URZ ;  /* 0x000000072c067899 */ /* 0x000fc8000800063f */
[----:B------:R-:W-:Y:S01]  /*ce50*/  UIADD3 UR6, UR6, 0x7f, URZ ;  /* 0x0000007f06067890 */ /* 0x000fe2000fffe03f */
[----:B------:R-:W-:Y:S01]  /*ce60*/  @UP2 ULDC UR4, c[0x0][0x44c] ;  /* 0x0001130000042ab9 */ /* 0x000fe20000000800 */
[----:B------:R-:W-:Y:S02]  /*ce70*/  @UP2 ULDC UR7, c[0x0][0x450] ;  /* 0x0001140000072ab9 */ /* 0x000fe40000000800 */
[----:B------:R-:W-:-:S04]  /*ce80*/  UIMAD.WIDE.U32 UR4, UR6, UR4, URZ ;  /* 0x00000004060472a5 */ /* 0x000fc8000f8e003f */
[----:B------:R-:W-:-:S04]  /*ce90*/  @UP2 USHF.R.U32.HI UR6, URZ, UR7, UR5 ;  /* 0x000000073f062299 */ /* 0x000fc80008011605 */
[----:B------:R-:W-:-:S04]  /*cea0*/  UIADD3 UR4, UR40, UR6, URZ ;  /* 0x0000000628047290 */ /* 0x000fc8000fffe03f */
[----:B------:R-:W-:-:S04]  /*ceb0*/  UIMAD.WIDE UR4, UR4, 0x2aaaaaab, URZ ;  /* 0x2aaaaaab040478a5 */ /* 0x000fc8000f8e023f */
[----:B------:R-:W-:-:S04]  /*cec0*/  USHF.R.U32.HI UR4, URZ, 0x1f, UR5 ;  /* 0x0000001f3f047899 */ /* 0x000fc80008011605 */
[----:B------:R-:W-:-:S04]  /*ced0*/  ULEA.HI.SX32 UR4, UR5, UR4, 0x1c ;  /* 0x0000000405047291 */ /* 0x000fc8000f8fe23f */
[----:B------:R-:W-:-:S04]  /*cee0*/  UISETP.LT.AND UP0, UPT, UR41, UR4, UPT ;  /* 0x000000042900728c */ /* 0x000fc8000bf01270 */
[----:B------:R-:W-:-:S06]  /*cef0*/  USEL UR45, UR41, UR4, UP0 ;  /* 0x00000004292d7287 */ /* 0x000fcc0008000000 */
[----:B------:R-:W-:-:S13]  /*cf00*/  ISETP.LT.AND P0, PT, RZ, UR45, PT ;  /* 0x0000002dff007c0c */ /* 0x000fda000bf01270 */
[----:B0-----:R-:W-:Y:S05]  /*cf10*/  @P0 BRA `(.L_x_2245) ;  /* 0x0000000000440947 */ /* 0x001fea0003800000 */
        /* <DEDUP_REMOVED lines=17> */
.L_x_2245:
        /* <DEDUP_REMOVED lines=8> */
[----:B------:R-:W-:Y:S01]  /*d0b0*/  MOV R6, UR6 ;  /* 0x0000000600067c02 */ /* 0x000fe20008000f00 */
[----:B------:R-:W-:Y:S01]  /*d0c0*/  IMAD.U32 R5, RZ, RZ, UR5 ;  /* 0x00000005ff057e24 */ /* 0x000fe2000f8e00ff */
[----:B------:R-:W0:Y:S01]  /*d0d0*/  LDC.64 R2, c[0x4][R2] ;  /* 0x0100000002027b82 */ /* 0x000e220000000a00 */
[----:B------:R-:W-:Y:S01]  /*d0e0*/  ULDC.64 UR4, c[0x4][0x8] ;  /* 0x0100020000047ab9 */ /* 0x000fe20000000a00 */
[----:B------:R-:W-:Y:S01]  /*d0f0*/  IMAD.U32 R7, RZ, RZ, UR7 ;  /* 0x00000007ff077e24 */ /* 0x000fe2000f8e00ff */
[----:B------:R-:W-:Y:S01]  /*d100*/  MOV R8, 0x70 ;  /* 0x0000007000087802 */ /* 0x000fe20000000f00 */
[----:B------:R-:W-:-:S02]  /*d110*/  IMAD.U32 R10, RZ, RZ, UR4 ;  /* 0x00000004ff0a7e24 */ /* 0x000fc4000f8e00ff */
[----:B------:R-:W-:Y:S02]  /*d120*/  IMAD.U32 R11, RZ, RZ, UR5 ;  /* 0x00000005ff0b7e24 */ /* 0x000fe4000f8e00ff */
[----:B------:R-:W-:Y:S02]  /*d130*/  IMAD.MOV.U32 R12, RZ, RZ, 0x1 ;  /* 0x00000001ff0c7424 */ /* 0x000fe400078e00ff */
[----:B------:R-:W-:-:S07]  /*d140*/  IMAD.MOV.U32 R13, RZ, RZ, RZ ;  /* 0x000000ffff0d7224 */ /* 0x000fce00078e00ff */
[----:B------:R-:W-:-:S07]  /*d150*/  LEPC R20, `(.L_x_2248) ;  /* 0x000000001014794e */ /* 0x000fce0000000000 */
[----:B0----5:R-:W-:Y:S05]  /*d160*/  CALL.ABS.NOINC R2 ;  /* 0x0000000002007343 */ /* 0x021fea0003c00000 */
.L_x_2248:
[----:B------:R-:W-:Y:S05]  /*d170*/  BSYNC B6 ;  /* 0x0000000000067941 */ /* 0x000fea0003800000 */
.L_x_2247:
[----:B------:R-:W-:Y:S01]  /*d180*/  VIADD R0, R17, 0x400 ;  /* 0x0000040011007836 */ /* 0x000fe20000000000 */
[----:B------:R-:W-:Y:S04]  /*d190*/  BSSY B6, `(.L_x_2249) ;  /* 0x0000022000067945 */ /* 0x000fe80003800000 */
[----:B------:R-:W-:-:S13]  /*d1a0*/  LOP3.LUT P0, RZ, R0, 0x3ff, RZ, 0xc0, !PT ;  /* 0x000003ff00ff7812 */ /* 0x000fda000780c0ff */
[----:B------:R-:W-:Y:S05]  /*d1b0*/  @!P0 BRA `(.L_x_2250) ;  /* 0x00000000007c8947 */ /* 0x000fea0003800000 */
[----:B------:R-:W-:Y:S01]  /*d1c0*/  MOV R18, 0x0 ;  /* 0x0000000000127802 */ /* 0x000fe20000000f00 */
[----:B------:R-:W-:Y:S01]  /*d1d0*/  ULDC.64 UR4, c[0x4][0x88] ;  /* 0x0100220000047ab9 */ /* 0x000fe20000000a00 */
[----:B------:R-:W-:Y:S01]  /*d1e0*/  ULDC.64 UR6, c[0x4][0x90] ;  /* 0x0100240000067ab9 */ /* 0x000fe20000000a00 */
[----:B------:R-:W-:Y:S01]  /*d1f0*/  MOV R4, UR4 ;  /* 0x0000000400047c02 */ /* 0x000fe20008000f00 */
[----:B------:R0:W1:Y:S01]  /*d200*/  LDC.64 R2, c[0x4][R18] ;  /* 0x0100000012027b82 */ /* 0x0000620000000a00 */
[----:B------:R-:W-:Y:S01]  /*d210*/  IMAD.U32 R5, RZ, RZ, UR5 ;  /* 0x00000005ff057e24 */ /* 0x000fe2000f8e00ff */
[----:B------:R-:W-:Y:S01]  /*d220*/  ULDC.64 UR4, c[0x4][0x10] ;  /* 0x0100040000047ab9 */ /* 0x000fe20000000a00 */
[----:B------:R-:W-:Y:S01]  /*d230*/  IMAD.U32 R6, RZ, RZ, UR6 ;  /* 0x00000006ff067e24 */ /* 0x000fe2000f8e00ff */
[----:B------:R-:W-:Y:S01]  /*d240*/  MOV R10, UR4 ;  /* 0x00000004000a7c02 */ /* 0x000fe20008000f00 */
[----:B------:R-:W-:Y:S01]  /*d250*/  IMAD.U32 R7, RZ, RZ, UR7 ;  /* 0x00000007ff077e24 */ /* 0x000fe2000f8e00ff */
[----:B------:R-:W-:Y:S01]  /*d260*/  MOV R13, RZ ;  /* 0x000000ff000d7202 */ /* 0x000fe20000000f00 */
[----:B------:R-:W-:-:S02]  /*d270*/  IMAD.U32 R11, RZ, RZ, UR5 ;  /* 0x00000005ff0b7e24 */ /* 0x000fc4000f8e00ff */
[----:B------:R-:W-:Y:S02]  /*d280*/  IMAD.MOV.U32 R8, RZ, RZ, 0x70 ;  /* 0x00000070ff087424 */ /* 0x000fe400078e00ff */
[----:B0-----:R-:W-:-:S07]  /*d290*/  IMAD.MOV.U32 R12, RZ, RZ, 0x1 ;  /* 0x00000001ff0c7424 */ /* 0x001fce00078e00ff */
[----:B------:R-:W-:-:S07]  /*d2a0*/  LEPC R20, `(.L_x_2251) ;  /* 0x000000001014794e */ /* 0x000fce0000000000 */
[----:B-1---5:R-:W-:Y:S05]  /*d2b0*/  CALL.ABS.NOINC R2 ;  /* 0x0000000002007343 */ /* 0x022fea0003c00000 */
.L_x_2251:
[----:B------:R0:W1:Y:S01]  /*d2c0*/  LDC.64 R2, c[0x4][R18] ;  /* 0x0100000012027b82 */ /* 0x0000620000000a00 */
[----:B------:R-:W-:Y:S01]  /*d2d0*/  ULDC.64 UR4, c[0x4][0x88] ;  /* 0x0100220000047ab9 */ /* 0x000fe20000000a00 */
[----:B------:R-:W-:Y:S01]  /*d2e0*/  ULDC.64 UR6, c[0x4][0x90] ;  /* 0x0100240000067ab9 */ /* 0x000fe20000000a00 */
[----:B------:R-:W-:Y:S01]  /*d2f0*/  IMAD.U32 R4, RZ, RZ, UR4 ;  /* 0x00000004ff047e24 */ /* 0x000fe2000f8e00ff */
[----:B------:R-:W-:Y:S01]  /*d300*/  MOV R7, UR7 ;  /* 0x0000000700077c02 */ /* 0x000fe20008000f00 */
[----:B------:R-:W-:Y:S01]  /*d310*/  IMAD.U32 R5, RZ, RZ, UR5 ;  /* 0x00000005ff057e24 */ /* 0x000fe2000f8e00ff */
[----:B------:R-:W-:Y:S01]  /*d320*/  ULDC.64 UR4, c[0x4][0x18] ;  /* 0x0100060000047ab9 */ /* 0x000fe20000000a00 */
[----:B------:R-:W-:Y:S01]  /*d330*/  IMAD.U32 R6, RZ, RZ, UR6 ;  /* 0x00000006ff067e24 */ /* 0x000fe2000f8e00ff */
[----:B------:R-:W-:Y:S01]  /*d340*/  MOV R12, 0x1 ;  /* 0x00000001000c7802 */ /* 0x000fe20000000f00 */
[----:B------:R-:W-:Y:S02]  /*d350*/  IMAD.U32 R10, RZ, RZ, UR4 ;  /* 0x00000004ff0a7e24 */ /* 0x000fe4000f8e00ff */
[----:B------:R-:W-:-:S02]  /*d360*/  IMAD.U32 R11, RZ, RZ, UR5 ;  /* 0x00000005ff0b7e24 */ /* 0x000fc4000f8e00ff */
[----:B------:R-:W-:Y:S02]  /*d370*/  IMAD.MOV.U32 R8, RZ, RZ, 0x70 ;  /* 0x00000070ff087424 */ /* 0x000fe400078e00ff */
[----:B0-----:R-:W-:-:S07]  /*d380*/  IMAD.MOV.U32 R13, RZ, RZ, RZ ;  /* 0x000000ffff0d7224 */ /* 0x001fce00078e00ff */
[----:B------:R-:W-:-:S07]  /*d390*/  LEPC R20, `(.L_x_2250) ;  /* 0x000000001014794e */ /* 0x000fce0000000000 */
[----:B-1----:R-:W-:Y:S05]  /*d3a0*/  CALL.ABS.NOINC R2 ;  /* 0x0000000002007343 */ /* 0x002fea0003c00000 */
.L_x_2250:
[----:B------:R-:W-:Y:S05]  /*d3b0*/  BSYNC B6 ;  /* 0x0000000000067941 */ /* 0x000fea0003800000 */
.L_x_2249:
        /* <DEDUP_REMOVED lines=9> */
[----:B------:R-:W-:Y:S01]  /*d450*/  MOV R3, UR5 ;  /* 0x0000000500037c02 */ /* 0x000fe20008000f00 */
[----:B------:R-:W-:-:S04]  /*d460*/  ULDC UR4, c[0x0][0xc48] ;  /* 0x0003120000047ab9 */ /* 0x000fc80000000800 */
[----:B------:R1:W5:Y:S01]  /*d470*/  @P0 LDG.E R29, desc[UR36][R2.64] ;  /* 0x00000024021d0981 */ /* 0x000362000c1e1900 */
[----:B------:R-:W-:Y:S01]  /*d480*/  UMOV UR5, 0xffffffff ;  /* 0xffffffff00057882 */ /* 0x000fe20000000000 */
[----:B------:R-:W-:Y:S02]  /*d490*/  IMAD.U32 R22, RZ, RZ, UR4 ;  /* 0x00000004ff167e24 */ /* 0x000fe4000f8e00ff */
[----:B------:R-:W-:Y:S05]  /*d4a0*/  BRA.DIV UR5, `(.L_x_2252) ;  /* 0x0000003605847947 */ /* 0x000fea000b800000 */
.L_x_2306:
        /* <DEDUP_REMOVED lines=11> */
[----:B------:R-:W-:-:S05]  /*d560*/  IMAD R7, R7, 0x60, R8 ;  /* 0x0000006007077824 */ /* 0x000fca00078e0208 */
[C---:B------:R-:W-:Y:S02]  /*d570*/  ISETP.GE.AND P0, PT, R7.reuse, UR38, PT ;  /* 0x0000002607007c0c */ /* 0x040fe4000bf06270 */
[----:B------:R-:W-:Y:S02]  /*d580*/  IADD3 R0, R7, R32, RZ ;  /* 0x0000002007007210 */ /* 0x000fe40007ffe0ff */
[----:B------:R-:W-:-:S03]  /*d590*/  ISETP.GT.U32.OR P0, PT, R8, 0x5f, P0 ;  /* 0x0000005f0800780c */ /* 0x000fc60000704470 */
[----:B0-----:R-:W-:-:S04]  /*d5a0*/  @P1 IMAD.HI.U32 R2, R0, R3, RZ ;  /* 0x0000000300021227 */ /* 0x001fc800078e00ff */
[----:B------:R-:W-:Y:S01]  /*d5b0*/  IMAD.MOV.U32 R9, RZ, RZ, R0 ;  /* 0x000000ffff097224 */ /* 0x000fe200078e0000 */
[----:B-1----:R-:W-:-:S05]  /*d5c0*/  @P1 SHF.R.U32.HI R9, RZ, R5, R2 ;  /* 0x00000005ff091219 */ /* 0x002fca0000011602 */
[----:B------:R-:W0:Y:S01]  /*d5d0*/  @!P0 LDC.64 R6, c[0x0][0x428] ;  /* 0x00010a00ff068b82 */ /* 0x000e220000000a00 */
[----:B------:R-:W-:-:S07]  /*d5e0*/  @!P0 SHF.R.S32.HI R3, RZ, 0x1f, R9 ;  /* 0x0000001fff038819 */ /* 0x000fce0000011409 */
[----:B------:R-:W1:Y:S01]  /*d5f0*/  @!P0 LDC.64 R4, c[0x0][0x418] ;  /* 0x00010600ff048b82 */ /* 0x000e620000000a00 */
[----:B0-----:R-:W-:-:S04]  /*d600*/  @!P0 IMAD R2, R33, R6, RZ ;  /* 0x0000000621028224 */ /* 0x001fc800078e02ff */
[----:B------:R-:W-:Y:S02]  /*d610*/  @!P0 IMAD R7, R29, R7, R2 ;  /* 0x000000071d078224 */ /* 0x000fe400078e0202 */
[----:B------:R-:W-:-:S04]  /*d620*/  @!P0 IMAD.MOV.U32 R2, RZ, RZ, R9 ;  /* 0x000000ffff028224 */ /* 0x000fc800078e0009 */
[----:B------:R-:W-:Y:S01]  /*d630*/  @!P0 IMAD.WIDE.U32 R2, R29, R6, R2 ;  /* 0x000000061d028225 */ /* 0x000fe200078e0002 */
[----:B------:R-:W-:-:S03]  /*d640*/  MOV R6, RZ ;  /* 0x000000ff00067202 */ /* 0x000fc60000000f00 */
[----:B------:R-:W-:Y:S01]  /*d650*/  @!P0 IMAD.IADD R3, R3, 0x1, R7 ;  /* 0x0000000103038824 */ /* 0x000fe200078e0207 */
[----:B-1----:R-:W-:Y:S01]  /*d660*/  @!P0 LEA R4, P1, R2, R4, 0x2 ;  /* 0x0000000402048211 */ /* 0x002fe200078210ff */
[----:B------:R-:W-:-:S03]  /*d670*/  IMAD.MOV R7, RZ, RZ, -R9 ;  /* 0x000000ffff077224 */ /* 0x000fc600078e0a09 */
[----:B------:R-:W-:-:S05]  /*d680*/  @!P0 LEA.HI.X R5, R2, R5, R3, 0x2, P1 ;  /* 0x0000000502058211 */ /* 0x000fca00008f1403 */
[----:B------:R0:W5:Y:S01]  /*d690*/  @!P0 LDG.E R6, desc[UR36][R4.64] ;  /* 0x0000002404068981 */ /* 0x000162000c1e1900 */
[----:B------:R-:W-:Y:S01]  /*d6a0*/  ISETP.GT.U32.AND P0, PT, R8, 0x5f, PT ;  /* 0x0000005f0800780c */ /* 0x000fe20003f04070 */
[----:B------:R-:W-:Y:S01]  /*d6b0*/  IMAD R3, RZ, RZ, -UR43 ;  /* 0x8000002bff037e24 */ /* 0x000fe2000f8e02ff */
[----:B------:R-:W-:Y:S02]  /*d6c0*/  LOP3.LUT R16, R16, 0xffffff7f, RZ, 0xc0, !PT ;  /* 0xffffff7f10107812 */ /* 0x000fe400078ec0ff */
[----:B------:R-:W-:Y:S01]  /*d6d0*/  MOV R24, UR4 ;  /* 0x0000000400187c02 */ /* 0x000fe20008000f00 */
        /* <DEDUP_REMOVED lines=10> */
.L_x_2253:
        /* <DEDUP_REMOVED lines=8> */
[----:B------:R-:W-:Y:S02]  /*d800*/  LEA R0, R23, R17, 0x3 ;  /* 0x0000001117007211 */ /* 0x000fe400078e18ff */
        /* <DEDUP_REMOVED lines=16> */
.L_x_2307:
[----:B------:R-:W-:Y:S05]  /*d910*/  BSYNC B0 ;  /* 0x0000000000007941 */ /* 0x000fea0003800000 */
.L_x_2254:
        /* <DEDUP_REMOVED lines=8> */
[----:B------:R-:W-:Y:S01]  /*d9a0*/  IMAD.IADD R3, R3, 0x1, R7 ;  /* 0x0000000103037824 */ /* 0x000fe200078e0207 */
[----:B------:R-:W-:Y:S01]  /*d9b0*/  MOV R7, 0xffffffa0 ;  /* 0xffffffa000077802 */ /* 0x000fe20000000f00 */
[----:B------:R-:W-:Y:S02]  /*d9c0*/  IMAD R5, R4, UR4, RZ ;  /* 0x0000000404057c24 */ /* 0x000fe4000f8e02ff */
[----:B------:R-:W-:-:S04]  /*d9d0*/  IMAD.WIDE.U32 R2, R6, UR4, R2 ;  /* 0x0000000406027c25 */ /* 0x000fc8000f8e0002 */
[----:B------:R-:W-:Y:S01]  /*d9e0*/  IMAD R5, R6, UR5, R5 ;  /* 0x0000000506057c24 */ /* 0x000fe2000f8e0205 */
[----:B------:R-:W-:Y:S01]  /*d9f0*/  ULDC.64 UR4, c[0x0][0x308] ;  /* 0x0000c20000047ab9 */ /* 0x000fe20000000a00 */
[----:B------:R-:W-:Y:S02]  /*da00*/  IMAD R7, R24, R7, UR38 ;  /* 0x0000002618077e24 */ /* 0x000fe4000f8e0207 */
[----:B------:R-:W-:Y:S02]  /*da10*/  IMAD.IADD R3, R3, 0x1, R5 ;  /* 0x0000000103037824 */ /* 0x000fe400078e0205 */
[----:B------:R-:W-:Y:S02]  /*da20*/  IMAD R5, R28, UR4, RZ ;  /* 0x000000041c057c24 */ /* 0x000fe4000f8e02ff */
[----:B------:R-:W-:-:S04]  /*da30*/  IMAD.WIDE.U32 R2, R22, UR4, R2 ;  /* 0x0000000416027c25 */ /* 0x000fc8000f8e0002 */
[----:B------:R-:W-:Y:S01]  /*da40*/  IMAD R5, R22, UR5, R5 ;  /* 0x0000000516057c24 */ /* 0x000fe2000f8e0205 */
[----:B------:R-:W-:Y:S01]  /*da50*/  ULDC.64 UR4, c[0x0][0x2e8] ;  /* 0x0000ba0000047ab9 */ /* 0x000fe20000000a00 */
[----:B------:R-:W-:Y:S01]  /*da60*/  IMAD.IADD R7, R7, 0x1, -R36 ;  /* 0x0000000107077824 */ /* 0x000fe200078e0a24 */
[----:B------:R-:W-:Y:S01]  /*da70*/  LEA R4, P0, R2, UR4, 0x1 ;  /* 0x0000000402047c11 */ /* 0x000fe2000f8008ff */
[----:B------:R-:W-:Y:S01]  /*da80*/  IMAD.IADD R3, R3, 0x1, R5 ;  /* 0x0000000103037824 */ /* 0x000fe200078e0205 */
[----:B------:R-:W-:Y:S01]  /*da90*/  UMOV UR4, 0xffffffff ;  /* 0xffffffff00047882 */ /* 0x000fe20000000000 */
[----:B------:R-:W-:-:S03]  /*daa0*/  IMAD R5, R23, 0x4800, R30 ;  /* 0x0000480017057824 */ /* 0x000fc600078e021e */
        /* <DEDUP_REMOVED lines=8> */
[----:B-1----:R-:W-:Y:S01]  /*db30*/  @P0 IMAD.X R3, RZ, RZ, R2, P1 ;  /* 0x000000ffff030224 */ /* 0x002fe200008e0602 */
[----:B------:R-:W-:Y:S02]  /*db40*/  @P0 MOV R2, R14 ;  /* 0x0000000e00020202 */ /* 0x000fe40000000f00 */
        /* <DEDUP_REMOVED lines=9> */
[----:B------:R-:W-:Y:S02]  /*dbe0*/  SHFL.IDX PT, R8, R6, 0x2, 0x181f ;  /* 0x00581f0006087f89 */ /* 0x000fe400000e0000 */
        /* <DEDUP_REMOVED lines=32> */
[----:B------:R0:W1:Y:S02]  /*ddf0*/  SHFL.IDX PT, R8, R6, 0x5, 0x181f ;  /* 0x00b81f0006087f89 */ /* 0x00006400000e0000 */
[----:B------:R-:W-:Y:S02]  /*de00*/  @P0 MOV R3, R9 ;  /* 0x0000000900030202 */ /* 0x000fe40000000f00 */
[----:B------:R0:W2:Y:S04]  /*de10*/  SHFL.IDX PT, R14, R4, 0x5, 0x181f ;  /* 0x00b81f00040e7f89 */ /* 0x0000a800000e0000 */
[----:B------:R0:W-:Y:S04]  /*de20*/  @P0 LDGSTS.E.BYPASS.LTC128B.128 [R21+0x20400], desc[UR36][R2.64], !P4 ;  /* 0x2040000002150fae */ /* 0x0001e8000e101d64 */
[----:B------:R0:W-:Y:S04]  /*de30*/  @P0 LDGSTS.E.BYPASS.LTC128B.128 [R21+0x23400], desc[UR36][R2.64+0x80], !P3 ;  /* 0x2340008002150fae */ /* 0x0001e8000d901d64 */
[----:B------:R0:W-:Y:S02]  /*de40*/  @P0 LDGSTS.E.BYPASS.LTC128B.128 [R21+0x26400], desc[UR36][R2.64+0x100], !P2 ;  /* 0x2640010002150fae */ /* 0x0001e4000d101d64 */
.L_x_2321:
        /* <DEDUP_REMOVED lines=12> */
.L_x_2257:
        /* <DEDUP_REMOVED lines=10> */
.L_x_2258:
        /* <DEDUP_REMOVED lines=11> */
[----:B------:R-:W-:Y:S01]  /*e060*/  MOV R4, UR6 ;  /* 0x0000000600047c02 */ /* 0x000fe20008000f00 */
[----:B------:R-:W-:Y:S01]  /*e070*/  IMAD.U32 R5, RZ, RZ, UR7 ;  /* 0x00000007ff057e24 */ /* 0x000fe2000f8e00ff */
        /* <DEDUP_REMOVED lines=9> */
[----:B0-----:R-:W-:Y:S05]  /*e110*/  CALL.ABS.NOINC R2 ;  /* 0x0000000002007343 */ /* 0x001fea0003c00000 */
.L_x_2260:
[----:B------:R-:W-:Y:S05]  /*e120*/  BSYNC B6 ;  /* 0x0000000000067941 */ /* 0x000fea0003800000 */
.L_x_2259:
[----:B0-----:R-:W0:Y:S01]  /*e130*/  S2R R2, SR_TID.X ;  /* 0x0000000000027919 */ /* 0x001e220000002100 */
[----:B------:R-:W-:Y:S01]  /*e140*/  UISETP.NE.AND UP0, UPT, UR48, URZ, UPT ;  /* 0x0000003f3000728c */ /* 0x000fe2000bf05270 */
[----:B------:R-:W-:Y:S01]  /*e150*/  IMAD.U32 R0, RZ, RZ, UR44 ;  /* 0x0000002cff007e24 */ /* 0x000fe2000f8e00ff */
[----:B------:R-:W-:Y:S01]  /*e160*/  R2UR UR6, R28 ;  /* 0x000000001c0672ca */ /* 0x000fe200000e0000 */
[----:B------:R-:W-:Y:S01]  /*e170*/  ULDC.64 UR8, c[0x0][0x2d8] ;  /* 0x0000b60000087ab9 */ /* 0x000fe20000000a00 */
[----:B------:R-:W-:Y:S02]  /*e180*/  R2UR UR7, R22 ;  /* 0x00000000160772ca */ /* 0x000fe400000e0000 */
[----:B------:R-:W-:Y:S02]  /*e190*/  PLOP3.LUT P0, PT, PT, PT, UP0, 0x80, 0x0 ;  /* 0x000000000000781c */ /* 0x000fe40003f0f008 */
[C---:B------:R-:W-:Y:S02]  /*e1a0*/  LOP3.LUT P3, RZ, R16.reuse, 0x800, RZ, 0xc0, !PT ;  /* 0x0000080010ff7812 */ /* 0x040fe4000786c0ff */
[C---:B------:R-:W-:Y:S01]  /*e1b0*/  LOP3.LUT P4, RZ, R16.reuse, 0x400, RZ, 0xc0, !PT ;  /* 0x0000040010ff7812 */ /* 0x040fe2000788c0ff */
[----:B------:R-:W-:Y:S01]  /*e1c0*/  @UP0 ULDC UR4, c[0x0][0x44c] ;  /* 0x0001130000040ab9 */ /* 0x000fe20000000800 */
[----:B------:R-:W-:-:S03]  /*e1d0*/  LOP3.LUT P5, RZ, R16, 0x200, RZ, 0xc0, !PT ;  /* 0x0000020010ff7812 */ /* 0x000fc600078ac0ff */
[----:B------:R-:W-:-:S04]  /*e1e0*/  UIMAD UR6, UR6, UR8, URZ ;  /* 0x00000008060672a4 */ /* 0x000fc8000f8e023f */
[----:B------:R-:W-:Y:S02]  /*e1f0*/  UIMAD UR7, UR7, UR9, UR6 ;  /* 0x00000009070772a4 */ /* 0x000fe4000f8e0206 */
[----:B------:R-:W-:Y:S01]  /*e200*/  USHF.R.S32.HI UR6, URZ, 0x1f, UR43 ;  /* 0x0000001f3f067899 */ /* 0x000fe2000801142b */
[----:B0-----:R-:W-:-:S05]  /*e210*/  IMAD.SHL.U32 R2, R2, 0x10, RZ ;  /* 0x0000001002027824 */ /* 0x001fca00078e00ff */
[----:B------:R-:W-:-:S05]  /*e220*/  LOP3.LUT R2, R36, 0x70, R2, 0xf8, !PT ;  /* 0x0000007024027812 */ /* 0x000fca00078ef802 */
[----:B------:R-:W-:-:S04]  /*e230*/  IMAD R0, R0, 0x80, R2 ;  /* 0x0000008000007824 */ /* 0x000fc800078e0202 */
[----:B------:R-:W-:Y:S01]  /*e240*/  @P0 IMAD.HI.U32 R3, R0, UR4, RZ ;  /* 0x0000000400030c27 */ /* 0x000fe2000f8e00ff */
[----:B------:R-:W-:Y:S01]  /*e250*/  PLOP3.LUT P0, PT, PT, PT, UP0, 0x80, 0x0 ;  /* 0x000000000000781c */ /* 0x000fe20003f0f008 */
[----:B------:R-:W-:Y:S01]  /*e260*/  @UP0 ULDC UR4, c[0x0][0x450] ;  /* 0x0001140000040ab9 */ /* 0x000fe20000000800 */
[----:B------:R-:W-:-:S11]  /*e270*/  MOV R2, R0 ;  /* 0x0000000000027202 */ /* 0x000fd60000000f00 */
        /* <DEDUP_REMOVED lines=26> */
[----:B------:R-:W-:Y:S01]  /*e420*/  UMOV UR4, 0xffffffff ;  /* 0xffffffff00047882 */ /* 0x000fe20000000000 */
[----:B------:R-:W-:-:S04]  /*e430*/  IADD3 R5, R3, R7, RZ ;  /* 0x0000000703057210 */ /* 0x000fc80007ffe0ff */
[----:B------:R-:W-:Y:S01]  /*e440*/  LEA.HI.X R5, R2, UR5, R5, 0x1, P0 ;  /* 0x0000000502057c11 */ /* 0x000fe200080f0c05 */
[----:B------:R-:W-:Y:S06]  /*e450*/  BRA.DIV UR4, `(.L_x_2261) ;  /* 0x0000002e04d07947 */ /* 0x000fec000b800000 */
[----:B------:R-:W0:Y:S01]  /*e460*/  SHFL.IDX PT, R14, R0, RZ, 0x181f ;  /* 0x00181fff000e7589 */ /* 0x000e2200000e0000 */
[----:B------:R-:W-:-:S03]  /*e470*/  IMAD.U32 R3, RZ, RZ, UR44 ;  /* 0x0000002cff037e24 */ /* 0x000fc6000f8e00ff */
[----:B------:R-:W1:Y:S01]  /*e480*/  SHFL.IDX PT, R2, R5, RZ, 0x181f ;  /* 0x00181fff05027589 */ /* 0x000e6200000e0000 */
[----:B------:R-:W-:-:S03]  /*e490*/  IMAD R4, R3, 0x80, R36 ;  /* 0x0000008003047824 */ /* 0x000fc600078e0224 */
[----:B------:R-:W-:Y:S01]  /*e4a0*/  SHFL.IDX PT, R6, R5, 0x1, 0x181f ;  /* 0x00381f0005067f89 */ /* 0x000fe200000e0000 */
[C---:B------:R-:W-:Y:S01]  /*e4b0*/  VIADD R7, R4.reuse, 0x10 ;  /* 0x0000001004077836 */ /* 0x040fe20000000000 */
[----:B------:R-:W-:-:S13]  /*e4c0*/  ISETP.GE.AND P0, PT, R4, UR39, PT ;  /* 0x0000002704007c0c */ /* 0x000fda000bf06270 */
[----:B0-----:R-:W-:-:S05]  /*e4d0*/  @!P0 LEA R14, P1, R37, R14, 0x1 ;  /* 0x0000000e250e8211 */ /* 0x001fca00078208ff */
[----:B-1----:R-:W-:Y:S01]  /*e4e0*/  @!P0 IMAD.X R3, RZ, RZ, R2, P1 ;  /* 0x000000ffff038224 */ /* 0x002fe200008e0602 */
[----:B------:R-:W-:Y:S02]  /*e4f0*/  @!P0 MOV R2, R14 ;  /* 0x0000000e00028202 */ /* 0x000fe40000000f00 */
        /* <DEDUP_REMOVED lines=63> */
[----:B------:R0:W1:Y:S02]  /*e8f0*/  SHFL.IDX PT, R6, R5, 0x7, 0x181f ;  /* 0x00f81f0005067f89 */ /* 0x00006400000e0000 */
[----:B------:R-:W-:Y:S02]  /*e900*/  @!P0 MOV R3, R7 ;  /* 0x0000000700038202 */ /* 0x000fe40000000f00 */
[----:B------:R0:W2:Y:S04]  /*e910*/  SHFL.IDX PT, R14, R0, 0x7, 0x181f ;  /* 0x00f81f00000e7f89 */ /* 0x0000a800000e0000 */
[----:B------:R0:W-:Y:S04]  /*e920*/  @!P0 LDGSTS.E.BYPASS.LTC128B.128 [R31+0x15400], desc[UR36][R2.64], !P3 ;  /* 0x15400000021f8fae */ /* 0x0001e8000d901d64 */
[----:B------:R0:W-:Y:S04]  /*e930*/  @!P0 LDGSTS.E.BYPASS.LTC128B.128 [R31+0x19400], desc[UR36][R2.64+0x80], !P4 ;  /* 0x19400080021f8fae */ /* 0x0001e8000e101d64 */
[----:B------:R0:W-:Y:S02]  /*e940*/  @!P0 LDGSTS.E.BYPASS.LTC128B.128 [R31+0x1d400], desc[UR36][R2.64+0x100], !P5 ;  /* 0x1d400100021f8fae */ /* 0x0001e4000e901d64 */
.L_x_2338:
        /* <DEDUP_REMOVED lines=12> */
.L_x_2262:
        /* <DEDUP_REMOVED lines=18> */
.L_x_2339:
[----:B------:R-:W-:Y:S05]  /*eb30*/  BSYNC B0 ;  /* 0x0000000000007941 */ /* 0x000fea0003800000 */
.L_x_2263:
[----:B------:R-:W-:-:S06]  /*eb40*/  UISETP.GE.AND UP0, UPT, UR45, 0x2, UPT ;  /* 0x000000022d00788c */ /* 0x000fcc000bf06270 */
[----:B------:R-:W-:-:S13]  /*eb50*/  PLOP3.LUT P0, PT, PT, PT, UP0, 0x40, 0x0 ;  /* 0x000000000000781c */ /* 0x000fda0003f0e808 */
[----:B------:R-:W-:Y:S05]  /*eb60*/  @P0 BRA `(.L_x_2265) ;  /* 0x0000000c00fc0947 */ /* 0x000fea0003800000 */
[----:B------:R-:W-:Y:S01]  /*eb70*/  UIADD3 UR4, UR45, -0x2, URZ ;  /* 0xfffffffe2d047890 */ /* 0x000fe2000fffe03f */
[----:B------:R-:W-:Y:S01]  /*eb80*/  BSSY B0, `(.L_x_2265) ;  /* 0x00000fd000007945 */ /* 0x000fe20003800000 */
[----:B------:R-:W-:Y:S02]  /*eb90*/  IMAD.MOV.U32 R20, RZ, RZ, R26 ;  /* 0x000000ffff147224 */ /* 0x000fe400078e001a */
[----:B------:R-:W-:Y:S02]  /*eba0*/  IMAD.MOV.U32 R9, RZ, RZ, R23 ;  /* 0x000000ffff097224 */ /* 0x000fe400078e0017 */
[----:B------:R-:W-:Y:S01]  /*ebb0*/  IMAD.MOV.U32 R27, RZ, RZ, R24 ;  /* 0x000000ffff1b7224 */ /* 0x000fe200078e0018 */
[----:B------:R-:W-:-:S07]  /*ebc0*/  MOV R8, UR4 ;  /* 0x0000000400087c02 */ /* 0x000fce0008000f00 */
.L_x_2278:
        /* <DEDUP_REMOVED lines=17> */
[----:B------:R-:W-:Y:S02]  /*ece0*/  @!P2 SHF.R.S32.HI R3, RZ, 0x1f, R11 ;  /* 0x0000001fff03a819 */ /* 0x000fe4000001140b */
[----:B------:R-:W-:Y:S01]  /*ecf0*/  @!P2 MOV R2, R11 ;  /* 0x0000000b0002a202 */ /* 0x000fe20000000f00 */
[----:B--2---:R-:W-:-:S04]  /*ed00*/  @!P2 IMAD R0, R33, R6, RZ ;  /* 0x000000062100a224 */ /* 0x004fc800078e02ff */
[----:B------:R-:W-:-:S04]  /*ed10*/  @!P2 IMAD.WIDE.U32 R2, R29, R6, R2 ;  /* 0x000000061d02a225 */ /* 0x000fc800078e0002 */
[----:B------:R-:W-:-:S04]  /*ed20*/  @!P2 IMAD R7, R29, R7, R0 ;  /* 0x000000071d07a224 */ /* 0x000fc800078e0200 */
[----:B------:R-:W-:Y:S01]  /*ed30*/  @!P2 IMAD.IADD R0, R7, 0x1, R3 ;  /* 0x000000010700a824 */ /* 0x000fe200078e0203 */
[----:B0-----:R-:W-:-:S04]  /*ed40*/  @!P2 LEA R4, P0, R2, R4, 0x2 ;  /* 0x000000040204a211 */ /* 0x001fc800078010ff */
[----:B------:R-:W-:Y:S01]  /*ed50*/  @!P2 LEA.HI.X R5, R2, R5, R0, 0x2, P0 ;  /* 0x000000050205a211 */ /* 0x000fe200000f1400 */
[----:B------:R-:W-:Y:S01]  /*ed60*/  IMAD.MOV.U32 R0, RZ, RZ, RZ ;  /* 0x000000ffff007224 */ /* 0x000fe200078e00ff */
[----:B------:R-:W-:Y:S02]  /*ed70*/  ISETP.NE.AND P0, PT, R23, 0x2, PT ;  /* 0x000000021700780c */ /* 0x000fe40003f05270 */
[----:B------:R-:W-:Y:S01]  /*ed80*/  IADD3 R7, -R11, RZ, RZ ;  /* 0x000000ff0b077210 */ /* 0x000fe20007ffe1ff */
        /* <DEDUP_REMOVED lines=10> */
.L_x_2266:
[----:B------:R-:W-:Y:S01]  /*ee30*/  IMAD R6, R23, 0x8, R17 ;  /* 0x0000000817067824 */ /* 0x000fe200078e0211 */
[----:B------:R-:W-:Y:S01]  /*ee40*/  SHF.L.U32 R3, R26, 0x1f, RZ ;  /* 0x0000001f1a037819 */ /* 0x000fe200000006ff */
[----:B------:R-:W-:Y:S03]  /*ee50*/  BSSY B1, `(.L_x_2267) ;  /* 0x0000003000017945 */ /* 0x000fe60003800000 */
[----:B------:R-:W0:Y:S02]  /*ee60*/  SYNCS.PHASECHK.TRANS64.TRYWAIT P0, [R6+URZ+0x30840], R3 ;  /* 0x03084003060075a7 */ /* 0x000e24000800017f */
[----:B0-----:R-:W-:Y:S05]  /*ee70*/  @!P0 BRA `(.L_x_2268) ;  /* 0x0000002c00f88947 */ /* 0x001fea0003800000 */
.L_x_2340:
[----:B------:R-:W-:Y:S05]  /*ee80*/  BSYNC B1 ;  /* 0x0000000000017941 */ /* 0x000fea0003800000 */
.L_x_2267:
        /* <DEDUP_REMOVED lines=15> */
[----:B------:R-:W-:-:S04]  /*ef80*/  ULDC.64 UR4, c[0x0][0x308] ;  /* 0x0000c20000047ab9 */ /* 0x000fc80000000a00 */
[----:B------:R-:W-:Y:S01]  /*ef90*/  IADD3 R3, R3, R7, RZ ;  /* 0x0000000703037210 */ /* 0x000fe20007ffe0ff */
[----:B------:R-:W-:-:S04]  /*efa0*/  IMAD R7, R28, UR4, RZ ;  /* 0x000000041c077c24 */ /* 0x000fc8000f8e02ff */
[C---:B------:R-:W-:Y:S02]  /*efb0*/  IMAD R7, R22.reuse, UR5, R7 ;  /* 0x0000000516077c24 */ /* 0x040fe4000f8e0207 */
[----:B------:R-:W-:Y:S01]  /*efc0*/  IMAD.WIDE.U32 R2, R22, UR4, R2 ;  /* 0x0000000416027c25 */ /* 0x000fe2000f8e0002 */
[----:B------:R-:W-:-:S03]  /*efd0*/  ULDC.64 UR4, c[0x0][0x2e8] ;  /* 0x0000ba0000047ab9 */ /* 0x000fc60000000a00 */
[----:B------:R-:W-:Y:S01]  /*efe0*/  IMAD.IADD R3, R7, 0x1, R3 ;  /* 0x0000000107037824 */ /* 0x000fe200078e0203 */
[----:B------:R-:W-:Y:S01]  /*eff0*/  LEA R7, P0, R2, UR4, 0x1 ;  /* 0x0000000402077c11 */ /* 0x000fe2000f8008ff */
[----:B------:R-:W-:-:S03]  /*f000*/  UMOV UR4, 0xffffffff ;  /* 0xffffffff00047882 */ /* 0x000fc60000000000 */
[----:B------:R-:W-:Y:S01]  /*f010*/  LEA.HI.X R10, R2, UR5, R3, 0x1, P0 ;  /* 0x00000005020a7c11 */ /* 0x000fe200080f0c03 */
[----:B------:R-:W-:Y:S08]  /*f020*/  BRA.DIV UR4, `(.L_x_2269) ;  /* 0x0000002e04a07947 */ /* 0x000ff0000b800000 */
[----:B------:R-:W0:Y:S01]  /*f030*/  SHFL.IDX PT, R14, R7, RZ, 0x181f ;  /* 0x00181fff070e7589 */ /* 0x000e2200000e0000 */
[----:B------:R-:W-:Y:S01]  /*f040*/  IMAD.SHL.U32 R4, R37, 0x2, RZ ;  /* 0x0000000225047824 */ /* 0x000fe200078e00ff */
[----:B------:R-:W-:Y:S02]  /*f050*/  LEA R8, R8, R17, 0x1 ;  /* 0x0000001108087211 */ /* 0x000fe400078e08ff */
        /* <DEDUP_REMOVED lines=30> */
[----:B------:R0:W2:Y:S02]  /*f240*/  SHFL.IDX PT, R14, R7, 0x5, 0x181f ;  /* 0x00b81f00070e7f89 */ /* 0x0000a400000e0000 */
[----:B-1----:R-:W-:Y:S02]  /*f250*/  IADD3.X R3, RZ, R35, RZ, P0, !PT ;  /* 0x00000023ff037210 */ /* 0x002fe400007fe4ff */
[----:B------:R0:W1:Y:S04]  /*f260*/  SHFL.IDX PT, R35, R10, 0x5, 0x181f ;  /* 0x00b81f000a237f89 */ /* 0x00006800000e0000 */
[----:B------:R0:W-:Y:S04]  /*f270*/  LDGSTS.E.BYPASS.LTC128B.128 [R8+0x20400], desc[UR36][R2.64], !P3 ;  /* 0x2040000002087fae */ /* 0x0001e8000d901d64 */
[----:B------:R0:W-:Y:S04]  /*f280*/  LDGSTS.E.BYPASS.LTC128B.128 [R8+0x23400], desc[UR36][R2.64+0x80], !P2 ;  /* 0x2340008002087fae */ /* 0x0001e8000d101d64 */
[----:B------:R0:W-:Y:S02]  /*f290*/  LDGSTS.E.BYPASS.LTC128B.128 [R8+0x26400], desc[UR36][R2.64+0x100], !P1 ;  /* 0x2640010002087fae */ /* 0x0001e4000c901d64 */
.L_x_2354:
        /* <DEDUP_REMOVED lines=10> */
.L_x_2270:
        /* <DEDUP_REMOVED lines=10> */
.L_x_2271:
[----:B------:R1:W-:Y:S01]  /*f3e0*/  SYNCS.ARRIVE.TRANS64.A1T0 RZ, [R6+URZ+0x30830], RZ ;  /* 0x030830ff06ff79a7 */ /* 0x0003e2000810003f */
[----:B------:R-:W-:Y:S05]  /*f3f0*/  @!P2 BRA `(.L_x_2272) ;  /* 0x000000000004a947 */ /* 0x000fea0003800000 */
[----:B------:R-:W-:Y:S01]  /*f400*/  BPT.TRAP 0x1 ;  /* 0x000000040000795c */ /* 0x000fe20000300000 */
.L_x_2272:
[----:B0-----:R-:W-:Y:S01]  /*f410*/  SHF.L.U32 R3, R20, 0x1f, RZ ;  /* 0x0000001f14037819 */ /* 0x001fe200000006ff */
[----:B-1----:R-:W-:Y:S01]  /*f420*/  IMAD R6, R9, 0x8, R17 ;  /* 0x0000000809067824 */ /* 0x002fe200078e0211 */
[----:B------:R-:W-:Y:S03]  /*f430*/  BSSY B1, `(.L_x_2273) ;  /* 0x0000003000017945 */ /* 0x000fe60003800000 */
[----:B------:R-:W0:Y:S02]  /*f440*/  SYNCS.PHASECHK.TRANS64.TRYWAIT P0, [R6+URZ+0x30860], R3 ;  /* 0x03086003060075a7 */ /* 0x000e24000800017f */
[----:B0-----:R-:W-:Y:S05]  /*f450*/  @!P0 BRA `(.L_x_2274) ;  /* 0x00000030004c8947 */ /* 0x001fea0003800000 */
.L_x_2355:
[----:B------:R-:W-:Y:S05]  /*f460*/  BSYNC B1 ;  /* 0x0000000000017941 */ /* 0x000fea0003800000 */
.L_x_2273:
[----:B------:R-:W-:Y:S01]  /*f470*/  IMAD.MOV.U32 R2, RZ, RZ, -0x60 ;  /* 0xffffffa0ff027424 */ /* 0x000fe200078e00ff */
[----:B------:R-:W-:Y:S01]  /*f480*/  UMOV UR4, 0xffffffff ;  /* 0xffffffff00047882 */ /* 0x000fe20000000000 */
[C---:B------:R-:W-:Y:S01]  /*f490*/  LOP3.LUT P3, RZ, R16.reuse, 0x20, RZ, 0xc0, !PT ;  /* 0x0000002010ff7812 */ /* 0x040fe2000786c0ff */
[----:B------:R-:W-:Y:S01]  /*f4a0*/  IMAD R7, R9, 0x4800, R30 ;  /* 0x0000480009077824 */ /* 0x000fe200078e021e */
[C---:B------:R-:W-:Y:S01]  /*f4b0*/  LOP3.LUT P2, RZ, R16.reuse, 0x10, RZ, 0xc0, !PT ;  /* 0x0000001010ff7812 */ /* 0x040fe2000784c0ff */
[----:B0-----:R-:W-:Y:S01]  /*f4c0*/  IMAD R3, R27, R2, UR38 ;  /* 0x000000261b037e24 */ /* 0x001fe2000f8e0202 */
[----:B------:R-:W-:-:S04]  /*f4d0*/  LOP3.LUT P1, RZ, R16, 0x8, RZ, 0xc0, !PT ;  /* 0x0000000810ff7812 */ /* 0x000fc8000782c0ff */
[----:B------:R-:W-:Y:S01]  /*f4e0*/  IADD3 R8, -R36, R3, RZ ;  /* 0x0000000324087210 */ /* 0x000fe20007ffe1ff */
[----:B------:R-:W-:Y:S08]  /*f4f0*/  BRA.DIV UR4, `(.L_x_2275) ;  /* 0x0000003204387947 */ /* 0x000ff0000b800000 */
        /* <DEDUP_REMOVED lines=24> */
[----:B------:R-:W0:Y:S01]  /*f680*/  SHFL.IDX PT, R14, R18, 0x3, 0x181f ;  /* 0x00781f00120e7f89 */ /* 0x000e2200000e0000 */
[----:B-1----:R-:W-:Y:S02]  /*f690*/  IADD3.X R3, RZ, R3, RZ, P0, !PT ;  /* 0x00000003ff037210 */ /* 0x002fe400007fe4ff */
        /* <DEDUP_REMOVED lines=18> */
[----:B------:R-:W0:Y:S04]  /*f7c0*/  SHFL.IDX PT, R19, R19, 0x5, 0x181f ;  /* 0x00b81f0013137f89 */ /* 0x000e2800000e0000 */
[----:B------:R2:W3:Y:S01]  /*f7d0*/  SHFL.IDX PT, R14, R18, 0x5, 0x181f ;  /* 0x00b81f00120e7f89 */ /* 0x0004e200000e0000 */
[----:B-1----:R-:W-:Y:S01]  /*f7e0*/  IMAD.X R3, RZ, RZ, R3, P0 ;  /* 0x000000ffff037224 */ /* 0x002fe200000e0603 */
[----:B------:R-:W-:-:S13]  /*f7f0*/  ISETP.LT.OR P0, PT, R8, 0x41, P3 ;  /* 0x000000410800780c */ /* 0x000fda0001f01670 */
[----:B------:R2:W-:Y:S01]  /*f800*/  LDGSTS.E.BYPASS.LTC128B.128 [R7+0x2400], desc[UR36][R2.64], !P0 ;  /* 0x0240000002077fae */ /* 0x0005e2000c101d64 */
[----:B------:R-:W-:-:S13]  /*f810*/  ISETP.LT.OR P0, PT, R8, 0x41, P2 ;  /* 0x000000410800780c */ /* 0x000fda0001701670 */
[----:B------:R2:W-:Y:S01]  /*f820*/  LDGSTS.E.BYPASS.LTC128B.128 [R7+0x5400], desc[UR36][R2.64+0x80], !P0 ;  /* 0x0540008002077fae */ /* 0x0005e2000c101d64 */
[----:B------:R-:W-:-:S13]  /*f830*/  ISETP.LT.OR P0, PT, R8, 0x41, P1 ;  /* 0x000000410800780c */ /* 0x000fda0000f01670 */
[----:B0--3--:R2:W-:Y:S02]  /*f840*/  LDGSTS.E.BYPASS.LTC128B.128 [R7+0x8400], desc[UR36][R2.64+0x100], !P0 ;  /* 0x0840010002077fae */ /* 0x0095e4000c101d64 */
.L_x_2369:
[----:B0-2---:R-:W-:Y:S01]  /*f850*/  IADD3 R2, P0, R14, R4, RZ ;  /* 0x000000040e027210 */ /* 0x005fe20007f1e0ff */
        /* <DEDUP_REMOVED lines=30> */
.L_x_2276:
        /* <DEDUP_REMOVED lines=10> */
.L_x_2277:
[C---:B------:R-:W-:Y:S01]  /*fae0*/  ISETP.GT.AND P0, PT, R24.reuse, RZ, PT ;  /* 0x000000ff1800720c */ /* 0x040fe20003f04270 */
[----:B------:R1:W-:Y:S01]  /*faf0*/  SYNCS.ARRIVE.TRANS64.A1T0 RZ, [R6+URZ+0x30850], RZ ;  /* 0x030850ff06ff79a7 */ /* 0x0003e2000810003f */
[----:B------:R-:W-:Y:S01]  /*fb00*/  VIADD R8, R24, 0xffffffff ;  /* 0xffffffff18087836 */ /* 0x000fe20000000000 */
[----:B------:R-:W-:Y:S01]  /*fb10*/  MOV R20, R26 ;  /* 0x0000001a00147202 */ /* 0x000fe20000000f00 */
[----:B------:R-:W-:Y:S02]  /*fb20*/  IMAD.MOV.U32 R9, RZ, RZ, R23 ;  /* 0x000000ffff097224 */ /* 0x000fe400078e0017 */
[----:B------:R-:W-:-:S07]  /*fb30*/  IMAD.MOV.U32 R27, RZ, RZ, R24 ;  /* 0x000000ffff1b7224 */ /* 0x000fce00078e0018 */
[----:B-1----:R-:W-:Y:S05]  /*fb40*/  @P0 BRA `(.L_x_2278) ;  /* 0xfffffff000200947 */ /* 0x002fea000383ffff */
[----:B------:R-:W-:Y:S05]  /*fb50*/  BSYNC B0 ;  /* 0x0000000000007941 */ /* 0x000fea0003800000 */
.L_x_2265:
        /* <DEDUP_REMOVED lines=17> */
.L_x_2280:
[----:B------:R-:W-:Y:S05]  /*fc70*/  BSYNC B0 ;  /* 0x0000000000007941 */ /* 0x000fea0003800000 */
.L_x_2279:
[----:B------:R-:W-:-:S13]  /*fc80*/  LOP3.LUT P0, RZ, R16, 0x80, RZ, 0xc0, !PT ;  /* 0x0000008010ff7812 */ /* 0x000fda000780c0ff */
[----:B------:R-:W-:Y:S05]  /*fc90*/  @!P0 BRA `(.L_x_2281) ;  /* 0x0000000000048947 */ /* 0x000fea0003800000 */
[----:B------:R-:W-:Y:S01]  /*fca0*/  BPT.TRAP 0x1 ;  /* 0x000000040000795c */ /* 0x000fe20000300000 */
.L_x_2281:
[----:B------:R-:W-:Y:S01]  /*fcb0*/  LEA R4, R23, R17, 0x3 ;  /* 0x0000001117047211 */ /* 0x000fe200078e18ff */
[----:B------:R-:W-:Y:S01]  /*fcc0*/  IMAD.MOV.U32 R5, RZ, RZ, -0x60 ;  /* 0xffffffa0ff057424 */ /* 0x000fe200078e00ff */
[----:B------:R-:W-:Y:S01]  /*fcd0*/  SHF.L.U32 R3, R26, 0x1f, RZ ;  /* 0x0000001f1a037819 */ /* 0x000fe200000006ff */
[----:B------:R-:W-:Y:S02]  /*fce0*/  BSSY B0, `(.L_x_2282) ;  /* 0x0000004000007945 */ /* 0x000fe40003800000 */
[----:B------:R-:W-:Y:S01]  /*fcf0*/  IMAD R5, R24, R5, UR38 ;  /* 0x0000002618057e24 */ /* 0x000fe2000f8e0205 */
[----:B------:R-:W0:Y:S02]  /*fd00*/  SYNCS.PHASECHK.TRANS64.TRYWAIT P0, [R4+URZ+0x30860], R3 ;  /* 0x03086003040075a7 */ /* 0x000e24000800017f */
[----:B0-----:R-:W-:Y:S05]  /*fd10*/  @!P0 BRA `(.L_x_2283) ;  /* 0x00000030002c8947 */ /* 0x001fea0003800000 */
.L_x_2370:
[----:B------:R-:W-:Y:S05]  /*fd20*/  BSYNC B0 ;  /* 0x0000000000007941 */ /* 0x000fea0003800000 */
.L_x_2282:
        /* <DEDUP_REMOVED lines=14> */
[----:B------:R-:W-:Y:S02]  /*fe10*/  ISETP.LT.OR P0, PT, R5, 0x1, P4 ;  /* 0x000000010500780c */ /* 0x000fe40002701670 */
[----:B------:R-:W-:-:S11]  /*fe20*/  LEA R0, R8, R17, 0x1 ;  /* 0x0000001108007211 */ /* 0x000fd600078e08ff */
        /* <DEDUP_REMOVED lines=36> */
[----:B------:R0:W2:Y:S02]  /*10070*/  SHFL.IDX PT, R14, R18, 0x5, 0x181f ;  /* 0x00b81f00120e7f89 */ /* 0x0000a400000e0000 */
[----:B-1----:R-:W-:Y:S02]  /*10080*/  IADD3.X R3, RZ, R7, RZ, P0, !PT ;  /* 0x00000007ff037210 */ /* 0x002fe400007fe4ff */
[----:B------:R-:W-:Y:S01]  /*10090*/  ISETP.LT.OR P0, PT, R5, 0x41, P4 ;  /* 0x000000410500780c */ /* 0x000fe20002701670 */
[----:B------:R0:W1:-:S12]  /*100a0*/  SHFL.IDX PT, R7, R19, 0x5, 0x181f ;  /* 0x00b81f0013077f89 */ /* 0x00005800000e0000 */
[----:B------:R0:W-:Y:S01]  /*100b0*/  LDGSTS.E.BYPASS.LTC128B.128 [R0+0x2400], desc[UR36][R2.64], !P0 ;  /* 0x0240000002007fae */ /* 0x0001e2000c101d64 */
[----:B------:R-:W-:-:S13]  /*100c0*/  ISETP.LT.OR P0, PT, R5, 0x41, P3 ;  /* 0x000000410500780c */ /* 0x000fda0001f01670 */
[----:B------:R0:W-:Y:S01]  /*100d0*/  LDGSTS.E.BYPASS.LTC128B.128 [R0+0x5400], desc[UR36][R2.64+0x80], !P0 ;  /* 0x0540008002007fae */ /* 0x0001e2000c101d64 */
[----:B------:R-:W-:-:S13]  /*100e0*/  ISETP.LT.OR P0, PT, R5, 0x41, P1 ;  /* 0x000000410500780c */ /* 0x000fda0000f01670 */
[----:B-12---:R0:W-:Y:S02]  /*100f0*/  LDGSTS.E.BYPASS.LTC128B.128 [R0+0x8400], desc[UR36][R2.64+0x100], !P0 ;  /* 0x0840010002007fae */ /* 0x0061e4000c101d64 */
.L_x_2384:
[----:B01----:R-:W-:-:S05]  /*10100*/  IADD3 R2, P0, R14, R6, RZ ;  /* 0x000000060e027210 */ /* 0x003fca0007f1e0ff */
        /* <DEDUP_REMOVED lines=12> */
.L_x_2285:
        /* <DEDUP_REMOVED lines=10> */
.L_x_2286:
[----:B------:R1:W-:Y:S01]  /*10270*/  SYNCS.ARRIVE.TRANS64.A1T0 RZ, [R4+URZ+0x30850], RZ ;  /* 0x030850ff04ff79a7 */ /* 0x0003e2000810003f */
[----:B------:R-:W-:-:S05]  /*10280*/  VIADD R23, R23, 0x1 ;  /* 0x0000000117177836 */ /* 0x000fca0000000000 */
[----:B------:R-:W-:-:S04]  /*10290*/  ISETP.NE.AND P0, PT, R23, 0x2, PT ;  /* 0x000000021700780c */ /* 0x000fc80003f05270 */
[----:B0-----:R-:W-:Y:S02]  /*102a0*/  SEL R3, RZ, 0x1, P0 ;  /* 0x00000001ff037807 */ /* 0x001fe40000000000 */
[----:B------:R-:W-:Y:S02]  /*102b0*/  SEL R23, R23, RZ, P0 ;  /* 0x000000ff17177207 */ /* 0x000fe40000000000 */
[----:B-1----:R-:W-:-:S07]  /*102c0*/  LOP3.LUT R26, R26, R3, RZ, 0x3c, !PT ;  /* 0x000000031a1a7212 */ /* 0x002fce00078e3cff */
.L_x_2246:
[----:B------:R-:W-:Y:S05]  /*102d0*/  BSYNC B7 ;  /* 0x0000000000077941 */ /* 0x000fea0003800000 */
.L_x_2244:
        /* <DEDUP_REMOVED lines=11> */
.L_x_2287:
[----:B------:R-:W-:-:S03]  /*10390*/  UMOV UR4, 0xffffffff ;  /* 0xffffffff00047882 */ /* 0x000fc60000000000 */
[----:B------:R-:W-:Y:S05]  /*103a0*/  BRA.DIV UR4, `(.L_x_2289) ;  /* 0x0000003204cc7947 */ /* 0x000fea000b800000 */
[----:B------:R0:W1:Y:S02]  /*103b0*/  SHFL.IDX PT, R14, R34, RZ, 0x1f ;  /* 0x00001fff220e7589 */ /* 0x00006400000e0000 */
.L_x_2387:
[----:B------:R-:W2:Y:S01]  /*103c0*/  @!P2 S2R R3, SR_CgaCtaId ;  /* 0x000000000003a919 */ /* 0x000ea20000008800 */
[----:B------:R-:W-:Y:S05]  /*103d0*/  WARPSYNC.ALL ;  /* 0x0000000000007948 */ /* 0x000fea0003800000 */
[----:B------:R-:W-:Y:S01]  /*103e0*/  BAR.SYNC.DEFER_BLOCKING 0x4, 0x180 ;  /* 0x0106000000007b1d */ /* 0x000fe20000010000 */
[----:B------:R-:W-:-:S04]  /*103f0*/  @!P2 MOV R0, 0x400 ;  /* 0x000004000000a802 */ /* 0x000fc80000000f00 */
[----:B--2---:R-:W-:-:S05]  /*10400*/  @!P2 LEA R17, R3, R0, 0x18 ;  /* 0x000000000311a211 */ /* 0x004fca00078ec0ff */
[----:B------:R0:W-:Y:S02]  /*10410*/  @!P2 STS [R17+0x308d0], R34 ;  /* 0x0308d0221100a388 */ /* 0x0001e40000000800 */
[----:B01----:R-:W-:Y:S01]  /*10420*/  MOV R34, R14 ;  /* 0x0000000e00227202 */ /* 0x003fe20000000f00 */
[----:B------:R-:W-:Y:S06]  /*10430*/  BAR.ARV 0x5, 0x180 ;  /* 0x0146000000007b1d */ /* 0x000fec0000002000 */
.L_x_2288:
[----:B------:R-:W-:Y:S02]  /*10440*/  ULDC UR4, c[0x0][0xc38] ;  /* 0x00030e0000047ab9 */ /* 0x000fe40000000800 */
[----:B-1----:R-:W-:-:S13]  /*10450*/  ISETP.GE.AND P0, PT, R34, UR4, PT ;  /* 0x0000000422007c0c */ /* 0x002fda000bf06270 */
[----:B------:R-:W-:Y:S05]  /*10460*/  @!P0 BRA `(.L_x_2290) ;  /* 0xffffffc400948947 */ /* 0x000fea000383ffff */
.L_x_2241:
        /* <DEDUP_REMOVED lines=12> */
.L_x_2388:
[----:B------:R-:W-:Y:S05]  /*10530*/  BSYNC B0 ;  /* 0x0000000000007941 */ /* 0x000fea0003800000 */
.L_x_2291:
[----:B------:R-:W-:-:S03]  /*10540*/  UMOV UR4, 0xffffffff ;  /* 0xffffffff00047882 */ /* 0x000fc60000000000 */
[----:B------:R-:W-:Y:S05]  /*10550*/  BRA.DIV UR4, `(.L_x_2293) ;  /* 0x00000032049c7947 */ /* 0x000fea000b800000 */
[----:B-1----:R-:W1:Y:S02]  /*10560*/  S2R R0, SR_TID.X ;  /* 0x0000000000007919 */ /* 0x002e640000002100 */
[----:B-1----:R-:W-:-:S04]  /*10570*/  SHF.R.U32.HI R0, RZ, 0x5, R0 ;  /* 0x00000005ff007819 */ /* 0x002fc80000011600 */
[----:B------:R-:W-:-:S05]  /*10580*/  LOP3.LUT R0, R0, 0x3, RZ, 0xc0, !PT ;  /* 0x0000000300007812 */ /* 0x000fca00078ec0ff */
[----:B------:R1:W2:Y:S02]  /*10590*/  SHFL.IDX PT, R14, R0, RZ, 0x1f ;  /* 0x00001fff000e7589 */ /* 0x0002a400000e0000 */
.L_x_2391:
[----:B--2---:R-:W-:Y:S01]  /*105a0*/  ISETP.NE.AND P0, PT, R14, RZ, PT ;  /* 0x000000ff0e00720c */ /* 0x004fe20003f05270 */
[----:B------:R-:W-:-:S12]  /*105b0*/  BSSY B0, `(.L_x_2294) ;  /* 0x0000026000007945 */ /* 0x000fd80003800000 */
[----:B------:R-:W-:Y:S05]  /*105c0*/  @P0 BRA `(.L_x_2295) ;  /* 0x0000000000900947 */ /* 0x000fea0003800000 */
[----:B------:R-:W-:-:S03]  /*105d0*/  UMOV UR4, 0xffffffff ;  /* 0xffffffff00047882 */ /* 0x000fc60000000000 */
[----:B------:R-:W-:Y:S05]  /*105e0*/  BRA.DIV UR4, `(.L_x_2296) ;  /* 0x0000003204ac7947 */ /* 0x000fea000b800000 */
[----:B------:R-:W-:-:S13]  /*105f0*/  ELECT P6, URZ, PT ;  /* 0x00000000003f782f */ /* 0x000fda00038c0000 */
.L_x_2394:
        /* <DEDUP_REMOVED lines=8> */
.L_x_2297:
[C---:B------:R-:W-:Y:S01]  /*10680*/  LEA R5, R23.reuse, R4, 0x3 ;  /* 0x0000000417057211 */ /* 0x040fe200078e18ff */
[----:B------:R-:W-:Y:S01]  /*10690*/  VIADD R23, R23, 0x1 ;  /* 0x0000000117177836 */ /* 0x000fe20000000000 */
[----:B------:R-:W-:-:S04]  /*106a0*/  SHF.L.U32 R0, R26, 0x1f, RZ ;  /* 0x0000001f1a007819 */ /* 0x000fc800000006ff */
[----:B------:R-:W1:Y:S01]  /*106b0*/  SYNCS.PHASECHK.TRANS64.TRYWAIT P1, [R5+URZ+0x30840], R0 ;  /* 0x03084000050075a7 */ /* 0x000e62000802017f */
[----:B------:R-:W-:-:S04]  /*106c0*/  ISETP.NE.AND P2, PT, R23, 0x2, PT ;  /* 0x000000021700780c */ /* 0x000fc80003f45270 */
[----:B------:R-:W-:Y:S01]  /*106d0*/  SEL R3, RZ, 0x1, P2 ;  /* 0x00000001ff037807 */ /* 0x000fe20001000000 */
[----:B-1----:R-:W-:Y:S08]  /*106e0*/  @!P1 BRA `(.L_x_2298) ;  /* 0x00000030008c9947 */ /* 0x002ff00003800000 */
.L_x_2395:
[----:B------:R-:W-:Y:S02]  /*106f0*/  SEL R23, R23, RZ, P2 ;  /* 0x000000ff17177207 */ /* 0x000fe40001000000 */
[----:B------:R-:W-:Y:S01]  /*10700*/  LOP3.LUT R2, R26, R3, RZ, 0x3c, !PT ;  /* 0x000000031a027212 */ /* 0x000fe200078e3cff */
[----:B------:R-:W-:Y:S06]  /*10710*/  @!P0 BRA `(.L_x_2299) ;  /* 0x0000000000048947 */ /* 0x000fec0003800000 */
[----:B------:R-:W-:Y:S01]  /*10720*/  BPT.TRAP 0x1 ;  /* 0x000000040000795c */ /* 0x000fe20000300000 */
.L_x_2299:
[----:B------:R-:W-:Y:S01]  /*10730*/  IMAD R23, R23, 0x8, R4 ;  /* 0x0000000817177824 */ /* 0x000fe200078e0204 */
[----:B------:R-:W-:-:S04]  /*10740*/  SHF.L.U32 R2, R2, 0x1f, RZ ;  /* 0x0000001f02027819 */ /* 0x000fc800000006ff */
[----:B------:R-:W2:Y:S02]  /*10750*/  SYNCS.PHASECHK.TRANS64.TRYWAIT P1, [R23+URZ+0x30840], R2 ;  /* 0x03084002170075a7 */ /* 0x000ea4000802017f */
[----:B--2---:R-:W-:Y:S05]  /*10760*/  @!P1 BRA `(.L_x_2300) ;  /* 0x0000003000809947 */ /* 0x004fea0003800000 */
.L_x_2396:
[----:B------:R-:W-:Y:S05]  /*10770*/  @!P0 BRA `(.L_x_2301) ;  /* 0x0000000000048947 */ /* 0x000fea0003800000 */
[----:B------:R-:W-:Y:S01]  /*10780*/  BPT.TRAP 0x1 ;  /* 0x000000040000795c */ /* 0x000fe20000300000 */
.L_x_2301:
[----:B------:R-:W3:Y:S02]  /*10790*/  SYNCS.PHASECHK.TRANS64.TRYWAIT P1, [R5+URZ+0x30860], R0 ;  /* 0x03086000050075a7 */ /* 0x000ee4000802017f */
[----:B---3--:R-:W-:Y:S05]  /*107a0*/  @!P1 BRA `(.L_x_2302) ;  /* 0x0000003000849947 */ /* 0x008fea0003800000 */
.L_x_2397:
[----:B------:R-:W-:Y:S05]  /*107b0*/  @!P0 BRA `(.L_x_2303) ;  /* 0x0000000000048947 */ /* 0x000fea0003800000 */
[----:B------:R-:W-:Y:S01]  /*107c0*/  BPT.TRAP 0x1 ;  /* 0x000000040000795c */ /* 0x000fe20000300000 */
.L_x_2303:
[----:B----4-:R4:W0:Y:S02]  /*107d0*/  SYNCS.PHASECHK.TRANS64.TRYWAIT P0, [R23+URZ+0x30860], R2 ;  /* 0x03086002170075a7 */ /* 0x010824000800017f */
[----:B0-----:R-:W-:Y:S05]  /*107e0*/  @!P0 NANOSLEEP.SYNCS 0x989680 ;  /* 0x009896800000895d */ /* 0x001fea0003900000 */
[----:B------:R-:W0:Y:S02]  /*107f0*/  @!P0 SYNCS.PHASECHK.TRANS64 P0, [R23+URZ+0x30860], R2 ;  /* 0x03086002170085a7 */ /* 0x000e24000800007f */
[----:B0-----:R-:W-:Y:S05]  /*10800*/  @!P0 BRA `(.L_x_2303) ;  /* 0xfffffffc00f08947 */ /* 0x001fea000383ffff */
.L_x_2295:
[----:B------:R-:W-:Y:S05]  /*10810*/  BSYNC B0 ;  /* 0x0000000000007941 */ /* 0x000fea0003800000 */
.L_x_2294:
[----:B------:R-:W-:Y:S05]  /*10820*/  EXIT ;  /* 0x000000000000794d */ /* 0x000fea0003800000 */
.L_x_2188:
[----:B0-----:R-:W-:-:S04]  /*10830*/  IMAD.U32 R3, RZ, RZ, UR40 ;  /* 0x00000028ff037e24 */ /* 0x001fc8000f8e00ff */
[----:B------:R0:W1:Y:S03]  /*10840*/  SYNCS.PHASECHK.TRANS64.TRYWAIT P1, [R3+URZ+0x30800], R0 ;  /* 0x03080000030075a7 */ /* 0x000066000802017f */
[----:B-1----:R-:W-:Y:S05]  /*10850*/  @!P1 NANOSLEEP.SYNCS 0x989680 ;  /* 0x009896800000995d */ /* 0x002fea0003900000 */
[----:B------:R-:W1:Y:S02]  /*10860*/  @!P1 SYNCS.PHASECHK.TRANS64 P1, [R3+URZ+0x30800], R0 ;  /* 0x03080000030095a7 */ /* 0x000e64000802007f */
[----:B-1----:R-:W-:Y:S05]  /*10870*/  @!P1 BRA `(.L_x_2188) ;  /* 0xfffffffc00ec9947 */ /* 0x002fea000383ffff */
[----:B------:R-:W-:Y:S05]  /*10880*/  BRA `(.L_x_2304) ;  /* 0xffffff0c00d07947 */ /* 0x000fea000383ffff */
.L_x_2192:
[----:B-1----:R1:W2:Y:S02]  /*10890*/  SYNCS.PHASECHK.TRANS64.TRYWAIT P1, [R0+URZ+0x30830], R3 ;  /* 0x03083003000075a7 */ /* 0x0022a4000802017f */
[----:B--2---:R-:W-:Y:S05]  /*108a0*/  @!P1 NANOSLEEP.SYNCS 0x989680 ;  /* 0x009896800000995d */ /* 0x004fea0003900000 */
[----:B------:R-:W2:Y:S02]  /*108b0*/  @!P1 SYNCS.PHASECHK.TRANS64 P1, [R0+URZ+0x30830], R3 ;  /* 0x03083003000095a7 */ /* 0x000ea4000802007f */
[----:B--2---:R-:W-:Y:S05]  /*108c0*/  @!P1 BRA `(.L_x_2192) ;  /* 0xfffffffc00f09947 */ /* 0x004fea000383ffff */
[----:B------:R-:W-:Y:S05]  /*108d0*/  BRA `(.L_x_2191) ;  /* 0xffffff0c00ec7947 */ /* 0x000fea000383ffff */
.L_x_2198:
[----:B-1----:R-:W-:-:S04]  /*108e0*/  MOV R12, UR8 ;  /* 0x00000008000c7c02 */ /* 0x002fc80008000f00 */
[----:B------:R1:W2:Y:S03]  /*108f0*/  SYNCS.PHASECHK.TRANS64.TRYWAIT P1, [R12+URZ+0x30830], R11 ;  /* 0x0308300b0c0075a7 */ /* 0x0002a6000802017f */
[----:B--2---:R-:W-:Y:S05]  /*10900*/  @!P1 NANOSLEEP.SYNCS 0x989680 ;  /* 0x009896800000995d */ /* 0x004fea0003900000 */
[----:B------:R-:W2:Y:S02]  /*10910*/  @!P1 SYNCS.PHASECHK.TRANS64 P1, [R12+URZ+0x30830], R11 ;  /* 0x0308300b0c0095a7 */ /* 0x000ea4000802007f */
[----:B--2---:R-:W-:Y:S05]  /*10920*/  @!P1 BRA `(.L_x_2198) ;  /* 0xfffffffc00ec9947 */ /* 0x004fea000383ffff */
[----:B------:R-:W-:Y:S05]  /*10930*/  BRA `(.L_x_2197) ;  /* 0xffffff3400f07947 */ /* 0x000fea000383ffff */
.L_x_2202:
[----:B01----:R-:W-:-:S04]  /*10940*/  IMAD.U32 R11, RZ, RZ, UR9 ;  /* 0x00000009ff0b7e24 */ /* 0x003fc8000f8e00ff */
[----:B------:R0:W1:Y:S03]  /*10950*/  SYNCS.PHASECHK.TRANS64.TRYWAIT P1, [R11+URZ+0x30850], R0 ;  /* 0x030850000b0075a7 */ /* 0x000066000802017f */
[----:B-1----:R-:W-:Y:S05]  /*10960*/  @!P1 NANOSLEEP.SYNCS 0x989680 ;  /* 0x009896800000995d */ /* 0x002fea0003900000 */
[----:B------:R-:W1:Y:S02]  /*10970*/  @!P1 SYNCS.PHASECHK.TRANS64 P1, [R11+URZ+0x30850], R0 ;  /* 0x030850000b0095a7 */ /* 0x000e64000802007f */
[----:B-1----:R-:W-:Y:S05]  /*10980*/  @!P1 BRA `(.L_x_2202) ;  /* 0xfffffffc00ec9947 */ /* 0x002fea000383ffff */
[----:B------:R-:W-:Y:S05]  /*10990*/  BRA `(.L_x_2201) ;  /* 0xffffff4000b87947 */ /* 0x000fea000383ffff */
.L_x_2210:
[----:B-1----:R-:W-:-:S04]  /*109a0*/  IMAD.U32 R12, RZ, RZ, UR8 ;  /* 0x00000008ff0c7e24 */ /* 0x002fc8000f8e00ff */
[----:B------:R1:W2:Y:S03]  /*109b0*/  SYNCS.PHASECHK.TRANS64.TRYWAIT P1, [R12+URZ+0x30830], R11 ;  /* 0x0308300b0c0075a7 */ /* 0x0002a6000802017f */
[----:B--2---:R-:W-:Y:S05]  /*109c0*/  @!P1 NANOSLEEP.SYNCS 0x989680 ;  /* 0x009896800000995d */ /* 0x004fea0003900000 */
[----:B------:R-:W2:Y:S02]  /*109d0*/  @!P1 SYNCS.PHASECHK.TRANS64 P1, [R12+URZ+0x30830], R11 ;  /* 0x0308300b0c0095a7 */ /* 0x000ea4000802007f */
[----:B--2---:R-:W-:Y:S05]  /*109e0*/  @!P1 BRA `(.L_x_2210) ;  /* 0xfffffffc00ec9947 */ /* 0x004fea000383ffff */
[----:B------:R-:W-:Y:S05]  /*109f0*/  BRA `(.L_x_2209) ;  /* 0xffffff6000e07947 */ /* 0x000fea000383ffff */
.L_x_2214:
[----:B01----:R-:W-:-:S04]  /*10a00*/  IMAD.U32 R11, RZ, RZ, UR8 ;  /* 0x00000008ff0b7e24 */ /* 0x003fc8000f8e00ff */
[----:B------:R0:W1:Y:S03]  /*10a10*/  SYNCS.PHASECHK.TRANS64.TRYWAIT P1, [R11+URZ+0x30850], R0 ;  /* 0x030850000b0075a7 */ /* 0x000066000802017f */
[----:B-1----:R-:W-:Y:S05]  /*10a20*/  @!P1 NANOSLEEP.SYNCS 0x989680 ;  /* 0x009896800000995d */ /* 0x002fea0003900000 */
[----:B------:R-:W1:Y:S02]  /*10a30*/  @!P1 SYNCS.PHASECHK.TRANS64 P1, [R11+URZ+0x30850], R0 ;  /* 0x030850000b0095a7 */ /* 0x000e64000802007f */
[----:B-1----:R-:W-:Y:S05]  /*10a40*/  @!P1 BRA `(.L_x_2214) ;  /* 0xfffffffc00ec9947 */ /* 0x002fea000383ffff */
[----:B------:R-:W-:Y:S05]  /*10a50*/  BRA `(.L_x_2213) ;  /* 0xffffff6c00a87947 */ /* 0x000fea000383ffff */
.L_x_2221:
[----:B-1----:R-:W-:-:S04]  /*10a60*/  MOV R5, UR5 ;  /* 0x0000000500057c02 */ /* 0x002fc80008000f00 */
[----:B------:R1:W2:Y:S03]  /*10a70*/  SYNCS.PHASECHK.TRANS64.TRYWAIT P1, [R5+URZ+0x30850], R0 ;  /* 0x03085000050075a7 */ /* 0x0002a6000802017f */
[----:B--2---:R-:W-:Y:S05]  /*10a80*/  @!P1 NANOSLEEP.SYNCS 0x989680 ;  /* 0x009896800000995d */ /* 0x004fea0003900000 */
[----:B------:R-:W2:Y:S02]  /*10a90*/  @!P1 SYNCS.PHASECHK.TRANS64 P1, [R5+URZ+0x30850], R0 ;  /* 0x03085000050095a7 */ /* 0x000ea4000802007f */
[----:B--2---:R-:W-:Y:S05]  /*10aa0*/  @!P1 BRA `(.L_x_2221) ;  /* 0xfffffffc00ec9947 */ /* 0x004fea000383ffff */
[----:B------:R-:W-:Y:S05]  /*10ab0*/  BRA `(.L_x_2220) ;  /* 0xffffff8c00407947 */ /* 0x000fea000383ffff */
.L_x_2252:
[----:B------:R-:W2:Y:S01]  /*10ac0*/  S2R R18, SR_TID.X ;  /* 0x0000000000127919 */ /* 0x000ea20000002100 */
[----:B------:R-:W-:Y:S01]  /*10ad0*/  IMAD.MOV.U32 R12, RZ, RZ, RZ ;  /* 0x000000ffff0c7224 */ /* 0x000fe200078e00ff */
[----:B------:R-:W-:Y:S01]  /*10ae0*/  MOV R15, 0xffffffff ;  /* 0xffffffff000f7802 */ /* 0x000fe20000000f00 */
[----:B------:R-:W-:Y:S01]  /*10af0*/  IMAD.MOV.U32 R11, RZ, RZ, 0x1f ;  /* 0x0000001fff0b7424 */ /* 0x000fe200078e00ff */
[----:B--2---:R-:W-:-:S04]  /*10b00*/  SHF.R.U32.HI R18, RZ, 0x5, R18 ;  /* 0x00000005ff127819 */ /* 0x004fc80000011612 */
[----:B------:R-:W-:-:S05]  /*10b10*/  LOP3.LUT R18, R18, 0x3, RZ, 0xc0, !PT ;  /* 0x0000000312127812 */ /* 0x000fca00078ec0ff */
[----:B------:R-:W-:-:S07]  /*10b20*/  IMAD.MOV.U32 R13, RZ, RZ, R18 ;  /* 0x000000ffff0d7224 */ /* 0x000fce00078e0012 */
[----:B01---5:R-:W-:Y:S05]  /*10b30*/  WARPSYNC.COLLECTIVE R15, `(.L_x_2305) ;  /* 0x000000000f087348 */ /* 0x023fea0003c00000 */
[----:B------:R2:W3:Y:S02]  /*10b40*/  SHFL.IDX P6, R14, R13, R12, R11 ;  /* 0x0000000c0d0e7389 */ /* 0x0004e400000c000b */
[----:B0123-5:R-:W-:Y:S01]  /*10b50*/  ENDCOLLECTIVE ;  /* 0x000000000000791b */ /* 0x02ffe20003800000 */
.L_x_2305:
[----:B------:R-:W-:Y:S05]  /*10b60*/  BRA `(.L_x_2306) ;  /* 0xffffffc800507947 */ /* 0x000fea000383ffff */
.L_x_2255:
[----:B0-----:R0:W1:Y:S02]  /*10b70*/  SYNCS.PHASECHK.TRANS64.TRYWAIT P0, [R0+URZ+0x30840], R3 ;  /* 0x03084003000075a7 */ /* 0x001064000800017f */
[----:B-1----:R-:W-:Y:S05]  /*10b80*/  @!P0 NANOSLEEP.SYNCS 0x989680 ;  /* 0x009896800000895d */ /* 0x002fea0003900000 */
[----:B------:R-:W1:Y:S02]  /*10b90*/  @!P0 SYNCS.PHASECHK.TRANS64 P0, [R0+URZ+0x30840], R3 ;  /* 0x03084003000085a7 */ /* 0x000e64000800007f */
[----:B-1----:R-:W-:Y:S05]  /*10ba0*/  @!P0 BRA `(.L_x_2255) ;  /* 0xfffffffc00f08947 */ /* 0x002fea000383ffff */
[----:B------:R-:W-:Y:S05]  /*10bb0*/  BRA `(.L_x_2307) ;  /* 0xffffffcc00547947 */ /* 0x000fea000383ffff */
.L_x_2256:
[----:B------:R-:W-:Y:S01]  /*10bc0*/  BSSY B0, `(.L_x_2308) ;  /* 0x0000008000007945 */ /* 0x000fe20003800000 */
[----:B------:R-:W-:Y:S01]  /*10bd0*/  IMAD.MOV.U32 R13, RZ, RZ, R6 ;  /* 0x000000ffff0d7224 */ /* 0x000fe200078e0006 */
[----:B------:R-:W-:Y:S01]  /*10be0*/  MOV R15, 0xffffffff ;  /* 0xffffffff000f7802 */ /* 0x000fe20000000f00 */
[----:B------:R-:W-:Y:S02]  /*10bf0*/  IMAD.MOV.U32 R12, RZ, RZ, RZ ;  /* 0x000000ffff0c7224 */ /* 0x000fe400078e00ff */
[----:B------:R-:W-:-:S07]  /*10c00*/  IMAD.MOV.U32 R11, RZ, RZ, 0x181f ;  /* 0x0000181fff0b7424 */ /* 0x000fce00078e00ff */
[----:B------:R-:W-:Y:S05]  /*10c10*/  WARPSYNC.COLLECTIVE R15, `(.L_x_2309) ;  /* 0x000000000f087348 */ /* 0x000fea0003c00000 */
[----:B------:R0:W1:Y:S02]  /*10c20*/  SHFL.IDX P6, R14, R13, R12, R11 ;  /* 0x0000000c0d0e7389 */ /* 0x00006400000c000b */
[----:B01----:R-:W-:Y:S01]  /*10c30*/  ENDCOLLECTIVE ;  /* 0x000000000000791b */ /* 0x003fe20003800000 */
.L_x_2309:
[----:B------:R-:W-:Y:S05]  /*10c40*/  BSYNC B0 ;  /* 0x0000000000007941 */ /* 0x000fea0003800000 */
.L_x_2308:
[----:B------:R-:W-:Y:S01]  /*10c50*/  IMAD.MOV.U32 R13, RZ, RZ, R4 ;  /* 0x000000ffff0d7224 */ /* 0x000fe200078e0004 */
[----:B------:R-:W-:Y:S01]  /*10c60*/  MOV R11, 0x181f ;  /* 0x0000181f000b7802 */ /* 0x000fe20000000f00 */
[----:B------:R-:W-:Y:S02]  /*10c70*/  IMAD.MOV.U32 R12, RZ, RZ, RZ ;  /* 0x000000ffff0c7224 */ /* 0x000fe400078e00ff */
[----:B------:R-:W-:Y:S02]  /*10c80*/  IMAD.MOV.U32 R15, RZ, RZ, -0x1 ;  /* 0xffffffffff0f7424 */ /* 0x000fe400078e00ff */
[----:B------:R-:W-:Y:S02]  /*10c90*/  IMAD.MOV.U32 R2, RZ, RZ, R14 ;  /* 0x000000ffff027224 */ /* 0x000fe400078e000e */
[----:B------:R-:W-:-:S07]  /*10ca0*/  @P0 IMAD R9, R5, 0x2, R17 ;  /* 0x0000000205090824 */ /* 0x000fce00078e0211 */
[----:B------:R-:W-:Y:S05]  /*10cb0*/  WARPSYNC.COLLECTIVE R15, `(.L_x_2310) ;  /* 0x000000000f087348 */ /* 0x000fea0003c00000 */
[----:B------:R0:W1:Y:S02]  /*10cc0*/  SHFL.IDX P6, R14, R13, R12, R11 ;  /* 0x0000000c0d0e7389 */ /* 0x00006400000c000b */
[----:B01----:R-:W-:Y:S01]  /*10cd0*/  ENDCOLLECTIVE ;  /* 0x000000000000791b */ /* 0x003fe20003800000 */
.L_x_2310:
[----:B------:R-:W-:Y:S02]  /*10ce0*/  IMAD.MOV.U32 R13, RZ, RZ, R6 ;  /* 0x000000ffff0d7224 */ /* 0x000fe400078e0006 */
[----:B------:R-:W-:Y:S01]  /*10cf0*/  IMAD.MOV.U32 R12, RZ, RZ, 0x1 ;  /* 0x00000001ff0c7424 */ /* 0x000fe200078e00ff */
[----:B------:R-:W-:-:S05]  /*10d00*/  @P0 LEA R14, P1, R37, R14, 0x1 ;  /* 0x0000000e250e0211 */ /* 0x000fca00078208ff */
[----:B------:R-:W-:Y:S01]  /*10d10*/  @P0 IMAD.X R3, RZ, RZ, R2, P1 ;  /* 0x000000ffff030224 */ /* 0x000fe200008e0602 */
[----:B------:R-:W-:-:S07]  /*10d20*/  @P0 MOV R2, R14 ;  /* 0x0000000e00020202 */ /* 0x000fce0000000f00 */
[----:B------:R-:W-:Y:S05]  /*10d30*/  WARPSYNC.COLLECTIVE R15, `(.L_x_2311) ;  /* 0x000000000f087348 */ /* 0x000fea0003c00000 */
[----:B------:R0:W1:Y:S02]  /*10d40*/  SHFL.IDX P6, R14, R13, R12, R11 ;  /* 0x0000000c0d0e7389 */ /* 0x00006400000c000b */
[----:B01----:R-:W-:Y:S01]  /*10d50*/  ENDCOLLECTIVE ;  /* 0x000000000000791b */ /* 0x003fe20003800000 */
.L_x_2311:
        /* <DEDUP_REMOVED lines=12> */
.L_x_2312:
        /* <DEDUP_REMOVED lines=8> */
.L_x_2313:
[----:B------:R-:W-:-:S05]  /*10ea0*/  @P0 IMAD.X R21, RZ, RZ, R8, P1 ;  /* 0x000000ffff150224 */ /* 0x000fca00008e0608 */
[----:B------:R-:W-:-:S05]  /*10eb0*/  @P0 MOV R3, R21 ;  /* 0x0000001500030202 */ /* 0x000fca0000000f00 */
[----:B------:R-:W-:Y:S01]  /*10ec0*/  @!PT LDS RZ, [RZ] ;  /* 0x00000000fffff984 */ /* 0x000fe20000000800 */
[----:B------:R-:W-:Y:S01]  /*10ed0*/  @!PT LDS RZ, [RZ] ;  /* 0x00000000fffff984 */ /* 0x000fe20000000800 */
[----:B------:R-:W-:Y:S01]  /*10ee0*/  @!PT LDS RZ, [RZ] ;  /* 0x00000000fffff984 */ /* 0x000fe20000000800 */
[----:B------:R0:W-:Y:S01]  /*10ef0*/  @P0 LDGSTS.E.BYPASS.LTC128B.128 [R25+0x1ec00], desc[UR36][R2.64], !P4 ;  /* 0x1ec0000002190fae */ /* 0x0001e2000e101d64 */
[----:B------:R-:W-:-:S03]  /*10f00*/  MOV R13, R4 ;  /* 0x00000004000d7202 */ /* 0x000fc60000000f00 */
[----:B------:R0:W-:Y:S04]  /*10f10*/  @P0 LDGSTS.E.BYPASS.LTC128B.128 [R25+0x21c00], desc[UR36][R2.64+0x80], !P3 ;  /* 0x21c0008002190fae */ /* 0x0001e8000d901d64 */
[----:B------:R0:W-:Y:S01]  /*10f20*/  @P0 LDGSTS.E.BYPASS.LTC128B.128 [R25+0x24c00], desc[UR36][R2.64+0x100], !P2 ;  /* 0x24c0010002190fae */ /* 0x0001e2000d101d64 */
[----:B------:R-:W-:Y:S01]  /*10f30*/  ISETP.GE.AND P0, PT, R7, 0x21, PT ;  /* 0x000000210700780c */ /* 0x000fe20003f06270 */
[----:B------:R-:W-:-:S12]  /*10f40*/  IMAD.MOV.U32 R8, RZ, RZ, R14 ;  /* 0x000000ffff087224 */ /* 0x000fd800078e000e */
[----:B0-----:R-:W-:Y:S05]  /*10f50*/  WARPSYNC.COLLECTIVE R15, `(.L_x_2314) ;  /* 0x000000000f087348 */ /* 0x001fea0003c00000 */
[----:B------:R1:W2:Y:S02]  /*10f60*/  SHFL.IDX P6, R14, R13, R12, R11 ;  /* 0x0000000c0d0e7389 */ /* 0x0002a400000c000b */
[----:B012---:R-:W-:Y:S01]  /*10f70*/  ENDCOLLECTIVE ;  /* 0x000000000000791b */ /* 0x007fe20003800000 */
.L_x_2314:
        /* <DEDUP_REMOVED lines=8> */
.L_x_2315:
        /* <DEDUP_REMOVED lines=14> */
.L_x_2316:
        /* <DEDUP_REMOVED lines=8> */
.L_x_2317:
        /* <DEDUP_REMOVED lines=14> */
.L_x_2318:
        /* <DEDUP_REMOVED lines=8> */
.L_x_2319:
        /* <DEDUP_REMOVED lines=9> */
[----:B------:R-:W-:-:S07]  /*11350*/  IMAD.MOV.U32 R8, RZ, RZ, R14 ;  /* 0x000000ffff087224 */ /* 0x000fce00078e000e */
[----:B0-----:R-:W-:Y:S05]  /*11360*/  WARPSYNC.COLLECTIVE R15, `(.L_x_2320) ;  /* 0x000000000f087348 */ /* 0x001fea0003c00000 */
[----:B------:R1:W2:Y:S02]  /*11370*/  SHFL.IDX P6, R14, R13, R12, R11 ;  /* 0x0000000c0d0e7389 */ /* 0x0002a400000c000b */
[----:B012---:R-:W-:Y:S01]  /*11380*/  ENDCOLLECTIVE ;  /* 0x000000000000791b */ /* 0x007fe20003800000 */
.L_x_2320:
[----:B------:R-:W-:Y:S05]  /*11390*/  BRA `(.L_x_2321) ;  /* 0xffffffc800ac7947 */ /* 0x000fea000383ffff */
.L_x_2261:
[----:B------:R-:W-:Y:S01]  /*113a0*/  IMAD.MOV.U32 R13, RZ, RZ, R5 ;  /* 0x000000ffff0d7224 */ /* 0x000fe200078e0005 */
[----:B------:R-:W-:Y:S01]  /*113b0*/  MOV R15, 0xffffffff ;  /* 0xffffffff000f7802 */ /* 0x000fe20000000f00 */
[----:B------:R-:W-:Y:S02]  /*113c0*/  IMAD.MOV.U32 R12, RZ, RZ, RZ ;  /* 0x000000ffff0c7224 */ /* 0x000fe400078e00ff */
[----:B------:R-:W-:Y:S02]  /*113d0*/  IMAD.MOV.U32 R11, RZ, RZ, 0x181f ;  /* 0x0000181fff0b7424 */ /* 0x000fe400078e00ff */
[----:B------:R-:W-:-:S07]  /*113e0*/  IMAD.U32 R3, RZ, RZ, UR44 ;  /* 0x0000002cff037e24 */ /* 0x000fce000f8e00ff */
[----:B------:R-:W-:Y:S05]  /*113f0*/  WARPSYNC.COLLECTIVE R15, `(.L_x_2322) ;  /* 0x000000000f087348 */ /* 0x000fea0003c00000 */
[----:B------:R0:W1:Y:S02]  /*11400*/  SHFL.IDX P6, R14, R13, R12, R11 ;  /* 0x0000000c0d0e7389 */ /* 0x00006400000c000b */
[----:B01----:R-:W-:Y:S01]  /*11410*/  ENDCOLLECTIVE ;  /* 0x000000000000791b */ /* 0x003fe20003800000 */
.L_x_2322:
[----:B------:R-:W-:-:S04]  /*11420*/  LEA R4, R3, R36, 0x7 ;  /* 0x0000002403047211 */ /* 0x000fc800078e38ff */
[C---:B------:R-:W-:Y:S01]  /*11430*/  ISETP.GE.AND P0, PT, R4.reuse, UR39, PT ;  /* 0x0000002704007c0c */ /* 0x040fe2000bf06270 */
[----:B------:R-:W-:Y:S02]  /*11440*/  VIADD R6, R4, 0x10 ;  /* 0x0000001004067836 */ /* 0x000fe40000000000 */
[----:B------:R-:W-:Y:S02]  /*11450*/  IMAD.MOV.U32 R13, RZ, RZ, R0 ;  /* 0x000000ffff0d7224 */ /* 0x000fe400078e0000 */
[----:B------:R-:W-:-:S08]  /*11460*/  IMAD.MOV.U32 R2, RZ, RZ, R14 ;  /* 0x000000ffff027224 */ /* 0x000fd000078e000e */
[----:B------:R-:W-:Y:S05]  /*11470*/  WARPSYNC.COLLECTIVE R15, `(.L_x_2323) ;  /* 0x000000000f087348 */ /* 0x000fea0003c00000 */
[----:B------:R0:W1:Y:S02]  /*11480*/  SHFL.IDX P6, R14, R13, R12, R11 ;  /* 0x0000000c0d0e7389 */ /* 0x00006400000c000b */
[----:B01----:R-:W-:Y:S01]  /*11490*/  ENDCOLLECTIVE ;  /* 0x000000000000791b */ /* 0x003fe20003800000 */
.L_x_2323:
[----:B------:R-:W-:Y:S01]  /*114a0*/  MOV R13, R5 ;  /* 0x00000005000d7202 */ /* 0x000fe20000000f00 */
[----:B------:R-:W-:Y:S01]  /*114b0*/  IMAD.MOV.U32 R12, RZ, RZ, 0x1 ;  /* 0x00000001ff0c7424 */ /* 0x000fe200078e00ff */
[----:B------:R-:W-:-:S05]  /*114c0*/  @!P0 LEA R14, P1, R37, R14, 0x1 ;  /* 0x0000000e250e8211 */ /* 0x000fca00078208ff */
[----:B------:R-:W-:Y:S02]  /*114d0*/  @!P0 IMAD.X R3, RZ, RZ, R2, P1 ;  /* 0x000000ffff038224 */ /* 0x000fe400008e0602 */
[----:B------:R-:W-:-:S07]  /*114e0*/  @!P0 IMAD.MOV.U32 R2, RZ, RZ, R14 ;  /* 0x000000ffff028224 */ /* 0x000fce00078e000e */
[----:B------:R-:W-:Y:S05]  /*114f0*/  WARPSYNC.COLLECTIVE R15, `(.L_x_2324) ;  /* 0x000000000f087348 */ /* 0x000fea0003c00000 */
[----:B------:R0:W1:Y:S02]  /*11500*/  SHFL.IDX P6, R14, R13, R12, R11 ;  /* 0x0000000c0d0e7389 */ /* 0x00006400000c000b */
[----:B01----:R-:W-:Y:S01]  /*11510*/  ENDCOLLECTIVE ;  /* 0x000000000000791b */ /* 0x003fe20003800000 */
.L_x_2324:
        /* <DEDUP_REMOVED lines=12> */
.L_x_2325:
        /* <DEDUP_REMOVED lines=8> */
.L_x_2326:
[----:B------:R-:W-:Y:S02]  /*11660*/  VIADD R6, R4, 0x20 ;  /* 0x0000002004067836 */ /* 0x000fe40000000000 */
        /* <DEDUP_REMOVED lines=8> */
[----:B------:R-:W-:Y:S01]  /*116f0*/  ISETP.GE.AND P0, PT, R6, UR39, PT ;  /* 0x0000002706007c0c */ /* 0x000fe2000bf06270 */
[----:B------:R-:W-:-:S12]  /*11700*/  IMAD.MOV.U32 R6, RZ, RZ, R14 ;  /* 0x000000ffff067224 */ /* 0x000fd800078e000e */
[----:B0-----:R-:W-:Y:S05]  /*11710*/  WARPSYNC.COLLECTIVE R15, `(.L_x_2327) ;  /* 0x000000000f087348 */ /* 0x001fea0003c00000 */
[----:B------:R1:W2:Y:S02]  /*11720*/  SHFL.IDX P6, R14, R13, R12, R11 ;  /* 0x0000000c0d0e7389 */ /* 0x0002a400000c000b */
[----:B012---:R-:W-:Y:S01]  /*11730*/  ENDCOLLECTIVE ;  /* 0x000000000000791b */ /* 0x007fe20003800000 */
.L_x_2327:
        /* <DEDUP_REMOVED lines=8> */
.L_x_2328:
        /* <DEDUP_REMOVED lines=14> */
.L_x_2329:
        /* <DEDUP_REMOVED lines=8> */
.L_x_2330:
        /* <DEDUP_REMOVED lines=14> */
.L_x_2331:
        /* <DEDUP_REMOVED lines=8> */
.L_x_2332:
        /* <DEDUP_REMOVED lines=14> */
.L_x_2333:
        /* <DEDUP_REMOVED lines=8> */
.L_x_2334:
        /* <DEDUP_REMOVED lines=14> */
.L_x_2335:
        /* <DEDUP_REMOVED lines=8> */
.L_x_2336:
        /* <DEDUP_REMOVED lines=12> */
.L_x_2337:
[----:B------:R-:W-:Y:S05]  /*11e00*/  BRA `(.L_x_2338) ;  /* 0xffffffc800d07947 */ /* 0x000fea000383ffff */
.L_x_2264:
[----:B0-----:R0:W1:Y:S02]  /*11e10*/  SYNCS.PHASECHK.TRANS64.TRYWAIT P0, [R17+URZ+0x30820], R0 ;  /* 0x03082000110075a7 */ /* 0x001064000800017f */
[----:B-1----:R-:W-:Y:S05]  /*11e20*/  @!P0 NANOSLEEP.SYNCS 0x989680 ;  /* 0x009896800000895d */ /* 0x002fea0003900000 */
[----:B------:R-:W1:Y:S02]  /*11e30*/  @!P0 SYNCS.PHASECHK.TRANS64 P0, [R17+URZ+0x30820], R0 ;  /* 0x03082000110085a7 */ /* 0x000e64000800007f */
[----:B-1----:R-:W-:Y:S05]  /*11e40*/  @!P0 BRA `(.L_x_2264) ;  /* 0xfffffffc00f08947 */ /* 0x002fea000383ffff */
[----:B------:R-:W-:Y:S05]  /*11e50*/  BRA `(.L_x_2339) ;  /* 0xffffffcc00347947 */ /* 0x000fea000383ffff */
.L_x_2268:
[----:B0-----:R0:W1:Y:S02]  /*11e60*/  SYNCS.PHASECHK.TRANS64.TRYWAIT P0, [R6+URZ+0x30840], R3 ;  /* 0x03084003060075a7 */ /* 0x001064000800017f */
[----:B-1----:R-:W-:Y:S05]  /*11e70*/  @!P0 NANOSLEEP.SYNCS 0x989680 ;  /* 0x009896800000895d */ /* 0x002fea0003900000 */
[----:B------:R-:W1:Y:S02]  /*11e80*/  @!P0 SYNCS.PHASECHK.TRANS64 P0, [R6+URZ+0x30840], R3 ;  /* 0x03084003060085a7 */ /* 0x000e64000800007f */
[----:B-1----:R-:W-:Y:S05]  /*11e90*/  @!P0 BRA `(.L_x_2268) ;  /* 0xfffffffc00f08947 */ /* 0x002fea000383ffff */
[----:B------:R-:W-:Y:S05]  /*11ea0*/  BRA `(.L_x_2340) ;  /* 0xffffffcc00f47947 */ /* 0x000fea000383ffff */
.L_x_2269:
[----:B------:R-:W-:Y:S01]  /*11eb0*/  BSSY B1, `(.L_x_2341) ;  /* 0x0000008000017945 */ /* 0x000fe20003800000 */
[----:B------:R-:W-:Y:S01]  /*11ec0*/  IMAD.MOV.U32 R13, RZ, RZ, R10 ;  /* 0x000000ffff0d7224 */ /* 0x000fe200078e000a */
[----:B------:R-:W-:Y:S01]  /*11ed0*/  MOV R12, RZ ;  /* 0x000000ff000c7202 */ /* 0x000fe20000000f00 */
[----:B------:R-:W-:Y:S02]  /*11ee0*/  IMAD.MOV.U32 R11, RZ, RZ, 0x181f ;  /* 0x0000181fff0b7424 */ /* 0x000fe400078e00ff */
[----:B------:R-:W-:-:S07]  /*11ef0*/  IMAD.MOV.U32 R15, RZ, RZ, -0x1 ;  /* 0xffffffffff0f7424 */ /* 0x000fce00078e00ff */
[----:B------:R-:W-:Y:S05]  /*11f00*/  WARPSYNC.COLLECTIVE R15, `(.L_x_2342) ;  /* 0x000000000f087348 */ /* 0x000fea0003c00000 */
[----:B------:R0:W1:Y:S02]  /*11f10*/  SHFL.IDX P6, R14, R13, R12, R11 ;  /* 0x0000000c0d0e7389 */ /* 0x00006400000c000b */
[----:B01----:R-:W-:Y:S01]  /*11f20*/  ENDCOLLECTIVE ;  /* 0x000000000000791b */ /* 0x003fe20003800000 */
.L_x_2342:
[----:B------:R-:W-:Y:S05]  /*11f30*/  BSYNC B1 ;  /* 0x0000000000017941 */ /* 0x000fea0003800000 */
.L_x_2341:
[----:B------:R-:W-:Y:S01]  /*11f40*/  MOV R13, R7 ;  /* 0x00000007000d7202 */ /* 0x000fe20000000f00 */
[----:B------:R-:W-:Y:S01]  /*11f50*/  IMAD.MOV.U32 R12, RZ, RZ, RZ ;  /* 0x000000ffff0c7224 */ /* 0x000fe200078e00ff */
[----:B------:R-:W-:Y:S01]  /*11f60*/  SHF.L.U32 R4, R37, 0x1, RZ ;  /* 0x0000000125047819 */ /* 0x000fe200000006ff */
[----:B------:R-:W-:Y:S02]  /*11f70*/  IMAD.MOV.U32 R11, RZ, RZ, 0x181f ;  /* 0x0000181fff0b7424 */ /* 0x000fe400078e00ff */
[----:B------:R-:W-:Y:S02]  /*11f80*/  IMAD.MOV.U32 R15, RZ, RZ, -0x1 ;  /* 0xffffffffff0f7424 */ /* 0x000fe400078e00ff */
[----:B------:R-:W-:Y:S02]  /*11f90*/  IMAD.MOV.U32 R3, RZ, RZ, R14 ;  /* 0x000000ffff037224 */ /* 0x000fe400078e000e */
[----:B------:R-:W-:-:S07]  /*11fa0*/  IMAD R8, R8, 0x2, R17 ;  /* 0x0000000208087824 */ /* 0x000fce00078e0211 */
[----:B------:R-:W-:Y:S05]  /*11fb0*/  WARPSYNC.COLLECTIVE R15, `(.L_x_2343) ;  /* 0x000000000f087348 */ /* 0x000fea0003c00000 */
[----:B------:R0:W1:Y:S02]  /*11fc0*/  SHFL.IDX P6, R14, R13, R12, R11 ;  /* 0x0000000c0d0e7389 */ /* 0x00006400000c000b */
[----:B01----:R-:W-:Y:S01]  /*11fd0*/  ENDCOLLECTIVE ;  /* 0x000000000000791b */ /* 0x003fe20003800000 */
.L_x_2343:
[----:B------:R-:W-:Y:S01]  /*11fe0*/  IMAD.MOV.U32 R13, RZ, RZ, R10 ;  /* 0x000000ffff0d7224 */ /* 0x000fe200078e000a */
[----:B------:R-:W-:Y:S02]  /*11ff0*/  MOV R12, 0x1 ;  /* 0x00000001000c7802 */ /* 0x000fe40000000f00 */
[----:B------:R-:W-:-:S13]  /*12000*/  IADD3 R2, P0, R14, R4, RZ ;  /* 0x000000040e027210 */ /* 0x000fda0007f1e0ff */
[----:B------:R-:W-:Y:S05]  /*12010*/  WARPSYNC.COLLECTIVE R15, `(.L_x_2344) ;  /* 0x000000000f087348 */ /* 0x000fea0003c00000 */
[----:B------:R0:W1:Y:S02]  /*12020*/  SHFL.IDX P6, R14, R13, R12, R11 ;  /* 0x0000000c0d0e7389 */ /* 0x00006400000c000b */
[----:B01----:R-:W-:Y:S01]  /*12030*/  ENDCOLLECTIVE ;  /* 0x000000000000791b */ /* 0x003fe20003800000 */
.L_x_2344:
        /* <DEDUP_REMOVED lines=12> */
.L_x_2345:
[----:B------:R-:W-:Y:S01]  /*12100*/  MOV R13, R10 ;  /* 0x0000000a000d7202 */ /* 0x000fe20000000f00 */
[----:B------:R-:W-:Y:S01]  /*12110*/  IMAD.MOV.U32 R12, RZ, RZ, 0x2 ;  /* 0x00000002ff0c7424 */ /* 0x000fe200078e00ff */
[----:B------:R-:W-:-:S13]  /*12120*/  IADD3 R2, P0, R14, R4, RZ ;  /* 0x000000040e027210 */ /* 0x000fda0007f1e0ff */
[----:B------:R-:W-:Y:S05]  /*12130*/  WARPSYNC.COLLECTIVE R15, `(.L_x_2346) ;  /* 0x000000000f087348 */ /* 0x000fea0003c00000 */
[----:B------:R0:W1:Y:S02]  /*12140*/  SHFL.IDX P6, R14, R13, R12, R11 ;  /* 0x0000000c0d0e7389 */ /* 0x00006400000c000b */
[----:B01----:R-:W-:Y:S01]  /*12150*/  ENDCOLLECTIVE ;  /* 0x000000000000791b */ /* 0x003fe20003800000 */
.L_x_2346:
        /* <DEDUP_REMOVED lines=12> */
.L_x_2347:
[----:B------:R-:W-:Y:S02]  /*12220*/  IMAD.MOV.U32 R13, RZ, RZ, R10 ;  /* 0x000000ffff0d7224 */ /* 0x000fe400078e000a */
[----:B------:R-:W-:Y:S01]  /*12230*/  IMAD.MOV.U32 R12, RZ, RZ, 0x3 ;  /* 0x00000003ff0c7424 */ /* 0x000fe200078e00ff */
[----:B------:R-:W-:-:S13]  /*12240*/  IADD3 R2, P0, R14, R4, RZ ;  /* 0x000000040e027210 */ /* 0x000fda0007f1e0ff */
[----:B------:R-:W-:Y:S05]  /*12250*/  WARPSYNC.COLLECTIVE R15, `(.L_x_2348) ;  /* 0x000000000f087348 */ /* 0x000fea0003c00000 */
[----:B------:R0:W1:Y:S02]  /*12260*/  SHFL.IDX P6, R14, R13, R12, R11 ;  /* 0x0000000c0d0e7389 */ /* 0x00006400000c000b */
[----:B01----:R-:W-:Y:S01]  /*12270*/  ENDCOLLECTIVE ;  /* 0x000000000000791b */ /* 0x003fe20003800000 */
.L_x_2348:
[----:B------:R-:W-:-:S05]  /*12280*/  IADD3.X R3, RZ, R35, RZ, P0, !PT ;  /* 0x00000023ff037210 */ /* 0x000fca00007fe4ff */
        /* <DEDUP_REMOVED lines=11> */
.L_x_2349:
[----:B------:R-:W-:Y:S02]  /*12340*/  IMAD.MOV.U32 R13, RZ, RZ, R10 ;  /* 0x000000ffff0d7224 */ /* 0x000fe400078e000a */
[----:B------:R-:W-:Y:S01]  /*12350*/  IMAD.MOV.U32 R12, RZ, RZ, 0x4 ;  /* 0x00000004ff0c7424 */ /* 0x000fe200078e00ff */
[----:B------:R-:W-:-:S13]  /*12360*/  IADD3 R2, P0, R14, R4, RZ ;  /* 0x000000040e027210 */ /* 0x000fda0007f1e0ff */
[----:B------:R-:W-:Y:S05]  /*12370*/  WARPSYNC.COLLECTIVE R15, `(.L_x_2350) ;  /* 0x000000000f087348 */ /* 0x000fea0003c00000 */
[----:B------:R0:W1:Y:S02]  /*12380*/  SHFL.IDX P6, R14, R13, R12, R11 ;  /* 0x0000000c0d0e7389 */ /* 0x00006400000c000b */
[----:B01----:R-:W-:Y:S01]  /*12390*/  ENDCOLLECTIVE ;  /* 0x000000000000791b */ /* 0x003fe20003800000 */
.L_x_2350:
        /* <DEDUP_REMOVED lines=12> */
.L_x_2351:
[----:B------:R-:W-:Y:S01]  /*12460*/  IMAD.MOV.U32 R13, RZ, RZ, R10 ;  /* 0x000000ffff0d7224 */ /* 0x000fe200078e000a */
[----:B------:R-:W-:Y:S02]  /*12470*/  MOV R12, 0x5 ;  /* 0x00000005000c7802 */ /* 0x000fe40000000f00 */
[----:B------:R-:W-:-:S13]  /*12480*/  IADD3 R2, P0, R14, R4, RZ ;  /* 0x000000040e027210 */ /* 0x000fda0007f1e0ff */
[----:B------:R-:W-:Y:S05]  /*12490*/  WARPSYNC.COLLECTIVE R15, `(.L_x_2352) ;  /* 0x000000000f087348 */ /* 0x000fea0003c00000 */
[----:B------:R0:W1:Y:S02]  /*124a0*/  SHFL.IDX P6, R14, R13, R12, R11 ;  /* 0x0000000c0d0e7389 */ /* 0x00006400000c000b */
[----:B01----:R-:W-:Y:S01]  /*124b0*/  ENDCOLLECTIVE ;  /* 0x000000000000791b */ /* 0x003fe20003800000 */
.L_x_2352:
        /* <DEDUP_REMOVED lines=12> */
.L_x_2353:
[----:B------:R-:W-:Y:S05]  /*12580*/  BRA `(.L_x_2354) ;  /* 0xffffffcc00447947 */ /* 0x000fea000383ffff */
.L_x_2274:
[----:B0-----:R0:W1:Y:S02]  /*12590*/  SYNCS.PHASECHK.TRANS64.TRYWAIT P0, [R6+URZ+0x30860], R3 ;  /* 0x03086003060075a7 */ /* 0x001064000800017f */
[----:B-1----:R-:W-:Y:S05]  /*125a0*/  @!P0 NANOSLEEP.SYNCS 0x989680 ;  /* 0x009896800000895d */ /* 0x002fea0003900000 */
[----:B------:R-:W1:Y:S02]  /*125b0*/  @!P0 SYNCS.PHASECHK.TRANS64 P0, [R6+URZ+0x30860], R3 ;  /* 0x03086003060085a7 */ /* 0x000e64000800007f */
[----:B-1----:R-:W-:Y:S05]  /*125c0*/  @!P0 BRA `(.L_x_2274) ;  /* 0xfffffffc00f08947 */ /* 0x002fea000383ffff */
[----:B------:R-:W-:Y:S05]  /*125d0*/  BRA `(.L_x_2355) ;  /* 0xffffffcc00a07947 */ /* 0x000fea000383ffff */
.L_x_2275:
        /* <DEDUP_REMOVED lines=8> */
.L_x_2357:
[----:B------:R-:W-:Y:S05]  /*12660*/  BSYNC B1 ;  /* 0x0000000000017941 */ /* 0x000fea0003800000 */
.L_x_2356:
[----:B------:R-:W-:Y:S01]  /*12670*/  MOV R13, R18 ;  /* 0x00000012000d7202 */ /* 0x000fe20000000f00 */
        /* <DEDUP_REMOVED lines=8> */
.L_x_2358:
[----:B------:R-:W-:Y:S02]  /*12700*/  IMAD.MOV.U32 R13, RZ, RZ, R19 ;  /* 0x000000ffff0d7224 */ /* 0x000fe400078e0013 */
[----:B------:R-:W-:Y:S01]  /*12710*/  IMAD.MOV.U32 R12, RZ, RZ, 0x1 ;  /* 0x00000001ff0c7424 */ /* 0x000fe200078e00ff */
[----:B------:R-:W-:-:S13]  /*12720*/  IADD3 R2, P0, R14, R4, RZ ;  /* 0x000000040e027210 */ /* 0x000fda0007f1e0ff */
[----:B------:R-:W-:Y:S05]  /*12730*/  WARPSYNC.COLLECTIVE R15, `(.L_x_2359) ;  /* 0x000000000f087348 */ /* 0x000fea0003c00000 */
[----:B------:R0:W1:Y:S02]  /*12740*/  SHFL.IDX P6, R14, R13, R12, R11 ;  /* 0x0000000c0d0e7389 */ /* 0x00006400000c000b */
[----:B01----:R-:W-:Y:S01]  /*12750*/  ENDCOLLECTIVE ;  /* 0x000000000000791b */ /* 0x003fe20003800000 */
.L_x_2359:
        /* <DEDUP_REMOVED lines=15> */
.L_x_2360:
[----:B------:R-:W-:Y:S01]  /*12850*/  IMAD.MOV.U32 R13, RZ, RZ, R19 ;  /* 0x000000ffff0d7224 */ /* 0x000fe200078e0013 */
[----:B------:R-:W-:Y:S02]  /*12860*/  MOV R12, 0x2 ;  /* 0x00000002000c7802 */ /* 0x000fe40000000f00 */
[----:B------:R-:W-:-:S13]  /*12870*/  IADD3 R2, P0, R14, R4, RZ ;  /* 0x000000040e027210 */ /* 0x000fda0007f1e0ff */
[----:B------:R-:W-:Y:S05]  /*12880*/  WARPSYNC.COLLECTIVE R15, `(.L_x_2361) ;  /* 0x000000000f087348 */ /* 0x000fea0003c00000 */
[----:B------:R0:W1:Y:S02]  /*12890*/  SHFL.IDX P6, R14, R13, R12, R11 ;  /* 0x0000000c0d0e7389 */ /* 0x00006400000c000b */
[----:B01----:R-:W-:Y:S01]  /*128a0*/  ENDCOLLECTIVE ;  /* 0x000000000000791b */ /* 0x003fe20003800000 */
.L_x_2361:
        /* <DEDUP_REMOVED lines=15> */
.L_x_2362:
[----:B------:R-:W-:Y:S01]  /*129a0*/  MOV R13, R19 ;  /* 0x00000013000d7202 */ /* 0x000fe20000000f00 */
[----:B------:R-:W-:Y:S01]  /*129b0*/  IMAD.MOV.U32 R12, RZ, RZ, 0x3 ;  /* 0x00000003ff0c7424 */ /* 0x000fe200078e00ff */
[----:B------:R-:W-:-:S13]  /*129c0*/  IADD3 R2, P0, R14, R4, RZ ;  /* 0x000000040e027210 */ /* 0x000fda0007f1e0ff */
[----:B------:R-:W-:Y:S05]  /*129d0*/  WARPSYNC.COLLECTIVE R15, `(.L_x_2363) ;  /* 0x000000000f087348 */ /* 0x000fea0003c00000 */
[----:B------:R0:W1:Y:S02]  /*129e0*/  SHFL.IDX P6, R14, R13, R12, R11 ;  /* 0x0000000c0d0e7389 */ /* 0x00006400000c000b */
[----:B01----:R-:W-:Y:S01]  /*129f0*/  ENDCOLLECTIVE ;  /* 0x000000000000791b */ /* 0x003fe20003800000 */
.L_x_2363:
        /* <DEDUP_REMOVED lines=15> */
.L_x_2364:
[----:B------:R-:W-:Y:S02]  /*12af0*/  IMAD.MOV.U32 R13, RZ, RZ, R19 ;  /* 0x000000ffff0d7224 */ /* 0x000fe400078e0013 */
[----:B------:R-:W-:Y:S01]  /*12b00*/  IMAD.MOV.U32 R12, RZ, RZ, 0x4 ;  /* 0x00000004ff0c7424 */ /* 0x000fe200078e00ff */
[----:B------:R-:W-:-:S13]  /*12b10*/  IADD3 R2, P0, R14, R4, RZ ;  /* 0x000000040e027210 */ /* 0x000fda0007f1e0ff */
[----:B------:R-:W-:Y:S05]  /*12b20*/  WARPSYNC.COLLECTIVE R15, `(.L_x_2365) ;  /* 0x000000000f087348 */ /* 0x000fea0003c00000 */
[----:B------:R0:W1:Y:S02]  /*12b30*/  SHFL.IDX P6, R14, R13, R12, R11 ;  /* 0x0000000c0d0e7389 */ /* 0x00006400000c000b */
[----:B01----:R-:W-:Y:S01]  /*12b40*/  ENDCOLLECTIVE ;  /* 0x000000000000791b */ /* 0x003fe20003800000 */
.L_x_2365:
[----:B------:R-:W-:Y:S02]  /*12b50*/  IADD3.X R3, RZ, R3, RZ, P0, !PT ;  /* 0x00000003ff037210 */ /* 0x000fe400007fe4ff */
        /* <DEDUP_REMOVED lines=14> */
.L_x_2366:
[----:B------:R-:W-:Y:S02]  /*12c40*/  IMAD.MOV.U32 R13, RZ, RZ, R19 ;  /* 0x000000ffff0d7224 */ /* 0x000fe400078e0013 */
[----:B------:R-:W-:Y:S01]  /*12c50*/  IMAD.MOV.U32 R12, RZ, RZ, 0x5 ;  /* 0x00000005ff0c7424 */ /* 0x000fe200078e00ff */
[----:B------:R-:W-:-:S13]  /*12c60*/  IADD3 R2, P0, R14, R4, RZ ;  /* 0x000000040e027210 */ /* 0x000fda0007f1e0ff */
[----:B------:R-:W-:Y:S05]  /*12c70*/  WARPSYNC.COLLECTIVE R15, `(.L_x_2367) ;  /* 0x000000000f087348 */ /* 0x000fea0003c00000 */
[----:B------:R0:W1:Y:S02]  /*12c80*/  SHFL.IDX P6, R14, R13, R12, R11 ;  /* 0x0000000c0d0e7389 */ /* 0x00006400000c000b */
[----:B01----:R-:W-:Y:S01]  /*12c90*/  ENDCOLLECTIVE ;  /* 0x000000000000791b */ /* 0x003fe20003800000 */
.L_x_2367:
[----:B------:R-:W-:Y:S01]  /*12ca0*/  IMAD.X R3, RZ, RZ, R3, P0 ;  /* 0x000000ffff037224 */ /* 0x000fe200000e0603 */
        /* <DEDUP_REMOVED lines=11> */
.L_x_2368:
[----:B------:R-:W-:Y:S01]  /*12d60*/  @!PT LDS RZ, [RZ] ;  /* 0x00000000fffff984 */ /* 0x000fe20000000800 */
[----:B------:R-:W-:Y:S01]  /*12d70*/  @!PT LDS RZ, [RZ] ;  /* 0x00000000fffff984 */ /* 0x000fe20000000800 */
[----:B------:R-:W-:Y:S01]  /*12d80*/  @!PT LDS RZ, [RZ] ;  /* 0x00000000fffff984 */ /* 0x000fe20000000800 */
[----:B------:R0:W-:Y:S01]  /*12d90*/  LDGSTS.E.BYPASS.LTC128B.128 [R7+0x5400], desc[UR36][R2.64+0x80], !P0 ;  /* 0x0540008002077fae */ /* 0x0001e2000c101d64 */
[----:B------:R-:W-:-:S13]  /*12da0*/  ISETP.LT.OR P0, PT, R8, 0x41, P1 ;  /* 0x000000410800780c */ /* 0x000fda0000f01670 */
[----:B------:R0:W-:Y:S01]  /*12db0*/  LDGSTS.E.BYPASS.LTC128B.128 [R7+0x8400], desc[UR36][R2.64+0x100], !P0 ;  /* 0x0840010002077fae */ /* 0x0001e2000c101d64 */
[----:B------:R-:W-:Y:S05]  /*12dc0*/  BRA `(.L_x_2369) ;  /* 0xffffffc800a07947 */ /* 0x000fea000383ffff */
.L_x_2283:
[----:B0-----:R0:W1:Y:S02]  /*12dd0*/  SYNCS.PHASECHK.TRANS64.TRYWAIT P0, [R4+URZ+0x30860], R3 ;  /* 0x03086003040075a7 */ /* 0x001064000800017f */
[----:B-1----:R-:W-:Y:S05]  /*12de0*/  @!P0 NANOSLEEP.SYNCS 0x989680 ;  /* 0x009896800000895d */ /* 0x002fea0003900000 */
[----:B------:R-:W1:Y:S02]  /*12df0*/  @!P0 SYNCS.PHASECHK.TRANS64 P0, [R4+URZ+0x30860], R3 ;  /* 0x03086003040085a7 */ /* 0x000e64000800007f */
[----:B-1----:R-:W-:Y:S05]  /*12e00*/  @!P0 BRA `(.L_x_2283) ;  /* 0xfffffffc00f08947 */ /* 0x002fea000383ffff */
[----:B------:R-:W-:Y:S05]  /*12e10*/  BRA `(.L_x_2370) ;  /* 0xffffffcc00c07947 */ /* 0x000fea000383ffff */
.L_x_2284:
        /* <DEDUP_REMOVED lines=8> */
.L_x_2372:
[----:B------:R-:W-:Y:S05]  /*12ea0*/  BSYNC B0 ;  /* 0x0000000000007941 */ /* 0x000fea0003800000 */
.L_x_2371:
[----:B------:R-:W-:Y:S01]  /*12eb0*/  IMAD.MOV.U32 R13, RZ, RZ, R18 ;  /* 0x000000ffff0d7224 */ /* 0x000fe200078e0012 */
[----:B------:R-:W-:Y:S01]  /*12ec0*/  MOV R12, RZ ;  /* 0x000000ff000c7202 */ /* 0x000fe20000000f00 */
[----:B------:R-:W-:Y:S02]  /*12ed0*/  IMAD.MOV.U32 R11, RZ, RZ, 0x181f ;  /* 0x0000181fff0b7424 */ /* 0x000fe400078e00ff */
[----:B------:R-:W-:Y:S02]  /*12ee0*/  IMAD.MOV.U32 R15, RZ, RZ, -0x1 ;  /* 0xffffffffff0f7424 */ /* 0x000fe400078e00ff */
[----:B------:R-:W-:Y:S02]  /*12ef0*/  IMAD.MOV.U32 R0, RZ, RZ, R14 ;  /* 0x000000ffff007224 */ /* 0x000fe400078e000e */
[----:B------:R-:W-:-:S07]  /*12f00*/  IMAD.SHL.U32 R6, R37, 0x2, RZ ;  /* 0x0000000225067824 */ /* 0x000fce00078e00ff */
[----:B------:R-:W-:Y:S05]  /*12f10*/  WARPSYNC.COLLECTIVE R15, `(.L_x_2373) ;  /* 0x000000000f087348 */ /* 0x000fea0003c00000 */
[----:B------:R0:W1:Y:S02]  /*12f20*/  SHFL.IDX P6, R14, R13, R12, R11 ;  /* 0x0000000c0d0e7389 */ /* 0x00006400000c000b */
[----:B01----:R-:W-:Y:S01]  /*12f30*/  ENDCOLLECTIVE ;  /* 0x000000000000791b */ /* 0x003fe20003800000 */
.L_x_2373:
[----:B------:R-:W-:Y:S02]  /*12f40*/  IMAD.MOV.U32 R13, RZ, RZ, R19 ;  /* 0x000000ffff0d7224 */ /* 0x000fe400078e0013 */
[----:B------:R-:W-:Y:S01]  /*12f50*/  IMAD.MOV.U32 R12, RZ, RZ, 0x1 ;  /* 0x00000001ff0c7424 */ /* 0x000fe200078e00ff */
[----:B------:R-:W-:-:S13]  /*12f60*/  IADD3 R2, P0, R14, R6, RZ ;  /* 0x000000060e027210 */ /* 0x000fda0007f1e0ff */
[----:B------:R-:W-:Y:S05]  /*12f70*/  WARPSYNC.COLLECTIVE R15, `(.L_x_2374) ;  /* 0x000000000f087348 */ /* 0x000fea0003c00000 */
[----:B------:R0:W1:Y:S02]  /*12f80*/  SHFL.IDX P6, R14, R13, R12, R11 ;  /* 0x0000000c0d0e7389 */ /* 0x00006400000c000b */
[----:B01----:R-:W-:Y:S01]  /*12f90*/  ENDCOLLECTIVE ;  /* 0x000000000000791b */ /* 0x003fe20003800000 */
.L_x_2374:
[----:B------:R-:W-:Y:S01]  /*12fa0*/  IADD3.X R3, RZ, R0, RZ, P0, !PT ;  /* 0x00000000ff037210 */ /* 0x000fe200007fe4ff */
[----:B------:R-:W-:Y:S01]  /*12fb0*/  IMAD R0, R8, 0x2, R17 ;  /* 0x0000000208007824 */ /* 0x000fe200078e0211 */
        /* <DEDUP_REMOVED lines=11> */
.L_x_2375:
        /* <DEDUP_REMOVED lines=12> */
.L_x_2376:
        /* <DEDUP_REMOVED lines=12> */
.L_x_2377:
        /* <DEDUP_REMOVED lines=12> */
.L_x_2378:
        /* <DEDUP_REMOVED lines=12> */
.L_x_2379:
        /* <DEDUP_REMOVED lines=12> */
.L_x_2380:
[----:B------:R-:W-:Y:S02]  /*13430*/  IADD3.X R3, RZ, R7, RZ, P0, !PT ;  /* 0x00000007ff037210 */ /* 0x000fe400007fe4ff */
        /* <DEDUP_REMOVED lines=11> */
.L_x_2381:
        /* <DEDUP_REMOVED lines=12> */
.L_x_2382:
        /* <DEDUP_REMOVED lines=12> */
.L_x_2383:
[----:B------:R-:W-:Y:S01]  /*13670*/  @!PT LDS RZ, [RZ] ;  /* 0x00000000fffff984 */ /* 0x000fe20000000800 */
[----:B------:R-:W-:Y:S01]  /*13680*/  @!PT LDS RZ, [RZ] ;  /* 0x00000000fffff984 */ /* 0x000fe20000000800 */
[----:B------:R-:W-:Y:S01]  /*13690*/  @!PT LDS RZ, [RZ] ;  /* 0x00000000fffff984 */ /* 0x000fe20000000800 */
[----:B------:R1:W-:Y:S01]  /*136a0*/  LDGSTS.E.BYPASS.LTC128B.128 [R0+0x5400], desc[UR36][R2.64+0x80], !P0 ;  /* 0x0540008002007fae */ /* 0x0003e2000c101d64 */
[----:B------:R-:W-:-:S13]  /*136b0*/  ISETP.LT.OR P0, PT, R5, 0x41, P1 ;  /* 0x000000410500780c */ /* 0x000fda0000f01670 */
[----:B------:R1:W-:Y:S01]  /*136c0*/  LDGSTS.E.BYPASS.LTC128B.128 [R0+0x8400], desc[UR36][R2.64+0x100], !P0 ;  /* 0x0840010002007fae */ /* 0x0003e2000c101d64 */
[----:B------:R-:W-:Y:S05]  /*136d0*/  BRA `(.L_x_2384) ;  /* 0xffffffc800887947 */ /* 0x000fea000383ffff */
.L_x_2289:
[----:B------:R-:W-:Y:S01]  /*136e0*/  BSSY B0, `(.L_x_2385) ;  /* 0x0000008000007945 */ /* 0x000fe20003800000 */
[----:B------:R-:W-:Y:S01]  /*136f0*/  IMAD.MOV.U32 R13, RZ, RZ, R34 ;  /* 0x000000ffff0d7224 */ /* 0x000fe200078e0022 */
[----:B------:R-:W-:Y:S01]  /*13700*/  MOV R11, 0x1f ;  /* 0x0000001f000b7802 */ /* 0x000fe20000000f00 */
[----:B------:R-:W-:Y:S02]  /*13710*/  IMAD.MOV.U32 R12, RZ, RZ, RZ ;  /* 0x000000ffff0c7224 */ /* 0x000fe400078e00ff */
[----:B------:R-:W-:-:S07]  /*13720*/  IMAD.MOV.U32 R15, RZ, RZ, -0x1 ;  /* 0xffffffffff0f7424 */ /* 0x000fce00078e00ff */
[----:B-----5:R-:W-:Y:S05]  /*13730*/  WARPSYNC.COLLECTIVE R15, `(.L_x_2386) ;  /* 0x000000000f087348 */ /* 0x020fea0003c00000 */
[----:B------:R0:W1:Y:S02]  /*13740*/  SHFL.IDX P6, R14, R13, R12, R11 ;  /* 0x0000000c0d0e7389 */ /* 0x00006400000c000b */
[----:B01---5:R-:W-:Y:S01]  /*13750*/  ENDCOLLECTIVE ;  /* 0x000000000000791b */ /* 0x023fe20003800000 */
.L_x_2386:
[----:B------:R-:W-:Y:S05]  /*13760*/  BSYNC B0 ;  /* 0x0000000000007941 */ /* 0x000fea0003800000 */
.L_x_2385:
[----:B------:R-:W-:Y:S05]  /*13770*/  BRA `(.L_x_2387) ;  /* 0xffffffcc00107947 */ /* 0x000fea000383ffff */
.L_x_2292:
[----:B-1----:R1:W2:Y:S02]  /*13780*/  SYNCS.PHASECHK.TRANS64.TRYWAIT P0, [R4+URZ+0x30820], R0 ;  /* 0x03082000040075a7 */ /* 0x0022a4000800017f */
[----:B--2---:R-:W-:Y:S05]  /*13790*/  @!P0 NANOSLEEP.SYNCS 0x989680 ;  /* 0x009896800000895d */ /* 0x004fea0003900000 */
[----:B------:R-:W2:Y:S02]  /*137a0*/  @!P0 SYNCS.PHASECHK.TRANS64 P0, [R4+URZ+0x30820], R0 ;  /* 0x03082000040085a7 */ /* 0x000ea4000800007f */
[----:B--2---:R-:W-:Y:S05]  /*137b0*/  @!P0 BRA `(.L_x_2292) ;  /* 0xfffffffc00f08947 */ /* 0x004fea000383ffff */
[----:B------:R-:W-:Y:S05]  /*137c0*/  BRA `(.L_x_2388) ;  /* 0xffffffcc00587947 */ /* 0x000fea000383ffff */
.L_x_2293:
        /* <DEDUP_REMOVED lines=8> */
[----:B01---5:R-:W-:Y:S05]  /*13850*/  WARPSYNC.COLLECTIVE R15, `(.L_x_2390) ;  /* 0x000000000f087348 */ /* 0x023fea0003c00000 */
[----:B------:R2:W3:Y:S02]  /*13860*/  SHFL.IDX P6, R14, R13, R12, R11 ;  /* 0x0000000c0d0e7389 */ /* 0x0004e400000c000b */
[----:B0123-5:R-:W-:Y:S01]  /*13870*/  ENDCOLLECTIVE ;  /* 0x000000000000791b */ /* 0x02ffe20003800000 */
.L_x_2390:
[----:B------:R-:W-:Y:S05]  /*13880*/  BSYNC B0 ;  /* 0x0000000000007941 */ /* 0x000fea0003800000 */
.L_x_2389:
[----:B------:R-:W-:Y:S05]  /*13890*/  BRA `(.L_x_2391) ;  /* 0xffffffcc00407947 */ /* 0x000fea000383ffff */
.L_x_2296:
[----:B------:R-:W-:Y:S01]  /*138a0*/  BSSY B1, `(.L_x_2392) ;  /* 0x0000006000017945 */ /* 0x000fe20003800000 */
[----:B------:R-:W-:-:S07]  /*138b0*/  IMAD.MOV.U32 R15, RZ, RZ, -0x1 ;  /* 0xffffffffff0f7424 */ /* 0x000fce00078e00ff */
[----:B01---5:R-:W-:Y:S05]  /*138c0*/  WARPSYNC.COLLECTIVE R15, `(.L_x_2393) ;  /* 0x000000000f0c7348 */ /* 0x023fea0003c00000 */
[----:B------:R-:W-:Y:S02]  /*138d0*/  ELECT P6, UR62, PT ;  /* 0x00000000003e782f */ /* 0x000fe400038c0000 */
[----:B------:R-:W-:Y:S01]  /*138e0*/  MOV R14, UR62 ;  /* 0x0000003e000e7c02 */ /* 0x000fe20008000f00 */
[----:B01---5:R-:W-:Y:S10]  /*138f0*/  ENDCOLLECTIVE ;  /* 0x000000000000791b */ /* 0x023ff40003800000 */
.L_x_2393:
[----:B------:R-:W-:Y:S05]  /*13900*/  BSYNC B1 ;  /* 0x0000000000017941 */ /* 0x000fea0003800000 */
.L_x_2392:
[----:B------:R-:W-:Y:S05]  /*13910*/  BRA `(.L_x_2394) ;  /* 0xffffffcc00387947 */ /* 0x000fea000383ffff */
.L_x_2298:
[----:B-1----:R1:W2:Y:S02]  /*13920*/  SYNCS.PHASECHK.TRANS64.TRYWAIT P1, [R5+URZ+0x30840], R0 ;  /* 0x03084000050075a7 */ /* 0x0022a4000802017f */
[----:B--2---:R-:W-:Y:S05]  /*13930*/  @!P1 NANOSLEEP.SYNCS 0x989680 ;  /* 0x009896800000995d */ /* 0x004fea0003900000 */
[----:B------:R-:W2:Y:S02]  /*13940*/  @!P1 SYNCS.PHASECHK.TRANS64 P1, [R5+URZ+0x30840], R0 ;  /* 0x03084000050095a7 */ /* 0x000ea4000802007f */
[----:B--2---:R-:W-:Y:S05]  /*13950*/  @!P1 BRA `(.L_x_2298) ;  /* 0xfffffffc00f09947 */ /* 0x004fea000383ffff */
[----:B------:R-:W-:Y:S05]  /*13960*/  BRA `(.L_x_2395) ;  /* 0xffffffcc00607947 */ /* 0x000fea000383ffff */
.L_x_2300:
[----:B--2---:R2:W3:Y:S02]  /*13970*/  SYNCS.PHASECHK.TRANS64.TRYWAIT P1, [R23+URZ+0x30840], R2 ;  /* 0x03084002170075a7 */ /* 0x0044e4000802017f */
[----:B---3--:R-:W-:Y:S05]  /*13980*/  @!P1 NANOSLEEP.SYNCS 0x989680 ;  /* 0x009896800000995d */ /* 0x008fea0003900000 */
[----:B------:R-:W3:Y:S02]  /*13990*/  @!P1 SYNCS.PHASECHK.TRANS64 P1, [R23+URZ+0x30840], R2 ;  /* 0x03084002170095a7 */ /* 0x000ee4000802007f */
[----:B---3--:R-:W-:Y:S05]  /*139a0*/  @!P1 BRA `(.L_x_2300) ;  /* 0xfffffffc00f09947 */ /* 0x008fea000383ffff */
[----:B------:R-:W-:Y:S05]  /*139b0*/  BRA `(.L_x_2396) ;  /* 0xffffffcc006c7947 */ /* 0x000fea000383ffff */
.L_x_2302:
[----:B---3--:R3:W4:Y:S02]  /*139c0*/  SYNCS.PHASECHK.TRANS64.TRYWAIT P1, [R5+URZ+0x30860], R0 ;  /* 0x03086000050075a7 */ /* 0x008724000802017f */
[----:B----4-:R-:W-:Y:S05]  /*139d0*/  @!P1 NANOSLEEP.SYNCS 0x989680 ;  /* 0x009896800000995d */ /* 0x010fea0003900000 */
[----:B------:R-:W4:Y:S02]  /*139e0*/  @!P1 SYNCS.PHASECHK.TRANS64 P1, [R5+URZ+0x30860], R0 ;  /* 0x03086000050095a7 */ /* 0x000f24000802007f */
[----:B----4-:R-:W-:Y:S05]  /*139f0*/  @!P1 BRA `(.L_x_2302) ;  /* 0xfffffffc00f09947 */ /* 0x010fea000383ffff */
[----:B------:R-:W-:Y:S05]  /*13a00*/  BRA `(.L_x_2397) ;  /* 0xffffffcc00687947 */ /* 0x000fea000383ffff */
.L_x_2398:
        /* <DEDUP_REMOVED lines=15> */
.L_x_3227:


//--------------------- .text._ZN7cutlass13device_kernelIN5flash11enable_sm90INS1_16FlashAttnFwdSm90INS1_25CollectiveMainloopFwdSm90ILi2EN4cute5tupleIJNS5_1CILi1EEES8_S8_EEENS6_IJNS7_ILi128EEENS7_ILi96EEENS7_ILi192EEEEEELi192ENS_10bfloat16_tEfNS_4arch4Sm90ELb1ELb0ELb1ELb1ELb1ELb0ELb0ELb1ELb1ELb1ELb0ELb0EEENS1_21CollectiveEpilogueFwdINS6_IJSA_SC_SB_EEES9_SE_SG_Li256ELb1ELb1ELb0ELb0EEENS1_36VarlenDynamicPersistentTileSchedulerILi128ELi96ELi256ELi128ELb0ELb1ELb1ELb1ELb1ELb1EEEEEEEEEvNT_6ParamsE --------------------------
	.section	.text._ZN7cutlass13device_kernelIN5flash11enable_sm90INS1_16FlashAttnFwdSm90INS1_25CollectiveMainloopFwdSm90ILi2EN4cute5tupleIJNS5_1CILi1EEES8_S8_EEENS6_IJNS7_ILi128EEENS7_ILi96EEENS7_ILi192EEEEEELi192ENS_10bfloat16_tEfNS_4arch4Sm90ELb1ELb0ELb1ELb1ELb1ELb0ELb0ELb1ELb1ELb1ELb0ELb0EEENS1_21CollectiveEpilogueFwdINS6_IJSA_SC_SB_EEES9_SE_SG_Li256ELb1ELb1ELb0ELb0EEENS1_36VarlenDynamicPersistentTileSchedulerILi128ELi96ELi256ELi128ELb0ELb1ELb1ELb1ELb1ELb1EEEEEEEEEvNT_6ParamsE,"ax",@progbits
	.align	128
.text._ZN7cutlass13device_kernelIN5flash11enable_sm90INS1_16FlashAttnFwdSm90INS1_25CollectiveMainloopFwdSm90ILi2EN4cute5tupleIJNS5_1CILi1EEES8_S8_EEENS6_IJNS7_ILi128EEENS7_ILi96EEENS7_ILi192EEEEEELi192ENS_10bfloat16_tEfNS_4arch4Sm90ELb1ELb0ELb1ELb1ELb1ELb0ELb0ELb1ELb1ELb1ELb0ELb0EEENS1_21CollectiveEpilogueFwdINS6_IJSA_SC_SB_EEES9_SE_SG_Li256ELb1ELb1ELb0ELb0EEENS1_36VarlenDynamicPersistentTileSchedulerILi128ELi96ELi256ELi128ELb0ELb1ELb1ELb1ELb1ELb1EEEEEEEEEvNT_6ParamsE:
        .type           _ZN7cutlass13device_kernelIN5flash11enable_sm90INS1_16FlashAttnFwdSm90INS1_25CollectiveMainloopFwdSm90ILi2EN4cute5tupleIJNS5_1CILi1EEES8_S8_EEENS6_IJNS7_ILi128EEENS7_ILi96EEENS7_ILi192EEEEEELi192ENS_10bfloat16_tEfNS_4arch4Sm90ELb1ELb0ELb1ELb1ELb1ELb0ELb0ELb1ELb1ELb1ELb0ELb0EEENS1_21CollectiveEpilogueFwdINS6_IJSA_SC_SB_EEES9_SE_SG_Li256ELb1ELb1ELb0ELb0EEENS1_36VarlenDynamicPersistentTileSchedulerILi128ELi96ELi256ELi128ELb0ELb1ELb1ELb1ELb1ELb1EEEEEEEEEvNT_6ParamsE,@function
        .size           _ZN7cutlass13device_kernelIN5flash11enable_sm90INS1_16FlashAttnFwdSm90INS1_25CollectiveMainloopFwdSm90ILi2EN4cute5tupleIJNS5_1CILi1EEES8_S8_EEENS6_IJNS7_ILi128EEENS7_ILi96EEENS7_ILi192EEEEEELi192ENS_10bfloat16_tEfNS_4arch4Sm90ELb1ELb0ELb1ELb1ELb1ELb0ELb0ELb1ELb1ELb1ELb0ELb0EEENS1_21CollectiveEpilogueFwdINS6_IJSA_SC_SB_EEES9_SE_SG_Li256ELb1ELb1ELb0ELb0EEENS1_36VarlenDynamicPersistentTileSchedulerILi128ELi96ELi256ELi128ELb0ELb1ELb1ELb1ELb1ELb1EEEEEEEEEvNT_6ParamsE,(.L_x_3228 - _ZN7cutlass13device_kernelIN5flash11enable_sm90INS1_16FlashAttnFwdSm90INS1_25CollectiveMainloopFwdSm90ILi2EN4cute5tupleIJNS5_1CILi1EEES8_S8_EEENS6_IJNS7_ILi128EEENS7_ILi96EEENS7_ILi192EEEEEELi192ENS_10bfloat16_tEfNS_4arch4Sm90ELb1ELb0ELb1ELb1ELb1ELb0ELb0ELb1ELb1ELb1ELb0ELb0EEENS1_21CollectiveEpilogueFwdINS6_IJSA_SC_SB_EEES9_SE_SG_Li256ELb1ELb1ELb0ELb0EEENS1_36VarlenDynamicPersistentTileSchedulerILi128ELi96ELi256ELi128ELb0ELb1ELb1ELb1ELb1ELb1EEEEEEEEEvNT_6ParamsE)
        .other          _ZN7cutlass13device_kernelIN5flash11enable_sm90INS1_16FlashAttnFwdSm90INS1_25CollectiveMainloopFwdSm90ILi2EN4cute5tupleIJNS5_1CILi1EEES8_S8_EEENS6_IJNS7_ILi128EEENS7_ILi96EEENS7_ILi192EEEEEELi192ENS_10bfloat16_tEfNS_4arch4Sm90ELb1ELb0ELb1ELb1ELb1ELb0ELb0ELb1ELb1ELb1ELb0ELb0EEENS1_21CollectiveEpilogueFwdINS6_IJSA_SC_SB_EEES9_SE_SG_Li256ELb1ELb1ELb0ELb0EEENS1_36VarlenDynamicPersistentTileSchedulerILi128ELi96ELi256ELi128ELb0ELb1ELb1ELb1ELb1ELb1EEEEEEEEEvNT_6ParamsE,@"STO_CUDA_ENTRY STV_DEFAULT"
_ZN7cutlass13device_kernelIN5flash11enable_sm90INS1_16FlashAttnFwdSm90INS1_25CollectiveMainloopFwdSm90ILi2EN4cute5tupleIJNS5_1CILi1EEES8_S8_EEENS6_IJNS7_ILi128EEENS7_ILi96EEENS7_ILi192EEEEEELi192ENS_10bfloat16_tEfNS_4arch4Sm90ELb1ELb0ELb1ELb1ELb1ELb0ELb0ELb1ELb1ELb1ELb0ELb0EEENS1_21CollectiveEpilogueFwdINS6_IJSA_SC_SB_EEES9_SE_SG_Li256ELb1ELb1ELb0ELb0EEENS1_36VarlenDynamicPersistentTileSchedulerILi128ELi96ELi256ELi128ELb0ELb1ELb1ELb1ELb1ELb1EEEEEEEEEvNT_6ParamsE:
        /* <DEDUP_REMOVED lines=45> */
.L_x_2399:
        /* <DEDUP_REMOVED lines=22> */
.L_x_2400:
        /* <DEDUP_REMOVED lines=18> */
.L_x_2401:
        /* <DEDUP_REMOVED lines=22> */
.L_x_2402:
        /* <DEDUP_REMOVED lines=23> */
.L_x_2403:
        /* <DEDUP_REMOVED lines=10> */
.L_x_2405:
        /* <DEDUP_REMOVED lines=23> */
[CC--:B------:R-:W-:Y:S02]  /*0a30*/  LEA.HI R4, R3.reuse, R204.reuse, RZ, 0x5 ;  /* 0x000000cc03047211 */ /* 0x0c0fe400078f28ff */
[----:B------:R-:W-:Y:S02]  /*0a40*/  LOP3.LUT R5, R0, 0xffffff80, RZ, 0xc0, !PT ;  /* 0xffffff8000057812 */ /* 0x000fe400078ec0ff */
[----:B------:R-:W-:Y:S01]  /*0a50*/  LEA.HI R10, R3, R204, RZ, 0x2 ;  /* 0x000000cc030a7211 */ /* 0x000fe200078f10ff */
[----:B------:R-:W-:Y:S01]  /*0a60*/  IMAD.SHL.U32 R4, R4, 0x20, RZ ;  /* 0x0000002004047824 */ /* 0x000fe200078e00ff */
[----:B------:R-:W-:Y:S01]  /*0a70*/  SHF.R.S32.HI R197, RZ, 0x7, R0 ;  /* 0x00000007ffc57819 */ /* 0x000fe20000011400 */
[----:B------:R-:W-:-:S03]  /*0a80*/  IMAD.IADD R196, R204, 0x1, -R5 ;  /* 0x00000001ccc47824 */ /* 0x000fc600078e0a05 */
[----:B------:R-:W-:Y:S02]  /*0a90*/  LOP3.LUT R4, R4, 0xfffffc00, RZ, 0xc0, !PT ;  /* 0xfffffc0004047812 */ /* 0x000fe400078ec0ff */
[----:B------:R-:W-:Y:S02]  /*0aa0*/  SHF.R.S32.HI R9, RZ, 0x1f, R196 ;  /* 0x0000001fff097819 */ /* 0x000fe400000114c4 */
[----:B------:R-:W-:Y:S02]  /*0ab0*/  LEA.HI R0, R0, R197, RZ, 0x1 ;  /* 0x000000c500007211 */ /* 0x000fe400078f08ff */
[CC--:B------:R-:W-:Y:S02]  /*0ac0*/  LEA.HI R6, R9.reuse, R196.reuse, RZ, 0x2 ;  /* 0x000000c409067211 */ /* 0x0c0fe400078f10ff */
[----:B------:R-:W-:Y:S02]  /*0ad0*/  LEA.HI R9, R9, R196, RZ, 0x5 ;  /* 0x000000c409097211 */ /* 0x000fe400078f28ff */
[----:B------:R-:W-:-:S02]  /*0ae0*/  SHF.R.S32.HI R8, RZ, 0x2, R6 ;  /* 0x00000002ff087819 */ /* 0x000fc40000011406 */
[----:B------:R-:W-:Y:S02]  /*0af0*/  SHF.R.S32.HI R11, RZ, 0x1f, R6 ;  /* 0x0000001fff0b7819 */ /* 0x000fe40000011406 */
[----:B------:R-:W-:Y:S02]  /*0b00*/  SHF.R.S32.HI R9, RZ, 0x5, R9 ;  /* 0x00000005ff097819 */ /* 0x000fe40000011409 */
[----:B------:R-:W-:Y:S02]  /*0b10*/  LEA.HI R11, R11, R8, RZ, 0x3 ;  /* 0x000000080b0b7211 */ /* 0x000fe400078f18ff */
[----:B------:R-:W-:Y:S02]  /*0b20*/  LOP3.LUT R0, R0, 0x3fffffe, RZ, 0xc0, !PT ;  /* 0x03fffffe00007812 */ /* 0x000fe400078ec0ff */
[----:B------:R-:W-:Y:S02]  /*0b30*/  LOP3.LUT R11, R11, 0xfffffff8, RZ, 0xc0, !PT ;  /* 0xfffffff80b0b7812 */ /* 0x000fe400078ec0ff */
[----:B------:R-:W-:-:S02]  /*0b40*/  IADD3 R0, R197, -R0, RZ ;  /* 0x80000000c5007210 */ /* 0x000fc40007ffe0ff */
[----:B------:R-:W-:Y:S01]  /*0b50*/  LOP3.LUT R17, R6, 0x7ffffffc, RZ, 0xc0, !PT ;  /* 0x7ffffffc06117812 */ /* 0x000fe200078ec0ff */
[----:B------:R-:W-:-:S04]  /*0b60*/  IMAD.IADD R8, R8, 0x1, -R11 ;  /* 0x0000000108087824 */ /* 0x000fc800078e0a0b */
[----:B------:R-:W-:Y:S02]  /*0b70*/  IMAD R9, R9, 0x10, R8 ;  /* 0x0000001009097824 */ /* 0x000fe400078e0208 */
[----:B------:R-:W-:Y:S02]  /*0b80*/  IMAD.IADD R17, R196, 0x1, -R17 ;  /* 0x00000001c4117824 */ /* 0x000fe400078e0a11 */
[----:B------:R-:W-:Y:S01]  /*0b90*/  IMAD R198, R0, 0x40, R9 ;  /* 0x0000004000c67824 */ /* 0x000fe200078e0209 */
[----:B--2---:R-:W-:Y:S02]  /*0ba0*/  R2UR UR4, R2 ;  /* 0x00000000020472ca */ /* 0x004fe400000e0000 */
[CC--:B------:R-:W-:Y:S02]  /*0bb0*/  LEA.HI R2, R3.reuse, R204.reuse, RZ, 0x4 ;  /* 0x000000cc03027211 */ /* 0x0c0fe400078f20ff */
[----:B------:R-:W-:Y:S02]  /*0bc0*/  LEA.HI R3, R3, R204, RZ, 0x3 ;  /* 0x000000cc03037211 */ /* 0x000fe400078f18ff */
[----:B------:R-:W-:-:S02]  /*0bd0*/  SHF.R.S32.HI R7, RZ, 0x4, R2 ;  /* 0x00000004ff077819 */ /* 0x000fc40000011402 */
[C---:B------:R-:W-:Y:S02]  /*0be0*/  LOP3.LUT R5, R2.reuse, 0x3fffff0, RZ, 0xc0, !PT ;  /* 0x03fffff002057812 */ /* 0x040fe400078ec0ff */
[----:B------:R-:W-:Y:S02]  /*0bf0*/  LEA.HI R2, R2, R7, RZ, 0x1 ;  /* 0x0000000702027211 */ /* 0x000fe400078f08ff */
[----:B------:R-:W-:Y:S01]  /*0c00*/  IADD3 R5, R204, -R5, RZ ;  /* 0x80000005cc057210 */ /* 0x000fe20007ffe0ff */
[----:B------:R-:W-:Y:S01]  /*0c10*/  ULOP3.LUT UR7, UR4, 0x1, URZ, 0xfc, !UPT ;  /* 0x0000000104077892 */ /* 0x000fe2000f8efc3f */
[----:B------:R-:W-:Y:S02]  /*0c20*/  LOP3.LUT R2, R2, 0x1ffffffe, RZ, 0xc0, !PT ;  /* 0x1ffffffe02027812 */ /* 0x000fe400078ec0ff */
[----:B------:R-:W-:Y:S01]  /*0c30*/  LOP3.LUT R23, R3, 0xfffffff8, RZ, 0xc0, !PT ;  /* 0xfffffff803177812 */ /* 0x000fe200078ec0ff */
[----:B------:R-:W-:Y:S01]  /*0c40*/  IMAD R5, R5, 0x40, R4 ;  /* 0x0000004005057824 */ /* 0x000fe200078e0204 */
[----:B------:R-:W-:Y:S01]  /*0c50*/  UMOV UR4, URZ ;  /* 0x0000003f00047c82 */ /* 0x000fe20008000000 */
[----:B------:R-:W-:Y:S01]  /*0c60*/  IMAD.IADD R2, R7, 0x1, -R2 ;  /* 0x0000000107027824 */ /* 0x000fe200078e0a02 */
[----:B------:R-:W-:Y:S01]  /*0c70*/  LOP3.LUT R7, R10, 0xfffffffc, RZ, 0xc0, !PT ;  /* 0xfffffffc0a077812 */ /* 0x000fe200078ec0ff */
[----:B------:R-:W-:Y:S01]  /*0c80*/  IMAD.IADD R23, R204, 0x1, -R23 ;  /* 0x00000001cc177824 */ /* 0x000fe200078e0a17 */
[----:B------:R-:W-:Y:S01]  /*0c90*/  SHF.R.S32.HI R193, RZ, 0x3, R3 ;  /* 0x00000003ffc17819 */ /* 0x000fe20000011403 */
[----:B------:R-:W-:Y:S01]  /*0ca0*/  IMAD R199, R2, 0x8, R5 ;  /* 0x0000000802c77824 */ /* 0x000fe200078e0205 */
[----:B------:R-:W-:Y:S01]  /*0cb0*/  MOV R200, UR7 ;  /* 0x0000000700c87c02 */ /* 0x000fe20008000f00 */
[----:B------:R-:W-:-:S02]  /*0cc0*/  IMAD.IADD R7, R204, 0x1, -R7 ;  /* 0x00000001cc077824 */ /* 0x000fc400078e0a07 */
[----:B------:R-:W-:Y:S02]  /*0cd0*/  IMAD.SHL.U32 R16, R23, 0x8, RZ ;  /* 0x0000000817107824 */ /* 0x000fe400078e00ff */
[----:B------:R-:W-:Y:S01]  /*0ce0*/  IMAD.U32 R195, RZ, RZ, UR4 ;  /* 0x00000004ffc37e24 */ /* 0x000fe2000f8e00ff */
[C---:B------:R-:W-:Y:S01]  /*0cf0*/  LEA.HI R4, R7.reuse, R7, RZ, 0x1 ;  /* 0x0000000707047211 */ /* 0x040fe200078f08ff */
[C---:B------:R-:W-:Y:S01]  /*0d00*/  VIADD R19, R16.reuse, 0x40 ;  /* 0x0000004010137836 */ /* 0x040fe20000000000 */
[----:B------:R-:W-:Y:S01]  /*0d10*/  SHF.R.S32.HI R203, RZ, 0x1f, R16 ;  /* 0x0000001fffcb7819 */ /* 0x000fe20000011410 */
[----:B------:R-:W-:Y:S01]  /*0d20*/  VIADD R22, R16, 0x80 ;  /* 0x0000008010167836 */ /* 0x000fe20000000000 */
[----:B------:R-:W-:Y:S02]  /*0d30*/  LOP3.LUT R4, R4, 0x1ffffffe, RZ, 0xc0, !PT ;  /* 0x1ffffffe04047812 */ /* 0x000fe400078ec0ff */
[----:B------:R-:W-:Y:S02]  /*0d40*/  SHF.R.S32.HI R202, RZ, 0x1f, R19 ;  /* 0x0000001fffca7819 */ /* 0x000fe40000011413 */
[----:B------:R-:W-:Y:S01]  /*0d50*/  SHF.R.S32.HI R201, RZ, 0x1f, R22 ;  /* 0x0000001fffc97819 */ /* 0x000fe20000011416 */
[----:B------:R-:W-:-:S04]  /*0d60*/  IMAD.IADD R7, R7, 0x1, -R4 ;  /* 0x0000000107077824 */ /* 0x000fc800078e0a04 */
[----:B------:R-:W-:-:S07]  /*0d70*/  IMAD R18, R7, 0x8, R198 ;  /* 0x0000000807127824 */ /* 0x000fce00078e02c6 */
.L_x_2465:
[----:B012---:R-:W0:Y:S01]  /*0d80*/  LDC.64 R2, c[0x0][0xc88] ;  /* 0x00032200ff027b82 */ /* 0x007e220000000a00 */
[----:B------:R-:W-:Y:S01]  /*0d90*/  ULDC.64 UR8, c[0x0][0xa28] ;  /* 0x00028a0000087ab9 */ /* 0x000fe20000000a00 */
[----:B------:R-:W-:Y:S01]  /*0da0*/  ULDC.64 UR10, c[0x0][0xa18] ;  /* 0x00028600000a7ab9 */ /* 0x000fe20000000a00 */
[----:B------:R-:W-:Y:S01]  /*0db0*/  ULDC UR7, c[0x0][0x2f0] ;  /* 0x0000bc0000077ab9 */ /* 0x000fe20000000800 */
[----:B0-----:R-:W-:-:S06]  /*0dc0*/  IMAD.WIDE R2, R39, 0x4, R2 ;  /* 0x0000000427027825 */ /* 0x001fcc00078e0202 */
[----:B------:R-:W2:Y:S01]  /*0dd0*/  LDG.E R2, desc[UR36][R2.64] ;  /* 0x0000002402027981 */ /* 0x000ea2000c1e1900 */
[----:B------:R-:W-:Y:S02]  /*0de0*/  UISETP.NE.U32.AND UP0, UPT, UR8, URZ, UPT ;  /* 0x0000003f0800728c */ /* 0x000fe4000bf05070 */
[----:B------:R-:W-:Y:S02]  /*0df0*/  UISETP.NE.U32.AND UP1, UPT, UR10, URZ, UPT ;  /* 0x0000003f0a00728c */ /* 0x000fe4000bf25070 */
[----:B------:R-:W-:Y:S02]  /*0e00*/  UISETP.NE.AND.EX UP0, UPT, UR9, URZ, UPT, UP0 ;  /* 0x0000003f0900728c */ /* 0x000fe4000bf05300 */
[----:B------:R-:W-:-:S04]  /*0e10*/  UISETP.NE.AND.EX UP1, UPT, UR11, URZ, UPT, UP1 ;  /* 0x0000003f0b00728c */ /* 0x000fc8000bf25310 */
[----:B------:R-:W-:Y:S02]  /*0e20*/  PLOP3.LUT P0, PT, PT, PT, UP0, 0x80, 0x0 ;  /* 0x000000000000781c */ /* 0x000fe40003f0f008 */
[----:B------:R-:W-:Y:S02]  /*0e30*/  PLOP3.LUT P2, PT, PT, PT, UP1, 0x80, 0x0 ;  /* 0x000000000000781c */ /* 0x000fe40003f4f018 */
[----:B--2---:R-:W-:-:S13]  /*0e40*/  R2UR UR61, R2 ;  /* 0x00000000023d72ca */ /* 0x004fda00000e0000 */
[----:B------:R-:W-:Y:S02]  /*0e50*/  USHF.R.S32.HI UR4, URZ, 0x1f, UR61 ;  /* 0x0000001f3f047899 */ /* 0x000fe4000801143d */
[----:B------:R-:W-:-:S04]  /*0e60*/  @UP0 ULEA UR8, UP2, UR61, UR8, 0x2 ;  /* 0x000000083d080291 */ /* 0x000fc8000f84103f */
[----:B------:R-:W-:Y:S02]  /*0e70*/  @UP0 ULEA.HI.X UR9, UR61, UR9, UR4, 0x2, UP2 ;  /* 0x000000093d090291 */ /* 0x000fe400090f1404 */
[----:B------:R-:W-:Y:S01]  /*0e80*/  MOV R194, UR4 ;  /* 0x0000000400c27c02 */ /* 0x000fe20008000f00 */
[----:B------:R-:W-:Y:S01]  /*0e90*/  @UP1 ULEA UR10, UP0, UR61, UR10, 0x2 ;  /* 0x0000000a3d0a1291 */ /* 0x000fe2000f80103f */
[----:B------:R-:W-:-:S03]  /*0ea0*/  IMAD.U32 R2, RZ, RZ, UR8 ;  /* 0x00000008ff027e24 */ /* 0x000fc6000f8e00ff */
[----:B------:R-:W-:Y:S01]  /*0eb0*/  @UP1 ULEA.HI.X UR11, UR61, UR11, UR4, 0x2, UP0 ;  /* 0x0000000b3d0b1291 */ /* 0x000fe200080f1404 */
[----:B------:R-:W-:Y:S01]  /*0ec0*/  IMAD.U32 R3, RZ, RZ, UR9 ;  /* 0x00000009ff037e24 */ /* 0x000fe2000f8e00ff */
[----:B------:R-:W-:Y:S01]  /*0ed0*/  ULDC.64 UR8, c[0x0][0x418] ;  /* 0x0001060000087ab9 */ /* 0x000fe20000000a00 */
[----:B------:R-:W-:Y:S01]  /*0ee0*/  IMAD.U32 R4, RZ, RZ, UR10 ;  /* 0x0000000aff047e24 */ /* 0x000fe2000f8e00ff */
[----:B------:R-:W-:Y:S02]  /*0ef0*/  ULDC UR4, c[0x0][0x424] ;  /* 0x0001090000047ab9 */ /* 0x000fe40000000800 */
[----:B------:R-:W-:Y:S01]  /*0f00*/  IMAD.U32 R5, RZ, RZ, UR11 ;  /* 0x0000000bff057e24 */ /* 0x000fe2000f8e00ff */
[----:B------:R-:W2:Y:S04]  /*0f10*/  @P0 LDG.E R2, desc[UR36][R2.64] ;  /* 0x0000002402020981 */ /* 0x000ea8000c1e1900 */
[----:B---3--:R-:W3:Y:S01]  /*0f20*/  @P2 LDG.E R4, desc[UR36][R4.64] ;  /* 0x0000002404042981 */ /* 0x008ee2000c1e1900 */
[----:B------:R-:W-:Y:S01]  /*0f30*/  UISETP.NE.U32.AND UP0, UPT, UR8, URZ, UPT ;  /* 0x0000003f0800728c */ /* 0x000fe2000bf05070 */
[----:B------:R-:W-:Y:S01]  /*0f40*/  IMAD.U32 R192, RZ, RZ, UR6 ;  /* 0x00000006ffc07e24 */ /* 0x000fe2000f8e00ff */
[----:B------:R-:W-:-:S02]  /*0f50*/  UMOV UR43, URZ ;  /* 0x0000003f002b7c82 */ /* 0x000fc40008000000 */
[----:B------:R-:W-:-:S03]  /*0f60*/  UISETP.NE.AND.EX UP0, UPT, UR9, URZ, UPT, UP0 ;  /* 0x0000003f0900728c */ /* 0x000fc6000bf05300 */
[----:B------:R-:W-:Y:S01]  /*0f70*/  ULDC.64 UR8, c[0x0][0xa20] ;  /* 0x0002880000087ab9 */ /* 0x000fe20000000a00 */
[----:B------:R-:W-:Y:S01]  /*0f80*/  USEL UR4, UR4, 0x1, UP0 ;  /* 0x0000000104047887 */ /* 0x000fe20008000000 */
[----:B------:R-:W-:-:S03]  /*0f90*/  ISETP.NE.U32.AND P1, PT, RZ, UR8, PT ;  /* 0x00000008ff007c0c */ /* 0x000fc6000bf25070 */
[----:B------:R-:W-:Y:S01]  /*0fa0*/  UIMAD UR4, UR4, UR7, URZ ;  /* 0x00000007040472a4 */ /* 0x000fe2000f8e023f */
[----:B------:R-:W-:Y:S02]  /*0fb0*/  ISETP.NE.AND.EX P1, PT, RZ, UR9, PT, P1 ;  /* 0x00000009ff007c0c */ /* 0x000fe4000bf25310 */
[----:B--2---:R-:W-:Y:S02]  /*0fc0*/  @P0 R2UR UR43, R2 ;  /* 0x00000000022b02ca */ /* 0x004fe400000e0000 */
[----:B---3--:R-:W-:Y:S01]  /*0fd0*/  @P2 R2UR UR42, R4 ;  /* 0x00000000042a22ca */ /* 0x008fe200000e0000 */
[----:B----4-:R-:W-:-:S14]  /*0fe0*/  @P2 BRA `(.L_x_2406) ;  /* 0x0000000000382947 */ /* 0x010fdc0003800000 */
[----:B------:R-:W-:Y:S01]  /*0ff0*/  ULDC.64 UR6, c[0x0][0xa00] ;  /* 0x0002800000067ab9 */ /* 0x000fe20000000a00 */
[----:B------:R-:W-:Y:S01]  /*1000*/  ULDC UR42, c[0x0][0x288] ;  /* 0x0000a200002a7ab9 */ /* 0x000fe20000000800 */
        /* <DEDUP_REMOVED lines=12> */
.L_x_2406:
[----:B------:R-:W-:Y:S05]  /*10d0*/  @!P1 BRA `(.L_x_2407) ;  /* 0x0000000000209947 */ /* 0x000fea0003800000 */
[----:B------:R-:W-:Y:S01]  /*10e0*/  R2UR UR6, R194 ;  /* 0x00000000c20672ca */ /* 0x000fe200000e0000 */
[----:B------:R-:W-:-:S06]  /*10f0*/  ULEA UR4, UP0, UR61, UR8, 0x2 ;  /* 0x000000083d047291 */ /* 0x000fcc000f80103f */
[----:B------:R-:W-:-:S06]  /*1100*/  IMAD.U32 R2, RZ, RZ, UR4 ;  /* 0x00000004ff027e24 */ /* 0x000fcc000f8e00ff */
[----:B------:R-:W-:-:S06]  /*1110*/  ULEA.HI.X UR6, UR61, UR9, UR6, 0x2, UP0 ;  /* 0x000000093d067291 */ /* 0x000fcc00080f1406 */
[----:B------:R-:W-:-:S05]  /*1120*/  IMAD.U32 R3, RZ, RZ, UR6 ;  /* 0x00000006ff037e24 */ /* 0x000fca000f8e00ff */
[----:B------:R-:W2:Y:S02]  /*1130*/  LDG.E R2, desc[UR36][R2.64] ;  /* 0x0000002402027981 */ /* 0x000ea4000c1e1900 */
[----:B--2---:R-:W-:Y:S01]  /*1140*/  R2UR UR4, R2 ;  /* 0x00000000020472ca */ /* 0x004fe200000e0000 */
[----:B------:R-:W-:-:S14]  /*1150*/  BRA `(.L_x_2408) ;  /* 0x0000000000347947 */ /* 0x000fdc0003800000 */
.L_x_2407:
[----:B------:R-:W-:Y:S02]  /*1160*/  ULDC.64 UR6, c[0x0][0xa08] ;  /* 0x0002820000067ab9 */ /* 0x000fe40000000a00 */
[----:B------:R-:W-:-:S04]  /*1170*/  ISETP.NE.U32.AND P0, PT, RZ, UR6, PT ;  /* 0x00000006ff007c0c */ /* 0x000fc8000bf05070 */
[----:B------:R-:W-:-:S13]  /*1180*/  ISETP.NE.AND.EX P0, PT, RZ, UR7, PT, P0 ;  /* 0x00000007ff007c0c */ /* 0x000fda000bf05300 */
[----:B------:R-:W-:Y:S05]  /*1190*/  @!P0 BRA `(.L_x_2408) ;  /* 0x0000000000248947 */ /* 0x000fea0003800000 */
[----:B------:R-:W-:Y:S02]  /*11a0*/  ULDC.64 UR6, c[0x0][0xa08] ;  /* 0x0002820000067ab9 */ /* 0x000fe40000000a00 */
[----:B------:R-:W-:-:S06]  /*11b0*/  UIMAD.WIDE UR6, UR61, 0x4, UR6 ;  /* 0x000000043d0678a5 */ /* 0x000fcc000f8e0206 */
[----:B------:R-:W-:Y:S02]  /*11c0*/  IMAD.U32 R2, RZ, RZ, UR6 ;  /* 0x00000006ff027e24 */ /* 0x000fe4000f8e00ff */
[----:B------:R-:W-:-:S05]  /*11d0*/  IMAD.U32 R3, RZ, RZ, UR7 ;  /* 0x00000007ff037e24 */ /* 0x000fca000f8e00ff */
[----:B------:R-:W2:Y:S04]  /*11e0*/  LDG.E R4, desc[UR36][R2.64] ;  /* 0x0000002402047981 */ /* 0x000ea8000c1e1900 */
[----:B------:R-:W3:Y:S01]  /*11f0*/  LDG.E R0, desc[UR36][R2.64+0x4] ;  /* 0x0000042402007981 */ /* 0x000ee2000c1e1900 */
[----:B--2---:R-:W-:Y:S02]  /*1200*/  R2UR UR4, R4 ;  /* 0x00000000040472ca */ /* 0x004fe400000e0000 */
[----:B---3--:R-:W-:-:S13]  /*1210*/  R2UR UR6, R0 ;  /* 0x00000000000672ca */ /* 0x008fda00000e0000 */
[----:B------:R-:W-:-:S12]  /*1220*/  UIADD3 UR4, -UR4, UR6, URZ ;  /* 0x0000000604047290 */ /* 0x000fd8000fffe13f */
.L_x_2408:
[----:B------:R-:W-:Y:S01]  /*1230*/  UIADD3 UR43, -UR43, UR4, URZ ;  /* 0x000000042b2b7290 */ /* 0x000fe2000fffe13f */
[----:B------:R-:W-:Y:S01]  /*1240*/  PLOP3.LUT P0, PT, PT, PT, PT, 0x80, 0x0 ;  /* 0x000000000000781c */ /* 0x000fe20003f0f070 */
[----:B------:R-:W-:Y:S01]  /*1250*/  USHF.L.U32 UR41, UR5, 0x7, URZ ;  /* 0x0000000705297899 */ /* 0x000fe2000800063f */
[----:B------:R-:W-:Y:S01]  /*1260*/  CS2R R2, SRZ ;  /* 0x0000000000027805 */ /* 0x000fe2000001ff00 */
[----:B------:R-:W-:Y:S01]  /*1270*/  ULDC UR4, c[0x0][0x448] ;  /* 0x0001120000047ab9 */ /* 0x000fe20000000800 */
[----:B------:R-:W-:Y:S01]  /*1280*/  UIADD3 UR7, UR43, 0x60, -UR42 ;  /* 0x000000602b077890 */ /* 0x000fe2000fffe82a */
[----:B------:R-:W-:Y:S01]  /*1290*/  MOV R0, RZ ;  /* 0x000000ff00007202 */ /* 0x000fe20000000f00 */
[----:B------:R-:W-:Y:S01]  /*12a0*/  UISETP.NE.AND UP0, UPT, UR4, 0x1, UPT ;  /* 0x000000010400788c */ /* 0x000fe2000bf05270 */
[----:B------:R-:W-:Y:S01]  /*12b0*/  CS2R R118, SRZ ;  /* 0x0000000000767805 */ /* 0x000fe2000001ff00 */
[----:B------:R-:W-:Y:S01]  /*12c0*/  UIADD3 UR6, UR41, 0x7f, URZ ;  /* 0x0000007f29067890 */ /* 0x000fe2000fffe03f */
[----:B------:R-:W-:Y:S01]  /*12d0*/  CS2R R116, SRZ ;  /* 0x0000000000747805 */ /* 0x000fe2000001ff00 */
[----:B------:R-:W-:Y:S01]  /*12e0*/  UP2UR UR60, UPR, URZ, 0x1 ;  /* 0x000000013f3c7883 */ /* 0x000fe20008000000 */
[----:B------:R-:W-:-:S02]  /*12f0*/  CS2R R114, SRZ ;  /* 0x0000000000727805 */ /* 0x000fc4000001ff00 */
[----:B------:R-:W-:Y:S02]  /*1300*/  CS2R R112, SRZ ;  /* 0x0000000000707805 */ /* 0x000fe4000001ff00 */
[----:B------:R-:W-:Y:S02]  /*1310*/  CS2R R110, SRZ ;  /* 0x00000000006e7805 */ /* 0x000fe4000001ff00 */
[----:B------:R-:W-:Y:S02]  /*1320*/  CS2R R108, SRZ ;  /* 0x00000000006c7805 */ /* 0x000fe4000001ff00 */
[----:B------:R-:W-:Y:S02]  /*1330*/  CS2R R106, SRZ ;  /* 0x00000000006a7805 */ /* 0x000fe4000001ff00 */
[----:B------:R-:W-:Y:S01]  /*1340*/  CS2R R104, SRZ ;  /* 0x0000000000687805 */ /* 0x000fe2000001ff00 */
[----:B------:R-:W-:Y:S01]  /*1350*/  @UP0 ULDC UR4, c[0x0][0x44c] ;  /* 0x0001130000040ab9 */ /* 0x000fe20000000800 */
[----:B------:R-:W-:Y:S01]  /*1360*/  @UP0 ULDC UR8, c[0x0][0x450] ;  /* 0x0001140000080ab9 */ /* 0x000fe20000000800 */
[----:B------:R-:W-:Y:S01]  /*1370*/  UIMAD.WIDE.U32 UR4, UR6, UR4, URZ ;  /* 0x00000004060472a5 */ /* 0x000fe2000f8e003f */
[----:B------:R-:W-:Y:S01]  /*1380*/  IMAD.MOV.U32 R46, RZ, RZ, RZ ;  /* 0x000000ffff2e7224 */ /* 0x000fe200078e00ff */
[----:B------:R-:W-:Y:S01]  /*1390*/  UIADD3 UR4, UR43, 0x5f, URZ ;  /* 0x0000005f2b047890 */ /* 0x000fe2000fffe03f */
[----:B------:R-:W-:Y:S01]  /*13a0*/  CS2R R98, SRZ ;  /* 0x0000000000627805 */ /* 0x000fe2000001ff00 */
[----:B------:R-:W-:Y:S01]  /*13b0*/  @UP0 USHF.R.U32.HI UR6, URZ, UR8, UR5 ;  /* 0x000000083f060299 */ /* 0x000fe20008011605 */
[----:B------:R-:W-:Y:S01]  /*13c0*/  CS2R R100, SRZ ;  /* 0x0000000000647805 */ /* 0x000fe2000001ff00 */
[----:B------:R-:W-:Y:S01]  /*13d0*/  UIMAD.WIDE UR4, UR4, 0x2aaaaaab, URZ ;  /* 0x2aaaaaab040478a5 */ /* 0x000fe2000f8e023f */
[----:B------:R-:W-:Y:S01]  /*13e0*/  IMAD.MOV.U32 R43, RZ, RZ, RZ ;  /* 0x000000ffff2b7224 */ /* 0x000fe200078e00ff */
[----:B------:R-:W-:Y:S01]  /*13f0*/  UIADD3 UR6, UR7, UR6, URZ ;  /* 0x0000000607067290 */ /* 0x000fe2000fffe03f */
[----:B------:R-:W-:Y:S01]  /*1400*/  CS2R R96, SRZ ;  /* 0x0000000000607805 */ /* 0x000fe2000001ff00 */
[----:B------:R-:W-:Y:S01]  /*1410*/  USHF.R.U32.HI UR4, URZ, 0x1f, UR5 ;  /* 0x0000001f3f047899 */ /* 0x000fe20008011605 */
[----:B------:R-:W-:Y:S01]  /*1420*/  CS2R R94, SRZ ;  /* 0x00000000005e7805 */ /* 0x000fe2000001ff00 */
[----:B------:R-:W-:Y:S01]  /*1430*/  UIMAD.WIDE UR6, UR6, 0x2aaaaaab, URZ ;  /* 0x2aaaaaab060678a5 */ /* 0x000fe2000f8e023f */
[----:B------:R-:W-:Y:S01]  /*1440*/  CS2R R92, SRZ ;  /* 0x00000000005c7805 */ /* 0x000fe2000001ff00 */
[----:B------:R-:W-:Y:S01]  /*1450*/  ULEA.HI.SX32 UR4, UR5, UR4, 0x1c ;  /* 0x0000000405047291 */ /* 0x000fe2000f8fe23f */
[----:B------:R-:W-:Y:S01]  /*1460*/  CS2R R90, SRZ ;  /* 0x00000000005a7805 */ /* 0x000fe2000001ff00 */
[----:B------:R-:W-:Y:S01]  /*1470*/  USHF.R.U32.HI UR6, URZ, 0x1f, UR7 ;  /* 0x0000001f3f067899 */ /* 0x000fe20008011607 */
[----:B------:R-:W-:-:S02]  /*1480*/  CS2R R88, SRZ ;  /* 0x0000000000587805 */ /* 0x000fc4000001ff00 */
[----:B------:R-:W-:Y:S02]  /*1490*/  CS2R R86, SRZ ;  /* 0x0000000000567805 */ /* 0x000fe4000001ff00 */
[----:B------:R-:W-:Y:S01]  /*14a0*/  CS2R R84, SRZ ;  /* 0x0000000000547805 */ /* 0x000fe2000001ff00 */
[----:B------:R-:W-:Y:S01]  /*14b0*/  ULEA.HI.SX32 UR6, UR7, UR6, 0x1c ;  /* 0x0000000607067291 */ /* 0x000fe2000f8fe23f */
[----:B------:R-:W-:Y:S02]  /*14c0*/  CS2R R82, SRZ ;  /* 0x0000000000527805 */ /* 0x000fe4000001ff00 */
[----:B------:R-:W-:Y:S02]  /*14d0*/  CS2R R80, SRZ ;  /* 0x0000000000507805 */ /* 0x000fe4000001ff00 */
[----:B------:R-:W-:Y:S01]  /*14e0*/  CS2R R78, SRZ ;  /* 0x00000000004e7805 */ /* 0x000fe2000001ff00 */
[----:B------:R-:W-:Y:S01]  /*14f0*/  UISETP.LT.AND UP0, UPT, UR4, UR6, UPT ;  /* 0x000000060400728c */ /* 0x000fe2000bf01270 */
[----:B------:R-:W-:-:S02]  /*1500*/  CS2R R76, SRZ ;  /* 0x00000000004c7805 */ /* 0x000fc4000001ff00 */
[----:B------:R-:W-:Y:S02]  /*1510*/  CS2R R74, SRZ ;  /* 0x00000000004a7805 */ /* 0x000fe4000001ff00 */
[----:B------:R-:W-:Y:S01]  /*1520*/  CS2R R72, SRZ ;  /* 0x0000000000487805 */ /* 0x000fe2000001ff00 */
[----:B------:R-:W-:Y:S01]  /*1530*/  USEL UR9, UR4, UR6, UP0 ;  /* 0x0000000604097287 */ /* 0x000fe20008000000 */
[----:B------:R-:W-:Y:S02]  /*1540*/  CS2R R70, SRZ ;  /* 0x0000000000467805 */ /* 0x000fe4000001ff00 */
[----:B------:R-:W-:Y:S02]  /*1550*/  CS2R R68, SRZ ;  /* 0x0000000000447805 */ /* 0x000fe4000001ff00 */
[----:B------:R-:W-:Y:S01]  /*1560*/  CS2R R66, SRZ ;  /* 0x0000000000427805 */ /* 0x000fe2000001ff00 */
[----:B------:R-:W-:Y:S01]  /*1570*/  UISETP.GE.AND UP0, UPT, UR9, 0x1, UPT ;  /* 0x000000010900788c */ /* 0x000fe2000bf06270 */
[----:B------:R-:W-:Y:S01]  /*1580*/  CS2R R64, SRZ ;  /* 0x0000000000407805 */ /* 0x000fe2000001ff00 */
[----:B------:R-:W-:Y:S01]  /*1590*/  IMAD.U32 R102, RZ, RZ, UR9 ;  /* 0x00000009ff667e24 */ /* 0x000fe2000f8e00ff */
[----:B------:R-:W-:-:S02]  /*15a0*/  CS2R R62, SRZ ;  /* 0x00000000003e7805 */ /* 0x000fc4000001ff00 */
[----:B------:R-:W-:Y:S02]  /*15b0*/  CS2R R60, SRZ ;  /* 0x00000000003c7805 */ /* 0x000fe4000001ff00 */
[----:B------:R-:W-:Y:S02]  /*15c0*/  CS2R R58, SRZ ;  /* 0x00000000003a7805 */ /* 0x000fe4000001ff00 */
[----:B------:R-:W-:Y:S02]  /*15d0*/  PLOP3.LUT P1, PT, PT, PT, UP0, 0x80, 0x0 ;  /* 0x000000000000781c */ /* 0x000fe40003f2f008 */
        /* <DEDUP_REMOVED lines=38> */
[----:B------:R-:W-:Y:S01]  /*1840*/  MOV R5, UR5 ;  /* 0x0000000500057c02 */ /* 0x000fe20008000f00 */
[----:B------:R-:W-:Y:S01]  /*1850*/  ULDC.64 UR4, c[0x4][0x90] ;  /* 0x0100240000047ab9 */ /* 0x000fe20000000a00 */
[----:B------:R-:W-:Y:S01]  /*1860*/  IMAD.U32 R10, RZ, RZ, UR6 ;  /* 0x00000006ff0a7e24 */ /* 0x000fe2000f8e00ff */
[----:B------:R-:W-:Y:S01]  /*1870*/  MOV R12, 0x1 ;  /* 0x00000001000c7802 */ /* 0x000fe20000000f00 */
[----:B------:R-:W-:Y:S02]  /*1880*/  IMAD.U32 R6, RZ, RZ, UR4 ;  /* 0x00000004ff067e24 */ /* 0x000fe4000f8e00ff */
[----:B------:R-:W-:-:S02]  /*1890*/  IMAD.U32 R7, RZ, RZ, UR5 ;  /* 0x00000005ff077e24 */ /* 0x000fc4000f8e00ff */
[----:B------:R-:W-:Y:S02]  /*18a0*/  IMAD.U32 R11, RZ, RZ, UR7 ;  /* 0x00000007ff0b7e24 */ /* 0x000fe4000f8e00ff */
[----:B------:R-:W-:Y:S02]  /*18b0*/  IMAD.MOV.U32 R8, RZ, RZ, 0x70 ;  /* 0x00000070ff087424 */ /* 0x000fe400078e00ff */
[----:B0-----:R-:W-:-:S07]  /*18c0*/  IMAD.MOV.U32 R13, RZ, RZ, RZ ;  /* 0x000000ffff0d7224 */ /* 0x001fce00078e00ff */
[----:B------:R-:W-:-:S07]  /*18d0*/  LEPC R20, `(.L_x_2410) ;  /* 0x000000001014794e */ /* 0x000fce0000000000 */
[----:B-1----:R-:W-:Y:S05]  /*18e0*/  CALL.ABS.NOINC R2 ;  /* 0x0000000002007343 */ /* 0x002fea0003c00000 */
.L_x_2410:
        /* <DEDUP_REMOVED lines=11> */
.L_x_2552:
[----:B------:R-:W-:Y:S05]  /*19a0*/  @!P0 BRA `(.L_x_2412) ;  /* 0x0000000000048947 */ /* 0x000fea0003800000 */
[----:B------:R-:W-:Y:S01]  /*19b0*/  BPT.TRAP 0x1 ;  /* 0x000000040000795c */ /* 0x000fe20000300000 */
.L_x_2412:
[----:B0-----:R-:W-:Y:S02]  /*19c0*/  IMAD.U32 R0, RZ, RZ, UR39 ;  /* 0x00000027ff007e24 */ /* 0x001fe4000f8e00ff */
[----:B------:R-:W-:-:S03]  /*19d0*/  IMAD.U32 R3, RZ, RZ, UR38 ;  /* 0x00000026ff037e24 */ /* 0x000fc6000f8e00ff */
[----:B------:R-:W-:Y:S02]  /*19e0*/  LEA R0, R0, UR40, 0x3 ;  /* 0x0000002800007c11 */ /* 0x000fe4000f8e18ff */
[----:B------:R-:W-:-:S04]  /*19f0*/  SHF.L.U32 R3, R3, 0x1f, RZ ;  /* 0x0000001f03037819 */ /* 0x000fc800000006ff */
[----:B------:R0:W1:Y:S01]  /*1a00*/  SYNCS.PHASECHK.TRANS64.TRYWAIT P1, [R0+URZ+0x30830], R3 ;  /* 0x03083003000075a7 */ /* 0x000062000802017f */
[----:B------:R-:W-:Y:S05]  /*1a10*/  @!P0 BRA `(.L_x_2413) ;  /* 0x0000000000048947 */ /* 0x000fea0003800000 */
[----:B------:R-:W-:Y:S01]  /*1a20*/  BPT.TRAP 0x1 ;  /* 0x000000040000795c */ /* 0x000fe20000300000 */
.L_x_2413:
[----:B-1----:R-:W-:Y:S05]  /*1a30*/  @P1 BRA `(.L_x_2414) ;  /* 0x0000000000081947 */ /* 0x002fea0003800000 */
[----:B------:R-:W1:Y:S02]  /*1a40*/  SYNCS.PHASECHK.TRANS64.TRYWAIT P1, [R0+URZ+0x30830], R3 ;  /* 0x03083003000075a7 */ /* 0x000e64000802017f */
[----:B-1----:R-:W-:Y:S05]  /*1a50*/  @!P1 BRA `(.L_x_2415) ;  /* 0x0000010800e09947 */ /* 0x002fea0003800000 */
.L_x_2414:
        /* <DEDUP_REMOVED lines=19> */
[----:B------:R-:W-:Y:S01]  /*1b90*/  MOV R8, UR12 ;  /* 0x0000000c00087c02 */ /* 0x000fe20008000f00 */
        /* <DEDUP_REMOVED lines=44> */
[----:B------:R-:W-:Y:S02]  /*1e60*/  IMAD.U32 R4, RZ, RZ, UR12 ;  /* 0x0000000cff047e24 */ /* 0x000fe4000f8e00ff */
        /* <DEDUP_REMOVED lines=38> */
.L_x_2416:
[----:B------:R-:W-:Y:S01]  /*20d0*/  UISETP.NE.AND UP0, UPT, UR60, URZ, UPT ;  /* 0x0000003f3c00728c */ /* 0x000fe2000bf05270 */
[----:B------:R-:W-:Y:S01]  /*20e0*/  IADD3 R11, R18, UR41, RZ ;  /* 0x00000029120b7c10 */ /* 0x000fe2000fffe0ff */
[----:B------:R-:W-:Y:S01]  /*20f0*/  UMOV UR5, 0xffffffa0 ;  /* 0xffffffa000057882 */ /* 0x000fe20000000000 */
[----:B------:R-:W-:Y:S01]  /*2100*/  R2UR UR7, R102 ;  /* 0x00000000660772ca */ /* 0x000fe200000e0000 */
        /* <DEDUP_REMOVED lines=9> */
[----:B------:R-:W-:Y:S01]  /*21a0*/  MUFU.TANH R27, R27 ;  /* 0x0000001b001b7308 */ /* 0x000fe20000002400 */
[----:B------:R-:W-:Y:S01]  /*21b0*/  FMUL.FTZ R31, R31, UR6 ;  /* 0x000000061f1f7c20 */ /* 0x000fe20008410000 */
[----:B------:R-:W-:Y:S01]  /*21c0*/  FMUL.FTZ R34, R34, UR6 ;  /* 0x0000000622227c20 */ /* 0x000fe20008410000 */
[----:B------:R-:W-:Y:S01]  /*21d0*/  UIMAD UR5, UR7, UR5, 0x61 ;  /* 0x00000061070574a4 */ /* 0x000fe2000f8e0205 */
[----:B------:R-:W-:Y:S01]  /*21e0*/  FMUL.FTZ R35, R35, UR6 ;  /* 0x0000000623237c20 */ /* 0x000fe20008410000 */
[----:B------:R-:W-:Y:S01]  /*21f0*/  FMUL.FTZ R28, R28, UR6 ;  /* 0x000000061c1c7c20 */ /* 0x000fe20008410000 */
[----:B------:R-:W-:Y:S01]  /*2200*/  @P1 IMAD.HI.U32 R2, R11, UR4, RZ ;  /* 0x000000040b021c27 */ /* 0x000fe2000f8e00ff */
[----:B------:R-:W-:Y:S01]  /*2210*/  @UP0 ULDC UR4, c[0x0][0x450] ;  /* 0x0001140000040ab9 */ /* 0x000fe20000000800 */
[----:B------:R-:W2:Y:S02]  /*2220*/  MUFU.TANH R25, R26 ;  /* 0x0000001a00197308 */ /* 0x000ea40000002400 */
[----:B------:R-:W-:Y:S01]  /*2230*/  FMUL.FTZ R38, R38, UR6 ;  /* 0x0000000626267c20 */ /* 0x000fe20008410000 */
[----:B------:R-:W-:Y:S01]  /*2240*/  FMUL.FTZ R29, R29, UR6 ;  /* 0x000000061d1d7c20 */ /* 0x000fe20008410000 */
[----:B------:R-:W-:Y:S01]  /*2250*/  @P2 SHF.R.U32.HI R11, RZ, UR4, R2 ;  /* 0x00000004ff0b2c19 */ /* 0x000fe20008011602 */
[----:B------:R-:W-:Y:S01]  /*2260*/  UIMAD UR4, UR7, -0x60, UR43 ;  /* 0xffffffa0070478a4 */ /* 0x000fe2000f8e022b */
[----:B------:R-:W-:-:S02]  /*2270*/  IMAD.U32 R2, RZ, RZ, UR5 ;  /* 0x00000005ff027e24 */ /* 0x000fc4000f8e00ff */
[----:B------:R-:W-:Y:S01]  /*2280*/  FMUL.FTZ R39, R39, UR6 ;  /* 0x0000000627277c20 */ /* 0x000fe20008410000 */
[----:B------:R-:W-:Y:S01]  /*2290*/  FMUL.FTZ R42, R42, UR6 ;  /* 0x000000062a2a7c20 */ /* 0x000fe20008410000 */
[----:B------:R-:W3:Y:S01]  /*22a0*/  SHFL.IDX PT, R14, R11, 0x1, 0x1c1f ;  /* 0x003c1f000b0e7f89 */ /* 0x000ee200000e0000 */
[----:B------:R-:W-:Y:S01]  /*22b0*/  UIADD3 UR4, UR4, 0x60, URZ ;  /* 0x0000006004047890 */ /* 0x000fe2000fffe03f */
[----:B------:R-:W-:Y:S01]  /*22c0*/  IMAD R2, R17, -0x2, R2 ;  /* 0xfffffffe11027824 */ /* 0x000fe200078e0202 */
[----:B------:R-:W-:Y:S01]  /*22d0*/  MUFU.TANH R30, R30 ;  /* 0x0000001e001e7308 */ /* 0x000fe20000002400 */
[----:B------:R-:W-:Y:S01]  /*22e0*/  FMUL.FTZ R33, R33, UR6 ;  /* 0x0000000621217c20 */ /* 0x000fe20008410000 */
[----:B------:R-:W-:Y:S01]  /*22f0*/  FMUL.FTZ R43, R43, UR6 ;  /* 0x000000062b2b7c20 */ /* 0x000fe20008410000 */
[----:B------:R-:W-:Y:S01]  /*2300*/  FMUL.FTZ R46, R46, UR6 ;  /* 0x000000062e2e7c20 */ /* 0x000fe20008410000 */
[----:B------:R-:W-:Y:S01]  /*2310*/  IMAD.U32 R12, RZ, RZ, UR4 ;  /* 0x00000004ff0c7e24 */ /* 0x000fe2000f8e00ff */
[----:B------:R-:W-:Y:S01]  /*2320*/  IADD3 R13, -R13, UR43, R2 ;  /* 0x0000002b0d0d7c10 */ /* 0x000fe2000fffe102 */
        /* <DEDUP_REMOVED lines=15> */
[-CC-:B---3--:R-:W-:Y:S01]  /*2420*/  VIADDMNMX R14, R14, R13.reuse, R12.reuse, PT ;  /* 0x0000000d0e0e7246 */ /* 0x188fe2000380010c */
[----:B------:R-:W-:Y:S01]  /*2430*/  FMUL.FTZ R67, R67, UR6 ;  /* 0x0000000643437c20 */ /* 0x000fe20008410000 */
[----:B------:R-:W-:Y:S01]  /*2440*/  FMUL.FTZ R70, R70, UR6 ;  /* 0x0000000646467c20 */ /* 0x000fe20008410000 */
[----:B------:R-:W-:Y:S01]  /*2450*/  FMUL.FTZ R71, R71, UR6 ;  /* 0x0000000647477c20 */ /* 0x000fe20008410000 */
[C---:B------:R-:W-:Y:S01]  /*2460*/  ISETP.GT.AND P1, PT, R14.reuse, RZ, PT ;  /* 0x000000ff0e00720c */ /* 0x040fe20003f24270 */
[----:B------:R3:W-:Y:S01]  /*2470*/  MUFU.TANH R20, R28 ;  /* 0x0000001c00147308 */ /* 0x0007e20000002400 */
[C---:B------:R-:W-:Y:S01]  /*2480*/  ISETP.GT.AND P2, PT, R14.reuse, 0x1, PT ;  /* 0x000000010e00780c */ /* 0x040fe20003f44270 */
[----:B------:R-:W5:Y:S01]  /*2490*/  SHFL.IDX PT, R11, R11, RZ, 0x1c1f ;  /* 0x001c1fff0b0b7589 */ /* 0x000f6200000e0000 */
[----:B------:R-:W-:Y:S01]  /*24a0*/  ISETP.GT.AND P3, PT, R14, 0x8, PT ;  /* 0x000000080e00780c */ /* 0x000fe20003f64270 */
[----:B01----:R-:W-:Y:S01]  /*24b0*/  FMUL.FTZ R3, R24, UR6 ;  /* 0x0000000618037c20 */ /* 0x003fe20008410000 */
[----:B--2---:R-:W-:Y:S01]  /*24c0*/  FSEL R25, R25, -INF , P1 ;  /* 0xff80000019197808 */ /* 0x004fe20000800000 */
[----:B------:R-:W-:Y:S01]  /*24d0*/  FMUL.FTZ R32, R32, UR6 ;  /* 0x0000000620207c20 */ /* 0x000fe20008410000 */
[----:B------:R-:W-:Y:S01]  /*24e0*/  ISETP.GT.AND P1, PT, R14, 0x9, PT ;  /* 0x000000090e00780c */ /* 0x000fe20003f24270 */
[----:B------:R-:W0:Y:S01]  /*24f0*/  MUFU.TANH R35, R35 ;  /* 0x0000002300237308 */ /* 0x000e220000002400 */
[----:B---3--:R-:W-:Y:S01]  /*2500*/  FSEL R28, R27, -INF , P2 ;  /* 0xff8000001b1c7808 */ /* 0x008fe20001000000 */
[----:B------:R-:W-:Y:S01]  /*2510*/  FMUL.FTZ R36, R36, UR6 ;  /* 0x0000000624247c20 */ /* 0x000fe20008410000 */
[----:B------:R-:W-:Y:S01]  /*2520*/  ISETP.GT.AND P2, PT, R14, 0x10, PT ;  /* 0x000000100e00780c */ /* 0x000fe20003f44270 */
[----:B------:R-:W-:Y:S01]  /*2530*/  FMUL.FTZ R40, R40, UR6 ;  /* 0x0000000628287c20 */ /* 0x000fe20008410000 */
[----:B------:R-:W-:Y:S01]  /*2540*/  FMNMX.FTZ R2, R25, R28, !PT ;  /* 0x0000001c19027209 */ /* 0x000fe20007810000 */
[----:B------:R-:W-:Y:S01]  /*2550*/  ULDC UR14, c[0x0][0x988] ;  /* 0x00026200000e7ab9 */ /* 0x000fe20000000800 */
[----:B----4-:R-:W-:Y:S01]  /*2560*/  FSEL R31, R31, -INF , P1 ;  /* 0xff8000001f1f7808 */ /* 0x010fe20000800000 */
[----:B------:R1:W-:Y:S01]  /*2570*/  MUFU.TANH R21, R29 ;  /* 0x0000001d00157308 */ /* 0x0003e20000002400 */
[----:B------:R-:W-:Y:S01]  /*2580*/  ISETP.GT.AND P1, PT, R14, 0x11, PT ;  /* 0x000000110e00780c */ /* 0x000fe20003f24270 */
[----:B------:R-:W-:Y:S01]  /*2590*/  FMUL.FTZ R44, R44, UR6 ;  /* 0x000000062c2c7c20 */ /* 0x000fe20008410000 */
[----:B------:R-:W-:Y:S01]  /*25a0*/  FMUL.FTZ R45, R45, UR6 ;  /* 0x000000062d2d7c20 */ /* 0x000fe20008410000 */
[----:B------:R-:W-:Y:S01]  /*25b0*/  FMUL.FTZ R48, R48, UR6 ;  /* 0x0000000630307c20 */ /* 0x000fe20008410000 */
[----:B------:R-:W-:Y:S01]  /*25c0*/  FMUL.FTZ R49, R49, UR6 ;  /* 0x0000000631317c20 */ /* 0x000fe20008410000 */
[----:B------:R-:W-:Y:S01]  /*25d0*/  FMUL.FTZ R52, R52, UR6 ;  /* 0x0000000634347c20 */ /* 0x000fe20008410000 */
[----:B------:R-:W-:Y:S01]  /*25e0*/  FMUL.FTZ R53, R53, UR6 ;  /* 0x0000000635357c20 */ /* 0x000fe20008410000 */
[----:B------:R-:W-:Y:S01]  /*25f0*/  MUFU.TANH R38, R38 ;  /* 0x0000002600267308 */ /* 0x000fe20000002400 */
[----:B-1----:R-:W-:Y:S01]  /*2600*/  FSEL R29, R30, -INF , P3 ;  /* 0xff8000001e1d7808 */ /* 0x002fe20001800000 */
[----:B------:R-:W-:Y:S01]  /*2610*/  FMUL.FTZ R56, R56, UR6 ;  /* 0x0000000638387c20 */ /* 0x000fe20008410000 */
[----:B0-----:R-:W-:Y:S01]  /*2620*/  FSEL R35, R35, -INF , P1 ;  /* 0xff80000023237808 */ /* 0x001fe20000800000 */
[----:B------:R-:W-:Y:S01]  /*2630*/  FMUL.FTZ R57, R57, UR6 ;  /* 0x0000000639397c20 */ /* 0x000fe20008410000 */
[----:B------:R-:W-:Y:S01]  /*2640*/  FMNMX.FTZ R2, R29, R2, !PT ;  /* 0x000000021d027209 */ /* 0x000fe20007810000 */
[----:B------:R-:W-:Y:S01]  /*2650*/  FMUL.FTZ R60, R60, UR6 ;  /* 0x000000063c3c7c20 */ /* 0x000fe20008410000 */
[----:B------:R-:W-:Y:S01]  /*2660*/  ISETP.GT.AND P1, PT, R14, 0x19, PT ;  /* 0x000000190e00780c */ /* 0x000fe20003f24270 */
[----:B------:R-:W0:Y:S01]  /*2670*/  MUFU.TANH R39, R39 ;  /* 0x0000002700277308 */ /* 0x000e220000002400 */
[----:B------:R-:W-:Y:S01]  /*2680*/  FMNMX.FTZ R2, R31, R2, !PT ;  /* 0x000000021f027209 */ /* 0x000fe20007810000 */
[----:B------:R-:W-:Y:S01]  /*2690*/  FMUL.FTZ R61, R61, UR6 ;  /* 0x000000063d3d7c20 */ /* 0x000fe20008410000 */
[----:B-----5:R-:W-:Y:S01]  /*26a0*/  VIADDMNMX R12, R11, R13, R12, PT ;  /* 0x0000000d0b0c7246 */ /* 0x020fe2000380010c */
[----:B------:R-:W-:Y:S01]  /*26b0*/  FMUL.FTZ R64, R64, UR6 ;  /* 0x0000000640407c20 */ /* 0x000fe20008410000 */
[----:B------:R-:W-:Y:S01]  /*26c0*/  FMUL.FTZ R65, R65, UR6 ;  /* 0x0000000641417c20 */ /* 0x000fe20008410000 */
[----:B------:R-:W-:Y:S01]  /*26d0*/  FMUL.FTZ R68, R68, UR6 ;  /* 0x0000000644447c20 */ /* 0x000fe20008410000 */
[----:B------:R-:W-:Y:S01]  /*26e0*/  ISETP.GT.AND P3, PT, R12, 0x8, PT ;  /* 0x000000080c00780c */ /* 0x000fe20003f64270 */
[----:B------:R1:W-:Y:S01]  /*26f0*/  MUFU.TANH R26, R33 ;  /* 0x00000021001a7308 */ /* 0x0003e20000002400 */
[----:B------:R-:W-:Y:S01]  /*2700*/  FMUL.FTZ R69, R69, UR6 ;  /* 0x0000000645457c20 */ /* 0x000fe20008410000 */
[----:B------:R-:W-:Y:S01]  /*2710*/  R2UR UR8, R0 ;  /* 0x00000000000872ca */ /* 0x000fe200000e0000 */
[----:B------:R-:W-:Y:S01]  /*2720*/  @UP0 ULDC UR6, c[0x0][0x44c] ;  /* 0x0001130000060ab9 */ /* 0x000fe20000000800 */
[----:B------:R-:W-:Y:S01]  /*2730*/  FSEL R13, R20, -INF , P3 ;  /* 0xff800000140d7808 */ /* 0x000fe20001800000 */
[----:B------:R-:W-:Y:S01]  /*2740*/  UIADD3 UR4, UR7, -0x2, URZ ;  /* 0xfffffffe07047890 */ /* 0x000fe2000fffe03f */
[----:B------:R-:W-:Y:S01]  /*2750*/  ISETP.GT.AND P3, PT, R12, 0x18, PT ;  /* 0x000000180c00780c */ /* 0x000fe20003f64270 */
[----:B------:R-:W-:Y:S01]  /*2760*/  UIMAD.WIDE.U32 UR6, UR41, UR6, URZ ;  /* 0x00000006290672a5 */ /* 0x000fe2000f8e003f */
[----:B------:R-:W2:Y:S01]  /*2770*/  MUFU.TANH R42, R42 ;  /* 0x0000002a002a7308 */ /* 0x000ea20000002400 */
[----:B-1----:R-:W-:Y:S01]  /*2780*/  FSEL R33, R34, -INF , P2 ;  /* 0xff80000022217808 */ /* 0x002fe20001000000 */
[----:B------:R-:W-:Y:S01]  /*2790*/  @UP0 ULDC UR9, c[0x0][0x450] ;  /* 0x0001140000090ab9 */ /* 0x000fe20000000800 */
[C---:B------:R-:W-:Y:S01]  /*27a0*/  ISETP.GT.AND P2, PT, R14.reuse, 0x18, PT ;  /* 0x000000180e00780c */ /* 0x040fe20003f44270 */
[----:B------:R-:W-:Y:S01]  /*27b0*/  UMOV UR5, UR41 ;  /* 0x0000002900057c82 */ /* 0x000fe20008000000 */
[----:B------:R-:W-:Y:S01]  /*27c0*/  FMNMX.FTZ R2, R33, R2, !PT ;  /* 0x0000000221027209 */ /* 0x000fe20007810000 */
[----:B------:R-:W1:Y:S01]  /*27d0*/  S2UR UR10, SR_CgaCtaId ;  /* 0x00000000000a79c3 */ /* 0x000e620000008800 */
[----:B0-----:R-:W-:Y:S01]  /*27e0*/  FSEL R39, R39, -INF , P1 ;  /* 0xff80000027277808 */ /* 0x001fe20000800000 */
[----:B------:R-:W0:Y:S01]  /*27f0*/  MUFU.TANH R43, R43 ;  /* 0x0000002b002b7308 */ /* 0x000e220000002400 */
[----:B------:R-:W-:Y:S01]  /*2800*/  FMNMX.FTZ R2, R35, R2, !PT ;  /* 0x0000000223027209 */ /* 0x000fe20007810000 */
[----:B------:R-:W-:Y:S01]  /*2810*/  @UP0 USHF.R.U32.HI UR5, URZ, UR9, UR7 ;  /* 0x000000093f050299 */ /* 0x000fe20008011607 */
[----:B------:R-:W-:-:S02]  /*2820*/  ISETP.GT.AND P1, PT, R14, 0x21, PT ;  /* 0x000000210e00780c */ /* 0x000fc40003f24270 */
[----:B------:R-:W-:Y:S02]  /*2830*/  CS2R R118, SRZ ;  /* 0x0000000000767805 */ /* 0x000fe4000001ff00 */
[----:B------:R-:W-:Y:S01]  /*2840*/  CS2R R116, SRZ ;  /* 0x0000000000747805 */ /* 0x000fe2000001ff00 */
[----:B------:R-:W-:Y:S01]  /*2850*/  UIADD3 UR6, UR5, UR43, -UR42 ;  /* 0x0000002b05067290 */ /* 0x000fe2000fffe82a */
        /* <DEDUP_REMOVED lines=9> */
[----:B------:R-:W4:Y:S01]  /*28f0*/  MUFU.TANH R46, R46 ;  /* 0x0000002e002e7308 */ /* 0x000f220000002400 */
[----:B---3--:R-:W-:Y:S02]  /*2900*/  FSEL R37, R38, -INF , P2 ;  /* 0xff80000026257808 */ /* 0x008fe40001000000 */
[----:B------:R-:W-:Y:S02]  /*2910*/  CS2R R104, SRZ ;  /* 0x0000000000687805 */ /* 0x000fe4000001ff00 */
[----:B------:R-:W-:Y:S01]  /*2920*/  ISETP.GT.AND P2, PT, R14, 0x20, PT ;  /* 0x000000200e00780c */ /* 0x000fe20003f44270 */
[----:B------:R-:W-:Y:S01]  /*2930*/  ULEA.HI.SX32 UR6, UR7, UR6, 0x1c ;  /* 0x0000000607067291 */ /* 0x000fe2000f8fe23f */
[----:B------:R-:W-:Y:S01]  /*2940*/  FMNMX.FTZ R2, R37, R2, !PT ;  /* 0x0000000225027209 */ /* 0x000fe20007810000 */
[----:B-1----:R-:W-:Y:S01]  /*2950*/  UPRMT UR5, UR10, 0x654, UR5 ;  /* 0x000006540a057896 */ /* 0x002fe20008000005 */
[----:B------:R-:W-:Y:S01]  /*2960*/  CS2R R102, SRZ ;  /* 0x0000000000667805 */ /* 0x000fe2000001ff00 */
[----:B------:R-:W1:Y:S01]  /*2970*/  MUFU.TANH R47, R47 ;  /* 0x0000002f002f7308 */ /* 0x000e620000002400 */
[----:B------:R-:W-:Y:S01]  /*2980*/  FMNMX.FTZ R2, R39, R2, !PT ;  /* 0x0000000227027209 */ /* 0x000fe20007810000 */
[----:B------:R-:W-:Y:S01]  /*2990*/  UISETP.LT.AND UP0, UPT, URZ, UR6, UPT ;  /* 0x000000063f00728c */ /* 0x000fe2000bf01270 */
[----:B------:R-:W-:-:S02]  /*29a0*/  CS2R R100, SRZ ;  /* 0x0000000000647805 */ /* 0x000fc4000001ff00 */
[----:B------:R-:W-:Y:S02]  /*29b0*/  CS2R R98, SRZ ;  /* 0x0000000000627805 */ /* 0x000fe4000001ff00 */
[----:B------:R-:W-:Y:S01]  /*29c0*/  CS2R R96, SRZ ;  /* 0x0000000000607805 */ /* 0x000fe2000001ff00 */
[----:B------:R-:W-:Y:S01]  /*29d0*/  USEL UR10, URZ, UR6, !UP0 ;  /* 0x000000063f0a7287 */ /* 0x000fe2000c000000 */
[----:B------:R-:W-:Y:S01]  /*29e0*/  SYNCS.ARRIVE.TRANS64.RED.A1T0 RZ, [UR5], RZ ;  /* 0x000000ffffff79a7 */ /* 0x000fe20008100405 */
[----:B------:R2:W-:Y:S01]  /*29f0*/  MUFU.TANH R73, R41 ;  /* 0x0000002900497308 */ /* 0x0005e20000002400 */
[----:B------:R-:W-:Y:S01]  /*2a00*/  CS2R R94, SRZ ;  /* 0x00000000005e7805 */ /* 0x000fe2000001ff00 */
[----:B------:R-:W-:Y:S01]  /*2a10*/  UISETP.GE.AND UP0, UPT, UR4, UR10, UPT ;  /* 0x0000000a0400728c */ /* 0x000fe2000bf06270 */
[----:B------:R-:W-:Y:S02]  /*2a20*/  CS2R R92, SRZ ;  /* 0x00000000005c7805 */ /* 0x000fe4000001ff00 */
[----:B------:R-:W-:-:S02]  /*2a30*/  CS2R R90, SRZ ;  /* 0x00000000005a7805 */ /* 0x000fc4000001ff00 */
[----:B------:R-:W-:Y:S02]  /*2a40*/  CS2R R88, SRZ ;  /* 0x0000000000587805 */ /* 0x000fe4000001ff00 */
[----:B------:R-:W-:Y:S02]  /*2a50*/  CS2R R86, SRZ ;  /* 0x0000000000567805 */ /* 0x000fe4000001ff00 */
[----:B------:R-:W-:Y:S01]  /*2a60*/  CS2R R84, SRZ ;  /* 0x0000000000547805 */ /* 0x000fe2000001ff00 */
[----:B------:R-:W3:Y:S01]  /*2a70*/  MUFU.TANH R50, R50 ;  /* 0x0000003200327308 */ /* 0x000ee20000002400 */
[----:B--2---:R-:W-:Y:S02]  /*2a80*/  FSEL R41, R42, -INF , P2 ;  /* 0xff8000002a297808 */ /* 0x004fe40001000000 */
[----:B------:R-:W-:Y:S02]  /*2a90*/  CS2R R82, SRZ ;  /* 0x0000000000527805 */ /* 0x000fe4000001ff00 */
[----:B------:R-:W-:-:S02]  /*2aa0*/  ISETP.GT.AND P2, PT, R14, 0x28, PT ;  /* 0x000000280e00780c */ /* 0x000fc40003f44270 */
[----:B------:R-:W-:Y:S02]  /*2ab0*/  CS2R R80, SRZ ;  /* 0x0000000000507805 */ /* 0x000fe4000001ff00 */
[----:B0-----:R-:W-:Y:S02]  /*2ac0*/  FSEL R42, R43, -INF , P1 ;  /* 0xff8000002b2a7808 */ /* 0x001fe40000800000 */
[----:B------:R-:W-:Y:S02]  /*2ad0*/  CS2R R78, SRZ ;  /* 0x00000000004e7805 */ /* 0x000fe4000001ff00 */
[----:B------:R-:W-:Y:S01]  /*2ae0*/  FMNMX.FTZ R15, R41, R2, !PT ;  /* 0x00000002290f7209 */ /* 0x000fe20007810000 */
[----:B------:R-:W0:Y:S01]  /*2af0*/  MUFU.TANH R51, R51 ;  /* 0x0000003300337308 */ /* 0x000e220000002400 */
[----:B------:R-:W-:Y:S02]  /*2b00*/  ISETP.GT.AND P1, PT, R14, 0x29, PT ;  /* 0x000000290e00780c */ /* 0x000fe40003f24270 */
[----:B------:R-:W-:-:S02]  /*2b10*/  CS2R R76, SRZ ;  /* 0x00000000004c7805 */ /* 0x000fc4000001ff00 */
[----:B----4-:R-:W-:Y:S02]  /*2b20*/  FSEL R43, R46, -INF , P2 ;  /* 0xff8000002e2b7808 */ /* 0x010fe40001000000 */
[----:B------:R-:W-:Y:S02]  /*2b30*/  CS2R R74, SRZ ;  /* 0x00000000004a7805 */ /* 0x000fe4000001ff00 */
[----:B------:R-:W-:Y:S02]  /*2b40*/  FMNMX.FTZ R2, R42, R15, !PT ;  /* 0x0000000f2a027209 */ /* 0x000fe40007810000 */
[----:B------:R-:W-:Y:S01]  /*2b50*/  ISETP.GT.AND P2, PT, R14, 0x30, PT ;  /* 0x000000300e00780c */ /* 0x000fe20003f44270 */
[----:B------:R-:W2:Y:S01]  /*2b60*/  MUFU.TANH R54, R54 ;  /* 0x0000003600367308 */ /* 0x000ea20000002400 */
[----:B-1----:R-:W-:Y:S02]  /*2b70*/  FSEL R46, R47, -INF , P1 ;  /* 0xff8000002f2e7808 */ /* 0x002fe40000800000 */
[----:B------:R-:W-:-:S02]  /*2b80*/  FMNMX.FTZ R15, R43, R2, !PT ;  /* 0x000000022b0f7209 */ /* 0x000fc40007810000 */
[----:B------:R-:W-:Y:S02]  /*2b90*/  ISETP.GT.AND P1, PT, R14, 0x31, PT ;  /* 0x000000310e00780c */ /* 0x000fe40003f24270 */
[----:B---3--:R-:W-:Y:S01]  /*2ba0*/  FSEL R47, R50, -INF , P2 ;  /* 0xff800000322f7808 */ /* 0x008fe20001000000 */
[----:B------:R-:W1:Y:S01]  /*2bb0*/  MUFU.TANH R55, R55 ;  /* 0x0000003700377308 */ /* 0x000e620000002400 */
[----:B------:R-:W-:Y:S02]  /*2bc0*/  FMNMX.FTZ R2, R46, R15, !PT ;  /* 0x0000000f2e027209 */ /* 0x000fe40007810000 */
[C---:B------:R-:W-:Y:S02]  /*2bd0*/  ISETP.GT.AND P2, PT, R14.reuse, 0x38, PT ;  /* 0x000000380e00780c */ /* 0x040fe40003f44270 */
[----:B0-----:R-:W-:Y:S02]  /*2be0*/  FSEL R50, R51, -INF , P1 ;  /* 0xff80000033327808 */ /* 0x001fe40000800000 */
[----:B------:R-:W-:Y:S01]  /*2bf0*/  FMNMX.FTZ R15, R47, R2, !PT ;  /* 0x000000022f0f7209 */ /* 0x000fe20007810000 */
[----:B------:R-:W0:Y:S01]  /*2c00*/  MUFU.TANH R58, R58 ;  /* 0x0000003a003a7308 */ /* 0x000e220000002400 */
[----:B------:R-:W-:-:S02]  /*2c10*/  ISETP.GT.AND P1, PT, R14, 0x39, PT ;  /* 0x000000390e00780c */ /* 0x000fc40003f24270 */
[----:B--2---:R-:W-:Y:S02]  /*2c20*/  FSEL R51, R54, -INF , P2 ;  /* 0xff80000036337808 */ /* 0x004fe40001000000 */
[----:B------:R-:W-:Y:S02]  /*2c30*/  FMNMX.FTZ R2, R50, R15, !PT ;  /* 0x0000000f32027209 */ /* 0x000fe40007810000 */
[C---:B------:R-:W-:Y:S01]  /*2c40*/  ISETP.GT.AND P2, PT, R14.reuse, 0x40, PT ;  /* 0x000000400e00780c */ /* 0x040fe20003f44270 */
[----:B------:R-:W2:Y:S01]  /*2c50*/  MUFU.TANH R59, R59 ;  /* 0x0000003b003b7308 */ /* 0x000ea20000002400 */
[----:B-1----:R-:W-:Y:S02]  /*2c60*/  FSEL R54, R55, -INF , P1 ;  /* 0xff80000037367808 */ /* 0x002fe40000800000 */
[----:B------:R-:W-:Y:S02]  /*2c70*/  FMNMX.FTZ R15, R51, R2, !PT ;  /* 0x00000002330f7209 */ /* 0x000fe40007810000 */
[----:B------:R-:W-:-:S02]  /*2c80*/  ISETP.GT.AND P1, PT, R14, 0x41, PT ;  /* 0x000000410e00780c */ /* 0x000fc40003f24270 */
[----:B------:R-:W-:Y:S01]  /*2c90*/  FMNMX.FTZ R2, R54, R15, !PT ;  /* 0x0000000f36027209 */ /* 0x000fe20007810000 */
[----:B------:R-:W1:Y:S01]  /*2ca0*/  MUFU.TANH R62, R62 ;  /* 0x0000003e003e7308 */ /* 0x000e620000002400 */
[----:B0-----:R-:W-:Y:S02]  /*2cb0*/  FSEL R55, R58, -INF , P2 ;  /* 0xff8000003a377808 */ /* 0x001fe40001000000 */
[----:B------:R-:W-:Y:S02]  /*2cc0*/  ISETP.GT.AND P2, PT, R14, 0x48, PT ;  /* 0x000000480e00780c */ /* 0x000fe40003f44270 */
[----:B------:R-:W-:-:S03]  /*2cd0*/  FMNMX.FTZ R15, R55, R2, !PT ;  /* 0x00000002370f7209 */ /* 0x000fc60007810000 */
[----:B------:R-:W0:Y:S01]  /*2ce0*/  MUFU.TANH R63, R63 ;  /* 0x0000003f003f7308 */ /* 0x000e220000002400 */
[----:B--2---:R-:W-:Y:S02]  /*2cf0*/  FSEL R58, R59, -INF , P1 ;  /* 0xff8000003b3a7808 */ /* 0x004fe40000800000 */
[----:B------:R-:W-:Y:S02]  /*2d00*/  ISETP.GT.AND P1, PT, R14, 0x49, PT ;  /* 0x000000490e00780c */ /* 0x000fe40003f24270 */
[----:B------:R-:W-:-:S03]  /*2d10*/  FMNMX.FTZ R2, R58, R15, !PT ;  /* 0x0000000f3a027209 */ /* 0x000fc60007810000 */
[----:B------:R-:W2:Y:S01]  /*2d20*/  MUFU.TANH R66, R66 ;  /* 0x0000004200427308 */ /* 0x000ea20000002400 */
[----:B-1----:R-:W-:Y:S02]  /*2d30*/  FSEL R59, R62, -INF , P2 ;  /* 0xff8000003e3b7808 */ /* 0x002fe40001000000 */
[----:B------:R-:W-:Y:S02]  /*2d40*/  ISETP.GT.AND P2, PT, R14, 0x50, PT ;  /* 0x000000500e00780c */ /* 0x000fe40003f44270 */
[----:B------:R-:W-:-:S03]  /*2d50*/  FMNMX.FTZ R15, R59, R2, !PT ;  /* 0x000000023b0f7209 */ /* 0x000fc60007810000 */
        /* <DEDUP_REMOVED lines=18> */
[----:B------:R-:W-:Y:S02]  /*2e80*/  ISETP.GT.AND P1, PT, R12, RZ, PT ;  /* 0x000000ff0c00720c */ /* 0x000fe40003f24270 */
[----:B------:R-:W-:-:S03]  /*2e90*/  FMNMX.FTZ R15, R2, R15, !PT ;  /* 0x0000000f020f7209 */ /* 0x000fc60007810000 */
[----:B------:R-:W2:Y:S01]  /*2ea0*/  MUFU.TANH R32, R32 ;  /* 0x0000002000207308 */ /* 0x000ea20000002400 */
[----:B-1----:R-:W-:Y:S01]  /*2eb0*/  FSEL R3, R3, -INF , P1 ;  /* 0xff80000003037808 */ /* 0x002fe20000800000 */
[----:B------:R-:W1:Y:S01]  /*2ec0*/  SHFL.BFLY PT, R14, R15, 0x2, 0x1f ;  /* 0x0c401f000f0e7f89 */ /* 0x000e6200000e0000 */
[----:B------:R-:W-:-:S05]  /*2ed0*/  ISETP.GT.AND P1, PT, R12, 0x9, PT ;  /* 0x000000090c00780c */ /* 0x000fca0003f24270 */
[----:B------:R-:W3:Y:S01]  /*2ee0*/  MUFU.TANH R36, R36 ;  /* 0x0000002400247308 */ /* 0x000ee20000002400 */
[----:B0-----:R-:W-:Y:S02]  /*2ef0*/  FSEL R10, R10, -INF , P2 ;  /* 0xff8000000a0a7808 */ /* 0x001fe40001000000 */
[----:B------:R-:W-:Y:S02]  /*2f00*/  ISETP.GT.AND P2, PT, R12, 0x10, PT ;  /* 0x000000100c00780c */ /* 0x000fe40003f44270 */
[----:B------:R-:W-:-:S03]  /*2f10*/  FMNMX.FTZ R20, R3, R10, !PT ;  /* 0x0000000a03147209 */ /* 0x000fc60007810000 */
[----:B------:R-:W0:Y:S08]  /*2f20*/  MUFU.TANH R40, R40 ;  /* 0x0000002800287308 */ /* 0x000e300000002400 */
[----:B------:R4:W5:Y:S01]  /*2f30*/  MUFU.TANH R38, R44 ;  /* 0x0000002c00267308 */ /* 0x0009620000002400 */
[----:B-1----:R-:W-:-:S05]  /*2f40*/  FMNMX.FTZ R14, R15, R14, !PT ;  /* 0x0000000e0f0e7209 */ /* 0x002fca0007810000 */
[----:B------:R-:W1:Y:S02]  /*2f50*/  SHFL.BFLY PT, R15, R14, 0x1, 0x1f ;  /* 0x0c201f000e0f7f89 */ /* 0x000e6400000e0000 */
[----:B------:R5:W5:Y:S08]  /*2f60*/  MUFU.TANH R70, R45 ;  /* 0x0000002d00467308 */ /* 0x000b700000002400 */
[----:B------:R-:W5:Y:S08]  /*2f70*/  MUFU.TANH R71, R48 ;  /* 0x0000003000477308 */ /* 0x000f700000002400 */
[----:B------:R-:W5:Y:S01]  /*2f80*/  MUFU.TANH R49, R49 ;  /* 0x0000003100317308 */ /* 0x000f620000002400 */
[----:B-1----:R-:W-:-:S07]  /*2f90*/  FMNMX.FTZ R11, R14, R15, !PT ;  /* 0x0000000f0e0b7209 */ /* 0x002fce0007810000 */
[----:B------:R-:W1:Y:S01]  /*2fa0*/  MUFU.TANH R52, R52 ;  /* 0x0000003400347308 */ /* 0x000e620000002400 */
[----:B------:R-:W-:Y:S02]  /*2fb0*/  FSEL R14, R21, -INF , P1 ;  /* 0xff800000150e7808 */ /* 0x000fe40000800000 */
[----:B------:R-:W-:Y:S02]  /*2fc0*/  FMNMX.FTZ R21, R13, R20, !PT ;  /* 0x000000140d157209 */ /* 0x000fe40007810000 */
[----:B------:R-:W-:Y:S02]  /*2fd0*/  ISETP.GT.AND P1, PT, R12, 0x11, PT ;  /* 0x000000110c00780c */ /* 0x000fe40003f24270 */
[----:B--2---:R-:W-:Y:S01]  /*2fe0*/  FSEL R15, R32, -INF , P2 ;  /* 0xff800000200f7808 */ /* 0x004fe20001000000 */
[----:B------:R-:W2:Y:S01]  /*2ff0*/  MUFU.TANH R53, R53 ;  /* 0x0000003500357308 */ /* 0x000ea20000002400 */
[----:B------:R-:W-:Y:S01]  /*3000*/  FMNMX.FTZ R24, R14, R21, !PT ;  /* 0x000000150e187209 */ /* 0x000fe20007810000 */
[C---:B------:R-:W-:Y:S01]  /*3010*/  FMUL.FTZ R21, R11.reuse, UR14 ;  /* 0x0000000e0b157c20 */ /* 0x040fe20008410000 */
[----:B------:R-:W-:-:S02]  /*3020*/  FSETP.NEU.FTZ.AND P2, PT, R11, -INF , PT ;  /* 0xff8000000b00780b */ /* 0x000fc40003f5d000 */
[----:B------:R-:W-:Y:S02]  /*3030*/  FSEL R20, R26, -INF , P1 ;  /* 0xff8000001a147808 */ /* 0x000fe40000800000 */
[----:B------:R-:W-:Y:S01]  /*3040*/  FMNMX.FTZ R27, R15, R24, !PT ;  /* 0x000000180f1b7209 */ /* 0x000fe20007810000 */
[----:B------:R-:W2:Y:S01]  /*3050*/  MUFU.TANH R56, R56 ;  /* 0x0000003800387308 */ /* 0x000ea20000002400 */
[----:B----4-:R-:W-:Y:S02]  /*3060*/  FSEL R44, R21, RZ, P2 ;  /* 0x000000ff152c7208 */ /* 0x010fe40001000000 */
[----:B------:R-:W-:Y:S02]  /*3070*/  ISETP.GT.AND P1, PT, R12, 0x19, PT ;  /* 0x000000190c00780c */ /* 0x000fe40003f24270 */
[----:B---3--:R-:W-:Y:S01]  /*3080*/  FSEL R21, R36, -INF , P3 ;  /* 0xff80000024157808 */ /* 0x008fe20001800000 */
[--C-:B------:R-:W-:Y:S01]  /*3090*/  FFMA.FTZ R32, R25, UR14, -R44.reuse ;  /* 0x0000000e19207c23 */ /* 0x100fe2000801082c */
[----:B------:R-:W-:Y:S01]  /*30a0*/  FMNMX.FTZ R26, R20, R27, !PT ;  /* 0x0000001b141a7209 */ /* 0x000fe20007810000 */
[--C-:B------:R-:W-:Y:S01]  /*30b0*/  FFMA.FTZ R34, R28, UR14, -R44.reuse ;  /* 0x0000000e1c227c23 */ /* 0x100fe2000801082c */
[----:B------:R-:W-:Y:S01]  /*30c0*/  ISETP.GT.AND P2, PT, R12, 0x20, PT ;  /* 0x000000200c00780c */ /* 0x000fe20003f44270 */
[----:B------:R3:W-:Y:S01]  /*30d0*/  MUFU.EX2 R189, R32 ;  /* 0x0000002000bd7308 */ /* 0x0007e20000000800 */
[----:B------:R-:W-:Y:S01]  /*30e0*/  FSEL R24, R72, -INF , P1 ;  /* 0xff80000048187808 */ /* 0x000fe20000800000 */
[--C-:B------:R-:W-:Y:S01]  /*30f0*/  FFMA.FTZ R36, R29, UR14, -R44.reuse ;  /* 0x0000000e1d247c23 */ /* 0x100fe2000801082c */
[----:B------:R-:W-:Y:S01]  /*3100*/  FMNMX.FTZ R27, R21, R26, !PT ;  /* 0x0000001a151b7209 */ /* 0x000fe20007810000 */
[--C-:B------:R-:W-:Y:S01]  /*3110*/  FFMA.FTZ R42, R42, UR14, -R44.reuse ;  /* 0x0000000e2a2a7c23 */ /* 0x100fe2000801082c */
[----:B------:R-:W-:Y:S01]  /*3120*/  ISETP.GT.AND P1, PT, R12, 0x21, PT ;  /* 0x000000210c00780c */ /* 0x000fe20003f24270 */
[--C-:B------:R-:W-:Y:S01]  /*3130*/  FFMA.FTZ R43, R43, UR14, -R44.reuse ;  /* 0x0000000e2b2b7c23 */ /* 0x100fe2000801082c */
[----:B0-----:R-:W-:Y:S01]  /*3140*/  FSEL R25, R40, -INF , P2 ;  /* 0xff80000028197808 */ /* 0x001fe20001000000 */
[----:B------:R-:W0:Y:S01]  /*3150*/  MUFU.TANH R57, R57 ;  /* 0x0000003900397308 */ /* 0x000e220000002400 */
[----:B------:R-:W-:Y:S01]  /*3160*/  FMNMX.FTZ R30, R24, R27, !PT ;  /* 0x0000001b181e7209 */ /* 0x000fe20007810000 */
[--C-:B------:R-:W-:Y:S01]  /*3170*/  FFMA.FTZ R40, R33, UR14, -R44.reuse ;  /* 0x0000000e21287c23 */ /* 0x100fe2000801082c */
[----:B------:R-:W-:Y:S01]  /*3180*/  ISETP.GT.AND P2, PT, R12, 0x28, PT ;  /* 0x000000280c00780c */ /* 0x000fe20003f44270 */
[--C-:B------:R-:W-:Y:S01]  /*3190*/  FFMA.FTZ R46, R46, UR14, -R44.reuse ;  /* 0x0000000e2e2e7c23 */ /* 0x100fe2000801082c */
[----:B------:R-:W-:Y:S01]  /*31a0*/  FSEL R26, R73, -INF , P1 ;  /* 0xff800000491a7808 */ /* 0x000fe20000800000 */
[--C-:B------:R-:W-:Y:S01]  /*31b0*/  FFMA.FTZ R47, R47, UR14, -R44.reuse ;  /* 0x0000000e2f2f7c23 */ /* 0x100fe2000801082c */
[----:B-----5:R-:W-:Y:S01]  /*31c0*/  FMNMX.FTZ R45, R25, R30, !PT ;  /* 0x0000001e192d7209 */ /* 0x020fe20007810000 */
        /* <DEDUP_REMOVED lines=15> */
[----:B------:R-:W-:Y:S01]  /*32c0*/  FSEL R29, R71, -INF , P2 ;  /* 0xff800000471d7808 */ /* 0x000fe20001000000 */
[----:B------:R-:W4:Y:S01]  /*32d0*/  MUFU.TANH R61, R61 ;  /* 0x0000003d003d7308 */ /* 0x000f220000002400 */
[----:B---3--:R-:W-:Y:S01]  /*32e0*/  FMNMX.FTZ R32, R28, R45, !PT ;  /* 0x0000002d1c207209 */ /* 0x008fe20007810000 */
[--C-:B------:R-:W-:Y:S01]  /*32f0*/  FFMA.FTZ R59, R59, UR14, -R44.reuse ;  /* 0x0000000e3b3b7c23 */ /* 0x100fe2000801082c */
[----:B------:R-:W-:Y:S01]  /*3300*/  ISETP.GT.AND P2, PT, R12, 0x38, PT ;  /* 0x000000380c00780c */ /* 0x000fe20003f44270 */
[--C-:B------:R-:W-:Y:S01]  /*3310*/  FFMA.FTZ R62, R62, UR14, -R44.reuse ;  /* 0x0000000e3e3e7c23 */ /* 0x100fe2000801082c */
[----:B------:R-:W-:Y:S01]  /*3320*/  FSEL R30, R49, -INF , P1 ;  /* 0xff800000311e7808 */ /* 0x000fe20000800000 */
[--C-:B------:R-:W-:Y:S01]  /*3330*/  FFMA.FTZ R49, R35, UR14, -R44.reuse ;  /* 0x0000000e23317c23 */ /* 0x100fe2000801082c */
[----:B------:R-:W-:Y:S01]  /*3340*/  FMNMX.FTZ R45, R29, R32, !PT ;  /* 0x000000201d2d7209 */ /* 0x000fe20007810000 */
[----:B------:R-:W3:Y:S01]  /*3350*/  MUFU.TANH R64, R64 ;  /* 0x0000004000407308 */ /* 0x000ee20000002400 */
[----:B------:R-:W-:Y:S01]  /*3360*/  ISETP.GT.AND P1, PT, R12, 0x39, PT ;  /* 0x000000390c00780c */ /* 0x000fe20003f24270 */
[--C-:B------:R-:W-:Y:S01]  /*3370*/  FFMA.FTZ R63, R63, UR14, -R44.reuse ;  /* 0x0000000e3f3f7c23 */ /* 0x100fe2000801082c */
[----:B-1----:R-:W-:Y:S01]  /*3380*/  FSEL R31, R52, -INF , P2 ;  /* 0xff800000341f7808 */ /* 0x002fe20001000000 */
[--C-:B------:R-:W-:Y:S01]  /*3390*/  FFMA.FTZ R66, R66, UR14, -R44.reuse ;  /* 0x0000000e42427c23 */ /* 0x100fe2000801082c */
[----:B-----5:R-:W-:Y:S01]  /*33a0*/  FMNMX.FTZ R34, R30, R45, !PT ;  /* 0x0000002d1e227209 */ /* 0x020fe20007810000 */
[--C-:B------:R-:W-:Y:S01]  /*33b0*/  FFMA.FTZ R67, R67, UR14, -R44.reuse ;  /* 0x0000000e43437c23 */ /* 0x100fe2000801082c */
[----:B------:R-:W-:Y:S01]  /*33c0*/  ISETP.GT.AND P2, PT, R12, 0x40, PT ;  /* 0x000000400c00780c */ /* 0x000fe20003f44270 */
[----:B------:R1:W-:Y:S01]  /*33d0*/  MUFU.EX2 R191, R36 ;  /* 0x0000002400bf7308 */ /* 0x0003e20000000800 */
[----:B--2---:R-:W-:Y:S01]  /*33e0*/  FSEL R32, R53, -INF , P1 ;  /* 0xff80000035207808 */ /* 0x004fe20000800000 */
[--C-:B------:R-:W-:Y:S01]  /*33f0*/  FFMA.FTZ R53, R37, UR14, -R44.reuse ;  /* 0x0000000e25357c23 */ /* 0x100fe2000801082c */
[----:B------:R-:W-:Y:S01]  /*3400*/  FMNMX.FTZ R45, R31, R34, !PT ;  /* 0x000000221f2d7209 */ /* 0x000fe20007810000 */
[----:B------:R-:W-:Y:S01]  /*3410*/  FFMA.FTZ R2, R2, UR14, -R44 ;  /* 0x0000000e02027c23 */ /* 0x000fe2000801082c */
[----:B------:R-:W-:-:S02]  /*3420*/  ISETP.GT.AND P1, PT, R12, 0x41, PT ;  /* 0x000000410c00780c */ /* 0x000fc40003f24270 */
[----:B------:R-:W-:Y:S02]  /*3430*/  CS2R R72, SRZ ;  /* 0x0000000000487805 */ /* 0x000fe4000001ff00 */
[----:B------:R-:W-:Y:S01]  /*3440*/  FSEL R33, R56, -INF , P2 ;  /* 0xff80000038217808 */ /* 0x000fe20001000000 */
[----:B------:R-:W2:Y:S01]  /*3450*/  MUFU.TANH R65, R65 ;  /* 0x0000004100417308 */ /* 0x000ea20000002400 */
[----:B-1----:R-:W-:Y:S02]  /*3460*/  FMNMX.FTZ R36, R32, R45, !PT ;  /* 0x0000002d20247209 */ /* 0x002fe40007810000 */
[----:B------:R-:W-:Y:S02]  /*3470*/  CS2R R70, SRZ ;  /* 0x0000000000467805 */ /* 0x000fe4000001ff00 */
[----:B------:R-:W-:Y:S02]  /*3480*/  ISETP.GT.AND P2, PT, R12, 0x48, PT ;  /* 0x000000480c00780c */ /* 0x000fe40003f44270 */
[----:B0-----:R-:W-:-:S02]  /*3490*/  FSEL R34, R57, -INF , P1 ;  /* 0xff80000039227808 */ /* 0x001fc40000800000 */
[----:B------:R-:W-:Y:S01]  /*34a0*/  FMNMX.FTZ R45, R33, R36, !PT ;  /* 0x00000024212d7209 */ /* 0x000fe20007810000 */
[----:B------:R-:W-:Y:S01]  /*34b0*/  MUFU.TANH R68, R68 ;  /* 0x0000004400447308 */ /* 0x000fe20000002400 */
[----:B------:R-:W-:Y:S02]  /*34c0*/  ISETP.GT.AND P1, PT, R12, 0x49, PT ;  /* 0x000000490c00780c */ /* 0x000fe40003f24270 */
[----:B----4-:R-:W-:Y:S02]  /*34d0*/  FSEL R35, R60, -INF , P2 ;  /* 0xff8000003c237808 */ /* 0x010fe40001000000 */
[C---:B------:R-:W-:Y:S02]  /*34e0*/  ISETP.GT.AND P2, PT, R12.reuse, 0x50, PT ;  /* 0x000000500c00780c */ /* 0x040fe40003f44270 */
[----:B------:R-:W-:Y:S01]  /*34f0*/  FSEL R36, R61, -INF , P1 ;  /* 0xff8000003d247808 */ /* 0x000fe20000800000 */
[----:B------:R0:W-:Y:S01]  /*3500*/  MUFU.EX2 R52, R38 ;  /* 0x0000002600347308 */ /* 0x0001e20000000800 */
[----:B------:R-:W-:-:S02]  /*3510*/  ISETP.GT.AND P1, PT, R12, 0x51, PT ;  /* 0x000000510c00780c */ /* 0x000fc40003f24270 */
[----:B---3--:R-:W-:Y:S02]  /*3520*/  FSEL R37, R64, -INF , P2 ;  /* 0xff80000040257808 */ /* 0x008fe40001000000 */
[----:B------:R-:W-:-:S03]  /*3530*/  ISETP.GT.AND P2, PT, R12, 0x58, PT ;  /* 0x000000580c00780c */ /* 0x000fc60003f44270 */
[----:B------:R-:W1:Y:S01]  /*3540*/  MUFU.TANH R69, R69 ;  /* 0x0000004500457308 */ /* 0x000e620000002400 */
[----:B0-----:R-:W-:-:S04]  /*3550*/  FMNMX.FTZ R38, R34, R45, !PT ;  /* 0x0000002d22267209 */ /* 0x001fc80007810000 */
[----:B------:R-:W-:Y:S02]  /*3560*/  FMNMX.FTZ R45, R35, R38, !PT ;  /* 0x00000026232d7209 */ /* 0x000fe40007810000 */
[----:B--2---:R-:W-:Y:S01]  /*3570*/  FSEL R38, R65, -INF , P1 ;  /* 0xff80000041267808 */ /* 0x004fe20000800000 */
[----:B------:R0:W2:Y:S01]  /*3580*/  MUFU.EX2 R185, R40 ;  /* 0x0000002800b97308 */ /* 0x0000a20000000800 */
[----:B------:R-:W-:-:S07]  /*3590*/  ISETP.GT.AND P1, PT, R12, 0x59, PT ;  /* 0x000000590c00780c */ /* 0x000fce0003f24270 */
[----:B------:R3:W4:Y:S01]  /*35a0*/  MUFU.EX2 R56, R49 ;  /* 0x0000003100387308 */ /* 0x0007220000000800 */
[----:B0-----:R-:W-:-:S04]  /*35b0*/  FMNMX.FTZ R40, R36, R45, !PT ;  /* 0x0000002d24287209 */ /* 0x001fc80007810000 */
[----:B------:R-:W-:Y:S02]  /*35c0*/  FMNMX.FTZ R45, R37, R40, !PT ;  /* 0x00000028252d7209 */ /* 0x000fe40007810000 */
[----:B-1----:R-:W-:Y:S01]  /*35d0*/  FSEL R40, R69, -INF , P1 ;  /* 0xff80000045287808 */ /* 0x002fe20000800000 */
[----:B------:R-:W-:Y:S01]  /*35e0*/  MUFU.EX2 R64, R42 ;  /* 0x0000002a00407308 */ /* 0x000fe20000000800 */
[----:B---3--:R-:W-:Y:S01]  /*35f0*/  FFMA.FTZ R49, R39, UR14, -R44 ;  /* 0x0000000e27317c23 */ /* 0x008fe2000801082c */
[----:B------:R-:W-:Y:S01]  /*3600*/  FSEL R39, R68, -INF , P2 ;  /* 0xff80000044277808 */ /* 0x000fe20001000000 */
[----:B------:R-:W-:Y:S01]  /*3610*/  FADD.FTZ R68, R189, R48 ;  /* 0x00000030bd447221 */ /* 0x000fe20000010000 */
[----:B------:R-:W-:Y:S01]  /*3620*/  FMNMX.FTZ R12, R38, R45, !PT ;  /* 0x0000002d260c7209 */ /* 0x000fe20007810000 */
[----:B------:R-:W-:Y:S01]  /*3630*/  FFMA.FTZ R45, R41, UR14, -R44 ;  /* 0x0000000e292d7c23 */ /* 0x000fe2000801082c */
[----:B------:R-:W-:Y:S01]  /*3640*/  F2FP.BF16.F32.PACK_AB R189, R48, R189 ;  /* 0x000000bd30bd723e */ /* 0x000fe200000010ff */
[----:B------:R-:W-:Y:S01]  /*3650*/  FADD.FTZ R57, R191, R68 ;  /* 0x00000044bf397221 */ /* 0x000fe20000010000 */
[----:B------:R-:W-:Y:S01]  /*3660*/  FMNMX.FTZ R41, R39, R12, !PT ;  /* 0x0000000c27297209 */ /* 0x000fe20007810000 */
[----:B------:R-:W-:Y:S01]  /*3670*/  MUFU.EX2 R60, R49 ;  /* 0x00000031003c7308 */ /* 0x000fe20000000800 */
[C---:B------:R-:W-:Y:S01]  /*3680*/  F2FP.BF16.F32.PACK_AB R191, R52.reuse, R191 ;  /* 0x000000bf34bf723e */ /* 0x040fe200000010ff */
[----:B------:R-:W-:Y:S01]  /*3690*/  FADD.FTZ R68, R52, R57 ;  /* 0x0000003934447221 */ /* 0x000fe20000010000 */
[----:B------:R-:W-:-:S03]  /*36a0*/  FMNMX.FTZ R41, R40, R41, !PT ;  /* 0x0000002928297209 */ /* 0x000fc60007810000 */
[----:B--2---:R-:W-:Y:S01]  /*36b0*/  FADD.FTZ R57, R185, R68 ;  /* 0x00000044b9397221 */ /* 0x004fe20000010000 */
[----:B----4-:R-:W-:Y:S01]  /*36c0*/  F2FP.BF16.F32.PACK_AB R185, R56, R185 ;  /* 0x000000b938b9723e */ /* 0x010fe200000010ff */
[----:B------:R-:W0:Y:S01]  /*36d0*/  SHFL.BFLY PT, R12, R41, 0x2, 0x1f ;  /* 0x0c401f00290c7f89 */ /* 0x000e2200000e0000 */
[----:B------:R-:W1:Y:S01]  /*36e0*/  MUFU.EX2 R53, R53 ;  /* 0x0000003500357308 */ /* 0x000e620000000800 */
[----:B------:R-:W-:-:S07]  /*36f0*/  CS2R R68, SRZ ;  /* 0x0000000000447805 */ /* 0x000fce000001ff00 */
[----:B------:R-:W2:Y:S08]  /*3700*/  MUFU.EX2 R45, R45 ;  /* 0x0000002d002d7308 */ /* 0x000eb00000000800 */
[----:B------:R-:W-:Y:S01]  /*3710*/  MUFU.EX2 R43, R43 ;  /* 0x0000002b002b7308 */ /* 0x000fe20000000800 */
[----:B-1----:R-:W-:Y:S02]  /*3720*/  F2FP.BF16.F32.PACK_AB R187, R60, R53 ;  /* 0x000000353cbb723e */ /* 0x002fe400000010ff */
        /* <DEDUP_REMOVED lines=8> */
[----:B-1----:R-:W-:-:S04]  /*37b0*/  FMNMX.FTZ R12, R42, R41, !PT ;  /* 0x000000292a0c7209 */ /* 0x002fc80007810000 */
[C---:B------:R-:W-:Y:S01]  /*37c0*/  FSETP.NEU.FTZ.AND P1, PT, R12.reuse, -INF , PT ;  /* 0xff8000000c00780b */ /* 0x040fe20003f3d000 */
[----:B------:R-:W-:Y:S02]  /*37d0*/  FMUL.FTZ R41, R12, UR14 ;  /* 0x0000000e0c297c20 */ /* 0x000fe40008410000 */
[----:B------:R-:W0:Y:S01]  /*37e0*/  MUFU.EX2 R54, R54 ;  /* 0x0000003600367308 */ /* 0x000e220000000800 */
[----:B--2---:R-:W-:Y:S02]  /*37f0*/  F2FP.BF16.F32.PACK_AB R177, R50, R47 ;  /* 0x0000002f32b1723e */ /* 0x004fe400000010ff */
        /* <DEDUP_REMOVED lines=35> */
[----:B--2---:R-:W-:-:S07]  /*3a30*/  FADD.FTZ R49, R13, R42 ;  /* 0x0000002a0d317221 */ /* 0x004fce0000010000 */
[----:B------:R-:W2:Y:S01]  /*3a40*/  MUFU.EX2 R20, R20 ;  /* 0x0000001400147308 */ /* 0x000ea20000000800 */
[C---:B0-----:R-:W-:Y:S01]  /*3a50*/  FADD.FTZ R42, R14.reuse, R49 ;  /* 0x000000310e2a7221 */ /* 0x041fe20000010000 */
[----:B------:R-:W-:-:S06]  /*3a60*/  F2FP.BF16.F32.PACK_AB R190, R14, R13 ;  /* 0x0000000d0ebe723e */ /* 0x000fcc00000010ff */
[----:B------:R-:W0:Y:S01]  /*3a70*/  MUFU.EX2 R21, R21 ;  /* 0x0000001500157308 */ /* 0x000e220000000800 */
[----:B-1----:R-:W-:Y:S01]  /*3a80*/  FADD.FTZ R49, R15, R42 ;  /* 0x0000002a0f317221 */ /* 0x002fe20000010000 */
[----:B------:R-:W-:-:S04]  /*3a90*/  FADD.FTZ R42, R56, R57 ;  /* 0x00000039382a7221 */ /* 0x000fc80000010000 */
[----:B------:R-:W-:Y:S01]  /*3aa0*/  FADD.FTZ R57, R53, R42 ;  /* 0x0000002a35397221 */ /* 0x000fe20000010000 */
[----:B------:R-:W-:Y:S01]  /*3ab0*/  CS2R R52, SRZ ;  /* 0x0000000000347805 */ /* 0x000fe2000001ff00 */
[----:B------:R-:W1:Y:S01]  /*3ac0*/  MUFU.EX2 R24, R24 ;  /* 0x0000001800187308 */ /* 0x000e620000000800 */
[----:B--2---:R-:W-:Y:S01]  /*3ad0*/  FADD.FTZ R0, R20, R49 ;  /* 0x0000003114007221 */ /* 0x004fe20000010000 */
[----:B------:R-:W-:Y:S01]  /*3ae0*/  FADD.FTZ R42, R60, R57 ;  /* 0x000000393c2a7221 */ /* 0x000fe20000010000 */
[----:B------:R-:W-:Y:S02]  /*3af0*/  F2FP.BF16.F32.PACK_AB R184, R20, R15 ;  /* 0x0000000f14b8723e */ /* 0x000fe400000010ff */
[----:B------:R-:W-:Y:S01]  /*3b00*/  CS2R R60, SRZ ;  /* 0x00000000003c7805 */ /* 0x000fe2000001ff00 */
[----:B------:R-:W-:Y:S02]  /*3b10*/  FADD.FTZ R57, R45, R42 ;  /* 0x0000002a2d397221 */ /* 0x000fe40000010000 */
[----:B------:R-:W2:Y:S01]  /*3b20*/  MUFU.EX2 R25, R25 ;  /* 0x0000001900197308 */ /* 0x000ea20000000800 */
[----:B0-----:R-:W-:Y:S01]  /*3b30*/  FADD.FTZ R49, R21, R0 ;  /* 0x0000000015317221 */ /* 0x001fe20000010000 */
[----:B------:R-:W-:Y:S01]  /*3b40*/  FADD.FTZ R42, R64, R57 ;  /* 0x00000039402a7221 */ /* 0x000fe20000010000 */
[----:B------:R-:W-:-:S02]  /*3b50*/  CS2R R64, SRZ ;  /* 0x0000000000407805 */ /* 0x000fc4000001ff00 */
[----:B------:R-:W-:-:S03]  /*3b60*/  CS2R R56, SRZ ;  /* 0x0000000000387805 */ /* 0x000fc6000001ff00 */
[----:B------:R-:W0:Y:S01]  /*3b70*/  MUFU.EX2 R26, R26 ;  /* 0x0000001a001a7308 */ /* 0x000e220000000800 */
[C---:B-1----:R-:W-:Y:S01]  /*3b80*/  FADD.FTZ R0, R24.reuse, R49 ;  /* 0x0000003118007221 */ /* 0x042fe20000010000 */
[----:B------:R-:W-:-:S06]  /*3b90*/  F2FP.BF16.F32.PACK_AB R186, R24, R21 ;  /* 0x0000001518ba723e */ /* 0x000fcc00000010ff */
[----:B------:R-:W1:Y:S01]  /*3ba0*/  MUFU.EX2 R27, R27 ;  /* 0x0000001b001b7308 */ /* 0x000e620000000800 */
[----:B--2---:R-:W-:-:S07]  /*3bb0*/  FADD.FTZ R49, R25, R0 ;  /* 0x0000000019317221 */ /* 0x004fce0000010000 */
[----:B------:R-:W2:Y:S01]  /*3bc0*/  MUFU.EX2 R28, R28 ;  /* 0x0000001c001c7308 */ /* 0x000ea20000000800 */
[C---:B0-----:R-:W-:Y:S01]  /*3bd0*/  FADD.FTZ R0, R26.reuse, R49 ;  /* 0x000000311a007221 */ /* 0x041fe20000010000 */
[----:B------:R-:W-:Y:S01]  /*3be0*/  FADD.FTZ R49, R43, R42 ;  /* 0x0000002a2b317221 */ /* 0x000fe20000010000 */
[----:B------:R-:W-:Y:S02]  /*3bf0*/  F2FP.BF16.F32.PACK_AB R180, R26, R25 ;  /* 0x000000191ab4723e */ /* 0x000fe400000010ff */
[----:B------:R-:W-:Y:S01]  /*3c00*/  CS2R R24, SRZ ;  /* 0x0000000000187805 */ /* 0x000fe2000001ff00 */
[----:B------:R-:W-:Y:S01]  /*3c10*/  FADD.FTZ R42, R46, R49 ;  /* 0x000000312e2a7221 */ /* 0x000fe20000010000 */
[----:B------:R-:W-:Y:S01]  /*3c20*/  CS2R R48, SRZ ;  /* 0x0000000000307805 */ /* 0x000fe2000001ff00 */
[----:B------:R-:W0:Y:S01]  /*3c30*/  MUFU.EX2 R29, R29 ;  /* 0x0000001d001d7308 */ /* 0x000e220000000800 */
[----:B-1----:R-:W-:Y:S01]  /*3c40*/  FADD.FTZ R41, R27, R0 ;  /* 0x000000001b297221 */ /* 0x002fe20000010000 */
[----:B------:R-:W-:Y:S01]  /*3c50*/  FADD.FTZ R45, R47, R42 ;  /* 0x0000002a2f2d7221 */ /* 0x000fe20000010000 */
[----:B------:R-:W-:-:S03]  /*3c60*/  CS2R R46, SRZ ;  /* 0x00000000002e7805 */ /* 0x000fc6000001ff00 */
[----:B------:R-:W-:Y:S01]  /*3c70*/  FADD.FTZ R42, R50, R45 ;  /* 0x0000002d322a7221 */ /* 0x000fe20000010000 */
[----:B------:R-:W-:Y:S01]  /*3c80*/  CS2R R44, SRZ ;  /* 0x00000000002c7805 */ /* 0x000fe2000001ff00 */
[----:B------:R-:W1:Y:S01]  /*3c90*/  MUFU.EX2 R30, R30 ;  /* 0x0000001e001e7308 */ /* 0x000e620000000800 */
[C---:B--2---:R-:W-:Y:S01]  /*3ca0*/  FADD.FTZ R0, R28.reuse, R41 ;  /* 0x000000291c007221 */ /* 0x044fe20000010000 */
[----:B------:R-:W-:Y:S01]  /*3cb0*/  FADD.FTZ R13, R51, R42 ;  /* 0x0000002a330d7221 */ /* 0x000fe20000010000 */
[----:B------:R-:W-:Y:S02]  /*3cc0*/  F2FP.BF16.F32.PACK_AB R182, R28, R27 ;  /* 0x0000001b1cb6723e */ /* 0x000fe400000010ff */
[----:B------:R-:W-:Y:S02]  /*3cd0*/  CS2R R50, SRZ ;  /* 0x0000000000327805 */ /* 0x000fe4000001ff00 */
[----:B------:R-:W-:Y:S01]  /*3ce0*/  CS2R R42, SRZ ;  /* 0x00000000002a7805 */ /* 0x000fe2000001ff00 */
[----:B------:R-:W-:Y:S01]  /*3cf0*/  FADD.FTZ R10, R54, R13 ;  /* 0x0000000d360a7221 */ /* 0x000fe20000010000 */
[----:B------:R-:W-:Y:S01]  /*3d00*/  CS2R R26, SRZ ;  /* 0x00000000001a7805 */ /* 0x000fe2000001ff00 */
[----:B------:R-:W2:Y:S01]  /*3d10*/  MUFU.EX2 R31, R31 ;  /* 0x0000001f001f7308 */ /* 0x000ea20000000800 */
[----:B0-----:R-:W-:Y:S01]  /*3d20*/  FADD.FTZ R41, R29, R0 ;  /* 0x000000001d297221 */ /* 0x001fe20000010000 */
[----:B------:R-:W-:-:S06]  /*3d30*/  FADD.FTZ R13, R55, R10 ;  /* 0x0000000a370d7221 */ /* 0x000fcc0000010000 */
[----:B------:R-:W0:Y:S01]  /*3d40*/  MUFU.EX2 R32, R32 ;  /* 0x0000002000207308 */ /* 0x000e220000000800 */
[C---:B-1----:R-:W-:Y:S01]  /*3d50*/  FADD.FTZ R0, R30.reuse, R41 ;  /* 0x000000291e007221 */ /* 0x042fe20000010000 */
[----:B------:R-:W-:Y:S02]  /*3d60*/  F2FP.BF16.F32.PACK_AB R176, R30, R29 ;  /* 0x0000001d1eb0723e */ /* 0x000fe400000010ff */
[----:B------:R-:W-:-:S04]  /*3d70*/  CS2R R28, SRZ ;  /* 0x00000000001c7805 */ /* 0x000fc8000001ff00 */
[----:B------:R-:W1:Y:S01]  /*3d80*/  MUFU.EX2 R33, R33 ;  /* 0x0000002100217308 */ /* 0x000e620000000800 */
[----:B--2---:R-:W-:-:S07]  /*3d90*/  FADD.FTZ R3, R31, R0 ;  /* 0x000000001f037221 */ /* 0x004fce0000010000 */
        /* <DEDUP_REMOVED lines=39> */
[----:B0-----:R-:W-:Y:S01]  /*4010*/  FADD.FTZ R3, R39, R0 ;  /* 0x0000000027037221 */ /* 0x001fe20000010000 */
[----:B------:R-:W-:-:S06]  /*4020*/  IMAD.MOV.U32 R0, RZ, RZ, 0x3f800000 ;  /* 0x3f800000ff007424 */ /* 0x000fcc00078e00ff */
[----:B------:R-:W0:Y:S01]  /*4030*/  MUFU.EX2 R2, R2 ;  /* 0x0000000200027308 */ /* 0x000e220000000800 */
[----:B-1----:R-:W-:Y:S01]  /*4040*/  FADD.FTZ R13, R67, R10 ;  /* 0x0000000a430d7221 */ /* 0x002fe20000010000 */
[C---:B--2---:R-:W-:Y:S01]  /*4050*/  FADD.FTZ R10, R40.reuse, R3 ;  /* 0x00000003280a7221 */ /* 0x044fe20000010000 */
[----:B------:R-:W-:Y:S02]  /*4060*/  F2FP.BF16.F32.PACK_AB R170, R40, R39 ;  /* 0x0000002728aa723e */ /* 0x000fe400000010ff */
[----:B------:R-:W-:Y:S02]  /*4070*/  CS2R R40, SRZ ;  /* 0x0000000000287805 */ /* 0x000fe4000001ff00 */
[----:B------:R-:W-:Y:S01]  /*4080*/  CS2R R38, SRZ ;  /* 0x0000000000267805 */ /* 0x000fe2000001ff00 */
[C---:B0-----:R-:W-:Y:S01]  /*4090*/  FADD.FTZ R3, R2.reuse, R13 ;  /* 0x0000000d02037221 */ /* 0x041fe20000010000 */
[----:B------:R-:W-:Y:S01]  /*40a0*/  F2FP.BF16.F32.PACK_AB R171, R2, R67 ;  /* 0x0000004302ab723e */ /* 0x000fe200000010ff */
[----:B------:R-:W-:Y:S01]  /*40b0*/  IMAD.MOV.U32 R2, RZ, RZ, 0x3f800000 ;  /* 0x3f800000ff027424 */ /* 0x000fe200078e00ff */
[----:B------:R-:W-:Y:S01]  /*40c0*/  CS2R R66, SRZ ;  /* 0x0000000000427805 */ /* 0x000fe2000001ff00 */
[----:B------:R-:W-:Y:S06]  /*40d0*/  @!P1 BRA `(.L_x_2417) ;  /* 0x0000002c00249947 */ /* 0x000fec0003800000 */
[----:B------:R-:W-:Y:S01]  /*40e0*/  MOV R13, R11 ;  /* 0x0000000b000d7202 */ /* 0x000fe20000000f00 */
[----:B------:R-:W-:Y:S01]  /*40f0*/  IMAD.MOV.U32 R14, RZ, RZ, R12 ;  /* 0x000000ffff0e7224 */ /* 0x000fe200078e000c */
[----:B------:R-:W-:Y:S01]  /*4100*/  UMOV UR5, UR38 ;  /* 0x0000002600057c82 */ /* 0x000fe20008000000 */
[----:B------:R-:W-:Y:S01]  /*4110*/  IMAD.MOV.U32 R2, RZ, RZ, 0x3f800000 ;  /* 0x3f800000ff027424 */ /* 0x000fe200078e00ff */
[----:B------:R-:W-:Y:S01]  /*4120*/  UMOV UR6, UR39 ;  /* 0x0000002700067c82 */ /* 0x000fe20008000000 */
[----:B------:R-:W-:Y:S01]  /*4130*/  IMAD.MOV.U32 R119, RZ, RZ, RZ ;  /* 0x000000ffff777224 */ /* 0x000fe200078e00ff */
[----:B------:R-:W-:Y:S01]  /*4140*/  ULDC UR7, c[0x0][0x9d8] ;  /* 0x0002760000077ab9 */ /* 0x000fe20000000800 */
[----:B------:R-:W-:-:S05]  /*4150*/  ULDC UR34, c[0x0][0x988] ;  /* 0x0002620000227ab9 */ /* 0x000fca0000000800 */
.L_x_2428:
[----:B------:R-:W-:-:S04]  /*4160*/  UISETP.NE.AND UP0, UPT, UR6, 0x1, UPT ;  /* 0x000000010600788c */ /* 0x000fc8000bf05270 */
[----:B------:R-:W-:-:S04]  /*4170*/  USEL UR38, URZ, 0x1, UP0 ;  /* 0x000000013f267887 */ /* 0x000fc80008000000 */
[----:B------:R-:W-:Y:S01]  /*4180*/  ULOP3.LUT UR38, UR5, UR38, URZ, 0x3c, !UPT ;  /* 0x0000002605267292 */ /* 0x000fe2000f8e3c3f */
[----:B------:R-:W-:Y:S11]  /*4190*/  @!P0 BRA `(.L_x_2418) ;  /* 0x0000000000048947 */ /* 0x000ff60003800000 */
[----:B------:R-:W-:Y:S01]  /*41a0*/  BPT.TRAP 0x1 ;  /* 0x000000040000795c */ /* 0x000fe20000300000 */
.L_x_2418:
        /* <DEDUP_REMOVED lines=9> */
.L_x_2419:
[----:B-1----:R-:W-:Y:S05]  /*4240*/  @P1 BRA `(.L_x_2420) ;  /* 0x0000000000081947 */ /* 0x002fea0003800000 */
[----:B------:R-:W1:Y:S02]  /*4250*/  SYNCS.PHASECHK.TRANS64.TRYWAIT P1, [UR8+0x30830], R11 ;  /* 0x0308300bff0075a7 */ /* 0x000e640008020148 */
[----:B-1----:R-:W-:Y:S05]  /*4260*/  @!P1 BRA `(.L_x_2421) ;  /* 0x000000e000f09947 */ /* 0x002fea0003800000 */
.L_x_2420:
        /* <DEDUP_REMOVED lines=175> */
.L_x_2422:
[----:B------:R-:W-:Y:S01]  /*4d60*/  ULEA UR9, UR6, UR40, 0x3 ;  /* 0x0000002806097291 */ /* 0x000fe2000f8e183f */
[----:B------:R-:W-:-:S04]  /*4d70*/  MOV R0, UR5 ;  /* 0x0000000500007c02 */ /* 0x000fc80008000f00 */
[----:B------:R-:W-:-:S04]  /*4d80*/  SHF.L.U32 R0, R0, 0x1f, RZ ;  /* 0x0000001f00007819 */ /* 0x000fc800000006ff */
[----:B------:R2:W3:Y:S01]  /*4d90*/  SYNCS.PHASECHK.TRANS64.TRYWAIT P1, [UR9+0x30850], R0 ;  /* 0x03085000ff0075a7 */ /* 0x0004e20008020149 */
[----:B------:R-:W-:Y:S05]  /*4da0*/  @!P0 BRA `(.L_x_2423) ;  /* 0x0000000000048947 */ /* 0x000fea0003800000 */
[----:B------:R-:W-:Y:S01]  /*4db0*/  BPT.TRAP 0x1 ;  /* 0x000000040000795c */ /* 0x000fe20000300000 */
.L_x_2423:
[----:B---3--:R-:W-:Y:S05]  /*4dc0*/  @P1 BRA `(.L_x_2424) ;  /* 0x0000000000081947 */ /* 0x008fea0003800000 */
[----:B------:R-:W3:Y:S02]  /*4dd0*/  SYNCS.PHASECHK.TRANS64.TRYWAIT P1, [UR9+0x30850], R0 ;  /* 0x03085000ff0075a7 */ /* 0x000ee40008020149 */
[----:B---3--:R-:W-:Y:S05]  /*4de0*/  @!P1 BRA `(.L_x_2425) ;  /* 0x000000d800289947 */ /* 0x008fea0003800000 */
.L_x_2424:
        /* <DEDUP_REMOVED lines=37> */
.L_x_2426:
[----:B------:R-:W-:Y:S01]  /*5040*/  UISETP.NE.AND UP0, UPT, UR60, URZ, UPT ;  /* 0x0000003f3c00728c */ /* 0x000fe2000bf05270 */
[----:B-1----:R-:W-:Y:S01]  /*5050*/  FMUL.FTZ R12, R129, UR7 ;  /* 0x00000007810c7c20 */ /* 0x002fe20008410000 */
[----:B0-2---:R-:W-:Y:S01]  /*5060*/  FMUL.FTZ R0, R120, UR7 ;  /* 0x0000000778007c20 */ /* 0x005fe20008410000 */
[----:B------:R-:W-:Y:S01]  /*5070*/  FMUL.FTZ R20, R132, UR7 ;  /* 0x0000000784147c20 */ /* 0x000fe20008410000 */
[----:B------:R-:W-:Y:S01]  /*5080*/  FMUL.FTZ R168, R122, UR7 ;  /* 0x000000077aa87c20 */ /* 0x000fe20008410000 */
[----:B------:R0:W-:Y:S01]  /*5090*/  MUFU.TANH R120, R12 ;  /* 0x0000000c00787308 */ /* 0x0001e20000002400 */
[----:B------:R-:W-:Y:S01]  /*50a0*/  PLOP3.LUT P1, PT, PT, PT, UP0, 0x80, 0x0 ;  /* 0x000000000000781c */ /* 0x000fe20003f2f008 */
[----:B------:R-:W-:Y:S01]  /*50b0*/  FMUL.FTZ R2, R121, UR7 ;  /* 0x0000000779027c20 */ /* 0x000fe20008410000 */
[----:B------:R-:W-:Y:S01]  /*50c0*/  PLOP3.LUT P2, PT, PT, PT, UP0, 0x80, 0x0 ;  /* 0x000000000000781c */ /* 0x000fe20003f4f008 */
[----:B------:R-:W-:Y:S02]  /*50d0*/  IMAD.U32 R21, RZ, RZ, UR42 ;  /* 0x0000002aff157e24 */ /* 0x000fe4000f8e00ff */
[----:B------:R-:W-:Y:S01]  /*50e0*/  FMUL.FTZ R15, R124, UR7 ;  /* 0x000000077c0f7c20 */ /* 0x000fe20008410000 */
[----:B------:R-:W-:Y:S01]  /*50f0*/  @UP0 ULDC UR5, c[0x0][0x44c] ;  /* 0x0001130000050ab9 */ /* 0x000fe20000000800 */
[----:B------:R-:W-:Y:S01]  /*5100*/  FMUL.FTZ R11, R125, UR7 ;  /* 0x000000077d0b7c20 */ /* 0x000fe20008410000 */
[----:B------:R1:W-:Y:S01]  /*5110*/  MUFU.TANH R122, R20 ;  /* 0x00000014007a7308 */ /* 0x0003e20000002400 */
[----:B0-----:R-:W-:-:S02]  /*5120*/  VIADD R12, R18, UR41 ;  /* 0x00000029120c7c36 */ /* 0x001fc40008000000 */
[----:B------:R-:W-:Y:S01]  /*5130*/  FMUL.FTZ R128, R128, UR7 ;  /* 0x0000000780807c20 */ /* 0x000fe20008410000 */
[----:B------:R-:W-:Y:S01]  /*5140*/  FMUL.FTZ R144, R144, UR7 ;  /* 0x0000000790907c20 */ /* 0x000fe20008410000 */
[----:B------:R-:W-:Y:S01]  /*5150*/  FMUL.FTZ R171, R126, UR7 ;  /* 0x000000077eab7c20 */ /* 0x000fe20008410000 */
[----:B------:R-:W-:Y:S01]  /*5160*/  FMUL.FTZ R136, R136, UR7 ;  /* 0x0000000788887c20 */ /* 0x000fe20008410000 */
[----:B------:R-:W-:Y:S01]  /*5170*/  FMUL.FTZ R132, R135, UR7 ;  /* 0x0000000787847c20 */ /* 0x000fe20008410000 */
[----:B------:R-:W-:Y:S01]  /*5180*/  FMUL.FTZ R133, R133, UR7 ;  /* 0x0000000785857c20 */ /* 0x000fe20008410000 */
[----:B------:R-:W0:Y:S01]  /*5190*/  MUFU.TANH R0, R0 ;  /* 0x0000000000007308 */ /* 0x000e220000002400 */
[----:B-1----:R-:W-:Y:S01]  /*51a0*/  @P1 IMAD.HI.U32 R20, R12, UR5, RZ ;  /* 0x000000050c141c27 */ /* 0x002fe2000f8e00ff */
[----:B------:R-:W-:-:S03]  /*51b0*/  @UP0 ULDC UR5, c[0x0][0x450] ;  /* 0x0001140000050ab9 */ /* 0x000fc60000000800 */
[----:B------:R-:W-:Y:S01]  /*51c0*/  FMUL.FTZ R141, R141, UR7 ;  /* 0x000000078d8d7c20 */ /* 0x000fe20008410000 */
[----:B------:R-:W-:Y:S01]  /*51d0*/  FMUL.FTZ R169, R123, UR7 ;  /* 0x000000077ba97c20 */ /* 0x000fe20008410000 */
[----:B------:R-:W-:Y:S01]  /*51e0*/  FMUL.FTZ R140, R140, UR7 ;  /* 0x000000078c8c7c20 */ /* 0x000fe20008410000 */
[----:B------:R-:W-:Y:S01]  /*51f0*/  @P2 SHF.R.U32.HI R12, RZ, UR5, R20 ;  /* 0x00000005ff0c2c19 */ /* 0x000fe20008011614 */
[----:B------:R-:W-:Y:S01]  /*5200*/  UMOV UR5, 0x1 ;  /* 0x0000000100057882 */ /* 0x000fe20000000000 */
[----:B------:R-:W1:Y:S01]  /*5210*/  MUFU.TANH R2, R2 ;  /* 0x0000000200027308 */ /* 0x000e620000002400 */
[----:B------:R-:W-:Y:S01]  /*5220*/  UIMAD UR5, UR4, -0x60, UR5 ;  /* 0xffffffa0040578a4 */ /* 0x000fe2000f8e0205 */
[----:B------:R-:W-:Y:S01]  /*5230*/  FMUL.FTZ R20, R145, UR7 ;  /* 0x0000000791147c20 */ /* 0x000fe20008410000 */
[----:B------:R-:W2:Y:S01]  /*5240*/  SHFL.IDX PT, R121, R12, RZ, 0x1c1f ;  /* 0x001c1fff0c797589 */ /* 0x000ea200000e0000 */
[----:B------:R-:W-:Y:S01]  /*5250*/  FMUL.FTZ R170, R127, UR7 ;  /* 0x000000077faa7c20 */ /* 0x000fe20008410000 */
[----:B------:R-:W-:Y:S01]  /*5260*/  FMUL.FTZ R137, R137, UR7 ;  /* 0x0000000789897c20 */ /* 0x000fe20008410000 */
[----:B------:R-:W-:Y:S01]  /*5270*/  FMUL.FTZ R129, R130, UR7 ;  /* 0x0000000782817c20 */ /* 0x000fe20008410000 */
[----:B------:R-:W-:Y:S01]  /*5280*/  IMAD.U32 R172, RZ, RZ, UR5 ;  /* 0x00000005ffac7e24 */ /* 0x000fe2000f8e00ff */
[----:B------:R-:W3:Y:S01]  /*5290*/  MUFU.TANH R15, R15 ;  /* 0x0000000f000f7308 */ /* 0x000ee20000002400 */
[----:B------:R-:W-:Y:S01]  /*52a0*/  FMUL.FTZ R130, R131, UR7 ;  /* 0x0000000783827c20 */ /* 0x000fe20008410000 */
[----:B------:R-:W-:Y:S01]  /*52b0*/  FMUL.FTZ R131, R134, UR7 ;  /* 0x0000000786837c20 */ /* 0x000fe20008410000 */
[----:B------:R-:W-:-:S02]  /*52c0*/  IMAD R172, R17, -0x2, R172 ;  /* 0xfffffffe11ac7824 */ /* 0x000fc400078e02ac */
[----:B------:R-:W-:Y:S01]  /*52d0*/  FMUL.FTZ R138, R138, UR7 ;  /* 0x000000078a8a7c20 */ /* 0x000fe20008410000 */
[----:B------:R-:W-:Y:S01]  /*52e0*/  FMUL.FTZ R134, R139, UR7 ;  /* 0x000000078b867c20 */ /* 0x000fe20008410000 */
[----:B------:R-:W-:Y:S01]  /*52f0*/  FMUL.FTZ R148, R148, UR7 ;  /* 0x0000000794947c20 */ /* 0x000fe20008410000 */
[----:B------:R-:W-:Y:S01]  /*5300*/  FMUL.FTZ R149, R149, UR7 ;  /* 0x0000000795957c20 */ /* 0x000fe20008410000 */
[----:B------:R-:W-:Y:S01]  /*5310*/  IADD3 R172, -R21, UR43, R172 ;  /* 0x0000002b15ac7c10 */ /* 0x000fe2000fffe1ac */
        /* <DEDUP_REMOVED lines=8> */
[----:B------:R-:W5:Y:S01]  /*53a0*/  MUFU.TANH R128, R128 ;  /* 0x0000008000807308 */ /* 0x000f620000002400 */
[----:B------:R-:W-:Y:S01]  /*53b0*/  FMUL.FTZ R165, R165, UR7 ;  /* 0x00000007a5a57c20 */ /* 0x000fe20008410000 */
[----:B--2---:R-:W-:Y:S01]  /*53c0*/  IMAD.IADD R121, R172, 0x1, R121 ;  /* 0x00000001ac797824 */ /* 0x004fe200078e0279 */
[----:B------:R-:W-:Y:S01]  /*53d0*/  UMOV UR14, UR34 ;  /* 0x00000022000e7c82 */ /* 0x000fe20008000000 */
[----:B------:R-:W2:Y:S01]  /*53e0*/  S2UR UR6, SR_CgaCtaId ;  /* 0x00000000000679c3 */ /* 0x000ea20000008800 */
[----:B------:R-:W-:-:S02]  /*53f0*/  UIADD3 UR8, UR8, 0x30840, URZ ;  /* 0x0003084008087890 */ /* 0x000fc4000fffe03f */
[C---:B------:R-:W-:Y:S01]  /*5400*/  ISETP.GT.AND P1, PT, R121.reuse, RZ, PT ;  /* 0x000000ff7900720c */ /* 0x040fe20003f24270 */
[----:B------:R1:W-:Y:S01]  /*5410*/  MUFU.TANH R126, R144 ;  /* 0x00000090007e7308 */ /* 0x0003e20000002400 */
[C---:B------:R-:W-:Y:S02]  /*5420*/  ISETP.GT.AND P2, PT, R121.reuse, 0x1, PT ;  /* 0x000000017900780c */ /* 0x040fe40003f44270 */
[----:B0-----:R-:W-:Y:S02]  /*5430*/  FSEL R145, R0, -INF , P1 ;  /* 0xff80000000917808 */ /* 0x001fe40000800000 */
[----:B------:R-:W-:Y:S02]  /*5440*/  ISETP.GT.AND P1, PT, R121, 0x8, PT ;  /* 0x000000087900780c */ /* 0x000fe40003f24270 */
[----:B------:R-:W-:Y:S01]  /*5450*/  FMNMX.FTZ R21, R145, R14, !PT ;  /* 0x0000000e91157209 */ /* 0x000fe20007810000 */
[----:B------:R0:W-:Y:S01]  /*5460*/  MUFU.TANH R135, R136 ;  /* 0x0000008800877308 */ /* 0x0001e20000002400 */
[----:B-1----:R-:W-:-:S02]  /*5470*/  FSEL R144, R2, -INF , P2 ;  /* 0xff80000002907808 */ /* 0x002fc40001000000 */
[----:B------:R-:W-:Y:S02]  /*5480*/  ISETP.GT.AND P2, PT, R121, 0x9, PT ;  /* 0x000000097900780c */ /* 0x000fe40003f44270 */
[----:B------:R-:W-:-:S03]  /*5490*/  FMNMX.FTZ R21, R144, R21, !PT ;  /* 0x0000001590157209 */ /* 0x000fc60007810000 */
[----:B------:R-:W1:Y:S01]  /*54a0*/  MUFU.TANH R123, R133 ;  /* 0x00000085007b7308 */ /* 0x000e620000002400 */
[----:B0-----:R-:W-:Y:S01]  /*54b0*/  FMUL.FTZ R136, R142, UR7 ;  /* 0x000000078e887c20 */ /* 0x001fe20008410000 */
[----:B---3--:R-:W-:Y:S02]  /*54c0*/  FSEL R142, R15, -INF , P1 ;  /* 0xff8000000f8e7808 */ /* 0x008fe40000800000 */
[----:B------:R-:W-:Y:S01]  /*54d0*/  ISETP.GT.AND P1, PT, R121, 0x10, PT ;  /* 0x000000107900780c */ /* 0x000fe20003f24270 */
[----:B--2---:R-:W-:Y:S01]  /*54e0*/  UPRMT UR8, UR6, 0x654, UR8 ;  /* 0x0000065406087896 */ /* 0x004fe20008000008 */
[----:B------:R-:W-:Y:S02]  /*54f0*/  FMNMX.FTZ R0, R142, R21, !PT ;  /* 0x000000158e007209 */ /* 0x000fe40007810000 */
[----:B------:R4:W-:Y:S06]  /*5500*/  MUFU.TANH R125, R141 ;  /* 0x0000008d007d7308 */ /* 0x0009ec0000002400 */
[----:B------:R-:W-:Y:S02]  /*5510*/  SYNCS.ARRIVE.TRANS64.RED.A1T0 RZ, [UR8], RZ ;  /* 0x000000ffffff79a7 */ /* 0x000fe40008100408 */
[----:B------:R5:W-:Y:S01]  /*5520*/  MUFU.TANH R127, R140 ;  /* 0x0000008c007f7308 */ /* 0x000be20000002400 */
[----:B----4-:R-:W-:-:S02]  /*5530*/  FSEL R141, R11, -INF , P2 ;  /* 0xff8000000b8d7808 */ /* 0x010fc40001000000 */
[----:B------:R-:W-:Y:S02]  /*5540*/  ISETP.GT.AND P2, PT, R121, 0x11, PT ;  /* 0x000000117900780c */ /* 0x000fe40003f44270 */
[----:B------:R-:W-:Y:S02]  /*5550*/  FMNMX.FTZ R11, R141, R0, !PT ;  /* 0x000000008d0b7209 */ /* 0x000fe40007810000 */
[----:B------:R-:W-:Y:S01]  /*5560*/  FSEL R139, R120, -INF , P2 ;  /* 0xff800000788b7808 */ /* 0x000fe20001000000 */
[----:B------:R1:W0:Y:S01]  /*5570*/  MUFU.TANH R124, R137 ;  /* 0x00000089007c7308 */ /* 0x0002220000002400 */
[----:B-----5:R-:W-:Y:S02]  /*5580*/  FSEL R140, R128, -INF , P1 ;  /* 0xff800000808c7808 */ /* 0x020fe40000800000 */
[----:B------:R-:W-:Y:S02]  /*5590*/  ISETP.GT.AND P1, PT, R121, 0x18, PT ;  /* 0x000000187900780c */ /* 0x000fe40003f24270 */
[----:B------:R-:W-:-:S02]  /*55a0*/  FMNMX.FTZ R0, R140, R11, !PT ;  /* 0x0000000b8c007209 */ /* 0x000fc40007810000 */
[----:B------:R-:W-:Y:S01]  /*55b0*/  ISETP.GT.AND P2, PT, R121, 0x19, PT ;  /* 0x000000197900780c */ /* 0x000fe20003f44270 */
[----:B------:R2:W-:Y:S01]  /*55c0*/  MUFU.TANH R133, R138 ;  /* 0x0000008a00857308 */ /* 0x0005e20000002400 */
[----:B------:R-:W-:Y:S02]  /*55d0*/  FMNMX.FTZ R11, R139, R0, !PT ;  /* 0x000000008b0b7209 */ /* 0x000fe40007810000 */
[----:B-1----:R-:W-:Y:S02]  /*55e0*/  FSEL R137, R123, -INF , P2 ;  /* 0xff8000007b897808 */ /* 0x002fe40001000000 */
[----:B------:R-:W-:-:S03]  /*55f0*/  ISETP.GT.AND P2, PT, R121, 0x21, PT ;  /* 0x000000217900780c */ /* 0x000fc60003f44270 */
[----:B------:R-:W1:Y:S01]  /*5600*/  MUFU.TANH R20, R20 ;  /* 0x0000001400147308 */ /* 0x000e620000002400 */
[----:B--2---:R-:W-:Y:S02]  /*5610*/  FSEL R138, R122, -INF , P1 ;  /* 0xff8000007a8a7808 */ /* 0x004fe40000800000 */
[----:B------:R-:W-:Y:S02]  /*5620*/  ISETP.GT.AND P1, PT, R121, 0x20, PT ;  /* 0x000000207900780c */ /* 0x000fe40003f24270 */
[----:B------:R-:W-:Y:S02]  /*5630*/  FMNMX.FTZ R0, R138, R11, !PT ;  /* 0x0000000b8a007209 */ /* 0x000fe40007810000 */
[----:B------:R-:W-:Y:S01]  /*5640*/  FSEL R135, R135, -INF , P1 ;  /* 0xff80000087877808 */ /* 0x000fe20000800000 */
[----:B------:R-:W2:Y:S01]  /*5650*/  MUFU.TANH R148, R148 ;  /* 0x0000009400947308 */ /* 0x000ea20000002400 */
[----:B------:R-:W-:Y:S02]  /*5660*/  FMNMX.FTZ R0, R137, R0, !PT ;  /* 0x0000000089007209 */ /* 0x000fe40007810000 */
[----:B------:R-:W-:-:S02]  /*5670*/  ISETP.GT.AND P1, PT, R121, 0x28, PT ;  /* 0x000000287900780c */ /* 0x000fc40003f24270 */
[----:B0-----:R-:W-:Y:S02]  /*5680*/  FSEL R128, R124, -INF , P2 ;  /* 0xff8000007c807808 */ /* 0x001fe40001000000 */
[----:B------:R-:W-:Y:S01]  /*5690*/  FMNMX.FTZ R11, R135, R0, !PT ;  /* 0x00000000870b7209 */ /* 0x000fe20007810000 */
[----:B------:R-:W0:Y:S01]  /*56a0*/  MUFU.TANH R149, R149 ;  /* 0x0000009500957308 */ /* 0x000e220000002400 */
[----:B------:R-:W-:Y:S02]  /*56b0*/  ISETP.GT.AND P2, PT, R121, 0x29, PT ;  /* 0x000000297900780c */ /* 0x000fe40003f44270 */
[----:B------:R-:W-:Y:S02]  /*56c0*/  FSEL R127, R127, -INF , P1 ;  /* 0xff8000007f7f7808 */ /* 0x000fe40000800000 */
[----:B------:R-:W-:Y:S02]  /*56d0*/  FMNMX.FTZ R0, R128, R11, !PT ;  /* 0x0000000b80007209 */ /* 0x000fe40007810000 */
[----:B------:R-:W-:Y:S01]  /*56e0*/  ISETP.GT.AND P1, PT, R121, 0x30, PT ;  /* 0x000000307900780c */ /* 0x000fe20003f24270 */
[----:B------:R-:W3:Y:S01]  /*56f0*/  MUFU.TANH R152, R152 ;  /* 0x0000009800987308 */ /* 0x000ee20000002400 */
[----:B------:R-:W-:-:S02]  /*5700*/  FSEL R122, R125, -INF , P2 ;  /* 0xff8000007d7a7808 */ /* 0x000fc40001000000 */
[----:B------:R-:W-:Y:S02]  /*5710*/  FMNMX.FTZ R11, R127, R0, !PT ;  /* 0x000000007f0b7209 */ /* 0x000fe40007810000 */
[C---:B------:R-:W-:Y:S02]  /*5720*/  ISETP.GT.AND P2, PT, R121.reuse, 0x31, PT ;  /* 0x000000317900780c */ /* 0x040fe40003f44270 */
[----:B------:R-:W-:Y:S01]  /*5730*/  FSEL R123, R126, -INF , P1 ;  /* 0xff8000007e7b7808 */ /* 0x000fe20000800000 */
[----:B------:R-:W4:Y:S01]  /*5740*/  MUFU.TANH R153, R153 ;  /* 0x0000009900997308 */ /* 0x000f220000002400 */
[----:B------:R-:W-:Y:S02]  /*5750*/  FMNMX.FTZ R2, R122, R11, !PT ;  /* 0x0000000b7a027209 */ /* 0x000fe40007810000 */
[----:B------:R-:W-:Y:S02]  /*5760*/  ISETP.GT.AND P1, PT, R121, 0x38, PT ;  /* 0x000000387900780c */ /* 0x000fe40003f24270 */
[----:B-1----:R-:W-:-:S02]  /*5770*/  FSEL R0, R20, -INF , P2 ;  /* 0xff80000014007808 */ /* 0x002fc40001000000 */
[----:B------:R-:W-:Y:S01]  /*5780*/  FMNMX.FTZ R15, R123, R2, !PT ;  /* 0x000000027b0f7209 */ /* 0x000fe20007810000 */
[----:B------:R-:W1:Y:S01]  /*5790*/  MUFU.TANH R156, R156 ;  /* 0x0000009c009c7308 */ /* 0x000e620000002400 */
[----:B------:R-:W-:Y:S02]  /*57a0*/  ISETP.GT.AND P2, PT, R121, 0x39, PT ;  /* 0x000000397900780c */ /* 0x000fe40003f44270 */
[----:B--2---:R-:W-:Y:S01]  /*57b0*/  FSEL R11, R148, -INF , P1 ;  /* 0xff800000940b7808 */ /* 0x004fe20000800000 */
[----:B------:R-:W-:Y:S01]  /*57c0*/  FMUL.FTZ R148, R143, UR7 ;  /* 0x000000078f947c20 */ /* 0x000fe20008410000 */
[----:B------:R-:W-:Y:S02]  /*57d0*/  FMNMX.FTZ R20, R0, R15, !PT ;  /* 0x0000000f00147209 */ /* 0x000fe40007810000 */
[----:B------:R-:W-:Y:S01]  /*57e0*/  ISETP.GT.AND P1, PT, R121, 0x40, PT ;  /* 0x000000407900780c */ /* 0x000fe20003f24270 */
[----:B------:R-:W2:Y:S01]  /*57f0*/  MUFU.TANH R157, R157 ;  /* 0x0000009d009d7308 */ /* 0x000ea20000002400 */
[----:B0-----:R-:W-:Y:S01]  /*5800*/  FSEL R2, R149, -INF , P2 ;  /* 0xff80000095027808 */ /* 0x001fe20001000000 */
[----:B------:R-:W-:Y:S01]  /*5810*/  FMUL.FTZ R149, R146, UR7 ;  /* 0x0000000792957c20 */ /* 0x000fe20008410000 */
[----:B------:R-:W-:-:S02]  /*5820*/  FMNMX.FTZ R21, R11, R20, !PT ;  /* 0x000000140b157209 */ /* 0x000fc40007810000 */
[C---:B------:R-:W-:Y:S02]  /*5830*/  ISETP.GT.AND P2, PT, R121.reuse, 0x41, PT ;  /* 0x000000417900780c */ /* 0x040fe40003f44270 */
[----:B---3--:R-:W-:Y:S01]  /*5840*/  FSEL R15, R152, -INF , P1 ;  /* 0xff800000980f7808 */ /* 0x008fe20000800000 */
[----:B------:R-:W0:Y:S01]  /*5850*/  MUFU.TANH R160, R160 ;  /* 0x000000a000a07308 */ /* 0x000e220000002400 */
[----:B------:R-:W-:Y:S02]  /*5860*/  FMNMX.FTZ R120, R2, R21, !PT ;  /* 0x0000001502787209 */ /* 0x000fe40007810000 */
[----:B------:R-:W-:Y:S02]  /*5870*/  ISETP.GT.AND P1, PT, R121, 0x48, PT ;  /* 0x000000487900780c */ /* 0x000fe40003f24270 */
[----:B----4-:R-:W-:Y:S01]  /*5880*/  FSEL R20, R153, -INF , P2 ;  /* 0xff80000099147808 */ /* 0x010fe20001000000 */
[----:B------:R-:W-:Y:S01]  /*5890*/  FMUL.FTZ R153, R155, UR7 ;  /* 0x000000079b997c20 */ /* 0x000fe20008410000 */
[----:B------:R-:W-:Y:S01]  /*58a0*/  FMNMX.FTZ R125, R15, R120, !PT ;  /* 0x000000780f7d7209 */ /* 0x000fe20007810000 */
[----:B------:R-:W3:Y:S01]  /*58b0*/  MUFU.TANH R161, R161 ;  /* 0x000000a100a17308 */ /* 0x000ee20000002400 */
[----:B------:R-:W-:Y:S01]  /*58c0*/  ISETP.GT.AND P2, PT, R121, 0x49, PT ;  /* 0x000000497900780c */ /* 0x000fe20003f44270 */
[----:B------:R-:W-:Y:S01]  /*58d0*/  FMUL.FTZ R155, R159, UR7 ;  /* 0x000000079f9b7c20 */ /* 0x000fe20008410000 */
[----:B-1----:R-:W-:Y:S01]  /*58e0*/  FSEL R21, R156, -INF , P1 ;  /* 0xff8000009c157808 */ /* 0x002fe20000800000 */
[----:B------:R-:W-:Y:S01]  /*58f0*/  FMUL.FTZ R156, R162, UR7 ;  /* 0x00000007a29c7c20 */ /* 0x000fe20008410000 */
[----:B------:R-:W-:Y:S01]  /*5900*/  FMNMX.FTZ R124, R20, R125, !PT ;  /* 0x0000007d147c7209 */ /* 0x000fe20007810000 */
[----:B------:R-:W-:Y:S01]  /*5910*/  FMUL.FTZ R159, R167, UR7 ;  /* 0x00000007a79f7c20 */ /* 0x000fe20008410000 */
[----:B------:R-:W-:Y:S01]  /*5920*/  ISETP.GT.AND P1, PT, R121, 0x50, PT ;  /* 0x000000507900780c */ /* 0x000fe20003f24270 */
[----:B------:R-:W1:Y:S01]  /*5930*/  MUFU.TANH R126, R164 ;  /* 0x000000a4007e7308 */ /* 0x000e620000002400 */
[----:B--2---:R-:W-:Y:S01]  /*5940*/  FSEL R120, R157, -INF , P2 ;  /* 0xff8000009d787808 */ /* 0x004fe20001000000 */
[----:B------:R-:W-:Y:S01]  /*5950*/  FMUL.FTZ R157, R163, UR7 ;  /* 0x00000007a39d7c20 */ /* 0x000fe20008410000 */
[----:B------:R-:W-:-:S02]  /*5960*/  FMNMX.FTZ R125, R21, R124, !PT ;  /* 0x0000007c157d7209 */ /* 0x000fc40007810000 */
[C---:B------:R-:W-:Y:S02]  /*5970*/  ISETP.GT.AND P2, PT, R121.reuse, 0x51, PT ;  /* 0x000000517900780c */ /* 0x040fe40003f44270 */
[----:B0-----:R-:W-:Y:S01]  /*5980*/  FSEL R124, R160, -INF , P1 ;  /* 0xff800000a07c7808 */ /* 0x001fe20000800000 */
[----:B------:R-:W0:Y:S01]  /*5990*/  MUFU.TANH R165, R165 ;  /* 0x000000a500a57308 */ /* 0x000e220000002400 */
[----:B------:R-:W-:Y:S02]  /*59a0*/  FMNMX.FTZ R143, R120, R125, !PT ;  /* 0x0000007d788f7209 */ /* 0x000fe40007810000 */
[----:B------:R-:W-:Y:S02]  /*59b0*/  ISETP.GT.AND P1, PT, R121, 0x58, PT ;  /* 0x000000587900780c */ /* 0x000fe40003f24270 */
[----:B---3--:R-:W-:Y:S02]  /*59c0*/  FSEL R125, R161, -INF , P2 ;  /* 0xff800000a17d7808 */ /* 0x008fe40001000000 */
[----:B------:R-:W-:Y:S01]  /*59d0*/  FMNMX.FTZ R152, R124, R143, !PT ;  /* 0x0000008f7c987209 */ /* 0x000fe20007810000 */
[----:B------:R-:W2:Y:S01]  /*59e0*/  MUFU.TANH R168, R168 ;  /* 0x000000a800a87308 */ /* 0x000ea20000002400 */
[----:B------:R-:W-:-:S02]  /*59f0*/  ISETP.GT.AND P2, PT, R121, 0x59, PT ;  /* 0x000000597900780c */ /* 0x000fc40003f44270 */
[----:B-1----:R-:W-:Y:S02]  /*5a00*/  FSEL R126, R126, -INF , P1 ;  /* 0xff8000007e7e7808 */ /* 0x002fe40000800000 */
[----:B------:R-:W-:Y:S01]  /*5a10*/  FMNMX.FTZ R143, R125, R152, !PT ;  /* 0x000000987d8f7209 */ /* 0x000fe20007810000 */
[----:B------:R-:W-:Y:S01]  /*5a20*/  FMUL.FTZ R152, R147, UR7 ;  /* 0x0000000793987c20 */ /* 0x000fe20008410000 */
[----:B------:R-:W-:Y:S01]  /*5a30*/  FMUL.FTZ R147, R150, UR7 ;  /* 0x0000000796937c20 */ /* 0x000fe20008410000 */
[----:B------:R-:W1:Y:S01]  /*5a40*/  MUFU.TANH R169, R169 ;  /* 0x000000a900a97308 */ /* 0x000e620000002400 */
[----:B0-----:R-:W-:Y:S01]  /*5a50*/  FSEL R121, R165, -INF , P2 ;  /* 0xff800000a5797808 */ /* 0x001fe20001000000 */
[----:B------:R-:W-:Y:S01]  /*5a60*/  FMUL.FTZ R150, R151, UR7 ;  /* 0x0000000797967c20 */ /* 0x000fe20008410000 */
[----:B------:R-:W-:Y:S01]  /*5a70*/  FMNMX.FTZ R146, R126, R143, !PT ;  /* 0x0000008f7e927209 */ /* 0x000fe20007810000 */
[----:B------:R-:W-:Y:S01]  /*5a80*/  FMUL.FTZ R151, R154, UR7 ;  /* 0x000000079a977c20 */ /* 0x000fe20008410000 */
[----:B------:R-:W-:Y:S01]  /*5a90*/  FMUL.FTZ R154, R158, UR7 ;  /* 0x000000079e9a7c20 */ /* 0x000fe20008410000 */
[----:B------:R-:W-:Y:S01]  /*5aa0*/  FMUL.FTZ R158, R166, UR7 ;  /* 0x00000007a69e7c20 */ /* 0x000fe20008410000 */
[----:B------:R-:W-:Y:S01]  /*5ab0*/  FMNMX.FTZ R146, R121, R146, !PT ;  /* 0x0000009279927209 */ /* 0x000fe20007810000 */
[----:B------:R-:W0:Y:S04]  /*5ac0*/  MUFU.TANH R171, R171 ;  /* 0x000000ab00ab7308 */ /* 0x000e280000002400 */
[----:B------:R-:W3:Y:S04]  /*5ad0*/  SHFL.BFLY PT, R143, R146, 0x2, 0x1f ;  /* 0x0c401f00928f7f89 */ /* 0x000ee800000e0000 */
[----:B------:R-:W4:Y:S08]  /*5ae0*/  MUFU.TANH R170, R170 ;  /* 0x000000aa00aa7308 */ /* 0x000f300000002400 */
[----:B------:R-:W5:Y:S08]  /*5af0*/  MUFU.TANH R129, R129 ;  /* 0x0000008100817308 */ /* 0x000f700000002400 */
[----:B------:R-:W5:Y:S01]  /*5b00*/  MUFU.TANH R130, R130 ;  /* 0x0000008200827308 */ /* 0x000f620000002400 */
[----:B---3--:R-:W-:-:S02]  /*5b10*/  FMNMX.FTZ R160, R146, R143, !PT ;  /* 0x0000008f92a07209 */ /* 0x008fc40007810000 */
[----:B------:R-:W3:Y:S05]  /*5b20*/  SHFL.IDX PT, R143, R12, 0x1, 0x1c1f ;  /* 0x003c1f000c8f7f89 */ /* 0x000eea00000e0000 */
[----:B------:R-:W5:Y:S01]  /*5b30*/  MUFU.TANH R131, R131 ;  /* 0x0000008300837308 */ /* 0x000f620000002400 */
[----:B------:R-:W0:Y:S07]  /*5b40*/  SHFL.BFLY PT, R161, R160, 0x1, 0x1f ;  /* 0x0c201f00a0a17f89 */ /* 0x000e2e00000e0000 */
[----:B------:R-:W5:Y:S08]  /*5b50*/  MUFU.TANH R132, R132 ;  /* 0x0000008400847308 */ /* 0x000f700000002400 */
[----:B------:R-:W5:Y:S01]  /*5b60*/  MUFU.TANH R134, R134 ;  /* 0x0000008600867308 */ /* 0x000f620000002400 */
[----:B---3--:R-:W-:-:S07]  /*5b70*/  IADD3 R172, R172, R143, RZ ;  /* 0x0000008facac7210 */ /* 0x008fce0007ffe0ff */
[----:B------:R-:W3:Y:S01]  /*5b80*/  MUFU.TANH R136, R136 ;  /* 0x0000008800887308 */ /* 0x000ee20000002400 */
[C---:B------:R-:W-:Y:S02]  /*5b90*/  ISETP.GT.AND P1, PT, R172.reuse, RZ, PT ;  /* 0x000000ffac00720c */ /* 0x040fe40003f24270 */
[----:B------:R-:W-:Y:S02]  /*5ba0*/  ISETP.GT.AND P2, PT, R172, 0x1, PT ;  /* 0x00000001ac00780c */ /* 0x000fe40003f44270 */
[----:B--2---:R-:W-:Y:S02]  /*5bb0*/  FSEL R168, R168, -INF , P1 ;  /* 0xff800000a8a87808 */ /* 0x004fe40000800000 */
[----:B------:R-:W-:Y:S01]  /*5bc0*/  ISETP.GT.AND P3, PT, R172, 0x8, PT ;  /* 0x00000008ac00780c */ /* 0x000fe20003f64270 */
[----:B------:R-:W2:Y:S01]  /*5bd0*/  MUFU.TANH R148, R148 ;  /* 0x0000009400947308 */ /* 0x000ea20000002400 */
[----:B-1----:R-:W-:Y:S02]  /*5be0*/  FSEL R169, R169, -INF , P2 ;  /* 0xff800000a9a97808 */ /* 0x002fe40001000000 */
[----:B------:R-:W-:-:S02]  /*5bf0*/  FMNMX.FTZ R146, R168, R13, !PT ;  /* 0x0000000da8927209 */ /* 0x000fc40007810000 */
[----:B0-----:R-:W-:Y:S02]  /*5c00*/  FMNMX.FTZ R12, R160, R161, !PT ;  /* 0x000000a1a00c7209 */ /* 0x001fe40007810000 */
[----:B------:R-:W-:Y:S01]  /*5c10*/  ISETP.GT.AND P4, PT, R172, 0x9, PT ;  /* 0x00000009ac00780c */ /* 0x000fe20003f84270 */
[----:B------:R-:W0:Y:S01]  /*5c20*/  MUFU.TANH R149, R149 ;  /* 0x0000009500957308 */ /* 0x000e220000002400 */
[----:B------:R-:W-:Y:S01]  /*5c30*/  FSEL R171, R171, -INF , P3 ;  /* 0xff800000abab7808 */ /* 0x000fe20001800000 */
[C---:B------:R-:W-:Y:S01]  /*5c40*/  FMUL.FTZ R143, R12.reuse, UR14 ;  /* 0x0000000e0c8f7c20 */ /* 0x040fe20008410000 */
[----:B------:R-:W-:Y:S02]  /*5c50*/  FMNMX.FTZ R160, R169, R146, !PT ;  /* 0x00000092a9a07209 */ /* 0x000fe40007810000 */
[----:B------:R-:W-:Y:S02]  /*5c60*/  FSETP.NEU.FTZ.AND P1, PT, R12, -INF , PT ;  /* 0xff8000000c00780b */ /* 0x000fe40003f3d000 */
[----:B------:R-:W-:Y:S01]  /*5c70*/  ISETP.GT.AND P2, PT, R172, 0x10, PT ;  /* 0x00000010ac00780c */ /* 0x000fe20003f44270 */
[----:B------:R-:W1:Y:S01]  /*5c80*/  MUFU.TANH R152, R152 ;  /* 0x0000009800987308 */ /* 0x000e620000002400 */
[----:B----4-:R-:W-:-:S02]  /*5c90*/  FSEL R170, R170, -INF , P4 ;  /* 0xff800000aaaa7808 */ /* 0x010fc40002000000 */
[----:B------:R-:W-:Y:S02]  /*5ca0*/  FMNMX.FTZ R161, R171, R160, !PT ;  /* 0x000000a0aba17209 */ /* 0x000fe40007810000 */
[----:B------:R-:W-:Y:S02]  /*5cb0*/  FSEL R146, R143, RZ, P1 ;  /* 0x000000ff8f927208 */ /* 0x000fe40000800000 */
        /* <DEDUP_REMOVED lines=9> */
[----:B------:R-:W5:Y:S01]  /*5d50*/  MUFU.TANH R150, R150 ;  /* 0x0000009600967308 */ /* 0x000f620000002400 */
[----:B------:R-:W-:Y:S01]  /*5d60*/  FMNMX.FTZ R161, R143, R160, !PT ;  /* 0x000000a08fa17209 */ /* 0x000fe20007810000 */
[--C-:B------:R-:W-:Y:S01]  /*5d70*/  FFMA.FTZ R141, R141, UR14, -R146.reuse ;  /* 0x0000000e8d8d7c23 */ /* 0x100fe20008010892 */
[----:B------:R-:W-:Y:S01]  /*5d80*/  ISETP.GT.AND P3, PT, R172, 0x19, PT ;  /* 0x00000019ac00780c */ /* 0x000fe20003f64270 */
[--C-:B------:R-:W-:Y:S01]  /*5d90*/  FFMA.FTZ R186, R138, UR14, -R146.reuse ;  /* 0x0000000e8aba7c23 */ /* 0x100fe20008010892 */
[----:B------:R-:W-:Y:S01]  /*5da0*/  FSEL R145, R131, -INF , P2 ;  /* 0xff80000083917808 */ /* 0x000fe20001000000 */
[--C-:B------:R-:W-:Y:S01]  /*5db0*/  FFMA.FTZ R180, R135, UR14, -R146.reuse ;  /* 0x0000000e87b47c23 */ /* 0x100fe20008010892 */
[----:B------:R-:W-:Y:S01]  /*5dc0*/  FMNMX.FTZ R144, R130, R161, !PT ;  /* 0x000000a182907209 */ /* 0x000fe20007810000 */
[----:B------:R-:W5:Y:S01]  /*5dd0*/  MUFU.TANH R151, R151 ;  /* 0x0000009700977308 */ /* 0x000f620000002400 */
[----:B------:R-:W-:Y:S01]  /*5de0*/  ISETP.GT.AND P2, PT, R172, 0x20, PT ;  /* 0x00000020ac00780c */ /* 0x000fe20003f44270 */
[--C-:B------:R-:W-:Y:S01]  /*5df0*/  FFMA.FTZ R176, R123, UR14, -R146.reuse ;  /* 0x0000000e7bb07c23 */ /* 0x100fe20008010892 */
[----:B------:R-:W-:Y:S01]  /*5e00*/  FSEL R132, R132, -INF , P3 ;  /* 0xff80000084847808 */ /* 0x000fe20001800000 */
[--C-:B------:R-:W-:Y:S01]  /*5e10*/  FFMA.FTZ R123, R0, UR14, -R146.reuse ;  /* 0x0000000e007b7c23 */ /* 0x100fe20008010892 */
[----:B------:R-:W-:Y:S01]  /*5e20*/  FMNMX.FTZ R131, R145, R144, !PT ;  /* 0x0000009091837209 */ /* 0x000fe20007810000 */
[--C-:B------:R-:W-:Y:S01]  /*5e30*/  FFMA.FTZ R178, R11, UR14, -R146.reuse ;  /* 0x0000000e0bb27c23 */ /* 0x100fe20008010892 */
[----:B------:R-:W-:Y:S01]  /*5e40*/  ISETP.GT.AND P3, PT, R172, 0x21, PT ;  /* 0x00000021ac00780c */ /* 0x000fe20003f64270 */
[----:B------:R-:W5:Y:S01]  /*5e50*/  MUFU.TANH R153, R153 ;  /* 0x0000009900997308 */ /* 0x000f620000002400 */
[----:B------:R-:W-:Y:S01]  /*5e60*/  FSEL R144, R133, -INF , P2 ;  /* 0xff80000085907808 */ /* 0x000fe20001000000 */
        /* <DEDUP_REMOVED lines=11> */
[----:B---3--:R-:W-:Y:S01]  /*5f20*/  FSEL R136, R136, -INF , P2 ;  /* 0xff80000088887808 */ /* 0x008fe20001000000 */
[--C-:B------:R-:W-:Y:S01]  /*5f30*/  FFMA.FTZ R190, R142, UR14, -R146.reuse ;  /* 0x0000000e8ebe7c23 */ /* 0x100fe20008010892 */
[----:B------:R-:W-:Y:S01]  /*5f40*/  FMNMX.FTZ R133, R134, R131, !PT ;  /* 0x0000008386857209 */ /* 0x000fe20007810000 */
[----:B------:R-:W3:Y:S01]  /*5f50*/  MUFU.TANH R155, R155 ;  /* 0x0000009b009b7308 */ /* 0x000ee20000002400 */
[----:B------:R-:W-:Y:S01]  /*5f60*/  ISETP.GT.AND P2, PT, R172, 0x30, PT ;  /* 0x00000030ac00780c */ /* 0x000fe20003f44270 */
[--C-:B------:R-:W-:Y:S01]  /*5f70*/  FFMA.FTZ R137, R137, UR14, -R146.reuse ;  /* 0x0000000e89897c23 */ /* 0x100fe20008010892 */
[----:B--2---:R-:W-:Y:S01]  /*5f80*/  FSEL R148, R148, -INF , P3 ;  /* 0xff80000094947808 */ /* 0x004fe20001800000 */
[----:B------:R-:W-:Y:S01]  /*5f90*/  FFMA.FTZ R121, R121, UR14, -R146 ;  /* 0x0000000e79797c23 */ /* 0x000fe20008010892 */
[----:B------:R-:W-:-:S02]  /*5fa0*/  FMNMX.FTZ R133, R136, R133, !PT ;  /* 0x0000008588857209 */ /* 0x000fc40007810000 */
[----:B------:R-:W-:Y:S01]  /*5fb0*/  ISETP.GT.AND P3, PT, R172, 0x31, PT ;  /* 0x00000031ac00780c */ /* 0x000fe20003f64270 */
[----:B------:R2:W-:Y:S01]  /*5fc0*/  MUFU.EX2 R131, R141 ;  /* 0x0000008d00837308 */ /* 0x0005e20000000800 */
[----:B0-----:R-:W-:Y:S02]  /*5fd0*/  FSEL R149, R149, -INF , P2 ;  /* 0xff80000095957808 */ /* 0x001fe40001000000 */
[----:B------:R-:W-:Y:S02]  /*5fe0*/  FMNMX.FTZ R140, R148, R133, !PT ;  /* 0x00000085948c7209 */ /* 0x000fe40007810000 */
[----:B------:R-:W-:Y:S02]  /*5ff0*/  ISETP.GT.AND P2, PT, R172, 0x38, PT ;  /* 0x00000038ac00780c */ /* 0x000fe40003f44270 */
[----:B-1----:R-:W-:Y:S01]  /*6000*/  FSEL R152, R152, -INF , P3 ;  /* 0xff80000098987808 */ /* 0x002fe20001800000 */
[----:B------:R-:W0:Y:S01]  /*6010*/  MUFU.TANH R156, R156 ;  /* 0x0000009c009c7308 */ /* 0x000e220000002400 */
[----:B------:R-:W-:Y:S01]  /*6020*/  FMNMX.FTZ R133, R149, R140, !PT ;  /* 0x0000008c95857209 */ /* 0x000fe20007810000 */
[----:B--2---:R-:W-:Y:S01]  /*6030*/  FFMA.FTZ R141, R139, UR14, -R146 ;  /* 0x0000000e8b8d7c23 */ /* 0x004fe20008010892 */
[----:B------:R-:W-:-:S02]  /*6040*/  ISETP.GT.AND P3, PT, R172, 0x39, PT ;  /* 0x00000039ac00780c */ /* 0x000fc40003f64270 */
[----:B----4-:R-:W-:Y:S02]  /*6050*/  FSEL R147, R147, -INF , P2 ;  /* 0xff80000093937808 */ /* 0x010fe40001000000 */
[----:B------:R-:W-:Y:S01]  /*6060*/  FMNMX.FTZ R140, R152, R133, !PT ;  /* 0x00000085988c7209 */ /* 0x000fe20007810000 */
[----:B------:R-:W1:Y:S01]  /*6070*/  MUFU.TANH R157, R157 ;  /* 0x0000009d009d7308 */ /* 0x000e620000002400 */
[----:B------:R-:W-:Y:S02]  /*6080*/  ISETP.GT.AND P2, PT, R172, 0x40, PT ;  /* 0x00000040ac00780c */ /* 0x000fe40003f44270 */
[----:B-----5:R-:W-:Y:S02]  /*6090*/  FSEL R150, R150, -INF , P3 ;  /* 0xff80000096967808 */ /* 0x020fe40001800000 */
[----:B------:R-:W-:Y:S02]  /*60a0*/  FMNMX.FTZ R139, R147, R140, !PT ;  /* 0x0000008c938b7209 */ /* 0x000fe40007810000 */
[----:B------:R-:W-:Y:S01]  /*60b0*/  ISETP.GT.AND P3, PT, R172, 0x41, PT ;  /* 0x00000041ac00780c */ /* 0x000fe20003f64270 */
[----:B------:R-:W2:Y:S01]  /*60c0*/  MUFU.TANH R158, R158 ;  /* 0x0000009e009e7308 */ /* 0x000ea20000002400 */
[----:B------:R-:W-:-:S02]  /*60d0*/  FSEL R151, R151, -INF , P2 ;  /* 0xff80000097977808 */ /* 0x000fc40001000000 */
[----:B------:R-:W-:Y:S02]  /*60e0*/  FMNMX.FTZ R138, R150, R139, !PT ;  /* 0x0000008b968a7209 */ /* 0x000fe40007810000 */
[C---:B------:R-:W-:Y:S02]  /*60f0*/  ISETP.GT.AND P2, PT, R172.reuse, 0x48, PT ;  /* 0x00000048ac00780c */ /* 0x040fe40003f44270 */
[----:B------:R-:W-:Y:S01]  /*6100*/  FSEL R153, R153, -INF , P3 ;  /* 0xff80000099997808 */ /* 0x000fe20001800000 */
[----:B------:R-:W4:Y:S01]  /*6110*/  MUFU.TANH R159, R159 ;  /* 0x0000009f009f7308 */ /* 0x000f220000002400 */
[----:B------:R-:W-:Y:S02]  /*6120*/  FMNMX.FTZ R138, R151, R138, !PT ;  /* 0x0000008a978a7209 */ /* 0x000fe40007810000 */
[----:B------:R-:W-:Y:S02]  /*6130*/  ISETP.GT.AND P3, PT, R172, 0x49, PT ;  /* 0x00000049ac00780c */ /* 0x000fe40003f64270 */
[----:B------:R-:W-:-:S02]  /*6140*/  FSEL R154, R154, -INF , P2 ;  /* 0xff8000009a9a7808 */ /* 0x000fc40001000000 */
[----:B------:R-:W-:Y:S01]  /*6150*/  FMNMX.FTZ R139, R153, R138, !PT ;  /* 0x0000008a998b7209 */ /* 0x000fe20007810000 */
[----:B------:R5:W-:Y:S01]  /*6160*/  MUFU.EX2 R133, R141 ;  /* 0x0000008d00857308 */ /* 0x000be20000000800 */
[----:B------:R-:W-:Y:S02]  /*6170*/  ISETP.GT.AND P2, PT, R172, 0x50, PT ;  /* 0x00000050ac00780c */ /* 0x000fe40003f44270 */
[----:B---3--:R-:W-:Y:S02]  /*6180*/  FSEL R155, R155, -INF , P3 ;  /* 0xff8000009b9b7808 */ /* 0x008fe40001800000 */
[----:B------:R-:W-:Y:S02]  /*6190*/  FMNMX.FTZ R138, R154, R139, !PT ;  /* 0x0000008b9a8a7209 */ /* 0x000fe40007810000 */
[----:B------:R-:W-:Y:S01]  /*61a0*/  ISETP.GT.AND P3, PT, R172, 0x51, PT ;  /* 0x00000051ac00780c */ /* 0x000fe20003f64270 */
[----:B------:R-:W-:Y:S01]  /*61b0*/  MUFU.EX2 R129, R129 ;  /* 0x0000008100817308 */ /* 0x000fe20000000800 */
[----:B0-----:R-:W-:-:S02]  /*61c0*/  FSEL R156, R156, -INF , P2 ;  /* 0xff8000009c9c7808 */ /* 0x001fc40001000000 */
[----:B------:R-:W-:Y:S02]  /*61d0*/  FMNMX.FTZ R135, R155, R138, !PT ;  /* 0x0000008a9b877209 */ /* 0x000fe40007810000 */
[----:B------:R-:W-:Y:S02]  /*61e0*/  ISETP.GT.AND P2, PT, R172, 0x58, PT ;  /* 0x00000058ac00780c */ /* 0x000fe40003f44270 */
[----:B-1----:R-:W-:Y:S01]  /*61f0*/  FSEL R157, R157, -INF , P3 ;  /* 0xff8000009d9d7808 */ /* 0x002fe20001800000 */
[----:B------:R-:W-:Y:S01]  /*6200*/  MUFU.EX2 R188, R188 ;  /* 0x000000bc00bc7308 */ /* 0x000fe20000000800 */
[----:B------:R-:W-:Y:S01]  /*6210*/  FMNMX.FTZ R138, R156, R135, !PT ;  /* 0x000000879c8a7209 */ /* 0x000fe20007810000 */
[--C-:B------:R-:W-:Y:S01]  /*6220*/  FFMA.FTZ R135, R128, UR14, -R146.reuse ;  /* 0x0000000e80877c23 */ /* 0x100fe20008010892 */
[----:B------:R-:W-:Y:S01]  /*6230*/  ISETP.GT.AND P3, PT, R172, 0x59, PT ;  /* 0x00000059ac00780c */ /* 0x000fe20003f64270 */
[--C-:B------:R-:W-:Y:S01]  /*6240*/  FFMA.FTZ R172, R15, UR14, -R146.reuse ;  /* 0x0000000e0fac7c23 */ /* 0x100fe20008010892 */
[----:B--2---:R-:W-:Y:S01]  /*6250*/  FSEL R158, R158, -INF , P2 ;  /* 0xff8000009e9e7808 */ /* 0x004fe20001000000 */
[----:B------:R-:W-:Y:S01]  /*6260*/  FFMA.FTZ R15, R124, UR14, -R146 ;  /* 0x0000000e7c0f7c23 */ /* 0x000fe20008010892 */
[----:B------:R-:W-:Y:S01]  /*6270*/  FMNMX.FTZ R139, R157, R138, !PT ;  /* 0x0000008a9d8b7209 */ /* 0x000fe20007810000 */
[----:B------:R-:W-:Y:S01]  /*6280*/  MUFU.EX2 R190, R190 ;  /* 0x000000be00be7308 */ /* 0x000fe20000000800 */
[----:B----4-:R-:W-:-:S02]  /*6290*/  FSEL R159, R159, -INF , P3 ;  /* 0xff8000009f9f7808 */ /* 0x010fc40001800000 */
[----:B------:R-:W-:Y:S01]  /*62a0*/  FMNMX.FTZ R128, R158, R139, !PT ;  /* 0x0000008b9e807209 */ /* 0x000fe20007810000 */
[----:B------:R-:W-:-:S03]  /*62b0*/  FFMA.FTZ R139, R2, UR14, -R146 ;  /* 0x0000000e028b7c23 */ /* 0x000fc60008010892 */
[----:B------:R-:W-:Y:S01]  /*62c0*/  FMNMX.FTZ R128, R159, R128, !PT ;  /* 0x000000809f807209 */ /* 0x000fe20007810000 */
[----:B------:R-:W-:Y:S04]  /*62d0*/  MUFU.EX2 R184, R184 ;  /* 0x000000b800b87308 */ /* 0x000fe80000000800 */
[----:B-----5:R-:W0:Y:S04]  /*62e0*/  SHFL.BFLY PT, R141, R128, 0x2, 0x1f ;  /* 0x0c401f00808d7f89 */ /* 0x020e2800000e0000 */
[----:B------:R-:W-:Y:S08]  /*62f0*/  MUFU.EX2 R186, R186 ;  /* 0x000000ba00ba7308 */ /* 0x000ff00000000800 */
[----:B------:R-:W-:Y:S08]  /*6300*/  MUFU.EX2 R137, R137 ;  /* 0x0000008900897308 */ /* 0x000ff00000000800 */
[----:B------:R-:W-:Y:S01]  /*6310*/  MUFU.EX2 R180, R180 ;  /* 0x000000b400b47308 */ /* 0x000fe20000000800 */
[----:B0-----:R-:W-:Y:S01]  /*6320*/  FMNMX.FTZ R0, R128, R141, !PT ;  /* 0x0000008d80007209 */ /* 0x001fe20007810000 */
[--C-:B------:R-:W-:Y:S01]  /*6330*/  FFMA.FTZ R141, R20, UR14, -R146.reuse ;  /* 0x0000000e148d7c23 */ /* 0x100fe20008010892 */
[----:B------:R-:W-:-:S05]  /*6340*/  FFMA.FTZ R20, R126, UR14, -R146 ;  /* 0x0000000e7e147c23 */ /* 0x000fca0008010892 */
        /* <DEDUP_REMOVED lines=8> */
[----:B------:R-:W-:Y:S01]  /*63d0*/  MUFU.EX2 R123, R123 ;  /* 0x0000007b007b7308 */ /* 0x000fe20000000800 */
[----:B------:R-:W-:Y:S02]  /*63e0*/  FSEL R0, R11, RZ, P2 ;  /* 0x000000ff0b007208 */ /* 0x000fe40001000000 */
[----:B------:R-:W-:-:S03]  /*63f0*/  FSEL R125, R125, RZ, P2 ;  /* 0x000000ff7d7d7208 */ /* 0x000fc60001000000 */
[----:B------:R-:W-:Y:S02]  /*6400*/  FADD.FTZ R2, -R0, R13 ;  /* 0x0000000d00027221 */ /* 0x000fe40000010100 */
[--C-:B------:R-:W-:Y:S01]  /*6410*/  FFMA.FTZ R185, R143, UR14, -R125.reuse ;  /* 0x0000000e8fb97c23 */ /* 0x100fe2000801087d */
[----:B------:R-:W-:Y:S01]  /*6420*/  FSEL R143, R12, RZ, P1 ;  /* 0x000000ff0c8f7208 */ /* 0x000fe20000800000 */
[--C-:B------:R-:W-:Y:S01]  /*6430*/  FFMA.FTZ R189, R168, UR14, -R125.reuse ;  /* 0x0000000ea8bd7c23 */ /* 0x100fe2000801087d */
[----:B------:R-:W-:Y:S01]  /*6440*/  FMUL.FTZ R2, R2, UR14 ;  /* 0x0000000e02027c20 */ /* 0x000fe20008410000 */
[--C-:B------:R-:W-:Y:S01]  /*6450*/  FFMA.FTZ R122, R169, UR14, -R125.reuse ;  /* 0x0000000ea97a7c23 */ /* 0x100fe2000801087d */
[--C-:B------:R-:W-:Y:S01]  /*6460*/  FFMA.FTZ R191, R171, UR14, -R125.reuse ;  /* 0x0000000eabbf7c23 */ /* 0x100fe2000801087d */
[----:B------:R-:W-:Y:S01]  /*6470*/  FADD.FTZ R143, -R143, R14 ;  /* 0x0000000e8f8f7221 */ /* 0x000fe20000010100 */
[--C-:B------:R-:W-:Y:S01]  /*6480*/  FFMA.FTZ R124, R170, UR14, -R125.reuse ;  /* 0x0000000eaa7c7c23 */ /* 0x100fe2000801087d */
[----:B------:R-:W-:Y:S01]  /*6490*/  MUFU.EX2 R189, R189 ;  /* 0x000000bd00bd7308 */ /* 0x000fe20000000800 */
[--C-:B------:R-:W-:Y:S01]  /*64a0*/  FFMA.FTZ R126, R130, UR14, -R125.reuse ;  /* 0x0000000e827e7c23 */ /* 0x100fe2000801087d */
[----:B------:R-:W-:Y:S01]  /*64b0*/  FMUL.FTZ R143, R143, UR14 ;  /* 0x0000000e8f8f7c20 */ /* 0x000fe20008410000 */
        /* <DEDUP_REMOVED lines=16> */
[----:B------:R-:W-:-:S05]  /*65c0*/  FFMA.FTZ R158, R158, UR14, -R125 ;  /* 0x0000000e9e9e7c23 */ /* 0x000fca000801087d */
        /* <DEDUP_REMOVED lines=19> */
[----:B------:R-:W-:Y:S01]  /*6700*/  FADD.FTZ R13, R135, R138 ;  /* 0x0000008a870d7221 */ /* 0x000fe20000010000 */
[----:B------:R-:W-:Y:S01]  /*6710*/  FFMA.FTZ R138, R155, UR14, -R125 ;  /* 0x0000000e9b8a7c23 */ /* 0x000fe2000801087d */
[----:B------:R-:W1:Y:S01]  /*6720*/  MUFU.EX2 R187, R187 ;  /* 0x000000bb00bb7308 */ /* 0x000e620000000800 */
[----:B--2---:R-:W-:Y:S01]  /*6730*/  FADD.FTZ R3, R185, R10 ;  /* 0x0000000ab9037221 */ /* 0x004fe20000010000 */
[----:B------:R-:W-:Y:S01]  /*6740*/  FADD.FTZ R140, R182, R13 ;  /* 0x0000000db68c7221 */ /* 0x000fe20000010000 */
[----:B------:R-:W-:-:S03]  /*6750*/  FFMA.FTZ R125, R159, UR14, -R125 ;  /* 0x0000000e9f7d7c23 */ /* 0x000fc6000801087d */
        /* <DEDUP_REMOVED lines=61> */
.L_x_2427:
        /* <DEDUP_REMOVED lines=36> */
.L_x_2417:
[----:B------:R-:W-:-:S13]  /*6d70*/  ISETP.LE.AND P1, PT, RZ, UR4, PT ;  /* 0x00000004ff007c0c */ /* 0x000fda000bf23270 */
[----:B------:R-:W-:Y:S05]  /*6d80*/  @!P1 BRA `(.L_x_2429) ;  /* 0x00000024003c9947 */ /* 0x000fea0003800000 */
[----:B------:R-:W-:Y:S01]  /*6d90*/  IMAD.MOV.U32 R14, RZ, RZ, R11 ;  /* 0x000000ffff0e7224 */ /* 0x000fe200078e000b */
[----:B------:R-:W-:Y:S01]  /*6da0*/  UMOV UR5, UR38 ;  /* 0x0000002600057c82 */ /* 0x000fe20008000000 */
[----:B------:R-:W-:Y:S01]  /*6db0*/  IMAD.MOV.U32 R13, RZ, RZ, R12 ;  /* 0x000000ffff0d7224 */ /* 0x000fe200078e000c */
[----:B------:R-:W-:Y:S01]  /*6dc0*/  UMOV UR6, UR39 ;  /* 0x0000002700067c82 */ /* 0x000fe20008000000 */
[----:B------:R-:W-:Y:S01]  /*6dd0*/  ULDC UR7, c[0x0][0x9d8] ;  /* 0x0002760000077ab9 */ /* 0x000fe20000000800 */
[----:B------:R-:W-:-:S05]  /*6de0*/  ULDC UR10, c[0x0][0x988] ;  /* 0x00026200000a7ab9 */ /* 0x000fca0000000800 */
.L_x_2440:
        /* <DEDUP_REMOVED lines=8> */
.L_x_2430:
[----:B------:R-:W-:Y:S01]  /*6e70*/  ULEA UR8, UR39, UR40, 0x3 ;  /* 0x0000002827087291 */ /* 0x000fe2000f8e183f */
[----:B------:R-:W-:-:S04]  /*6e80*/  MOV R11, UR38 ;  /* 0x00000026000b7c02 */ /* 0x000fc80008000f00 */
[----:B------:R-:W-:-:S04]  /*6e90*/  SHF.L.U32 R11, R11, 0x1f, RZ ;  /* 0x0000001f0b0b7819 */ /* 0x000fc800000006ff */
[----:B------:R0:W1:Y:S01]  /*6ea0*/  SYNCS.PHASECHK.TRANS64.TRYWAIT P1, [UR8+0x30830], R11 ;  /* 0x0308300bff0075a7 */ /* 0x0000620008020148 */
[----:B------:R-:W-:Y:S05]  /*6eb0*/  @!P0 BRA `(.L_x_2431) ;  /* 0x0000000000048947 */ /* 0x000fea0003800000 */
[----:B------:R-:W-:Y:S01]  /*6ec0*/  BPT.TRAP 0x1 ;  /* 0x000000040000795c */ /* 0x000fe20000300000 */
.L_x_2431:
[----:B-1----:R-:W-:Y:S05]  /*6ed0*/  @P1 BRA `(.L_x_2432) ;  /* 0x0000000000081947 */ /* 0x002fea0003800000 */
[----:B------:R-:W1:Y:S02]  /*6ee0*/  SYNCS.PHASECHK.TRANS64.TRYWAIT P1, [UR8+0x30830], R11 ;  /* 0x0308300bff0075a7 */ /* 0x000e640008020148 */
[----:B-1----:R-:W-:Y:S05]  /*6ef0*/  @!P1 BRA `(.L_x_2433) ;  /* 0x000000b400fc9947 */ /* 0x002fea0003800000 */
.L_x_2432:
        /* <DEDUP_REMOVED lines=175> */
.L_x_2434:
[----:B------:R-:W-:Y:S01]  /*79f0*/  ULEA UR8, UR6, UR40, 0x3 ;  /* 0x0000002806087291 */ /* 0x000fe2000f8e183f */
[----:B------:R-:W-:-:S05]  /*7a00*/  IMAD.U32 R0, RZ, RZ, UR5 ;  /* 0x00000005ff007e24 */ /* 0x000fca000f8e00ff */
[----:B------:R-:W-:-:S04]  /*7a10*/  SHF.L.U32 R0, R0, 0x1f, RZ ;  /* 0x0000001f00007819 */ /* 0x000fc800000006ff */
[----:B------:R2:W3:Y:S01]  /*7a20*/  SYNCS.PHASECHK.TRANS64.TRYWAIT P1, [UR8+0x30850], R0 ;  /* 0x03085000ff0075a7 */ /* 0x0004e20008020148 */
[----:B------:R-:W-:Y:S05]  /*7a30*/  @!P0 BRA `(.L_x_2435) ;  /* 0x0000000000048947 */ /* 0x000fea0003800000 */
[----:B------:R-:W-:Y:S01]  /*7a40*/  BPT.TRAP 0x1 ;  /* 0x000000040000795c */ /* 0x000fe20000300000 */
.L_x_2435:
[----:B---3--:R-:W-:Y:S05]  /*7a50*/  @P1 BRA `(.L_x_2436) ;  /* 0x0000000000081947 */ /* 0x008fea0003800000 */
[----:B------:R-:W3:Y:S02]  /*7a60*/  SYNCS.PHASECHK.TRANS64.TRYWAIT P1, [UR8+0x30850], R0 ;  /* 0x03085000ff0075a7 */ /* 0x000ee40008020148 */
[----:B---3--:R-:W-:Y:S05]  /*7a70*/  @!P1 BRA `(.L_x_2437) ;  /* 0x000000ac00349947 */ /* 0x008fea0003800000 */
.L_x_2436:
        /* <DEDUP_REMOVED lines=37> */
.L_x_2438:
        /* <DEDUP_REMOVED lines=157> */
[----:B------:R-:W-:Y:S01]  /*86a0*/  FADD.FTZ R13, -R12, R13 ;  /* 0x0000000d0c0d7221 */ /* 0x000fe20000010100 */
[----:B-1----:R-:W-:-:S03]  /*86b0*/  FMNMX.FTZ R11, R157, R158, !PT ;  /* 0x0000009e9d0b7209 */ /* 0x002fc60007810000 */
[----:B------:R-:W-:Y:S02]  /*86c0*/  FMUL.FTZ R158, R13, UR14 ;  /* 0x0000000e0d9e7c20 */ /* 0x000fe40008410000 */
[----:B------:R-:W-:Y:S01]  /*86d0*/  FADD.FTZ R13, -R11, R14 ;  /* 0x0000000e0b0d7221 */ /* 0x000fe20000010100 */
[----:B------:R-:W-:Y:S01]  /*86e0*/  FMUL.FTZ R14, R12, UR14 ;  /* 0x0000000e0c0e7c20 */ /* 0x000fe20008410000 */
[----:B------:R-:W-:Y:S02]  /*86f0*/  MUFU.EX2 R0, R158 ;  /* 0x0000009e00007308 */ /* 0x000fe40000000800 */
[----:B------:R-:W-:Y:S01]  /*8700*/  FMUL.FTZ R2, R13, UR14 ;  /* 0x0000000e0d027c20 */ /* 0x000fe20008410000 */
[--C-:B------:R-:W-:Y:S01]  /*8710*/  FFMA.FTZ R13, R168, UR14, -R14.reuse ;  /* 0x0000000ea80d7c23 */ /* 0x100fe2000801080e */
        /* <DEDUP_REMOVED lines=22> */
[----:B------:R-:W-:Y:S01]  /*8880*/  FFMA.FTZ R155, R155, UR14, -R14 ;  /* 0x0000000e9b9b7c23 */ /* 0x000fe2000801080e */
[----:B------:R-:W-:Y:S01]  /*8890*/  FMUL.FTZ R14, R11, UR14 ;  /* 0x0000000e0b0e7c20 */ /* 0x000fe20008410000 */
[----:B------:R-:W-:Y:S03]  /*88a0*/  MUFU.EX2 R2, R2 ;  /* 0x0000000200027308 */ /* 0x000fe60000000800 */
        /* <DEDUP_REMOVED lines=26> */
[--C-:B------:R-:W-:Y:S01]  /*8a50*/  FFMA.FTZ R152, R152, UR14, -R14.reuse ;  /* 0x0000000e98987c23 */ /* 0x100fe2000801080e */
[----:B------:R-:W-:-:S02]  /*8a60*/  FFMA.FTZ R14, R153, UR14, -R14 ;  /* 0x0000000e990e7c23 */ /* 0x000fc4000801080e */
[----:B------:R-:W0:Y:S01]  /*8a70*/  MUFU.EX2 R20, R20 ;  /* 0x0000001400147308 */ /* 0x000e220000000800 */
[----:B-1----:R-:W-:-:S07]  /*8a80*/  FFMA.FTZ R3, R2, R3, R189 ;  /* 0x0000000302037223 */ /* 0x002fce00000100bd */
        /* <DEDUP_REMOVED lines=92> */
.L_x_2439:
        /* <DEDUP_REMOVED lines=35> */
.L_x_2429:
        /* <DEDUP_REMOVED lines=99> */
.L_x_2441:
[----:B------:R-:W-:Y:S01]  /*98b0*/  ULEA UR5, UR39, UR40, 0x3 ;  /* 0x0000002827057291 */ /* 0x000fe2000f8e183f */
[----:B------:R-:W-:-:S05]  /*98c0*/  IMAD.U32 R0, RZ, RZ, UR38 ;  /* 0x00000026ff007e24 */ /* 0x000fca000f8e00ff */
[----:B------:R-:W-:-:S04]  /*98d0*/  SHF.L.U32 R0, R0, 0x1f, RZ ;  /* 0x0000001f00007819 */ /* 0x000fc800000006ff */
[----:B------:R0:W1:Y:S01]  /*98e0*/  SYNCS.PHASECHK.TRANS64.TRYWAIT P1, [UR5+0x30850], R0 ;  /* 0x03085000ff0075a7 */ /* 0x0000620008020145 */
[----:B------:R-:W-:Y:S05]  /*98f0*/  @!P0 BRA `(.L_x_2442) ;  /* 0x0000000000048947 */ /* 0x000fea0003800000 */
[----:B------:R-:W-:Y:S01]  /*9900*/  BPT.TRAP 0x1 ;  /* 0x000000040000795c */ /* 0x000fe20000300000 */
.L_x_2442:
[----:B-1----:R-:W-:Y:S05]  /*9910*/  @P1 BRA `(.L_x_2443) ;  /* 0x0000000000081947 */ /* 0x002fea0003800000 */
[----:B------:R-:W1:Y:S02]  /*9920*/  SYNCS.PHASECHK.TRANS64.TRYWAIT P1, [UR5+0x30850], R0 ;  /* 0x03085000ff0075a7 */ /* 0x000e640008020145 */
[----:B-1----:R-:W-:Y:S05]  /*9930*/  @!P1 BRA `(.L_x_2444) ;  /* 0x0000008c009c9947 */ /* 0x002fea0003800000 */
.L_x_2443:
[----:B------:R-:W-:Y:S01]  /*9940*/  UIADD3 UR40, UR40, 0x400, URZ ;  /* 0x0000040028287890 */ /* 0x000fe2000fffe03f */
[----:B------:R-:W-:Y:S01]  /*9950*/  WARPGROUP.ARRIVE ;  /* 0x00000000000079c5 */ /* 0x000fe20000000000 */
[----:B------:R-:W-:Y:S01]  /*9960*/  UMOV UR7, 0x40000040 ;  /* 0x4000004000077882 */ /* 0x000fe20000000000 */
[----:B-1----:R-:W1:Y:S01]  /*9970*/  SHFL.BFLY PT, R5, R10, 0x2, 0x1f ;  /* 0x0c401f000a057f89 */ /* 0x002e6200000e0000 */
[----:B------:R-:W-:Y:S01]  /*9980*/  USHF.R.U32.HI UR40, URZ, 0x4, UR40 ;  /* 0x000000043f287899 */ /* 0x000fe20008011628 */
[----:B------:R-:W-:Y:S01]  /*9990*/  MOV R4, RZ ;  /* 0x000000ff00047202 */ /* 0x000fe20000000f00 */
[----:B------:R-:W-:Y:S01]  /*99a0*/  IMAD.MOV.U32 R8, RZ, RZ, RZ ;  /* 0x000000ffff087224 */ /* 0x000fe200078e00ff */
        /* <DEDUP_REMOVED lines=17> */
[----:B------:R-:W-:Y:S02]  /*9ac0*/  FSETP.NE.FTZ.AND P1, PT, R9, RZ, PT ;  /* 0x000000ff0900720b */ /* 0x000fe40003f35000 */
[----:B------:R-:W-:Y:S02]  /*9ad0*/  MOV R2, 0xff800000 ;  /* 0xff80000000027802 */ /* 0x000fe40000000f00 */
        /* <DEDUP_REMOVED lines=38> */
.L_x_2445:
[----:B------:R-:W0:Y:S01]  /*9d40*/  S2UR UR7, SR_CgaCtaId ;  /* 0x00000000000779c3 */ /* 0x000e220000008800 */
[----:B------:R-:W-:Y:S01]  /*9d50*/  R2UR UR6, R195 ;  /* 0x00000000c30672ca */ /* 0x000fe200000e0000 */
[----:B------:R-:W-:Y:S01]  /*9d60*/  UIADD3 UR4, UR5, 0x30860, URZ ;  /* 0x0003086005047890 */ /* 0x000fe2000fffe03f */
[----:B------:R-:W-:Y:S01]  /*9d70*/  FMUL.FTZ R129, R43, R8 ;  /* 0x000000082b817220 */ /* 0x000fe20000410000 */
[----:B------:R-:W-:Y:S01]  /*9d80*/  UIADD3 UR39, UR39, 0x1, URZ ;  /* 0x0000000127277890 */ /* 0x000fe2000fffe03f */
[----:B------:R-:W-:Y:S01]  /*9d90*/  FMUL.FTZ R6, R28, R4 ;  /* 0x000000041c067220 */ /* 0x000fe20000410000 */
[-C--:B------:R-:W-:Y:S01]  /*9da0*/  FMUL.FTZ R125, R46, R8.reuse ;  /* 0x000000082e7d7220 */ /* 0x080fe20000410000 */
[----:B------:R-:W-:Y:S01]  /*9db0*/  FMUL.FTZ R43, R99, R8 ;  /* 0x00000008632b7220 */ /* 0x000fe20000410000 */
        /* <DEDUP_REMOVED lines=101> */
.L_x_2409:
        /* <DEDUP_REMOVED lines=29> */
[----:B------:R-:W-:Y:S02]  /*a5e0*/  MOV R20, R42 ;  /* 0x0000002a00147202 */ /* 0x000fe40000000f00 */
[----:B0-----:R-:W-:-:S03]  /*a5f0*/  MOV R21, R5 ;  /* 0x0000000500157202 */ /* 0x001fc60000000f00 */
[----:B------:R-:W-:-:S06]  /*a600*/  IMAD.WIDE R4, R199, 0x2, R20 ;  /* 0x00000002c7047825 */ /* 0x000fcc00078e0214 */
[----:B------:R-:W-:Y:S01]  /*a610*/  USHF.L.U64.HI UR11, UR61, 0x2, UR4 ;  /* 0x000000023d0b7899 */ /* 0x000fe20008010204 */
[C---:B------:R-:W-:Y:S01]  /*a620*/  LOP3.LUT R29, R4.reuse, 0x380, RZ, 0xc0, !PT ;  /* 0x00000380041d7812 */ /* 0x040fe200078ec0ff */
[----:B------:R-:W-:Y:S01]  /*a630*/  UIADD3 UR4, UP1, UR10, UR8, URZ ;  /* 0x000000080a047290 */ /* 0x000fe2000ff3e03f */
[C---:B------:R-:W-:Y:S02]  /*a640*/  IADD3 R137, P6, R4.reuse, 0x60, RZ ;  /* 0x0000006004897810 */ /* 0x040fe40007fde0ff */
[C---:B------:R-:W-:Y:S01]  /*a650*/  IADD3 R47, P2, R4.reuse, 0x20, RZ ;  /* 0x00000020042f7810 */ /* 0x040fe20007f5e0ff */
[----:B------:R-:W-:Y:S01]  /*a660*/  UIADD3.X UR7, UR11, UR9, URZ, UP1, !UPT ;  /* 0x000000090b077290 */ /* 0x000fe20008ffe43f */
[C---:B------:R-:W-:Y:S01]  /*a670*/  IADD3 R103, P1, R4.reuse, 0x40, RZ ;  /* 0x0000004004677810 */ /* 0x040fe20007f3e0ff */
[--C-:B------:R-:W-:Y:S01]  /*a680*/  IMAD.X R13, RZ, RZ, R5.reuse, P6 ;  /* 0x000000ffff0d7224 */ /* 0x100fe200030e0605 */
[C---:B------:R-:W-:Y:S01]  /*a690*/  IADD3 R139, P5, R4.reuse, 0x4000, RZ ;  /* 0x00004000048b7810 */ /* 0x040fe20007fbe0ff */
[--C-:B------:R-:W-:Y:S01]  /*a6a0*/  IMAD.X R9, RZ, RZ, R5.reuse, P2 ;  /* 0x000000ffff097224 */ /* 0x100fe200010e0605 */
[----:B------:R-:W-:Y:S01]  /*a6b0*/  SHF.R.U64 R29, R29, 0x3, RZ ;  /* 0x000000031d1d7819 */ /* 0x000fe200000012ff */
[----:B------:R-:W-:Y:S01]  /*a6c0*/  IMAD.X R11, RZ, RZ, R5, P1 ;  /* 0x000000ffff0b7224 */ /* 0x000fe200008e0605 */
[C---:B------:R-:W-:Y:S01]  /*a6d0*/  IADD3 R141, P0, R4.reuse, 0x4020, RZ ;  /* 0x00004020048d7810 */ /* 0x040fe20007f1e0ff */
[----:B------:R-:W-:Y:S01]  /*a6e0*/  ULDC.64 UR8, c[0x0][0xc08] ;  /* 0x0003020000087ab9 */ /* 0x000fe20000000a00 */
[----:B------:R-:W-:-:S02]  /*a6f0*/  IADD3 R143, P4, R4, 0x4040, RZ ;  /* 0x00004040048f7810 */ /* 0x000fc40007f9e0ff */
[C---:B------:R-:W-:Y:S01]  /*a700*/  IADD3 R151, P6, R4.reuse, 0x8040, RZ ;  /* 0x0000804004977810 */ /* 0x040fe20007fde0ff */
[--C-:B------:R-:W-:Y:S01]  /*a710*/  IMAD.X R25, RZ, RZ, R5.reuse, P0 ;  /* 0x000000ffff197224 */ /* 0x100fe200000e0605 */
[----:B------:R-:W-:Y:S01]  /*a720*/  IADD3.X R15, RZ, R5, RZ, P5, !PT ;  /* 0x00000005ff0f7210 */ /* 0x000fe20002ffe4ff */
[--C-:B------:R-:W-:Y:S01]  /*a730*/  IMAD.X R27, RZ, RZ, R5.reuse, P4 ;  /* 0x000000ffff1b7224 */ /* 0x100fe200020e0605 */
[C---:B------:R-:W-:Y:S01]  /*a740*/  IADD3 R145, P3, R4.reuse, 0x4060, RZ ;  /* 0x0000406004917810 */ /* 0x040fe20007f7e0ff */
[--C-:B------:R-:W-:Y:S01]  /*a750*/  IMAD.X R37, RZ, RZ, R5.reuse, P6 ;  /* 0x000000ffff257224 */ /* 0x100fe200030e0605 */
[C---:B------:R-:W-:Y:S02]  /*a760*/  IADD3 R147, P2, R4.reuse, 0x8000, RZ ;  /* 0x0000800004937810 */ /* 0x040fe40007f5e0ff */
[C---:B------:R-:W-:Y:S01]  /*a770*/  IADD3 R149, P1, R4.reuse, 0x8020, RZ ;  /* 0x0000802004957810 */ /* 0x040fe20007f3e0ff */
[--C-:B------:R-:W-:Y:S01]  /*a780*/  IMAD.X R31, RZ, RZ, R5.reuse, P3 ;  /* 0x000000ffff1f7224 */ /* 0x100fe200018e0605 */
[----:B------:R-:W-:Y:S01]  /*a790*/  IADD3 R153, P5, R4, 0x8060, RZ ;  /* 0x0000806004997810 */ /* 0x000fe20007fbe0ff */
[----:B------:R-:W-:Y:S01]  /*a7a0*/  IMAD.X R33, RZ, RZ, R5, P2 ;  /* 0x000000ffff217224 */ /* 0x000fe200010e0605 */
[----:B------:R-:W-:-:S02]  /*a7b0*/  LOP3.LUT R4, R29, R4, RZ, 0x3c, !PT ;  /* 0x000000041d047212 */ /* 0x000fc400078e3cff */
[----:B------:R-:W-:Y:S01]  /*a7c0*/  LOP3.LUT R8, R47, 0x380, RZ, 0xc0, !PT ;  /* 0x000003802f087812 */ /* 0x000fe200078ec0ff */
[----:B------:R-:W-:Y:S01]  /*a7d0*/  IMAD.X R29, RZ, RZ, R5, P5 ;  /* 0x000000ffff1d7224 */ /* 0x000fe200028e0605 */
[----:B------:R-:W-:Y:S02]  /*a7e0*/  LOP3.LUT R10, R103, 0x380, RZ, 0xc0, !PT ;  /* 0x00000380670a7812 */ /* 0x000fe400078ec0ff */
[----:B------:R-:W-:Y:S02]  /*a7f0*/  LOP3.LUT R12, R137, 0x380, RZ, 0xc0, !PT ;  /* 0x00000380890c7812 */ /* 0x000fe400078ec0ff */
[----:B------:R-:W-:Y:S02]  /*a800*/  LOP3.LUT R14, R139, 0x380, RZ, 0xc0, !PT ;  /* 0x000003808b0e7812 */ /* 0x000fe400078ec0ff */
[----:B------:R-:W-:Y:S02]  /*a810*/  LOP3.LUT R24, R141, 0x380, RZ, 0xc0, !PT ;  /* 0x000003808d187812 */ /* 0x000fe400078ec0ff */
[----:B------:R-:W-:-:S02]  /*a820*/  LOP3.LUT R26, R143, 0x380, RZ, 0xc0, !PT ;  /* 0x000003808f1a7812 */ /* 0x000fc400078ec0ff */
[----:B------:R-:W-:Y:S02]  /*a830*/  LOP3.LUT R36, R151, 0x380, RZ, 0xc0, !PT ;  /* 0x0000038097247812 */ /* 0x000fe400078ec0ff */
[----:B------:R-:W-:Y:S02]  /*a840*/  LOP3.LUT R30, R145, 0x380, RZ, 0xc0, !PT ;  /* 0x00000380911e7812 */ /* 0x000fe400078ec0ff */
[----:B------:R-:W-:Y:S02]  /*a850*/  LOP3.LUT R38, R153, 0x380, RZ, 0xc0, !PT ;  /* 0x0000038099267812 */ /* 0x000fe400078ec0ff */
[----:B------:R-:W-:Y:S02]  /*a860*/  SHF.R.U64 R8, R8, 0x3, RZ ;  /* 0x0000000308087819 */ /* 0x000fe400000012ff */
[----:B------:R-:W-:Y:S02]  /*a870*/  SHF.R.U64 R10, R10, 0x3, RZ ;  /* 0x000000030a0a7819 */ /* 0x000fe400000012ff */
[----:B------:R-:W-:-:S02]  /*a880*/  LOP3.LUT R32, R147, 0x380, RZ, 0xc0, !PT ;  /* 0x0000038093207812 */ /* 0x000fc400078ec0ff */
[----:B------:R-:W-:Y:S02]  /*a890*/  MOV R136, R4 ;  /* 0x0000000400887202 */ /* 0x000fe40000000f00 */
[----:B------:R-:W-:Y:S02]  /*a8a0*/  LOP3.LUT R34, R149, 0x380, RZ, 0xc0, !PT ;  /* 0x0000038095227812 */ /* 0x000fe400078ec0ff */
[----:B------:R-:W-:Y:S02]  /*a8b0*/  IADD3.X R35, RZ, R5, RZ, P1, !PT ;  /* 0x00000005ff237210 */ /* 0x000fe40000ffe4ff */
[----:B------:R-:W-:Y:S02]  /*a8c0*/  SHF.R.U64 R12, R12, 0x3, RZ ;  /* 0x000000030c0c7819 */ /* 0x000fe400000012ff */
[----:B------:R-:W-:Y:S02]  /*a8d0*/  SHF.R.U64 R14, R14, 0x3, RZ ;  /* 0x000000030e0e7819 */ /* 0x000fe400000012ff */
[----:B------:R-:W-:-:S02]  /*a8e0*/  F2FP.BF16.F32.PACK_AB R4, R124, R7 ;  /* 0x000000077c04723e */ /* 0x000fc400000010ff */
[----:B------:R-:W-:Y:S02]  /*a8f0*/  SHF.R.U64 R24, R24, 0x3, RZ ;  /* 0x0000000318187819 */ /* 0x000fe400000012ff */
[----:B------:R-:W-:Y:S02]  /*a900*/  SHF.R.U64 R26, R26, 0x3, RZ ;  /* 0x000000031a1a7819 */ /* 0x000fe400000012ff */
[----:B------:R-:W-:Y:S02]  /*a910*/  F2FP.BF16.F32.PACK_AB R5, R135, R134 ;  /* 0x000000868705723e */ /* 0x000fe400000010ff */
[----:B------:R-:W-:Y:S02]  /*a920*/  SHF.R.U64 R36, R36, 0x3, RZ ;  /* 0x0000000324247819 */ /* 0x000fe400000012ff */
[----:B------:R-:W-:Y:S01]  /*a930*/  F2FP.BF16.F32.PACK_AB R7, R133, R28 ;  /* 0x0000001c8507723e */ /* 0x000fe200000010ff */
[----:B------:R-:W-:Y:S01]  /*a940*/  BAR.SYNC.DEFER_BLOCKING 0x1, 0x100 ;  /* 0x0044000000007b1d */ /* 0x000fe20000010000 */
[----:B------:R-:W-:-:S02]  /*a950*/  SHF.R.U64 R30, R30, 0x3, RZ ;  /* 0x000000031e1e7819 */ /* 0x000fc400000012ff */
[----:B------:R-:W-:Y:S02]  /*a960*/  SHF.R.U64 R38, R38, 0x3, RZ ;  /* 0x0000000326267819 */ /* 0x000fe400000012ff */
[----:B------:R-:W-:Y:S02]  /*a970*/  LOP3.LUT R8, R8, R47, RZ, 0x3c, !PT ;  /* 0x0000002f08087212 */ /* 0x000fe400078e3cff */
[----:B------:R-:W-:Y:S02]  /*a980*/  LOP3.LUT R10, R10, R103, RZ, 0x3c, !PT ;  /* 0x000000670a0a7212 */ /* 0x000fe400078e3cff */
[----:B------:R-:W-:Y:S02]  /*a990*/  SHF.R.U64 R32, R32, 0x3, RZ ;  /* 0x0000000320207819 */ /* 0x000fe400000012ff */
[----:B------:R-:W-:Y:S02]  /*a9a0*/  SHF.R.U64 R34, R34, 0x3, RZ ;  /* 0x0000000322227819 */ /* 0x000fe400000012ff */
[----:B------:R-:W-:-:S02]  /*a9b0*/  LOP3.LUT R12, R12, R137, RZ, 0x3c, !PT ;  /* 0x000000890c0c7212 */ /* 0x000fc400078e3cff */
[----:B------:R-:W-:Y:S02]  /*a9c0*/  LOP3.LUT R14, R14, R139, RZ, 0x3c, !PT ;  /* 0x0000008b0e0e7212 */ /* 0x000fe400078e3cff */
[----:B------:R-:W-:Y:S02]  /*a9d0*/  LOP3.LUT R24, R24, R141, RZ, 0x3c, !PT ;  /* 0x0000008d18187212 */ /* 0x000fe400078e3cff */
[----:B------:R-:W-:Y:S02]  /*a9e0*/  LOP3.LUT R26, R26, R143, RZ, 0x3c, !PT ;  /* 0x0000008f1a1a7212 */ /* 0x000fe400078e3cff */
[----:B------:R-:W-:Y:S02]  /*a9f0*/  LOP3.LUT R36, R36, R151, RZ, 0x3c, !PT ;  /* 0x0000009724247212 */ /* 0x000fe400078e3cff */
[----:B------:R-:W-:Y:S01]  /*aa00*/  LOP3.LUT R30, R30, R145, RZ, 0x3c, !PT ;  /* 0x000000911e1e7212 */ /* 0x000fe200078e3cff */
[----:B------:R0:W-:Y:S01]  /*aa10*/  STSM.16.M88.4 [R136], R4 ;  /* 0x0000000488007844 */ /* 0x0001e20000000200 */
[----:B------:R-:W-:-:S02]  /*aa20*/  LOP3.LUT R28, R38, R153, RZ, 0x3c, !PT ;  /* 0x00000099261c7212 */ /* 0x000fc400078e3cff */
[----:B------:R-:W-:Y:S02]  /*aa30*/  LOP3.LUT R32, R32, R147, RZ, 0x3c, !PT ;  /* 0x0000009320207212 */ /* 0x000fe400078e3cff */
[----:B------:R-:W-:Y:S02]  /*aa40*/  LOP3.LUT R34, R34, R149, RZ, 0x3c, !PT ;  /* 0x0000009522227212 */ /* 0x000fe400078e3cff */
[----:B------:R-:W-:Y:S02]  /*aa50*/  MOV R135, R8 ;  /* 0x0000000800877202 */ /* 0x000fe40000000f00 */
[----:B------:R-:W-:Y:S02]  /*aa60*/  MOV R134, R10 ;  /* 0x0000000a00867202 */ /* 0x000fe40000000f00 */
[----:B------:R-:W-:Y:S02]  /*aa70*/  MOV R133, R12 ;  /* 0x0000000c00857202 */ /* 0x000fe40000000f00 */
[----:B------:R-:W-:-:S02]  /*aa80*/  MOV R124, R14 ;  /* 0x0000000e007c7202 */ /* 0x000fc40000000f00 */
[----:B------:R-:W-:Y:S02]  /*aa90*/  F2FP.BF16.F32.PACK_AB R8, R41, R40 ;  /* 0x000000282908723e */ /* 0x000fe400000010ff */
[----:B0-----:R-:W-:Y:S02]  /*aaa0*/  F2FP.BF16.F32.PACK_AB R4, R121, R120 ;  /* 0x000000787904723e */ /* 0x001fe400000010ff */
[----:B------:R-:W-:Y:S02]  /*aab0*/  F2FP.BF16.F32.PACK_AB R5, R131, R128 ;  /* 0x000000808305723e */ /* 0x000fe400000010ff */
[----:B------:R-:W-:Y:S02]  /*aac0*/  F2FP.BF16.F32.PACK_AB R6, R122, R3 ;  /* 0x000000037a06723e */ /* 0x000fe400000010ff */
[----:B------:R-:W-:Y:S02]  /*aad0*/  F2FP.BF16.F32.PACK_AB R7, R132, R127 ;  /* 0x0000007f8407723e */ /* 0x000fe400000010ff */
[----:B------:R-:W-:-:S02]  /*aae0*/  F2FP.BF16.F32.PACK_AB R9, R129, R126 ;  /* 0x0000007e8109723e */ /* 0x000fc400000010ff */
[----:B------:R-:W-:Y:S01]  /*aaf0*/  F2FP.BF16.F32.PACK_AB R10, R45, R44 ;  /* 0x0000002c2d0a723e */ /* 0x000fe200000010ff */
[----:B------:R0:W-:Y:S01]  /*ab00*/  STSM.16.M88.4 [R135], R4 ;  /* 0x0000000487007844 */ /* 0x0001e20000000200 */
[----:B------:R-:W-:Y:S02]  /*ab10*/  F2FP.BF16.F32.PACK_AB R11, R130, R125 ;  /* 0x0000007d820b723e */ /* 0x000fe400000010ff */
[----:B------:R-:W-:Y:S02]  /*ab20*/  MOV R123, R24 ;  /* 0x00000018007b7202 */ /* 0x000fe40000000f00 */
[----:B------:R-:W-:Y:S01]  /*ab30*/  MOV R103, R26 ;  /* 0x0000001a00677202 */ /* 0x000fe20000000f00 */
[----:B------:R1:W-:Y:S01]  /*ab40*/  STSM.16.M88.4 [R134], R8 ;  /* 0x0000000886007844 */ /* 0x0003e20000000200 */
[----:B------:R-:W-:Y:S02]  /*ab50*/  MOV R37, R36 ;  /* 0x0000002400257202 */ /* 0x000fe40000000f00 */
[----:B------:R-:W-:-:S02]  /*ab60*/  F2FP.BF16.F32.PACK_AB R12, R49, R48 ;  /* 0x00000030310c723e */ /* 0x000fc400000010ff */
        /* <DEDUP_REMOVED lines=38> */
[----:B0-----:R-:W-:Y:S02]  /*add0*/  IMAD.U32 R4, RZ, RZ, UR4 ;  /* 0x00000004ff047e24 */ /* 0x001fe4000f8e00ff */
[----:B------:R-:W-:Y:S01]  /*ade0*/  IMAD.U32 R5, RZ, RZ, UR7 ;  /* 0x00000007ff057e24 */ /* 0x000fe2000f8e00ff */
[----:B------:R3:W-:Y:S01]  /*adf0*/  STSM.16.M88.4 [R36], R112 ;  /* 0x0000007024007844 */ /* 0x0007e20000000200 */
[----:B------:R-:W-:Y:S06]  /*ae00*/  BAR.SYNC.DEFER_BLOCKING 0x1, 0x100 ;  /* 0x0044000000007b1d */ /* 0x000fec0000010000 */
[----:B------:R-:W4:Y:S01]  /*ae10*/  @P0 LDG.E R3, desc[UR36][R4.64] ;  /* 0x0000002404030981 */ /* 0x000f22000c1e1900 */
[----:B------:R-:W-:Y:S01]  /*ae20*/  UISETP.NE.AND.EX UP1, UPT, UR9, URZ, UPT, UP1 ;  /* 0x0000003f0900728c */ /* 0x000fe2000bf25310 */
[----:B--2---:R-:W-:Y:S01]  /*ae30*/  ISETP.NE.AND P1, PT, R68, 0x1, PT ;  /* 0x000000014400780c */ /* 0x004fe20003f25270 */
[----:B------:R-:W-:Y:S01]  /*ae40*/  ULDC UR7, c[0x0][0xa88] ;  /* 0x0002a20000077ab9 */ /* 0x000fe20000000800 */
[----:B------:R-:W-:-:S03]  /*ae50*/  UMOV UR4, URZ ;  /* 0x0000003f00047c82 */ /* 0x000fc60008000000 */
[----:B------:R-:W-:-:S05]  /*ae60*/  PLOP3.LUT P2, PT, PT, PT, UP1, 0x80, 0x0 ;  /* 0x000000000000781c */ /* 0x000fca0003f4f018 */
[----:B------:R-:W-:-:S03]  /*ae70*/  @UP1 UIADD3 UR8, UP2, UR10, UR8, URZ ;  /* 0x000000080a081290 */ /* 0x000fc6000ff5e03f */
[----:B------:R-:W0:Y:S01]  /*ae80*/  @P1 LDC R6, c[0x0][0xbec] ;  /* 0x0002fb00ff061b82 */ /* 0x000e220000000800 */
[----:B------:R-:W-:Y:S02]  /*ae90*/  @UP1 UIADD3.X UR9, UR11, UR9, URZ, UP2, !UPT ;  /* 0x000000090b091290 */ /* 0x000fe400097fe43f */
[----:B-1----:R-:W-:-:S04]  /*aea0*/  IMAD.U32 R10, RZ, RZ, UR8 ;  /* 0x00000008ff0a7e24 */ /* 0x002fc8000f8e00ff */
[----:B------:R-:W-:Y:S01]  /*aeb0*/  IMAD.U32 R11, RZ, RZ, UR9 ;  /* 0x00000009ff0b7e24 */ /* 0x000fe2000f8e00ff */
[----:B------:R-:W1:Y:S01]  /*aec0*/  @P1 LDC R8, c[0x0][0xbf0] ;  /* 0x0002fc00ff081b82 */ /* 0x000e620000000800 */
[----:B----4-:R-:W-:Y:S02]  /*aed0*/  @P0 R2UR UR4, R3 ;  /* 0x00000000030402ca */ /* 0x010fe400000e0000 */
[----:B------:R-:W-:-:S06]  /*aee0*/  MOV R3, UR7 ;  /* 0x0000000700037c02 */ /* 0x000fcc0008000f00 */
[----:B------:R3:W5:Y:S01]  /*aef0*/  @P2 LDG.E R3, desc[UR36][R10.64] ;  /* 0x000000240a032981 */ /* 0x000762000c1e1900 */
[----:B01----:R-:W-:Y:S06]  /*af00*/  @P2 BRA `(.L_x_2448) ;  /* 0x0000000000102947 */ /* 0x003fec0003800000 */
[----:B------:R-:W-:Y:S05]  /*af10*/  @!P0 BRA `(.L_x_2448) ;  /* 0x00000000000c8947 */ /* 0x000fea0003800000 */
[----:B---3--:R-:W2:Y:S04]  /*af20*/  LDG.E R10, desc[UR36][R4.64] ;  /* 0x00000024040a7981 */ /* 0x008ea8000c1e1900 */
[----:B-----5:R-:W2:Y:S02]  /*af30*/  LDG.E R3, desc[UR36][R4.64+0x4] ;  /* 0x0000042404037981 */ /* 0x020ea4000c1e1900 */
[----:B--2---:R-:W-:-:S07]  /*af40*/  IMAD.IADD R3, R3, 0x1, -R10 ;  /* 0x0000000103037824 */ /* 0x004fce00078e0a0a */
.L_x_2448:
[----:B------:R-:W-:Y:S01]  /*af50*/  R2UR UR16, R192 ;  /* 0x00000000c01072ca */ /* 0x000fe200000e0000 */
[----:B------:R-:W-:Y:S01]  /*af60*/  ULDC.64 UR12, c[0x0][0xb90] ;  /* 0x0002e400000c7ab9 */ /* 0x000fe20000000a00 */
[----:B------:R-:W-:Y:S01]  /*af70*/  R2UR UR15, R194 ;  /* 0x00000000c20f72ca */ /* 0x000fe200000e0000 */
[----:B------:R-:W-:Y:S01]  /*af80*/  VIADD R9, R18, UR41 ;  /* 0x0000002912097c36 */ /* 0x000fe20008000000 */
[----:B------:R-:W-:Y:S01]  /*af90*/  USHF.R.S32.HI UR11, URZ, 0x1f, UR4 ;  /* 0x0000001f3f0b7899 */ /* 0x000fe20008011404 */
[----:B------:R-:W-:Y:S01]  /*afa0*/  VIADD R26, R198, UR41 ;  /* 0x00000029c61a7c36 */ /* 0x000fe20008000000 */
[----:B------:R-:W-:Y:S01]  /*afb0*/  UMOV UR10, UR4 ;  /* 0x00000004000a7c82 */ /* 0x000fe20008000000 */
[----:B------:R-:W-:Y:S01]  /*afc0*/  @P1 IMAD.HI.U32 R5, R9, R6, RZ ;  /* 0x0000000609051227 */ /* 0x000fe200078e00ff */
[----:B------:R-:W-:Y:S01]  /*afd0*/  MOV R4, R9 ;  /* 0x0000000900047202 */ /* 0x000fe20000000f00 */
[----:B------:R-:W-:Y:S02]  /*afe0*/  USEL UR61, UR61, URZ, !UP0 ;  /* 0x0000003f3d3d7287 */ /* 0x000fe4000c000000 */
[----:B-----5:R-:W-:Y:S01]  /*aff0*/  IMAD R43, R3, R68, RZ ;  /* 0x00000044032b7224 */ /* 0x020fe200078e02ff */
[----:B------:R-:W-:Y:S01]  /*b000*/  @P1 SHF.R.U32.HI R4, RZ, R8, R5 ;  /* 0x00000008ff041219 */ /* 0x000fe20000011605 */
[----:B------:R-:W-:Y:S01]  /*b010*/  USHF.R.S32.HI UR14, URZ, 0x1f, UR16 ;  /* 0x0000001f3f0e7899 */ /* 0x000fe20008011410 */
[----:B------:R-:W-:Y:S01]  /*b020*/  IMAD R5, R193, 0x40, R16 ;  /* 0x00000040c1057824 */ /* 0x000fe200078e0210 */
[----:B------:R-:W-:-:S02]  /*b030*/  UIMAD.WIDE.U32 UR8, UR16, UR12, UR10 ;  /* 0x0000000c100872a5 */ /* 0x000fc4000f8e000a */
[----:B------:R-:W-:Y:S01]  /*b040*/  UIMAD UR7, UR14, UR12, URZ ;  /* 0x0000000c0e0772a4 */ /* 0x000fe2000f8e023f */
[----:B------:R-:W-:Y:S01]  /*b050*/  IMAD.MOV R7, RZ, RZ, -R4 ;  /* 0x000000ffff077224 */ /* 0x000fe200078e0a04 */
[----:B------:R-:W-:Y:S01]  /*b060*/  USEL UR15, UR15, URZ, !UP0 ;  /* 0x0000003f0f0f7287 */ /* 0x000fe2000c000000 */
[----:B------:R-:W-:Y:S01]  /*b070*/  IMAD.WIDE R20, R5, 0x2, R20 ;  /* 0x0000000205147825 */ /* 0x000fe200078e0214 */
[----:B------:R-:W-:Y:S01]  /*b080*/  UIMAD UR7, UR16, UR13, UR7 ;  /* 0x0000000d100772a4 */ /* 0x000fe2000f8e0207 */
[----:B------:R-:W-:Y:S02]  /*b090*/  SHF.R.S32.HI R5, RZ, 0x1f, R4 ;  /* 0x0000001fff057819 */ /* 0x000fe40000011404 */
[----:B------:R-:W-:Y:S01]  /*b0a0*/  ULDC.64 UR12, c[0x0][0xb98] ;  /* 0x0002e600000c7ab9 */ /* 0x000fe20000000a00 */
[----:B------:R-:W-:Y:S01]  /*b0b0*/  UIADD3 UR9, UR9, UR7, URZ ;  /* 0x0000000709097290 */ /* 0x000fe2000fffe03f */
[----:B------:R-:W-:Y:S01]  /*b0c0*/  IMAD R7, R68, R7, R9 ;  /* 0x0000000744077224 */ /* 0x000fe200078e0209 */
[----:B------:R-:W-:Y:S01]  /*b0d0*/  UIMAD UR7, UR15, UR12, URZ ;  /* 0x0000000c0f0772a4 */ /* 0x000fe2000f8e023f */
[C---:B------:R-:W-:Y:S01]  /*b0e0*/  IADD3 R13, P2, R20.reuse, 0x1000, RZ ;  /* 0x00001000140d7810 */ /* 0x040fe20007f5e0ff */
[----:B------:R-:W-:Y:S01]  /*b0f0*/  UIMAD.WIDE.U32 UR8, UR61, UR12, UR8 ;  /* 0x0000000c3d0872a5 */ /* 0x000fe2000f8e0008 */
[----:B------:R-:W-:Y:S01]  /*b100*/  IADD3 R33, P3, R20, 0x6000, RZ ;  /* 0x0000600014217810 */ /* 0x000fe20007f7e0ff */
[----:B------:R-:W-:Y:S01]  /*b110*/  UIMAD UR7, UR61, UR13, UR7 ;  /* 0x0000000d3d0772a4 */ /* 0x000fe2000f8e0207 */
[----:B------:R-:W-:-:S02]  /*b120*/  SHF.R.S32.HI R6, RZ, 0x1f, R7 ;  /* 0x0000001fff067819 */ /* 0x000fc40000011407 */
[----:B------:R-:W-:Y:S01]  /*b130*/  LOP3.LUT R12, R13, 0x380, RZ, 0xc0, !PT ;  /* 0x000003800d0c7812 */ /* 0x000fe200078ec0ff */
[----:B------:R-:W-:Y:S01]  /*b140*/  ULDC.64 UR12, c[0x0][0xaa0] ;  /* 0x0002a800000c7ab9 */ /* 0x000fe20000000a00 */
[----:B------:R-:W-:Y:S01]  /*b150*/  IADD3 R4, P0, R4, UR8, RZ ;  /* 0x0000000804047c10 */ /* 0x000fe2000ff1e0ff */
[----:B------:R-:W-:Y:S01]  /*b160*/  IMAD.U32 R8, RZ, RZ, UR7 ;  /* 0x00000007ff087e24 */ /* 0x000fe2000f8e00ff */
[----:B------:R-:W-:Y:S02]  /*b170*/  SHF.R.U64 R12, R12, 0x3, RZ ;  /* 0x000000030c0c7819 */ /* 0x000fe400000012ff */
[----:B------:R-:W-:Y:S02]  /*b180*/  LOP3.LUT R32, R33, 0x380, RZ, 0xc0, !PT ;  /* 0x0000038021207812 */ /* 0x000fe400078ec0ff */
[----:B------:R-:W-:Y:S01]  /*b190*/  IADD3.X R5, R5, UR9, R8, P0, !PT ;  /* 0x0000000905057c10 */ /* 0x000fe200087fe408 */
[----:B------:R-:W-:Y:S01]  /*b1a0*/  ULDC.64 UR8, c[0x0][0xb88] ;  /* 0x0002e20000087ab9 */ /* 0x000fe20000000a00 */
[----:B------:R-:W-:Y:S01]  /*b1b0*/  LOP3.LUT R12, R12, R13, RZ, 0x3c, !PT ;  /* 0x0000000d0c0c7212 */ /* 0x000fe200078e3cff */
[----:B------:R-:W-:Y:S01]  /*b1c0*/  IMAD R6, R6, UR8, RZ ;  /* 0x0000000806067c24 */ /* 0x000fe2000f8e02ff */
[----:B------:R-:W-:Y:S01]  /*b1d0*/  IADD3.X R13, RZ, R21, RZ, P2, !PT ;  /* 0x00000015ff0d7210 */ /* 0x000fe200017fe4ff */
[----:B------:R-:W-:Y:S01]  /*b1e0*/  IMAD.WIDE.U32 R4, R7, UR8, R4 ;  /* 0x0000000807047c25 */ /* 0x000fe2000f8e0004 */
[----:B------:R-:W-:-:S02]  /*b1f0*/  IADD3 R25, P2, R20, 0x7000, RZ ;  /* 0x0000700014197810 */ /* 0x000fc40007f5e0ff */
[----:B------:R-:W-:Y:S01]  /*b200*/  SHF.R.U64 R32, R32, 0x3, RZ ;  /* 0x0000000320207819 */ /* 0x000fe200000012ff */
[----:B---3--:R-:W-:Y:S01]  /*b210*/  IMAD R11, R7, UR9, R6 ;  /* 0x00000009070b7c24 */ /* 0x008fe2000f8e0206 */
[----:B------:R-:W-:Y:S01]  /*b220*/  ULDC.64 UR8, c[0x0][0xb50] ;  /* 0x0002d40000087ab9 */ /* 0x000fe20000000a00 */
[----:B------:R-:W-:Y:S01]  /*b230*/  LOP3.LUT R24, R25, 0x380, RZ, 0xc0, !PT ;  /* 0x0000038019187812 */ /* 0x000fe200078ec0ff */
[----:B------:R-:W-:Y:S01]  /*b240*/  VIADD R6, R26, 0x8 ;  /* 0x000000081a067836 */ /* 0x000fe20000000000 */
[----:B------:R-:W-:Y:S01]  /*b250*/  LOP3.LUT R32, R32, R33, RZ, 0x3c, !PT ;  /* 0x0000002120207212 */ /* 0x000fe200078e3cff */
[----:B------:R-:W-:Y:S01]  /*b260*/  IMAD.IADD R5, R5, 0x1, R11 ;  /* 0x0000000105057824 */ /* 0x000fe200078e020b */
[----:B------:R-:W-:Y:S01]  /*b270*/  LEA R11, P0, R4, UR8, 0x2 ;  /* 0x00000008040b7c11 */ /* 0x000fe2000f8010ff */
[----:B------:R-:W-:Y:S01]  /*b280*/  IMAD.X R33, RZ, RZ, R21, P3 ;  /* 0x000000ffff217224 */ /* 0x000fe200018e0615 */
[----:B------:R-:W-:Y:S02]  /*b290*/  SHF.R.U64 R24, R24, 0x3, RZ ;  /* 0x0000000318187819 */ /* 0x000fe400000012ff */
[----:B------:R-:W-:Y:S01]  /*b2a0*/  LEA.HI.X R14, R4, UR9, R5, 0x2, P0 ;  /* 0x00000009040e7c11 */ /* 0x000fe200080f1405 */
[----:B------:R-:W-:Y:S01]  /*b2b0*/  SHFL.IDX PT, R36, R11, RZ, 0x1c1f ;  /* 0x001c1fff0b247589 */ /* 0x000fe200000e0000 */
[----:B------:R-:W-:-:S02]  /*b2c0*/  IADD3 R45, P0, R20, 0x5000, RZ ;  /* 0x00005000142d7810 */ /* 0x000fc40007f1e0ff */
[----:B------:R-:W-:Y:S01]  /*b2d0*/  IADD3 R10, P3, R20, 0xb000, RZ ;  /* 0x0000b000140a7810 */ /* 0x000fe20007f7e0ff */
[----:B------:R-:W0:Y:S01]  /*b2e0*/  SHFL.IDX PT, R37, R14, RZ, 0x1c1f ;  /* 0x001c1fff0e257589 */ /* 0x000e2200000e0000 */
[----:B------:R-:W-:Y:S02]  /*b2f0*/  LOP3.LUT R44, R45, 0x380, RZ, 0xc0, !PT ;  /* 0x000003802d2c7812 */ /* 0x000fe400078ec0ff */
[----:B------:R-:W-:Y:S01]  /*b300*/  LOP3.LUT R24, R24, R25, RZ, 0x3c, !PT ;  /* 0x0000001918187212 */ /* 0x000fe200078e3cff */
[----:B------:R-:W-:Y:S01]  /*b310*/  IMAD.X R25, RZ, RZ, R21, P2 ;  /* 0x000000ffff197224 */ /* 0x000fe200010e0615 */
[----:B------:R-:W-:Y:S01]  /*b320*/  SHF.R.U64 R44, R44, 0x3, RZ ;  /* 0x000000032c2c7819 */ /* 0x000fe200000012ff */
[----:B------:R-:W-:Y:S01]  /*b330*/  SHFL.IDX PT, R40, R11, 0x1, 0x1c1f ;  /* 0x003c1f000b287f89 */ /* 0x000fe200000e0000 */
[----:B------:R-:W-:Y:S02]  /*b340*/  LOP3.LUT R3, R10, 0x380, RZ, 0xc0, !PT ;  /* 0x000003800a037812 */ /* 0x000fe400078ec0ff */
[----:B------:R-:W-:Y:S01]  /*b350*/  IADD3 R9, P6, R20, 0x2000, RZ ;  /* 0x0000200014097810 */ /* 0x000fe20007fde0ff */
[----:B------:R-:W1:Y:S01]  /*b360*/  SHFL.IDX PT, R41, R14, 0x1, 0x1c1f ;  /* 0x003c1f000e297f89 */ /* 0x000e6200000e0000 */
[----:B------:R-:W-:-:S02]  /*b370*/  LOP3.LUT R44, R44, R45, RZ, 0x3c, !PT ;  /* 0x0000002d2c2c7212 */ /* 0x000fc400078e3cff */
[C---:B------:R-:W-:Y:S02]  /*b380*/  IADD3 R53, P4, R20.reuse, 0x4000, RZ ;  /* 0x0000400014357810 */ /* 0x040fe40007f9e0ff */
[----:B------:R-:W-:Y:S01]  /*b390*/  LOP3.LUT R7, R20, 0x380, RZ, 0xc0, !PT ;  /* 0x0000038014077812 */ /* 0x000fe200078ec0ff */
[----:B------:R-:W-:Y:S01]  /*b3a0*/  UIMAD UR7, UR11, UR12, URZ ;  /* 0x0000000c0b0772a4 */ /* 0x000fe2000f8e023f */
[----:B------:R-:W-:Y:S01]  /*b3b0*/  IADD3.X R45, RZ, R21, RZ, P0, !PT ;  /* 0x00000015ff2d7210 */ /* 0x000fe200007fe4ff */
[----:B------:R-:W-:Y:S01]  /*b3c0*/  UIMAD.WIDE.U32 UR8, UR4, UR12, URZ ;  /* 0x0000000c040872a5 */ /* 0x000fe2000f8e003f */
[----:B------:R-:W-:Y:S01]  /*b3d0*/  LOP3.LUT P0, RZ, R196, 0x3, RZ, 0xc0, !PT ;  /* 0x00000003c4ff7812 */ /* 0x000fe2000780c0ff */
[----:B------:R-:W-:Y:S01]  /*b3e0*/  ULDC.64 UR10, c[0x0][0xae8] ;  /* 0x0002ba00000a7ab9 */ /* 0x000fe20000000a00 */
[----:B------:R-:W-:Y:S01]  /*b3f0*/  SHF.R.U64 R3, R3, 0x3, RZ ;  /* 0x0000000303037819 */ /* 0x000fe200000012ff */
[----:B------:R-:W-:Y:S01]  /*b400*/  IMAD.X R49, RZ, RZ, R21, P3 ;  /* 0x000000ffff317224 */ /* 0x000fe200018e0615 */
[----:B------:R-:W-:-:S02]  /*b410*/  ISETP.GE.OR P2, PT, R26, R43, P0 ;  /* 0x0000002b1a00720c */ /* 0x000fc40000746670 */
[----:B------:R-:W-:Y:S02]  /*b420*/  IADD3 R5, P5, R20, 0x3000, RZ ;  /* 0x0000300014057810 */ /* 0x000fe40007fbe0ff */
[----:B------:R-:W-:Y:S02]  /*b430*/  LOP3.LUT R48, R3, R10, RZ, 0x3c, !PT ;  /* 0x0000000a03307212 */ /* 0x000fe400078e3cff */
[----:B------:R-:W2:Y:S01]  /*b440*/  @P1 LDC R3, c[0x0][0xbec] ;  /* 0x0002fb00ff031b82 */ /* 0x000ea20000000800 */
[----:B------:R-:W-:Y:S02]  /*b450*/  LOP3.LUT R8, R9, 0x380, RZ, 0xc0, !PT ;  /* 0x0000038009087812 */ /* 0x000fe400078ec0ff */
[----:B------:R-:W-:Y:S02]  /*b460*/  LOP3.LUT R4, R5, 0x380, RZ, 0xc0, !PT ;  /* 0x0000038005047812 */ /* 0x000fe400078ec0ff */
[----:B------:R-:W-:Y:S02]  /*b470*/  LOP3.LUT R52, R53, 0x380, RZ, 0xc0, !PT ;  /* 0x0000038035347812 */ /* 0x000fe400078ec0ff */
[----:B0-----:R0:W-:Y:S01]  /*b480*/  @!P2 ST.E desc[UR36][R36.64], R0 ;  /* 0x000000002400a985 */ /* 0x0011e2000c101924 */
[----:B------:R-:W-:-:S02]  /*b490*/  ISETP.GE.OR P0, PT, R6, R43, P0 ;  /* 0x0000002b0600720c */ /* 0x000fc40000706670 */
[----:B------:R-:W-:Y:S02]  /*b4a0*/  SHF.R.U64 R8, R8, 0x3, RZ ;  /* 0x0000000308087819 */ /* 0x000fe400000012ff */
[----:B------:R-:W-:Y:S02]  /*b4b0*/  SHF.R.U64 R4, R4, 0x3, RZ ;  /* 0x0000000304047819 */ /* 0x000fe400000012ff */
[----:B------:R-:W-:Y:S02]  /*b4c0*/  SHF.R.U64 R52, R52, 0x3, RZ ;  /* 0x0000000334347819 */ /* 0x000fe400000012ff */
[----:B------:R-:W-:Y:S02]  /*b4d0*/  SHF.R.U64 R7, R7, 0x3, RZ ;  /* 0x0000000307077819 */ /* 0x000fe400000012ff */
[----:B------:R-:W-:Y:S01]  /*b4e0*/  LOP3.LUT R8, R8, R9, RZ, 0x3c, !PT ;  /* 0x0000000908087212 */ /* 0x000fe200078e3cff */
[----:B0-----:R-:W0:Y:S01]  /*b4f0*/  @P1 LDC R37, c[0x0][0xbf0] ;  /* 0x0002fc00ff251b82 */ /* 0x001e220000000800 */
[----:B------:R-:W-:Y:S01]  /*b500*/  LOP3.LUT R4, R4, R5, RZ, 0x3c, !PT ;  /* 0x0000000504047212 */ /* 0x000fe200078e3cff */
[--C-:B------:R-:W-:Y:S01]  /*b510*/  IMAD.X R9, RZ, RZ, R21.reuse, P6 ;  /* 0x000000ffff097224 */ /* 0x100fe200030e0615 */
[----:B------:R-:W-:Y:S01]  /*b520*/  LOP3.LUT R52, R52, R53, RZ, 0x3c, !PT ;  /* 0x0000003534347212 */ /* 0x000fe200078e3cff */
[--C-:B------:R-:W-:Y:S01]  /*b530*/  IMAD.X R5, RZ, RZ, R21.reuse, P5 ;  /* 0x000000ffff057224 */ /* 0x100fe200028e0615 */
[C---:B------:R-:W-:Y:S01]  /*b540*/  IADD3 R65, P6, R20.reuse, 0x8000, RZ ;  /* 0x0000800014417810 */ /* 0x040fe20007fde0ff */
[----:B------:R-:W-:Y:S01]  /*b550*/  IMAD.X R53, RZ, RZ, R21, P4 ;  /* 0x000000ffff357224 */ /* 0x000fe200020e0615 */
[C---:B------:R-:W-:Y:S01]  /*b560*/  IADD3 R61, P5, R20.reuse, 0x9000, RZ ;  /* 0x00009000143d7810 */ /* 0x040fe20007fbe0ff */
[----:B------:R-:W-:Y:S01]  /*b570*/  UIMAD UR7, UR4, UR13, UR7 ;  /* 0x0000000d040772a4 */ /* 0x000fe2000f8e0207 */
[----:B------:R-:W-:Y:S01]  /*b580*/  IADD3 R57, P4, R20, 0xa000, RZ ;  /* 0x0000a00014397810 */ /* 0x000fe20007f9e0ff */
[----:B------:R-:W-:Y:S01]  /*b590*/  IMAD R0, R23, 0x20, R193 ;  /* 0x0000002017007824 */ /* 0x000fe200078e02c1 */
[----:B------:R-:W-:Y:S01]  /*b5a0*/  LOP3.LUT R20, R7, R20, RZ, 0x3c, !PT ;  /* 0x0000001407147212 */ /* 0x000fe200078e3cff */
[----:B------:R-:W-:Y:S01]  /*b5b0*/  UIADD3 UR9, UR9, UR7, URZ ;  /* 0x0000000709097290 */ /* 0x000fe2000fffe03f */
[----:B------:R-:W-:Y:S01]  /*b5c0*/  LOP3.LUT R64, R65, 0x380, RZ, 0xc0, !PT ;  /* 0x0000038041407812 */ /* 0x000fe200078ec0ff */
[----:B------:R-:W-:Y:S01]  /*b5d0*/  UIMAD UR4, UR14, UR10, URZ ;  /* 0x0000000a0e0472a4 */ /* 0x000fe2000f8e023f */
[----:B------:R-:W-:Y:S01]  /*b5e0*/  LOP3.LUT R60, R61, 0x380, RZ, 0xc0, !PT ;  /* 0x000003803d3c7812 */ /* 0x000fe200078ec0ff */
[----:B-1----:R1:W-:Y:S01]  /*b5f0*/  @!P0 ST.E desc[UR36][R40.64], R2 ;  /* 0x0000000228008985 */ /* 0x0023e2000c101924 */
[----:B------:R-:W-:Y:S01]  /*b600*/  LOP3.LUT R56, R57, 0x380, RZ, 0xc0, !PT ;  /* 0x0000038039387812 */ /* 0x000fe200078ec0ff */
[----:B------:R-:W-:Y:S01]  /*b610*/  UIMAD UR4, UR16, UR11, UR4 ;  /* 0x0000000b100472a4 */ /* 0x000fe2000f8e0204 */
[----:B------:R-:W-:Y:S01]  /*b620*/  SHF.R.U64 R64, R64, 0x3, RZ ;  /* 0x0000000340407819 */ /* 0x000fe200000012ff */
[----:B------:R3:W5:Y:S01]  /*b630*/  LD.E.128 R28, desc[UR36][R20.64] ;  /* 0x00000024141c7980 */ /* 0x000762000c101d00 */
[----:B------:R-:W-:Y:S01]  /*b640*/  UIMAD.WIDE.U32 UR8, UR16, UR10, UR8 ;  /* 0x0000000a100872a5 */ /* 0x000fe2000f8e0008 */
[----:B------:R-:W-:-:S02]  /*b650*/  SHF.R.U64 R60, R60, 0x3, RZ ;  /* 0x000000033c3c7819 */ /* 0x000fc400000012ff */
[----:B------:R-:W-:Y:S01]  /*b660*/  SHF.R.U64 R56, R56, 0x3, RZ ;  /* 0x0000000338387819 */ /* 0x000fe200000012ff */
[----:B------:R-:W-:Y:S01]  /*b670*/  ULDC.64 UR10, c[0x0][0xaf0] ;  /* 0x0002bc00000a7ab9 */ /* 0x000fe20000000a00 */
[----:B------:R-:W-:Y:S01]  /*b680*/  LOP3.LUT R64, R64, R65, RZ, 0x3c, !PT ;  /* 0x0000004140407212 */ /* 0x000fe200078e3cff */
[----:B------:R-:W5:Y:S01]  /*b690*/  LD.E.128 R12, desc[UR36][R12.64] ;  /* 0x000000240c0c7980 */ /* 0x000f62000c101d00 */
[----:B---3--:R-:W-:Y:S01]  /*b6a0*/  VIADD R20, R0, UR41 ;  /* 0x0000002900147c36 */ /* 0x008fe20008000000 */
[----:B------:R-:W-:Y:S01]  /*b6b0*/  UIADD3 UR9, UR9, UR4, URZ ;  /* 0x0000000409097290 */ /* 0x000fe2000fffe03f */
[----:B------:R-:W-:Y:S01]  /*b6c0*/  LOP3.LUT R60, R60, R61, RZ, 0x3c, !PT ;  /* 0x0000003d3c3c7212 */ /* 0x000fe200078e3cff */
[--C-:B------:R-:W-:Y:S01]  /*b6d0*/  IMAD.X R65, RZ, RZ, R21.reuse, P6 ;  /* 0x000000ffff417224 */ /* 0x100fe200030e0615 */
[----:B------:R-:W-:Y:S01]  /*b6e0*/  LOP3.LUT R56, R56, R57, RZ, 0x3c, !PT ;  /* 0x0000003938387212 */ /* 0x000fe200078e3cff */
[----:B--2---:R-:W-:Y:S01]  /*b6f0*/  @P1 IMAD.HI.U32 R0, R20, R3, RZ ;  /* 0x0000000314001227 */ /* 0x004fe200078e00ff */
[----:B------:R-:W-:Y:S01]  /*b700*/  UIMAD UR4, UR15, UR10, URZ ;  /* 0x0000000a0f0472a4 */ /* 0x000fe2000f8e023f */
[----:B------:R-:W-:Y:S01]  /*b710*/  IADD3.X R61, RZ, R21, RZ, P5, !PT ;  /* 0x00000015ff3d7210 */ /* 0x000fe20002ffe4ff */
[----:B------:R-:W5:Y:S01]  /*b720*/  LD.E.128 R8, desc[UR36][R8.64] ;  /* 0x0000002408087980 */ /* 0x000f62000c101d00 */
[----:B------:R-:W-:Y:S01]  /*b730*/  IMAD.X R57, RZ, RZ, R21, P4 ;  /* 0x000000ffff397224 */ /* 0x000fe200020e0615 */
[----:B------:R-:W-:Y:S01]  /*b740*/  MOV R21, R20 ;  /* 0x0000001400157202 */ /* 0x000fe20000000f00 */
[----:B------:R-:W-:Y:S01]  /*b750*/  UIMAD UR4, UR61, UR11, UR4 ;  /* 0x0000000b3d0472a4 */ /* 0x000fe2000f8e0204 */
[----:B0-----:R-:W-:Y:S01]  /*b760*/  @P1 SHF.R.U32.HI R21, RZ, R37, R0 ;  /* 0x00000025ff151219 */ /* 0x001fe20000011600 */
[----:B------:R-:W-:Y:S01]  /*b770*/  UIMAD.WIDE.U32 UR8, UR61, UR10, UR8 ;  /* 0x0000000a3d0872a5 */ /* 0x000fe2000f8e0008 */
[----:B------:R-:W5:Y:S02]  /*b780*/  LD.E.128 R4, desc[UR36][R4.64] ;  /* 0x0000002404047980 */ /* 0x000f64000c101d00 */
[--C-:B------:R-:W-:Y:S01]  /*b790*/  SHF.R.S32.HI R0, RZ, 0x1f, R21.reuse ;  /* 0x0000001fff007819 */ /* 0x100fe20000011415 */
[----:B------:R-:W-:Y:S01]  /*b7a0*/  UIADD3 UR4, UR9, UR4, URZ ;  /* 0x0000000409047290 */ /* 0x000fe2000fffe03f */
[----:B------:R-:W-:Y:S01]  /*b7b0*/  IMAD.MOV R37, RZ, RZ, -R21 ;  /* 0x000000ffff257224 */ /* 0x000fe200078e0a15 */
[----:B------:R-:W-:Y:S01]  /*b7c0*/  ULDC.64 UR10, c[0x0][0xae0] ;  /* 0x0002b800000a7ab9 */ /* 0x000fe20000000a00 */
[----:B------:R-:W-:Y:S01]  /*b7d0*/  IMAD.U32 R3, RZ, RZ, UR9 ;  /* 0x00000009ff037e24 */ /* 0x000fe2000f8e00ff */
[----:B------:R-:W5:Y:S01]  /*b7e0*/  LD.E.128 R52, desc[UR36][R52.64] ;  /* 0x0000002434347980 */ /* 0x000f62000c101d00 */
[----:B------:R-:W-:-:S02]  /*b7f0*/  IMAD R0, R0, UR10, RZ ;  /* 0x0000000a00007c24 */ /* 0x000fc4000f8e02ff */
[----:B------:R-:W-:Y:S01]  /*b800*/  IMAD R37, R68, R37, R20 ;  /* 0x0000002544257224 */ /* 0x000fe200078e0214 */
[----:B------:R-:W5:Y:S01]  /*b810*/  LD.E.128 R44, desc[UR36][R44.64] ;  /* 0x000000242c2c7980 */ /* 0x000f62000c101d00 */
[----:B-1----:R-:W-:Y:S01]  /*b820*/  IMAD.U32 R2, RZ, RZ, UR8 ;  /* 0x00000008ff027e24 */ /* 0x002fe2000f8e00ff */
[----:B------:R-:W-:Y:S01]  /*b830*/  ULDC.64 UR8, c[0x0][0xad8] ;  /* 0x0002b60000087ab9 */ /* 0x000fe20000000a00 */
[----:B------:R-:W-:Y:S01]  /*b840*/  IMAD.U32 R3, RZ, RZ, UR4 ;  /* 0x00000004ff037e24 */ /* 0x000fe2000f8e00ff */
[----:B------:R-:W5:Y:S01]  /*b850*/  LD.E.128 R32, desc[UR36][R32.64] ;  /* 0x0000002420207980 */ /* 0x000f62000c101d00 */
[C---:B------:R-:W-:Y:S01]  /*b860*/  IMAD R41, R21.reuse, UR11, R0 ;  /* 0x0000000b15297c24 */ /* 0x040fe2000f8e0200 */
[----:B------:R-:W-:Y:S02]  /*b870*/  SHF.R.S32.HI R0, RZ, 0x1f, R37 ;  /* 0x0000001fff007819 */ /* 0x000fe40000011425 */
[----:B------:R-:W5:Y:S01]  /*b880*/  LD.E.128 R24, desc[UR36][R24.64] ;  /* 0x0000002418187980 */ /* 0x000f62000c101d00 */
[----:B------:R-:W-:-:S03]  /*b890*/  IMAD.WIDE.U32 R2, R21, UR10, R2 ;  /* 0x0000000a15027c25 */ /* 0x000fc6000f8e0002 */
[----:B------:R-:W5:Y:S04]  /*b8a0*/  LD.E.128 R64, desc[UR36][R64.64] ;  /* 0x0000002440407980 */ /* 0x000f68000c101d00 */
[----:B------:R-:W5:Y:S04]  /*b8b0*/  LD.E.128 R60, desc[UR36][R60.64] ;  /* 0x000000243c3c7980 */ /* 0x000f68000c101d00 */
[----:B------:R-:W5:Y:S04]  /*b8c0*/  LD.E.128 R56, desc[UR36][R56.64] ;  /* 0x0000002438387980 */ /* 0x000f68000c101d00 */
[----:B------:R-:W5:Y:S01]  /*b8d0*/  LD.E.128 R48, desc[UR36][R48.64] ;  /* 0x0000002430307980 */ /* 0x000f62000c101d00 */
[----:B------:R-:W-:Y:S01]  /*b8e0*/  @!PT LDS RZ, [RZ] ;  /* 0x00000000fffff984 */ /* 0x000fe20000000800 */
[----:B------:R-:W-:Y:S01]  /*b8f0*/  @!PT LDS RZ, [RZ] ;  /* 0x00000000fffff984 */ /* 0x000fe20000000800 */
[----:B------:R-:W-:Y:S01]  /*b900*/  @!PT LDS RZ, [RZ] ;  /* 0x00000000fffff984 */ /* 0x000fe20000000800 */
[----:B------:R-:W-:Y:S01]  /*b910*/  @!PT LDS RZ, [RZ] ;  /* 0x00000000fffff984 */ /* 0x000fe20000000800 */
[----:B------:R0:W-:Y:S06]  /*b920*/  MEMBAR.ALL.CTA ;  /* 0x0000000000007992 */ /* 0x0001ec0000008000 */
[----:B0-----:R-:W0:Y:S01]  /*b930*/  FENCE.VIEW.ASYNC.S ;  /* 0x00000000000073c6 */ /* 0x001e220000000000 */
[----:B------:R-:W-:Y:S01]  /*b940*/  IMAD.IADD R3, R3, 0x1, R41 ;  /* 0x0000000103037824 */ /* 0x000fe200078e0229 */
[----:B------:R-:W-:Y:S01]  /*b950*/  IADD3 R68, R193, UR41, RZ ;  /* 0x00000029c1447c10 */ /* 0x000fe2000fffe0ff */
[----:B------:R-:W-:-:S02]  /*b960*/  IMAD R20, R0, UR8, RZ ;  /* 0x0000000800147c24 */ /* 0x000fc4000f8e02ff */
[----:B------:R-:W-:Y:S01]  /*b970*/  IMAD.WIDE.U32 R2, R37, UR8, R2 ;  /* 0x0000000825027c25 */ /* 0x000fe2000f8e0002 */
[----:B------:R-:W-:-:S03]  /*b980*/  ISETP.GE.AND P2, PT, R68, R43, PT ;  /* 0x0000002b4400720c */ /* 0x000fc60003f46270 */
[----:B------:R-:W-:Y:S01]  /*b990*/  IMAD R21, R37, UR9, R20 ;  /* 0x0000000925157c24 */ /* 0x000fe2000f8e0214 */
[----:B------:R-:W-:Y:S01]  /*b9a0*/  ULDC.64 UR8, c[0x0][0xa80] ;  /* 0x0002a00000087ab9 */ /* 0x000fe20000000a00 */
[----:B------:R-:W-:Y:S01]  /*b9b0*/  VIADD R0, R68, 0x20 ;  /* 0x0000002044007836 */ /* 0x000fe20000000000 */
[----:B------:R-:W-:Y:S01]  /*b9c0*/  LEA R38, P3, R2, UR8, 0x1 ;  /* 0x0000000802267c11 */ /* 0x000fe2000f8608ff */
[----:B------:R-:W-:Y:S01]  /*b9d0*/  VIADD R42, R42, 0x30820 ;  /* 0x000308202a2a7836 */ /* 0x000fe20000000000 */
[----:B------:R-:W-:Y:S02]  /*b9e0*/  IADD3 R3, R3, R21, RZ ;  /* 0x0000001503037210 */ /* 0x000fe40007ffe0ff */
[-C--:B------:R-:W-:Y:S01]  /*b9f0*/  ISETP.GE.AND P1, PT, R0, R43.reuse, PT ;  /* 0x0000002b0000720c */ /* 0x080fe20003f26270 */
[----:B------:R-:W-:Y:S01]  /*ba00*/  VIADD R0, R68, 0x40 ;  /* 0x0000004044007836 */ /* 0x000fe20000000000 */
        /* <DEDUP_REMOVED lines=21> */
.L_x_2450:
[----:B------:R-:W-:Y:S05]  /*bb60*/  BSYNC B1 ;  /* 0x0000000000017941 */ /* 0x000fea0003800000 */
.L_x_2449:
        /* <DEDUP_REMOVED lines=17> */
.L_x_2452:
[----:B------:R-:W-:Y:S05]  /*bc80*/  BSYNC B1 ;  /* 0x0000000000017941 */ /* 0x000fea0003800000 */
.L_x_2451:
        /* <DEDUP_REMOVED lines=17> */
.L_x_2454:
[----:B------:R-:W-:Y:S05]  /*bda0*/  BSYNC B1 ;  /* 0x0000000000017941 */ /* 0x000fea0003800000 */
.L_x_2453:
        /* <DEDUP_REMOVED lines=20> */
.L_x_2447:
[----:B------:R-:W-:Y:S01]  /*bef0*/  ULDC.64 UR8, c[0x0][0xc00] ;  /* 0x0003000000087ab9 */ /* 0x000fe20000000a00 */
[----:B------:R-:W-:Y:S01]  /*bf00*/  ULDC UR4, c[0x0][0xa88] ;  /* 0x0002a20000047ab9 */ /* 0x000fe20000000800 */
[----:B------:R-:W-:Y:S01]  /*bf10*/  UISETP.NE.U32.AND UP0, UPT, UR8, URZ, UPT ;  /* 0x0000003f0800728c */ /* 0x000fe2000bf05070 */
[----:B------:R-:W0:Y:S01]  /*bf20*/  LDC R11, c[0x0][0xbe8] ;  /* 0x0002fa00ff0b7b82 */ /* 0x000e220000000800 */
[----:B------:R-:W-:Y:S02]  /*bf30*/  R2UR UR7, R192 ;  /* 0x00000000c00772ca */ /* 0x000fe400000e0000 */
        /* <DEDUP_REMOVED lines=10> */
[----:B------:R-:W-:-:S05]  /*bfe0*/  IMAD.U32 R0, RZ, RZ, UR4 ;  /* 0x00000004ff007e24 */ /* 0x000fca000f8e00ff */
[----:B------:R-:W-:-:S05]  /*bff0*/  PLOP3.LUT P3, PT, PT, PT, UP1, 0x80, 0x0 ;  /* 0x000000000000781c */ /* 0x000fca0003f6f018 */
[----:B------:R-:W-:Y:S02]  /*c000*/  @UP1 ULDC.64 UR8, c[0x0][0xc08] ;  /* 0x0003020000081ab9 */ /* 0x000fe40000000a00 */
[----:B------:R-:W-:-:S06]  /*c010*/  @UP1 UIMAD.WIDE UR8, UR61, 0x4, UR8 ;  /* 0x000000043d0818a5 */ /* 0x000fcc000f8e0208 */
[----:B------:R-:W-:Y:S01]  /*c020*/  MOV R4, UR8 ;  /* 0x0000000800047c02 */ /* 0x000fe20008000f00 */
        /* <DEDUP_REMOVED lines=14> */
.L_x_2456:
[----:B------:R-:W-:Y:S01]  /*c110*/  R2UR UR7, R194 ;  /* 0x00000000c20772ca */ /* 0x000fe200000e0000 */
[----:B------:R-:W-:Y:S01]  /*c120*/  USEL UR61, UR61, URZ, !UP0 ;  /* 0x0000003f3d3d7287 */ /* 0x000fe2000c000000 */
[----:B------:R-:W-:Y:S11]  /*c130*/  BSSY B1, `(.L_x_2457) ;  /* 0x000002d000017945 */ /* 0x000ff60003800000 */
[----:B------:R-:W-:Y:S01]  /*c140*/  USEL UR12, UR7, URZ, !UP0 ;  /* 0x0000003f070c7287 */ /* 0x000fe2000c000000 */
[----:B------:R-:W-:Y:S11]  /*c150*/  @P1 BRA `(.L_x_2458) ;  /* 0x0000000000a81947 */ /* 0x000ff60003800000 */
[----:B------:R-:W0:Y:S01]  /*c160*/  S2R R3, SR_TID.X ;  /* 0x0000000000037919 */ /* 0x000e220000002100 */
[----:B------:R-:W1:Y:S01]  /*c170*/  LDC R7, c[0x0][0xbe8] ;  /* 0x0002fa00ff077b82 */ /* 0x000e620000000800 */
[----:B------:R-:W-:Y:S02]  /*c180*/  IMAD.U32 R4, RZ, RZ, UR41 ;  /* 0x00000029ff047e24 */ /* 0x000fe4000f8e00ff */
[----:B-1---5:R-:W-:-:S03]  /*c190*/  IMAD R2, R0, R7, RZ ;  /* 0x0000000700027224 */ /* 0x022fc600078e02ff */
[----:B0-----:R-:W-:-:S04]  /*c1a0*/  IADD3 R4, R4, -0x80, R3 ;  /* 0xffffff8004047810 */ /* 0x001fc80007ffe003 */
        /* <DEDUP_REMOVED lines=9> */
[----:B------:R-:W0:Y:S02]  /*c240*/  @P1 LDC R3, c[0x0][0xbec] ;  /* 0x0002fb00ff031b82 */ /* 0x000e240000000800 */
[----:B------:R-:W-:Y:S02]  /*c250*/  UIMAD.WIDE.U32 UR8, UR13, UR14, UR8 ;  /* 0x0000000e0d0872a5 */ /* 0x000fe4000f8e0008 */
[----:B------:R-:W-:-:S03]  /*c260*/  UIMAD UR7, UR13, UR15, UR7 ;  /* 0x0000000f0d0772a4 */ /* 0x000fc6000f8e0207 */
[----:B------:R-:W-:Y:S01]  /*c270*/  ULDC.64 UR14, c[0x0][0xb98] ;  /* 0x0002e600000e7ab9 */ /* 0x000fe20000000a00 */
[----:B------:R-:W1:Y:S01]  /*c280*/  @P1 LDC R6, c[0x0][0xbf0] ;  /* 0x0002fc00ff061b82 */ /* 0x000e620000000800 */
[----:B------:R-:W-:Y:S02]  /*c290*/  UIADD3 UR9, UR9, UR7, URZ ;  /* 0x0000000709097290 */ /* 0x000fe4000fffe03f */
[----:B------:R-:W-:Y:S02]  /*c2a0*/  UIMAD UR7, UR12, UR14, URZ ;  /* 0x0000000e0c0772a4 */ /* 0x000fe4000f8e023f */
[----:B------:R-:W-:Y:S02]  /*c2b0*/  UIMAD.WIDE.U32 UR8, UR61, UR14, UR8 ;  /* 0x0000000e3d0872a5 */ /* 0x000fe4000f8e0008 */
[----:B------:R-:W-:-:S03]  /*c2c0*/  UIMAD UR7, UR61, UR15, UR7 ;  /* 0x0000000f3d0772a4 */ /* 0x000fc6000f8e0207 */
[----:B------:R-:W-:Y:S01]  /*c2d0*/  ULDC.64 UR14, c[0x0][0xb88] ;  /* 0x0002e200000e7ab9 */ /* 0x000fe20000000a00 */
[----:B0-----:R-:W-:-:S05]  /*c2e0*/  @P1 IMAD.HI.U32 R3, R4, R3, RZ ;  /* 0x0000000304031227 */ /* 0x001fca00078e00ff */
[----:B-1----:R-:W-:Y:S01]  /*c2f0*/  @P1 SHF.R.U32.HI R2, RZ, R6, R3 ;  /* 0x00000006ff021219 */ /* 0x002fe20000011603 */
[----:B------:R-:W-:-:S03]  /*c300*/  IMAD.U32 R6, RZ, RZ, UR7 ;  /* 0x00000007ff067e24 */ /* 0x000fc6000f8e00ff */
[C---:B------:R-:W-:Y:S02]  /*c310*/  IADD3 R5, -R2.reuse, RZ, RZ ;  /* 0x000000ff02057210 */ /* 0x040fe40007ffe1ff */
[----:B------:R-:W-:Y:S02]  /*c320*/  SHF.R.S32.HI R3, RZ, 0x1f, R2 ;  /* 0x0000001fff037819 */ /* 0x000fe40000011402 */
[----:B------:R-:W-:Y:S01]  /*c330*/  IADD3 R2, P1, R2, UR8, RZ ;  /* 0x0000000802027c10 */ /* 0x000fe2000ff3e0ff */
[----:B------:R-:W-:-:S03]  /*c340*/  IMAD R5, R7, R5, R4 ;  /* 0x0000000507057224 */ /* 0x000fc600078e0204 */
[----:B------:R-:W-:Y:S01]  /*c350*/  IADD3.X R3, R3, UR9, R6, P1, !PT ;  /* 0x0000000903037c10 */ /* 0x000fe20008ffe406 */
[----:B------:R-:W-:Y:S01]  /*c360*/  ULDC.64 UR8, c[0x0][0xb50] ;  /* 0x0002d40000087ab9 */ /* 0x000fe20000000a00 */
[----:B------:R-:W-:Y:S01]  /*c370*/  SHF.R.S32.HI R4, RZ, 0x1f, R5 ;  /* 0x0000001fff047819 */ /* 0x000fe20000011405 */
[----:B------:R-:W-:-:S04]  /*c380*/  IMAD.WIDE.U32 R2, R5, UR14, R2 ;  /* 0x0000000e05027c25 */ /* 0x000fc8000f8e0002 */
[----:B------:R-:W-:-:S04]  /*c390*/  IMAD R4, R4, UR14, RZ ;  /* 0x0000000e04047c24 */ /* 0x000fc8000f8e02ff */
[----:B------:R-:W-:Y:S01]  /*c3a0*/  IMAD R7, R5, UR15, R4 ;  /* 0x0000000f05077c24 */ /* 0x000fe2000f8e0204 */
[----:B------:R-:W-:-:S03]  /*c3b0*/  LEA R4, P1, R2, UR8, 0x2 ;  /* 0x0000000802047c11 */ /* 0x000fc6000f8210ff */
[----:B------:R-:W-:-:S05]  /*c3c0*/  IMAD.IADD R3, R3, 0x1, R7 ;  /* 0x0000000103037824 */ /* 0x000fca00078e0207 */
[----:B------:R-:W-:Y:S01]  /*c3d0*/  LEA.HI.X R5, R2, UR9, R3, 0x2, P1 ;  /* 0x0000000902057c11 */ /* 0x000fe200088f1403 */
[----:B------:R-:W-:-:S05]  /*c3e0*/  IMAD.MOV.U32 R3, RZ, RZ, -0x800000 ;  /* 0xff800000ff037424 */ /* 0x000fca00078e00ff */
[----:B------:R0:W-:Y:S02]  /*c3f0*/  STG.E desc[UR36][R4.64], R3 ;  /* 0x0000000304007986 */ /* 0x0001e4000c101924 */
.L_x_2458:
[----:B------:R-:W-:Y:S05]  /*c400*/  BSYNC B1 ;  /* 0x0000000000017941 */ /* 0x000fea0003800000 */
.L_x_2457:
[----:B0-----:R-:W0:Y:S01]  /*c410*/  @P0 LDC R3, c[0x0][0xbf0] ;  /* 0x0002fc00ff030b82 */ /* 0x001e220000000800 */
[----:B------:R-:W-:Y:S01]  /*c420*/  ULDC.64 UR14, c[0x0][0xaa0] ;  /* 0x0002a800000e7ab9 */ /* 0x000fe20000000a00 */
[----:B------:R-:W-:Y:S01]  /*c430*/  R2UR UR13, R192 ;  /* 0x00000000c00d72ca */ /* 0x000fe200000e0000 */
[----:B------:R-:W-:Y:S01]  /*c440*/  UIMAD UR7, UR10, UR14, URZ ;  /* 0x0000000e0a0772a4 */ /* 0x000fe2000f8e023f */
[----:B------:R-:W-:Y:S01]  /*c450*/  IMAD R2, R23, 0x20, R193 ;  /* 0x0000002017027824 */ /* 0x000fe200078e02c1 */
[----:B------:R-:W-:Y:S01]  /*c460*/  UIMAD.WIDE.U32 UR8, UR4, UR14, URZ ;  /* 0x0000000e040872a5 */ /* 0x000fe2000f8e003f */
[----:B------:R-:W-:Y:S01]  /*c470*/  BSSY B1, `(.L_x_2459) ;  /* 0x000003c000017945 */ /* 0x000fe20003800000 */
[----:B------:R-:W-:Y:S02]  /*c480*/  UIMAD UR7, UR4, UR15, UR7 ;  /* 0x0000000f040772a4 */ /* 0x000fe4000f8e0207 */
[----:B------:R-:W-:Y:S01]  /*c490*/  IADD3 R6, R2, UR41, RZ ;  /* 0x0000002902067c10 */ /* 0x000fe2000fffe0ff */
[----:B------:R-:W-:Y:S01]  /*c4a0*/  ULDC.64 UR14, c[0x0][0xae8] ;  /* 0x0002ba00000e7ab9 */ /* 0x000fe20000000a00 */
[----:B------:R-:W-:-:S02]  /*c4b0*/  UIADD3 UR9, UR9, UR7, URZ ;  /* 0x0000000709097290 */ /* 0x000fc4000fffe03f */
[----:B------:R-:W-:Y:S01]  /*c4c0*/  UIMAD UR4, UR11, UR14, URZ ;  /* 0x0000000e0b0472a4 */ /* 0x000fe2000f8e023f */
[----:B------:R-:W-:Y:S01]  /*c4d0*/  @P0 IMAD.HI.U32 R2, R6, R9, RZ ;  /* 0x0000000906020227 */ /* 0x000fe200078e00ff */
[----:B------:R-:W-:Y:S02]  /*c4e0*/  UIMAD.WIDE.U32 UR8, UR13, UR14, UR8 ;  /* 0x0000000e0d0872a5 */ /* 0x000fe4000f8e0008 */
[----:B------:R-:W-:Y:S01]  /*c4f0*/  UIMAD UR4, UR13, UR15, UR4 ;  /* 0x0000000f0d0472a4 */ /* 0x000fe2000f8e0204 */
[----:B------:R-:W-:Y:S01]  /*c500*/  IMAD.MOV.U32 R5, RZ, RZ, R6 ;  /* 0x000000ffff057224 */ /* 0x000fe200078e0006 */
[----:B------:R-:W-:Y:S02]  /*c510*/  ULDC.64 UR10, c[0x0][0xaf0] ;  /* 0x0002bc00000a7ab9 */ /* 0x000fe40000000a00 */
[----:B------:R-:W-:Y:S02]  /*c520*/  UIADD3 UR9, UR9, UR4, URZ ;  /* 0x0000000409097290 */ /* 0x000fe4000fffe03f */
[----:B------:R-:W-:Y:S01]  /*c530*/  UIMAD UR4, UR12, UR10, URZ ;  /* 0x0000000a0c0472a4 */ /* 0x000fe2000f8e023f */
[----:B0-----:R-:W-:Y:S01]  /*c540*/  @P0 SHF.R.U32.HI R5, RZ, R3, R2 ;  /* 0x00000003ff050219 */ /* 0x001fe20000011602 */
[----:B------:R-:W-:-:S02]  /*c550*/  UIMAD.WIDE.U32 UR8, UR61, UR10, UR8 ;  /* 0x0000000a3d0872a5 */ /* 0x000fc4000f8e0008 */
[----:B------:R-:W-:Y:S01]  /*c560*/  UIMAD UR4, UR61, UR11, UR4 ;  /* 0x0000000b3d0472a4 */ /* 0x000fe2000f8e0204 */
[--C-:B------:R-:W-:Y:S01]  /*c570*/  SHF.R.S32.HI R2, RZ, 0x1f, R5.reuse ;  /* 0x0000001fff027819 */ /* 0x100fe20000011405 */
[----:B------:R-:W-:Y:S01]  /*c580*/  IMAD.MOV R7, RZ, RZ, -R5 ;  /* 0x000000ffff077224 */ /* 0x000fe200078e0a05 */
[----:B------:R-:W-:Y:S01]  /*c590*/  ULDC.64 UR10, c[0x0][0xae0] ;  /* 0x0002b800000a7ab9 */ /* 0x000fe20000000a00 */
[----:B------:R-:W-:Y:S02]  /*c5a0*/  UIADD3 UR4, UR9, UR4, URZ ;  /* 0x0000000409047290 */ /* 0x000fe4000fffe03f */
[----:B------:R-:W-:Y:S02]  /*c5b0*/  IMAD.U32 R3, RZ, RZ, UR9 ;  /* 0x00000009ff037e24 */ /* 0x000fe4000f8e00ff */
[----:B------:R-:W-:Y:S02]  /*c5c0*/  IMAD R4, R2, UR10, RZ ;  /* 0x0000000a02047c24 */ /* 0x000fe4000f8e02ff */
[----:B------:R-:W-:Y:S01]  /*c5d0*/  IMAD R7, R11, R7, R6 ;  /* 0x000000070b077224 */ /* 0x000fe200078e0206 */
[----:B------:R-:W-:Y:S01]  /*c5e0*/  MOV R3, UR4 ;  /* 0x0000000400037c02 */ /* 0x000fe20008000f00 */
[----:B------:R-:W-:Y:S01]  /*c5f0*/  IMAD.U32 R2, RZ, RZ, UR8 ;  /* 0x00000008ff027e24 */ /* 0x000fe2000f8e00ff */
[----:B------:R-:W-:Y:S01]  /*c600*/  ULDC.64 UR8, c[0x0][0xad8] ;  /* 0x0002b60000087ab9 */ /* 0x000fe20000000a00 */
[C---:B------:R-:W-:Y:S01]  /*c610*/  IMAD R9, R5.reuse, UR11, R4 ;  /* 0x0000000b05097c24 */ /* 0x040fe2000f8e0204 */
[----:B------:R-:W-:Y:S01]  /*c620*/  SHF.R.S32.HI R4, RZ, 0x1f, R7 ;  /* 0x0000001fff047819 */ /* 0x000fe20000011407 */
[----:B------:R-:W-:-:S04]  /*c630*/  IMAD.WIDE.U32 R2, R5, UR10, R2 ;  /* 0x0000000a05027c25 */ /* 0x000fc8000f8e0002 */
        /* <DEDUP_REMOVED lines=31> */
.L_x_2460:
[----:B------:R-:W-:Y:S05]  /*c830*/  BSYNC B1 ;  /* 0x0000000000017941 */ /* 0x000fea0003800000 */
.L_x_2459:
        /* <DEDUP_REMOVED lines=17> */
.L_x_2462:
[----:B------:R-:W-:Y:S05]  /*c950*/  BSYNC B1 ;  /* 0x0000000000017941 */ /* 0x000fea0003800000 */
.L_x_2461:
        /* <DEDUP_REMOVED lines=17> */
.L_x_2464:
[----:B------:R-:W-:Y:S05]  /*ca70*/  BSYNC B1 ;  /* 0x0000000000017941 */ /* 0x000fea0003800000 */
.L_x_2463:
        /* <DEDUP_REMOVED lines=18> */
.L_x_2455:
[----:B------:R-:W-:Y:S05]  /*cba0*/  BSYNC B0 ;  /* 0x0000000000007941 */ /* 0x000fea0003800000 */
.L_x_2446:
[----:B------:R-:W-:Y:S02]  /*cbb0*/  ULDC UR4, c[0x0][0xc3c] ;  /* 0x00030f0000047ab9 */ /* 0x000fe40000000800 */
[----:B------:R-:W-:-:S13]  /*cbc0*/  ISETP.GE.AND P0, PT, R39, UR4, PT ;  /* 0x0000000427007c0c */ /* 0x000fda000bf06270 */
[----:B------:R-:W-:Y:S05]  /*cbd0*/  @!P0 BRA `(.L_x_2465) ;  /* 0xffffff4000688947 */ /* 0x000fea000383ffff */
[----:B------:R-:W-:Y:S05]  /*cbe0*/  EXIT ;  /* 0x000000000000794d */ /* 0x000fea0003800000 */
.L_x_2404:
        /* <DEDUP_REMOVED lines=16> */
.L_x_2466:
        /* <DEDUP_REMOVED lines=40> */
.L_x_2472:
        /* <DEDUP_REMOVED lines=12> */
.L_x_2471:
[----:B------:R-:W-:Y:S05]  /*d030*/  BSYNC B0 ;  /* 0x0000000000007941 */ /* 0x000fea0003800000 */
.L_x_2470:
        /* <DEDUP_REMOVED lines=20> */
.L_x_2468:
[----:B------:R-:W-:-:S04]  /*d180*/  IMAD.IADD R11, R4, 0x1, -R3 ;  /* 0x00000001040b7824 */ /* 0x000fc800078e0a03 */
[----:B------:R-:W-:-:S05]  /*d190*/  IMAD R2, R6, UR5, R11 ;  /* 0x0000000506027c24 */ /* 0x000fca000f8e020b */
[----:B------:R-:W-:Y:S02]  /*d1a0*/  ISETP.GT.AND P0, PT, R2, UR6, PT ;  /* 0x0000000602007c0c */ /* 0x000fe4000bf04270 */
[----:B------:R-:W0:Y:S11]  /*d1b0*/  LDC.64 R2, c[0x0][0xc90] ;  /* 0x00032400ff027b82 */ /* 0x000e360000000a00 */
[----:B------:R-:W-:-:S04]  /*d1c0*/  VOTE.ANY R8, PT, !P0 ;  /* 0x0000000000087806 */ /* 0x000fc800040e0100 */
[----:B------:R-:W1:Y:S02]  /*d1d0*/  POPC R13, R8 ;  /* 0x00000008000d7309 */ /* 0x000e640000000000 */
[----:B-1----:R-:W-:-:S05]  /*d1e0*/  IADD3 R19, R13, UR4, RZ ;  /* 0x000000040d137c10 */ /* 0x002fca000fffe0ff */
        /* <DEDUP_REMOVED lines=13> */
.L_x_2473:
[----:B-1----:R-:W-:Y:S02]  /*d2c0*/  IMAD.MOV R2, RZ, RZ, -R3 ;  /* 0x000000ffff027224 */ /* 0x002fe400078e0a03 */
[----:B---3--:R-:W-:Y:S02]  /*d2d0*/  IMAD R16, R16, UR5, R11 ;  /* 0x0000000510107c24 */ /* 0x008fe4000f8e020b */
[----:B------:R-:W-:Y:S01]  /*d2e0*/  IMAD.MOV.U32 R11, RZ, RZ, R2 ;  /* 0x000000ffff0b7224 */ /* 0x000fe200078e0002 */
[----:B------:R-:W-:Y:S02]  /*d2f0*/  IABS R2, R4 ;  /* 0x0000000400027213 */ /* 0x000fe40000000000 */
[----:B--2---:R-:W-:Y:S01]  /*d300*/  IADD3 R9, -R16, UR6, RZ ;  /* 0x0000000610097c10 */ /* 0x004fe2000fffe1ff */
        /* <DEDUP_REMOVED lines=10> */
[----:B------:R-:W-:Y:S01]  /*d3b0*/  @!P1 IMAD.IADD R3, R3, 0x1, -R12 ;  /* 0x0000000103039824 */ /* 0x000fe200078e0a0c */
[----:B------:R-:W-:Y:S02]  /*d3c0*/  @!P1 IADD3 R2, R2, 0x1, RZ ;  /* 0x0000000102029810 */ /* 0x000fe40007ffe0ff */
[----:B------:R-:W-:Y:S02]  /*d3d0*/  ISETP.NE.AND P1, PT, R4, RZ, PT ;  /* 0x000000ff0400720c */ /* 0x000fe40003f25270 */
[----:B------:R-:W-:Y:S02]  /*d3e0*/  ISETP.GE.U32.AND P0, PT, R3, R12, PT ;  /* 0x0000000c0300720c */ /* 0x000fe40003f06070 */
[----:B------:R-:W-:-:S04]  /*d3f0*/  LOP3.LUT R3, R9, R4, RZ, 0x3c, !PT ;  /* 0x0000000409037212 */ /* 0x000fc800078e3cff */
[----:B------:R-:W-:-:S07]  /*d400*/  ISETP.GE.AND P2, PT, R3, RZ, PT ;  /* 0x000000ff0300720c */ /* 0x000fce0003f46270 */
[----:B------:R-:W-:-:S06]  /*d410*/  @P0 VIADD R2, R2, 0x1 ;  /* 0x0000000102020836 */ /* 0x000fcc0000000000 */
[----:B------:R-:W-:Y:S01]  /*d420*/  @!P2 IMAD.MOV R2, RZ, RZ, -R2 ;  /* 0x000000ffff02a224 */ /* 0x000fe200078e0a02 */
[----:B------:R-:W-:-:S05]  /*d430*/  @!P1 LOP3.LUT R2, RZ, R4, RZ, 0x33, !PT ;  /* 0x00000004ff029212 */ /* 0x000fca00078e33ff */
[----:B------:R-:W-:Y:S01]  /*d440*/  IMAD R11, R7, R2, RZ ;  /* 0x00000002070b7224 */ /* 0x000fe200078e02ff */
[----:B------:R-:W-:-:S03]  /*d450*/  IADD3 R2, -R2, RZ, RZ ;  /* 0x000000ff02027210 */ /* 0x000fc60007ffe1ff */
[----:B------:R-:W-:Y:S02]  /*d460*/  IMAD.MOV R6, RZ, RZ, -R11 ;  /* 0x000000ffff067224 */ /* 0x000fe400078e0a0b */
[----:B------:R-:W-:Y:S02]  /*d470*/  IMAD R4, R4, R2, R9 ;  /* 0x0000000204047224 */ /* 0x000fe400078e0209 */
[----:B------:R-:W-:Y:S01]  /*d480*/  IMAD.MOV.U32 R2, RZ, RZ, RZ ;  /* 0x000000ffff027224 */ /* 0x000fe200078e00ff */
[----:B------:R-:W-:Y:S02]  /*d490*/  VIADDMNMX R13, R6, UR5, R7, PT ;  /* 0x00000005060d7c46 */ /* 0x000fe4000b800107 */
[----:B------:R-:W-:Y:S02]  /*d4a0*/  IABS R9, R4 ;  /* 0x0000000400097213 */ /* 0x000fe40000000000 */
[-C--:B------:R-:W-:Y:S01]  /*d4b0*/  IABS R8, R13.reuse ;  /* 0x0000000d00087213 */ /* 0x080fe20000000000 */
[----:B------:R-:W-:Y:S01]  /*d4c0*/  IMAD.MOV R18, RZ, RZ, -R13 ;  /* 0x000000ffff127224 */ /* 0x000fe200078e0a0d */
[----:B0-----:R-:W-:-:S02]  /*d4d0*/  IABS R10, R13 ;  /* 0x0000000d000a7213 */ /* 0x001fc40000000000 */
[----:B------:R-:W0:Y:S08]  /*d4e0*/  I2F.RP R6, R8 ;  /* 0x0000000800067306 */ /* 0x000e300000209400 */
[----:B0-----:R-:W0:Y:S02]  /*d4f0*/  MUFU.RCP R6, R6 ;  /* 0x0000000600067308 */ /* 0x001e240000001000 */
[----:B0-----:R-:W-:-:S06]  /*d500*/  VIADD R3, R6, 0xffffffe ;  /* 0x0ffffffe06037836 */ /* 0x001fcc0000000000 */
[----:B------:R-:W0:Y:S02]  /*d510*/  F2I.FTZ.U32.TRUNC.NTZ R3, R3 ;  /* 0x0000000300037305 */ /* 0x000e24000021f000 */
[----:B0-----:R-:W-:-:S04]  /*d520*/  IMAD.MOV R7, RZ, RZ, -R3 ;  /* 0x000000ffff077224 */ /* 0x001fc800078e0a03 */
[----:B------:R-:W-:-:S04]  /*d530*/  IMAD R7, R7, R8, RZ ;  /* 0x0000000807077224 */ /* 0x000fc800078e02ff */
[----:B------:R-:W-:-:S04]  /*d540*/  IMAD.HI.U32 R2, R3, R7, R2 ;  /* 0x0000000703027227 */ /* 0x000fc800078e0002 */
[----:B------:R-:W-:Y:S02]  /*d550*/  IMAD.MOV R3, RZ, RZ, -R10 ;  /* 0x000000ffff037224 */ /* 0x000fe400078e0a0a */
        /* <DEDUP_REMOVED lines=14> */
[----:B------:R-:W-:-:S03]  /*d640*/  IMAD R18, R2, R18, R3 ;  /* 0x0000001202127224 */ /* 0x000fc600078e0203 */
[----:B------:R-:W-:Y:S01]  /*d650*/  IADD3 R17, R0, R17, RZ ;  /* 0x0000001100117210 */ /* 0x000fe20007ffe0ff */
[----:B------:R-:W-:Y:S06]  /*d660*/  BRA `(.L_x_2474) ;  /* 0x0000000000147947 */ /* 0x000fec0003800000 */
.L_x_2469:
[----:B------:R-:W-:Y:S01]  /*d670*/  ULDC UR4, c[0x0][0xc3c] ;  /* 0x00030f0000047ab9 */ /* 0x000fe20000000800 */
[----:B------:R-:W-:Y:S02]  /*d680*/  IMAD.MOV.U32 R17, RZ, RZ, RZ ;  /* 0x000000ffff117224 */ /* 0x000fe400078e00ff */
[----:B------:R-:W-:Y:S02]  /*d690*/  IMAD.U32 R16, RZ, RZ, UR6 ;  /* 0x00000006ff107e24 */ /* 0x000fe4000f8e00ff */
[----:B------:R-:W-:Y:S02]  /*d6a0*/  IMAD.MOV.U32 R18, RZ, RZ, RZ ;  /* 0x000000ffff127224 */ /* 0x000fe400078e00ff */
[----:B------:R-:W-:-:S07]  /*d6b0*/  IMAD.U32 R19, RZ, RZ, UR4 ;  /* 0x00000004ff137e24 */ /* 0x000fce000f8e00ff */
.L_x_2474:
[----:B------:R-:W-:-:S13]  /*d6c0*/  ISETP.NE.AND P0, PT, R5, RZ, PT ;  /* 0x000000ff0500720c */ /* 0x000fda0003f05270 */
[----:B------:R-:W0:Y:S01]  /*d6d0*/  @!P0 S2R R3, SR_CgaCtaId ;  /* 0x0000000000038919 */ /* 0x000e220000008800 */
[----:B------:R-:W-:-:S04]  /*d6e0*/  @!P0 MOV R0, 0x400 ;  /* 0x0000040000008802 */ /* 0x000fc80000000f00 */
[----:B0-----:R-:W-:-:S05]  /*d6f0*/  @!P0 LEA R0, R3, R0, 0x18 ;  /* 0x0000000003008211 */ /* 0x001fca00078ec0ff */
[----:B------:R1:W-:Y:S01]  /*d700*/  @!P0 STS.128 [R0+0x308d0], R16 ;  /* 0x0308d01000008388 */ /* 0x0003e20000000c00 */
[----:B------:R-:W-:Y:S06]  /*d710*/  BAR.ARV 0x5, 0x180 ;  /* 0x0146000000007b1d */ /* 0x000fec0000002000 */
.L_x_2467:
[----:B------:R2:W-:Y:S01]  /*d720*/  STL [R1+0x20], RZ ;  /* 0x000020ff01007387 */ /* 0x0005e20000100800 */
[----:B------:R-:W-:Y:S01]  /*d730*/  ULDC UR4, c[0x0][0xc3c] ;  /* 0x00030f0000047ab9 */ /* 0x000fe20000000800 */
[----:B------:R-:W-:Y:S01]  /*d740*/  MOV R28, 0x1 ;  /* 0x00000001001c7802 */ /* 0x000fe20000000f00 */
[----:B------:R-:W-:Y:S01]  /*d750*/  IMAD.MOV.U32 R27, RZ, RZ, RZ ;  /* 0x000000ffff1b7224 */ /* 0x000fe200078e00ff */
[----:B0-----:R-:W-:-:S13]  /*d760*/  ISETP.GE.AND P0, PT, R19, UR4, PT ;  /* 0x0000000413007c0c */ /* 0x001fda000bf06270 */
[----:B--2---:R-:W-:Y:S05]  /*d770*/  @P0 BRA `(.L_x_2475) ;  /* 0x0000004800900947 */ /* 0x004fea0003800000 */
[----:B-1----:R-:W2:Y:S01]  /*d780*/  LDL R0, [R1+0x28] ;  /* 0x0000280001007983 */ /* 0x002ea20000100800 */
[----:B------:R-:W0:Y:S01]  /*d790*/  S2UR UR5, SR_CgaCtaId ;  /* 0x00000000000579c3 */ /* 0x000e220000008800 */
[----:B------:R-:W-:Y:S01]  /*d7a0*/  BSSY B8, `(.L_x_2475) ;  /* 0x00004a1000087945 */ /* 0x000fe20003800000 */
[----:B------:R-:W-:Y:S01]  /*d7b0*/  IMAD.MOV.U32 R28, RZ, RZ, 0x1 ;  /* 0x00000001ff1c7424 */ /* 0x000fe200078e00ff */
[----:B------:R-:W1:Y:S01]  /*d7c0*/  S2R R4, SR_TID.X ;  /* 0x0000000000047919 */ /* 0x000e620000002100 */
[----:B------:R-:W-:Y:S01]  /*d7d0*/  MOV R27, RZ ;  /* 0x000000ff001b7202 */ /* 0x000fe20000000f00 */
        /* <DEDUP_REMOVED lines=17> */
[----:B------:R-:W-:-:S04]  /*d8f0*/  IMAD.U32 R22, RZ, RZ, UR4 ;  /* 0x00000004ff167e24 */ /* 0x000fc8000f8e00ff */
[----:B---3--:R-:W-:-:S07]  /*d900*/  IMAD R37, R36, 0x2, R22 ;  /* 0x0000000224257824 */ /* 0x008fce00078e0216 */
.L_x_2538:
[----:B0-----:R-:W0:Y:S02]  /*d910*/  LDC.64 R2, c[0x0][0xc88] ;  /* 0x00032200ff027b82 */ /* 0x001e240000000a00 */
[----:B0-----:R-:W-:-:S05]  /*d920*/  IMAD.WIDE R2, R19, 0x4, R2 ;  /* 0x0000000413027825 */ /* 0x001fca00078e0202 */
[----:B--2---:R-:W2:Y:S01]  /*d930*/  LDG.E R29, desc[UR36][R2.64] ;  /* 0x00000024021d7981 */ /* 0x004ea2000c1e1900 */
[----:B------:R-:W-:Y:S05]  /*d940*/  YIELD ;  /* 0x0000000000007946 */ /* 0x000fea0003800000 */
[----:B------:R-:W-:Y:S01]  /*d950*/  ULDC.64 UR4, c[0x0][0xa28] ;  /* 0x00028a0000047ab9 */ /* 0x000fe20000000a00 */
[----:B------:R-:W-:Y:S01]  /*d960*/  IMAD.MOV.U32 R30, RZ, RZ, RZ ;  /* 0x000000ffff1e7224 */ /* 0x000fe200078e00ff */
[----:B------:R-:W-:Y:S01]  /*d970*/  ISETP.NE.U32.AND P0, PT, RZ, UR4, PT ;  /* 0x00000004ff007c0c */ /* 0x000fe2000bf05070 */
[----:B------:R-:W-:-:S03]  /*d980*/  ULDC.64 UR6, c[0x0][0xa18] ;  /* 0x0002860000067ab9 */ /* 0x000fc60000000a00 */
[----:B------:R-:W-:Y:S02]  /*d990*/  ISETP.NE.AND.EX P0, PT, RZ, UR5, PT, P0 ;  /* 0x00000005ff007c0c */ /* 0x000fe4000bf05300 */
[----:B------:R-:W-:Y:S02]  /*d9a0*/  MOV R35, RZ ;  /* 0x000000ff00237202 */ /* 0x000fe40000000f00 */
[----:B--2---:R-:W-:-:S09]  /*d9b0*/  SHF.R.S32.HI R0, RZ, 0x1f, R29 ;  /* 0x0000001fff007819 */ /* 0x004fd2000001141d */
[C---:B------:R-:W-:Y:S01]  /*d9c0*/  @P0 LEA R2, P1, R29.reuse, UR4, 0x2 ;  /* 0x000000041d020c11 */ /* 0x040fe2000f8210ff */
[C---:B------:R-:W-:Y:S01]  /*d9d0*/  IMAD.SHL.U32 R24, R29.reuse, 0x4, RZ ;  /* 0x000000041d187824 */ /* 0x040fe200078e00ff */
[C-C-:B------:R-:W-:Y:S01]  /*d9e0*/  SHF.L.U64.HI R25, R29.reuse, 0x2, R0.reuse ;  /* 0x000000021d197819 */ /* 0x140fe20000010200 */
[----:B------:R0:W-:Y:S01]  /*d9f0*/  STL [R1+0x18], R0 ;  /* 0x0000180001007387 */ /* 0x0001e20000100800 */
[----:B------:R-:W-:Y:S01]  /*da00*/  @P0 LEA.HI.X R3, R29, UR5, R0, 0x2, P1 ;  /* 0x000000051d030c11 */ /* 0x000fe200088f1400 */
[----:B------:R-:W-:-:S04]  /*da10*/  ULDC.64 UR4, c[0x0][0xa00] ;  /* 0x0002800000047ab9 */ /* 0x000fc80000000a00 */
[----:B------:R1:W2:Y:S01]  /*da20*/  @P0 LDG.E R30, desc[UR36][R2.64] ;  /* 0x00000024021e0981 */ /* 0x0002a2000c1e1900 */
        /* <DEDUP_REMOVED lines=12> */
[----:B------:R-:W3:Y:S01]  /*daf0*/  @P0 LDG.E R4, desc[UR36][R4.64] ;  /* 0x0000002404040981 */ /* 0x000ee2000c1e1900 */
[----:B------:R-:W-:-:S03]  /*db00*/  UISETP.NE.U32.AND UP0, UPT, UR4, URZ, UPT ;  /* 0x0000003f0400728c */ /* 0x000fc6000bf05070 */
[----:B------:R-:W-:Y:S01]  /*db10*/  ULDC UR4, c[0x0][0x424] ;  /* 0x0001090000047ab9 */ /* 0x000fe20000000800 */
[----:B------:R-:W-:-:S03]  /*db20*/  UISETP.NE.AND.EX UP0, UPT, UR5, URZ, UPT, UP0 ;  /* 0x0000003f0500728c */ /* 0x000fc6000bf05300 */
[----:B------:R-:W-:Y:S01]  /*db30*/  ULDC UR5, c[0x0][0x2f0] ;  /* 0x0000bc0000057ab9 */ /* 0x000fe20000000800 */
[----:B------:R-:W-:-:S04]  /*db40*/  USEL UR4, UR4, 0x1, UP0 ;  /* 0x0000000104047887 */ /* 0x000fc80008000000 */
[----:B------:R-:W-:-:S06]  /*db50*/  UIMAD UR4, UR4, UR5, URZ ;  /* 0x00000005040472a4 */ /* 0x000fcc000f8e023f */
[----:B0-----:R-:W-:Y:S01]  /*db60*/  IMAD.U32 R0, RZ, RZ, UR4 ;  /* 0x00000004ff007e24 */ /* 0x001fe2000f8e00ff */
        /* <DEDUP_REMOVED lines=11> */
.L_x_2476:
        /* <DEDUP_REMOVED lines=9> */
.L_x_2477:
        /* <DEDUP_REMOVED lines=8> */
[----:B--2---:R-:W-:-:S07]  /*dd30*/  IADD3 R0, -R0, R5, RZ ;  /* 0x0000000500007210 */ /* 0x004fce0007ffe1ff */
.L_x_2478:
[----:B------:R-:W3:Y:S01]  /*dd40*/  LDL R5, [R1+0xc] ;  /* 0x00000c0001057983 */ /* 0x000ee20000100800 */
[----:B-12---:R-:W1:Y:S01]  /*dd50*/  LDC R2, c[0x0][0x448] ;  /* 0x00011200ff027b82 */ /* 0x006e620000000800 */
[----:B-----5:R-:W-:Y:S01]  /*dd60*/  IMAD.IADD R0, R0, 0x1, -R30 ;  /* 0x0000000100007824 */ /* 0x020fe200078e0a1e */
[----:B------:R-:W-:Y:S01]  /*dd70*/  LOP3.LUT R23, R23, 0xffffff7f, RZ, 0xc0, !PT ;  /* 0xffffff7f17177812 */ /* 0x000fe200078ec0ff */
[----:B------:R-:W-:Y:S03]  /*dd80*/  BSSY B7, `(.L_x_2479) ;  /* 0x0000381000077945 */ /* 0x000fe60003800000 */
[----:B------:R2:W-:Y:S01]  /*dd90*/  STL [R1], R0 ;  /* 0x0000000001007387 */ /* 0x0005e20000100800 */
[----:B-1----:R-:W-:Y:S01]  /*dda0*/  ISETP.NE.AND P0, PT, R2, 0x1, PT ;  /* 0x000000010200780c */ /* 0x002fe20003f05270 */
[----:B------:R-:W-:-:S04]  /*ddb0*/  IMAD.SHL.U32 R2, R17, 0x80, RZ ;  /* 0x0000008011027824 */ /* 0x000fc800078e00ff */
[----:B------:R-:W-:-:S08]  /*ddc0*/  VIADD R2, R2, 0x7f ;  /* 0x0000007f02027836 */ /* 0x000fd00000000000 */
[----:B------:R-:W1:Y:S01]  /*ddd0*/  @P0 LDC R3, c[0x0][0x44c] ;  /* 0x00011300ff030b82 */ /* 0x000e620000000800 */
[----:B------:R-:W-:-:S07]  /*dde0*/  @P0 LOP3.LUT R23, R23, 0x80, RZ, 0xfc, !PT ;  /* 0x0000008017170812 */ /* 0x000fce00078efcff */
[----:B0-----:R-:W0:Y:S01]  /*ddf0*/  @P0 LDC R4, c[0x0][0x450] ;  /* 0x00011400ff040b82 */ /* 0x001e220000000800 */
[----:B-1----:R-:W-:-:S05]  /*de00*/  @P0 IMAD.HI.U32 R3, R2, R3, RZ ;  /* 0x0000000302030227 */ /* 0x002fca00078e00ff */
[----:B0-----:R-:W-:Y:S02]  /*de10*/  @P0 SHF.R.U32.HI R2, RZ, R4, R3 ;  /* 0x00000004ff020219 */ /* 0x001fe40000011603 */
[C---:B---3--:R-:W-:Y:S01]  /*de20*/  IADD3 R3, R0.reuse, 0x60, -R5 ;  /* 0x0000006000037810 */ /* 0x048fe20007ffe805 */
[----:B--2---:R-:W-:-:S03]  /*de30*/  VIADD R0, R0, 0x5f ;  /* 0x0000005f00007836 */ /* 0x004fc60000000000 */
[----:B------:R-:W-:Y:S01]  /*de40*/  IADD3 R2, R3, R2, RZ ;  /* 0x0000000203027210 */ /* 0x000fe20007ffe0ff */
[----:B------:R-:W-:-:S04]  /*de50*/  IMAD.HI R0, R0, 0x2aaaaaab, RZ ;  /* 0x2aaaaaab00007827 */ /* 0x000fc800078e02ff */
[----:B------:R-:W-:Y:S01]  /*de60*/  IMAD.HI R2, R2, 0x2aaaaaab, RZ ;  /* 0x2aaaaaab02027827 */ /* 0x000fe200078e02ff */
[----:B------:R-:W-:-:S04]  /*de70*/  SHF.R.U32.HI R3, RZ, 0x1f, R0 ;  /* 0x0000001fff037819 */ /* 0x000fc80000011600 */
[----:B------:R-:W-:Y:S02]  /*de80*/  SHF.R.U32.HI R5, RZ, 0x1f, R2 ;  /* 0x0000001fff057819 */ /* 0x000fe40000011602 */
[----:B------:R-:W-:Y:S02]  /*de90*/  LEA.HI.SX32 R3, R0, R3, 0x1c ;  /* 0x0000000300037211 */ /* 0x000fe400078fe2ff */
[----:B------:R-:W-:-:S04]  /*dea0*/  LEA.HI.SX32 R2, R2, R5, 0x1c ;  /* 0x0000000502027211 */ /* 0x000fc800078fe2ff */
[----:B------:R-:W-:-:S04]  /*deb0*/  VIMNMX R4, R3, R2, PT ;  /* 0x0000000203047248 */ /* 0x000fc80003fe0100 */
[----:B------:R-:W-:Y:S01]  /*dec0*/  ISETP.GT.AND P0, PT, R4, RZ, PT ;  /* 0x000000ff0400720c */ /* 0x000fe20003f04270 */
[----:B------:R0:W-:-:S12]  /*ded0*/  STL [R1+0x10], R4 ;  /* 0x0000100401007387 */ /* 0x0001d80000100800 */
        /* <DEDUP_REMOVED lines=18> */
.L_x_2480:
        /* <DEDUP_REMOVED lines=9> */
[----:B------:R-:W-:Y:S01]  /*e090*/  MOV R7, UR9 ;  /* 0x0000000900077c02 */ /* 0x000fe20008000f00 */
[----:B------:R-:W0:Y:S01]  /*e0a0*/  LDC.64 R2, c[0x4][R2] ;  /* 0x0100000002027b82 */ /* 0x000e220000000a00 */
[----:B------:R-:W-:Y:S01]  /*e0b0*/  IMAD.U32 R5, RZ, RZ, UR7 ;  /* 0x00000007ff057e24 */ /* 0x000fe2000f8e00ff */
[----:B------:R-:W-:Y:S01]  /*e0c0*/  MOV R13, RZ ;  /* 0x000000ff000d7202 */ /* 0x000fe20000000f00 */
[----:B------:R-:W-:Y:S02]  /*e0d0*/  IMAD.U32 R6, RZ, RZ, UR8 ;  /* 0x00000008ff067e24 */ /* 0x000fe4000f8e00ff */
[----:B------:R-:W-:-:S02]  /*e0e0*/  IMAD.U32 R10, RZ, RZ, UR4 ;  /* 0x00000004ff0a7e24 */ /* 0x000fc4000f8e00ff */
[----:B------:R-:W-:Y:S02]  /*e0f0*/  IMAD.U32 R11, RZ, RZ, UR5 ;  /* 0x00000005ff0b7e24 */ /* 0x000fe4000f8e00ff */
[----:B------:R-:W-:Y:S02]  /*e100*/  IMAD.MOV.U32 R8, RZ, RZ, 0x70 ;  /* 0x00000070ff087424 */ /* 0x000fe400078e00ff */
[----:B------:R-:W-:-:S07]  /*e110*/  IMAD.MOV.U32 R12, RZ, RZ, 0x1 ;  /* 0x00000001ff0c7424 */ /* 0x000fce00078e00ff */
[----:B------:R-:W-:-:S07]  /*e120*/  LEPC R20, `(.L_x_2483) ;  /* 0x000000001014794e */ /* 0x000fce0000000000 */
[----:B0-----:R-:W-:Y:S05]  /*e130*/  CALL.ABS.NOINC R2 ;  /* 0x0000000002007343 */ /* 0x001fea0003c00000 */
.L_x_2483:
[----:B------:R-:W-:Y:S05]  /*e140*/  BSYNC B6 ;  /* 0x0000000000067941 */ /* 0x000fea0003800000 */
.L_x_2482:
        /* <DEDUP_REMOVED lines=8> */
[----:B------:R0:W1:Y:S01]  /*e1d0*/  LDC.64 R2, c[0x4][R26] ;  /* 0x010000001a027b82 */ /* 0x0000620000000a00 */
        /* <DEDUP_REMOVED lines=11> */
.L_x_2486:
[----:B------:R0:W1:Y:S01]  /*e290*/  LDC.64 R2, c[0x4][R26] ;  /* 0x010000001a027b82 */ /* 0x0000620000000a00 */
[----:B------:R-:W-:Y:S01]  /*e2a0*/  ULDC.64 UR6, c[0x4][0x88] ;  /* 0x0100220000067ab9 */ /* 0x000fe20000000a00 */
[----:B------:R-:W-:Y:S01]  /*e2b0*/  ULDC.64 UR8, c[0x4][0x90] ;  /* 0x0100240000087ab9 */ /* 0x000fe20000000a00 */
[----:B------:R-:W-:Y:S01]  /*e2c0*/  ULDC.64 UR4, c[0x4][0x18] ;  /* 0x0100060000047ab9 */ /* 0x000fe20000000a00 */
        /* <DEDUP_REMOVED lines=11> */
.L_x_2485:
[----:B------:R-:W-:Y:S05]  /*e380*/  BSYNC B6 ;  /* 0x0000000000067941 */ /* 0x000fea0003800000 */
.L_x_2484:
[----:B------:R-:W2:Y:S01]  /*e390*/  LDL R26, [R1+0x10] ;  /* 0x00001000011a7983 */ /* 0x000ea20000100800 */
[----:B------:R-:W-:Y:S01]  /*e3a0*/  ULDC.64 UR4, c[0x0][0x9f8] ;  /* 0x00027e0000047ab9 */ /* 0x000fe20000000a00 */
[----:B------:R-:W0:Y:S02]  /*e3b0*/  LDC R6, c[0x0][0x430] ;  /* 0x00010c00ff067b82 */ /* 0x000e240000000800 */
[----:B------:R-:W3:Y:S01]  /*e3c0*/  LDL R2, [R1] ;  /* 0x0000000001027983 */ /* 0x000ee20000100800 */
[----:B------:R-:W-:Y:S01]  /*e3d0*/  ISETP.NE.U32.AND P0, PT, RZ, UR4, PT ;  /* 0x00000004ff007c0c */ /* 0x000fe2000bf05070 */
[----:B------:R-:W1:Y:S03]  /*e3e0*/  S2R R20, SR_TID.X ;  /* 0x0000000000147919 */ /* 0x000e660000002100 */
[----:B------:R-:W-:-:S13]  /*e3f0*/  ISETP.NE.AND.EX P0, PT, RZ, UR5, PT, P0 ;  /* 0x00000005ff007c0c */ /* 0x000fda000bf05300 */
[----:B------:R-:W-:Y:S01]  /*e400*/  @P0 IADD3 R24, P1, R24, UR4, RZ ;  /* 0x0000000418180c10 */ /* 0x000fe2000ff3e0ff */
[----:B------:R-:W4:Y:S01]  /*e410*/  S2R R21, SR_TID.X ;  /* 0x0000000000157919 */ /* 0x000f220000002100 */
[----:B------:R-:W-:Y:S01]  /*e420*/  LOP3.LUT R23, R23, 0xffffffdf, RZ, 0xc0, !PT ;  /* 0xffffffdf17177812 */ /* 0x000fe200078ec0ff */
[----:B------:R-:W-:Y:S01]  /*e430*/  ULDC UR4, c[0x0][0x2f4] ;  /* 0x0000bd0000047ab9 */ /* 0x000fe20000000800 */
[----:B------:R-:W-:-:S05]  /*e440*/  @P0 IADD3.X R25, R25, UR5, RZ, P1, !PT ;  /* 0x0000000519190c10 */ /* 0x000fca0008ffe4ff */
[----:B------:R-:W3:Y:S01]  /*e450*/  @P0 LDG.E R31, desc[UR36][R24.64] ;  /* 0x00000024181f0981 */ /* 0x000ee2000c1e1900 */
[----:B0-----:R-:W-:Y:S02]  /*e460*/  ISETP.NE.AND P2, PT, R6, 0x1, PT ;  /* 0x000000010600780c */ /* 0x001fe40003f45270 */
[----:B-1----:R-:W-:-:S04]  /*e470*/  LOP3.LUT R20, R20, 0x7f, RZ, 0xc0, !PT ;  /* 0x0000007f14147812 */ /* 0x002fc800078ec0ff */
[----:B------:R-:W-:-:S07]  /*e480*/  SHF.R.U32.HI R0, RZ, 0x3, R20 ;  /* 0x00000003ff007819 */ /* 0x000fce0000011614 */
[----:B------:R-:W0:Y:S01]  /*e490*/  @P2 LDC R4, c[0x0][0x434] ;  /* 0x00010d00ff042b82 */ /* 0x000e220000000800 */
[----:B----4-:R-:W-:-:S04]  /*e4a0*/  SHF.L.U32 R20, R21, 0x4, RZ ;  /* 0x0000000415147819 */ /* 0x010fc800000006ff */
[----:B------:R-:W-:-:S03]  /*e4b0*/  LOP3.LUT R20, R0, 0x70, R20, 0xf8, !PT ;  /* 0x0000007000147812 */ /* 0x000fc600078ef814 */
[----:B------:R-:W1:Y:S01]  /*e4c0*/  @P2 LDC R0, c[0x0][0x438] ;  /* 0x00010e00ff002b82 */ /* 0x000e620000000800 */
        /* <DEDUP_REMOVED lines=8> */
[----:B0-----:R-:W-:-:S08]  /*e550*/  @P2 IMAD.HI.U32 R7, R5, R4, RZ ;  /* 0x0000000405072227 */ /* 0x001fd000078e00ff */
[----:B------:R-:W0:Y:S01]  /*e560*/  @!P0 LDC.64 R2, c[0x0][0x428] ;  /* 0x00010a00ff028b82 */ /* 0x000e220000000a00 */
[----:B------:R-:W-:Y:S01]  /*e570*/  IMAD.MOV.U32 R4, RZ, RZ, R5 ;  /* 0x000000ffff047224 */ /* 0x000fe200078e0005 */
[----:B-1----:R-:W-:-:S05]  /*e580*/  @P2 SHF.R.U32.HI R4, RZ, R0, R7 ;  /* 0x00000000ff042219 */ /* 0x002fca0000011607 */
[----:B------:R-:W-:-:S04]  /*e590*/  IMAD.MOV R0, RZ, RZ, -R4 ;  /* 0x000000ffff007224 */ /* 0x000fc800078e0a04 */
[----:B------:R-:W-:Y:S01]  /*e5a0*/  IMAD R0, R6, R0, R5 ;  /* 0x0000000006007224 */ /* 0x000fe200078e0205 */
[----:B------:R-:W-:Y:S02]  /*e5b0*/  SHF.R.S32.HI R6, RZ, 0x1f, R31 ;  /* 0x0000001fff067819 */ /* 0x000fe4000001141f */
[----:B------:R-:W-:-:S03]  /*e5c0*/  @!P0 SHF.R.S32.HI R5, RZ, 0x1f, R4 ;  /* 0x0000001fff058819 */ /* 0x000fc60000011404 */
[----:B------:R0:W-:Y:S02]  /*e5d0*/  STL [R1+0x8], R6 ;  /* 0x0000080601007387 */ /* 0x0001e40000100800 */
[-C--:B0-----:R-:W-:Y:S02]  /*e5e0*/  @!P0 IMAD R6, R6, R2.reuse, RZ ;  /* 0x0000000206068224 */ /* 0x081fe400078e02ff */
[----:B------:R-:W-:-:S04]  /*e5f0*/  @!P0 IMAD.WIDE.U32 R4, R31, R2, R4 ;  /* 0x000000021f048225 */ /* 0x000fc800078e0004 */
[----:B------:R-:W-:Y:S02]  /*e600*/  @!P0 IMAD R6, R31, R3, R6 ;  /* 0x000000031f068224 */ /* 0x000fe400078e0206 */
[----:B------:R-:W0:Y:S01]  /*e610*/  @!P0 LDC.64 R2, c[0x0][0x418] ;  /* 0x00010600ff028b82 */ /* 0x000e220000000a00 */
[----:B------:R-:W-:Y:S02]  /*e620*/  ISETP.GE.AND P2, PT, R32, UR4, PT ;  /* 0x0000000420007c0c */ /* 0x000fe4000bf46270 */
[----:B------:R-:W-:-:S11]  /*e630*/  @!P0 IADD3 R6, R5, R6, RZ ;  /* 0x0000000605068210 */ /* 0x000fd60007ffe0ff */
[----:B------:R-:W-:Y:S02]  /*e640*/  @P2 LOP3.LUT R23, R23, 0x4, RZ, 0xfc, !PT ;  /* 0x0000000417172812 */ /* 0x000fe400078efcff */
[----:B0-----:R-:W-:-:S04]  /*e650*/  @!P0 LEA R2, P1, R4, R2, 0x2 ;  /* 0x0000000204028211 */ /* 0x001fc800078210ff */
[----:B------:R-:W-:Y:S01]  /*e660*/  @!P0 LEA.HI.X R3, R4, R3, R6, 0x2, P1 ;  /* 0x0000000304038211 */ /* 0x000fe200008f1406 */
[----:B------:R-:W-:Y:S01]  /*e670*/  IMAD.MOV.U32 R4, RZ, RZ, RZ ;  /* 0x000000ffff047224 */ /* 0x000fe200078e00ff */
[----:B------:R-:W-:Y:S02]  /*e680*/  ISETP.GE.AND P1, PT, R34, UR4, PT ;  /* 0x0000000422007c0c */ /* 0x000fe4000bf26270 */
[----:B------:R-:W-:-:S03]  /*e690*/  LOP3.LUT R23, R23, 0xfffffffd, RZ, 0xc0, !PT ;  /* 0xfffffffd17177812 */ /* 0x000fc600078ec0ff */
[----:B------:R0:W5:Y:S01]  /*e6a0*/  @!P0 LDG.E R4, desc[UR36][R2.64] ;  /* 0x0000002402048981 */ /* 0x000162000c1e1900 */
[----:B------:R-:W-:-:S07]  /*e6b0*/  ISETP.GE.AND P0, PT, R33, UR4, PT ;  /* 0x0000000421007c0c */ /* 0x000fce000bf06270 */
[----:B------:R-:W-:-:S04]  /*e6c0*/  @P1 LOP3.LUT R23, R23, 0x2, RZ, 0xfc, !PT ;  /* 0x0000000217171812 */ /* 0x000fc800078efcff */
[----:B------:R-:W-:Y:S01]  /*e6d0*/  LOP3.LUT R23, R23, 0xfffffffe, RZ, 0xc0, !PT ;  /* 0xfffffffe17177812 */ /* 0x000fe200078ec0ff */
[----:B0-----:R-:W-:-:S03]  /*e6e0*/  IMAD.U32 R2, RZ, RZ, UR38 ;  /* 0x00000026ff027e24 */ /* 0x001fc6000f8e00ff */
[----:B------:R-:W-:Y:S01]  /*e6f0*/  @P0 LOP3.LUT R23, R23, 0x1, RZ, 0xfc, !PT ;  /* 0x0000000117170812 */ /* 0x000fe200078efcff */
[----:B------:R-:W-:Y:S06]  /*e700*/  BRA.DIV UR5, `(.L_x_2487) ;  /* 0x0000004205407947 */ /* 0x000fec000b800000 */
.L_x_2555:
[----:B------:R-:W-:Y:S02]  /*e710*/  ISETP.NE.AND P0, PT, R2, 0x3, PT ;  /* 0x000000030200780c */ /* 0x000fe40003f05270 */
[----:B------:R-:W-:Y:S02]  /*e720*/  ISETP.GT.U32.AND P1, PT, R20, 0x5f, PT ;  /* 0x0000005f1400780c */ /* 0x000fe40003f24070 */
[----:B------:R-:W-:Y:S02]  /*e730*/  LOP3.LUT R23, R23, 0xffffffef, RZ, 0xc0, !PT ;  /* 0xffffffef17177812 */ /* 0x000fe400078ec0ff */
[----:B------:R-:W-:-:S07]  /*e740*/  SHF.R.S32.HI R30, RZ, 0x1f, R18 ;  /* 0x0000001fff1e7819 */ /* 0x000fce0000011412 */
[----:B------:R-:W-:-:S04]  /*e750*/  @P0 LOP3.LUT R23, R23, 0x10, RZ, 0xfc, !PT ;  /* 0x0000001017170812 */ /* 0x000fc800078efcff */
[----:B------:R-:W-:-:S04]  /*e760*/  LOP3.LUT R23, R23, 0xfffffff7, RZ, 0xc0, !PT ;  /* 0xfffffff717177812 */ /* 0x000fc800078ec0ff */
[----:B------:R-:W-:Y:S01]  /*e770*/  @P1 LOP3.LUT R23, R23, 0x8, RZ, 0xfc, !PT ;  /* 0x0000000817171812 */ /* 0x000fe200078efcff */
[----:B------:R-:W-:Y:S06]  /*e780*/  @!P0 BRA `(.L_x_2488) ;  /* 0x0000000000048947 */ /* 0x000fec0003800000 */
[----:B------:R-:W-:Y:S01]  /*e790*/  BPT.TRAP 0x1 ;  /* 0x000000040000795c */ /* 0x000fe20000300000 */
.L_x_2488:
        /* <DEDUP_REMOVED lines=18> */
[----:B------:R-:W-:Y:S02]  /*e8c0*/  LEA R24, P0, R2, UR4, 0x1 ;  /* 0x0000000402187c11 */ /* 0x000fe4000f8008ff */
[----:B------:R-:W-:-:S04]  /*e8d0*/  IADD3 R7, R3, R7, RZ ;  /* 0x0000000703077210 */ /* 0x000fc80007ffe0ff */
[----:B------:R-:W-:Y:S01]  /*e8e0*/  LEA.HI.X R25, R2, UR5, R7, 0x1, P0 ;  /* 0x0000000502197c11 */ /* 0x000fe200080f0c07 */
[----:B------:R-:W-:Y:S01]  /*e8f0*/  IMAD R7, R27, 0x8, R22 ;  /* 0x000000081b077824 */ /* 0x000fe200078e0216 */
[----:B------:R-:W-:-:S04]  /*e900*/  SHF.L.U32 R2, R28, 0x1f, RZ ;  /* 0x0000001f1c027819 */ /* 0x000fc800000006ff */
[----:B------:R-:W0:Y:S02]  /*e910*/  SYNCS.PHASECHK.TRANS64.TRYWAIT P0, [R7+URZ+0x30840], R2 ;  /* 0x03084002070075a7 */ /* 0x000e24000800017f */
[----:B0-----:R-:W-:Y:S05]  /*e920*/  @!P0 BRA `(.L_x_2490) ;  /* 0x0000003c00e88947 */ /* 0x001fea0003800000 */
.L_x_2556:
[----:B------:R-:W-:Y:S05]  /*e930*/  BSYNC B0 ;  /* 0x0000000000007941 */ /* 0x000fea0003800000 */
.L_x_2489:
        /* <DEDUP_REMOVED lines=27> */
[----:B--2---:R-:W-:-:S05]  /*eaf0*/  IMAD R6, R26, -0x60, R9 ;  /* 0xffffffa01a067824 */ /* 0x004fca00078e0209 */
[----:B------:R-:W-:-:S04]  /*eb00*/  IADD3 R6, -R8, R6, RZ ;  /* 0x0000000608067210 */ /* 0x000fc80007ffe1ff */
        /* <DEDUP_REMOVED lines=30> */
[----:B0-----:R-:W-:-:S04]  /*ecf0*/  @P1 LEA R3, P0, R32, R3, 0x1 ;  /* 0x0000000320031211 */ /* 0x001fc800078008ff */
[----:B-1----:R-:W-:-:S04]  /*ed00*/  @P1 IADD3.X R2, RZ, R2, RZ, P0, !PT ;  /* 0x00000002ff021210 */ /* 0x002fc800007fe4ff */
        /* <DEDUP_REMOVED lines=20> */
[----:B------:R-:W-:Y:S01]  /*ee50*/  @P1 LEA R8, R5, R22, 0x1 ;  /* 0x0000001605081211 */ /* 0x000fe200078e08ff */
        /* <DEDUP_REMOVED lines=11> */
.L_x_2570:
        /* <DEDUP_REMOVED lines=12> */
.L_x_2492:
        /* <DEDUP_REMOVED lines=10> */
.L_x_2493:
        /* <DEDUP_REMOVED lines=15> */
[----:B0-----:R-:W-:Y:S02]  /*f160*/  VIADD R2, R22, 0x12400 ;  /* 0x0001240016027836 */ /* 0x001fe40000000000 */
[----:B------:R-:W-:-:S03]  /*f170*/  IMAD.IADD R35, R5, 0x1, R0 ;  /* 0x0000000105237824 */ /* 0x000fc600078e0200 */
[----:B------:R-:W-:-:S13]  /*f180*/  LOP3.LUT P0, RZ, R2, 0x3ff, RZ, 0xc0, !PT ;  /* 0x000003ff02ff7812 */ /* 0x000fda000780c0ff */
[----:B-1----:R-:W-:Y:S05]  /*f190*/  @!P0 BRA `(.L_x_2495) ;  /* 0x0000000000408947 */ /* 0x002fea0003800000 */
[----:B------:R-:W-:Y:S01]  /*f1a0*/  MOV R2, 0x0 ;  /* 0x0000000000027802 */ /* 0x000fe20000000f00 */
        /* <DEDUP_REMOVED lines=8> */
[----:B--2---:R-:W-:Y:S02]  /*f230*/  IMAD.U32 R7, RZ, RZ, UR9 ;  /* 0x00000009ff077e24 */ /* 0x004fe4000f8e00ff */
[----:B------:R-:W-:-:S02]  /*f240*/  IMAD.U32 R10, RZ, RZ, UR4 ;  /* 0x00000004ff0a7e24 */ /* 0x000fc4000f8e00ff */
[----:B------:R-:W-:Y:S02]  /*f250*/  IMAD.MOV.U32 R8, RZ, RZ, 0x70 ;  /* 0x00000070ff087424 */ /* 0x000fe400078e00ff */
[----:B------:R-:W-:Y:S02]  /*f260*/  IMAD.MOV.U32 R12, RZ, RZ, 0x1 ;  /* 0x00000001ff0c7424 */ /* 0x000fe400078e00ff */
[----:B------:R-:W-:-:S07]  /*f270*/  IMAD.MOV.U32 R13, RZ, RZ, RZ ;  /* 0x000000ffff0d7224 */ /* 0x000fce00078e00ff */
[----:B------:R-:W-:-:S07]  /*f280*/  LEPC R20, `(.L_x_2495) ;  /* 0x000000001014794e */ /* 0x000fce0000000000 */
[----:B0-----:R-:W-:Y:S05]  /*f290*/  CALL.ABS.NOINC R2 ;  /* 0x0000000002007343 */ /* 0x001fea0003c00000 */
.L_x_2495:
[----:B------:R-:W-:Y:S05]  /*f2a0*/  BSYNC B6 ;  /* 0x0000000000067941 */ /* 0x000fea0003800000 */
.L_x_2494:
[----:B------:R-:W3:Y:S01]  /*f2b0*/  LDL.LU.64 R2, [R1+0x18] ;  /* 0x0000180001027983 */ /* 0x000ee20000300a00 */
[----:B------:R-:W0:Y:S01]  /*f2c0*/  LDC R21, c[0x0][0x448] ;  /* 0x00011200ff157b82 */ /* 0x000e220000000800 */
[----:B------:R-:W-:Y:S02]  /*f2d0*/  ULDC.64 UR4, c[0x0][0x2d8] ;  /* 0x0000b60000047ab9 */ /* 0x000fe40000000a00 */
[----:B------:R-:W4:Y:S01]  /*f2e0*/  LDL.LU R20, [R1+0x24] ;  /* 0x0000240001147983 */ /* 0x000f220000300800 */
[----:B------:R-:W-:-:S03]  /*f2f0*/  IMAD R0, R30, UR4, RZ ;  /* 0x000000041e007c24 */ /* 0x000fc6000f8e02ff */
[----:B------:R1:W5:Y:S01]  /*f300*/  LDL R9, [R1+0xc] ;  /* 0x00000c0001097983 */ /* 0x0003620000100800 */
[----:B------:R-:W-:Y:S01]  /*f310*/  IMAD R5, R18, UR5, R0 ;  /* 0x0000000512057c24 */ /* 0x000fe2000f8e0200 */
[----:B------:R-:W2:Y:S01]  /*f320*/  S2R R4, SR_TID.X ;  /* 0x0000000000047919 */ /* 0x000ea20000002100 */
[----:B0-----:R-:W-:Y:S02]  /*f330*/  ISETP.NE.AND P6, PT, R21, 0x1, PT ;  /* 0x000000011500780c */ /* 0x001fe40003fc5270 */
[----:B------:R-:W0:Y:S11]  /*f340*/  S2R R21, SR_TID.X ;  /* 0x0000000000157919 */ /* 0x000e360000002100 */
[----:B------:R-:W1:Y:S01]  /*f350*/  @P6 LDC R6, c[0x0][0x44c] ;  /* 0x00011300ff066b82 */ /* 0x000e620000000800 */
[----:B--2---:R-:W-:-:S04]  /*f360*/  LOP3.LUT R4, R4, 0x7f, RZ, 0xc0, !PT ;  /* 0x0000007f04047812 */ /* 0x004fc800078ec0ff */
[----:B------:R-:W-:Y:S01]  /*f370*/  SHF.R.U32.HI R4, RZ, 0x3, R4 ;  /* 0x00000003ff047819 */ /* 0x000fe20000011604 */
[----:B0-----:R-:W-:-:S05]  /*f380*/  IMAD.SHL.U32 R21, R21, 0x10, RZ ;  /* 0x0000001015157824 */ /* 0x001fca00078e00ff */
[----:B------:R-:W-:-:S05]  /*f390*/  LOP3.LUT R21, R4, 0x70, R21, 0xf8, !PT ;  /* 0x0000007004157812 */ /* 0x000fca00078ef815 */
[----:B------:R-:W-:-:S04]  /*f3a0*/  IMAD R0, R17, 0x80, R21 ;  /* 0x0000008011007824 */ /* 0x000fc800078e0215 */
[----:B-1----:R-:W-:-:S04]  /*f3b0*/  @P6 IMAD.HI.U32 R6, R0, R6, RZ ;  /* 0x0000000600066227 */ /* 0x002fc800078e00ff */
[----:B------:R-:W-:Y:S02]  /*f3c0*/  IMAD.MOV.U32 R4, RZ, RZ, R0 ;  /* 0x000000ffff047224 */ /* 0x000fe400078e0000 */
[----:B---3--:R-:W-:Y:S02]  /*f3d0*/  IMAD.MOV.U32 R3, RZ, RZ, R35 ;  /* 0x000000ffff037224 */ /* 0x008fe400078e0023 */
[----:B------:R-:W-:Y:S01]  /*f3e0*/  IMAD.WIDE.U32 R2, R18, UR4, R2 ;  /* 0x0000000412027c25 */ /* 0x000fe2000f8e0002 */
[----:B------:R-:W-:-:S04]  /*f3f0*/  ULDC.64 UR4, c[0x0][0x2e0] ;  /* 0x0000b80000047ab9 */ /* 0x000fc80000000a00 */
[----:B------:R-:W-:Y:S02]  /*f400*/  IADD3 R3, R3, R5, RZ ;  /* 0x0000000503037210 */ /* 0x000fe40007ffe0ff */
[----:B------:R-:W0:Y:S01]  /*f410*/  @P6 LDC R5, c[0x0][0x450] ;  /* 0x00011400ff056b82 */ /* 0x000e220000000800 */
[----:B------:R-:W-:Y:S01]  /*f420*/  IMAD.WIDE.U32 R2, R29, UR4, R2 ;  /* 0x000000041d027c25 */ /* 0x000fe2000f8e0002 */
[----:B0-----:R-:W-:-:S03]  /*f430*/  @P6 SHF.R.U32.HI R4, RZ, R5, R6 ;  /* 0x00000005ff046219 */ /* 0x001fc60000011606 */
[----:B----4-:R-:W-:-:S04]  /*f440*/  IMAD R5, R20, UR4, RZ ;  /* 0x0000000414057c24 */ /* 0x010fc8000f8e02ff */
[----:B------:R-:W-:Y:S01]  /*f450*/  IMAD R5, R29, UR5, R5 ;  /* 0x000000051d057c24 */ /* 0x000fe2000f8e0205 */
[C---:B------:R-:W-:Y:S01]  /*f460*/  IADD3 R6, -R4.reuse, RZ, RZ ;  /* 0x000000ff04067210 */ /* 0x040fe20007ffe1ff */
[----:B------:R-:W0:Y:S01]  /*f470*/  S2R R20, SR_TID.X ;  /* 0x0000000000147919 */ /* 0x000e220000002100 */
[----:B------:R-:W-:Y:S01]  /*f480*/  ULDC.64 UR4, c[0x0][0x2d0] ;  /* 0x0000b40000047ab9 */ /* 0x000fe20000000a00 */
[----:B------:R-:W-:Y:S02]  /*f490*/  IMAD.IADD R3, R3, 0x1, R5 ;  /* 0x0000000103037824 */ /* 0x000fe400078e0205 */
[----:B------:R-:W1:Y:S01]  /*f4a0*/  LDC R5, c[0x0][0x448] ;  /* 0x00011200ff057b82 */ /* 0x000e620000000800 */
[----:B------:R-:W-:-:S04]  /*f4b0*/  IMAD.WIDE.U32 R2, R4, UR4, R2 ;  /* 0x0000000404027c25 */ /* 0x000fc8000f8e0002 */
[----:B-1----:R-:W-:Y:S01]  /*f4c0*/  IMAD R0, R5, R6, R0 ;  /* 0x0000000605007224 */ /* 0x002fe200078e0200 */
[----:B------:R-:W-:-:S05]  /*f4d0*/  SHF.R.S32.HI R6, RZ, 0x1f, R4 ;  /* 0x0000001fff067819 */ /* 0x000fca0000011404 */
        /* <DEDUP_REMOVED lines=21> */
[----:B-----5:R-:W-:Y:S02]  /*f630*/  IMAD R5, R9, R5, RZ ;  /* 0x0000000509057224 */ /* 0x020fe400078e02ff */
[----:B------:R-:W-:Y:S01]  /*f640*/  IMAD R17, R17, 0x80, R8 ;  /* 0x0000008011117824 */ /* 0x000fe200078e0208 */
[----:B------:R-:W1:Y:S03]  /*f650*/  SHFL.IDX PT, R2, R4, RZ, 0x181f ;  /* 0x00181fff04027589 */ /* 0x000e6600000e0000 */
[C---:B------:R-:W-:Y:S01]  /*f660*/  VIADD R6, R17.reuse, 0x10 ;  /* 0x0000001011067836 */ /* 0x040fe20000000000 */
[----:B------:R-:W-:-:S13]  /*f670*/  ISETP.GE.AND P1, PT, R17, R5, PT ;  /* 0x000000051100720c */ /* 0x000fda0003f26270 */
[----:B0-----:R-:W-:-:S05]  /*f680*/  @!P1 LEA R14, P4, R32, R14, 0x1 ;  /* 0x0000000e200e9211 */ /* 0x001fca00078808ff */
[----:B-1----:R-:W-:Y:S01]  /*f690*/  @!P1 IMAD.X R3, RZ, RZ, R2, P4 ;  /* 0x000000ffff039224 */ /* 0x002fe200020e0602 */
[----:B------:R-:W-:Y:S02]  /*f6a0*/  @!P1 MOV R2, R14 ;  /* 0x0000000e00029202 */ /* 0x000fe40000000f00 */
[----:B------:R-:W0:Y:S04]  /*f6b0*/  SHFL.IDX PT, R14, R0, 0x1, 0x181f ;  /* 0x00381f00000e7f89 */ /* 0x000e2800000e0000 */
[----:B------:R-:W-:Y:S04]  /*f6c0*/  @!P1 LDGSTS.E.BYPASS.LTC128B.128 [R37+0x12400], desc[UR36][R2.64], !P3 ;  /* 0x1240000002259fae */ /* 0x000fe8000d901d64 */
[----:B------:R-:W-:Y:S04]  /*f6d0*/  @!P1 LDGSTS.E.BYPASS.LTC128B.128 [R37+0x16400], desc[UR36][R2.64+0x80], !P2 ;  /* 0x1640008002259fae */ /* 0x000fe8000d101d64 */
[----:B------:R1:W-:Y:S01]  /*f6e0*/  @!P1 LDGSTS.E.BYPASS.LTC128B.128 [R37+0x1a400], desc[UR36][R2.64+0x100], !P0 ;  /* 0x1a40010002259fae */ /* 0x0003e2000c101d64 */
[----:B------:R-:W-:-:S02]  /*f6f0*/  ISETP.GE.AND P1, PT, R6, R5, PT ;  /* 0x000000050600720c */ /* 0x000fc40003f26270 */
[----:B------:R-:W-:Y:S01]  /*f700*/  IADD3 R6, R17, 0x20, RZ ;  /* 0x0000002011067810 */ /* 0x000fe20007ffe0ff */
[----:B-1----:R-:W1:Y:S10]  /*f710*/  SHFL.IDX PT, R2, R4, 0x1, 0x181f ;  /* 0x00381f0004027f89 */ /* 0x002e7400000e0000 */
[----:B0-----:R-:W-:-:S05]  /*f720*/  @!P1 LEA R14, P4, R32, R14, 0x1 ;  /* 0x0000000e200e9211 */ /* 0x001fca00078808ff */
[----:B-1----:R-:W-:Y:S02]  /*f730*/  @!P1 IMAD.X R7, RZ, RZ, R2, P4 ;  /* 0x000000ffff079224 */ /* 0x002fe400020e0602 */
[----:B------:R-:W-:Y:S02]  /*f740*/  @!P1 IMAD.MOV.U32 R2, RZ, RZ, R14 ;  /* 0x000000ffff029224 */ /* 0x000fe400078e000e */
[----:B------:R-:W-:Y:S01]  /*f750*/  @!P1 IMAD.MOV.U32 R3, RZ, RZ, R7 ;  /* 0x000000ffff039224 */ /* 0x000fe200078e0007 */
[----:B------:R-:W0:Y:S04]  /*f760*/  SHFL.IDX PT, R14, R0, 0x2, 0x181f ;  /* 0x00581f00000e7f89 */ /* 0x000e2800000e0000 */
[----:B------:R-:W-:Y:S04]  /*f770*/  @!P1 LDGSTS.E.BYPASS.LTC128B.128 [R37+0x12c00], desc[UR36][R2.64], !P3 ;  /* 0x12c0000002259fae */ /* 0x000fe8000d901d64 */
[----:B------:R-:W-:Y:S04]  /*f780*/  @!P1 LDGSTS.E.BYPASS.LTC128B.128 [R37+0x16c00], desc[UR36][R2.64+0x80], !P2 ;  /* 0x16c0008002259fae */ /* 0x000fe8000d101d64 */
[----:B------:R1:W-:Y:S01]  /*f790*/  @!P1 LDGSTS.E.BYPASS.LTC128B.128 [R37+0x1ac00], desc[UR36][R2.64+0x100], !P0 ;  /* 0x1ac0010002259fae */ /* 0x0003e2000c101d64 */
[----:B------:R-:W-:Y:S01]  /*f7a0*/  ISETP.GE.AND P1, PT, R6, R5, PT ;  /* 0x000000050600720c */ /* 0x000fe20003f26270 */
[----:B------:R-:W-:-:S02]  /*f7b0*/  VIADD R6, R17, 0x30 ;  /* 0x0000003011067836 */ /* 0x000fc40000000000 */
        /* <DEDUP_REMOVED lines=12> */
[----:B0-----:R-:W-:-:S04]  /*f880*/  @!P1 LEA R14, P4, R32, R14, 0x1 ;  /* 0x0000000e200e9211 */ /* 0x001fc800078808ff */
[----:B-1----:R-:W-:Y:S01]  /*f890*/  @!P1 IADD3.X R7, RZ, R2, RZ, P4, !PT ;  /* 0x00000002ff079210 */ /* 0x002fe200027fe4ff */
[----:B------:R-:W-:Y:S02]  /*f8a0*/  @!P1 IMAD.MOV.U32 R2, RZ, RZ, R14 ;  /* 0x000000ffff029224 */ /* 0x000fe400078e000e */
[----:B------:R-:W0:Y:S02]  /*f8b0*/  SHFL.IDX PT, R14, R0, 0x4, 0x181f ;  /* 0x00981f00000e7f89 */ /* 0x000e2400000e0000 */
[----:B------:R-:W-:-:S05]  /*f8c0*/  @!P1 IMAD.MOV.U32 R3, RZ, RZ, R7 ;  /* 0x000000ffff039224 */ /* 0x000fca00078e0007 */
[----:B------:R-:W-:Y:S04]  /*f8d0*/  @!P1 LDGSTS.E.BYPASS.LTC128B.128 [R37+0x13c00], desc[UR36][R2.64], !P3 ;  /* 0x13c0000002259fae */ /* 0x000fe8000d901d64 */
[----:B------:R-:W-:Y:S04]  /*f8e0*/  @!P1 LDGSTS.E.BYPASS.LTC128B.128 [R37+0x17c00], desc[UR36][R2.64+0x80], !P2 ;  /* 0x17c0008002259fae */ /* 0x000fe8000d101d64 */
[----:B------:R1:W-:Y:S01]  /*f8f0*/  @!P1 LDGSTS.E.BYPASS.LTC128B.128 [R37+0x1bc00], desc[UR36][R2.64+0x100], !P0 ;  /* 0x1bc0010002259fae */ /* 0x0003e2000c101d64 */
[----:B------:R-:W-:Y:S01]  /*f900*/  ISETP.GE.AND P1, PT, R6, R5, PT ;  /* 0x000000050600720c */ /* 0x000fe20003f26270 */
[----:B------:R-:W-:-:S02]  /*f910*/  VIADD R6, R17, 0x50 ;  /* 0x0000005011067836 */ /* 0x000fc40000000000 */
[----:B-1----:R-:W1:Y:S10]  /*f920*/  SHFL.IDX PT, R2, R4, 0x4, 0x181f ;  /* 0x00981f0004027f89 */ /* 0x002e7400000e0000 */
[----:B0-----:R-:W-:-:S05]  /*f930*/  @!P1 LEA R14, P4, R32, R14, 0x1 ;  /* 0x0000000e200e9211 */ /* 0x001fca00078808ff */
[----:B-1----:R-:W-:Y:S01]  /*f940*/  @!P1 IMAD.X R7, RZ, RZ, R2, P4 ;  /* 0x000000ffff079224 */ /* 0x002fe200020e0602 */
[----:B------:R-:W-:Y:S02]  /*f950*/  @!P1 MOV R2, R14 ;  /* 0x0000000e00029202 */ /* 0x000fe40000000f00 */
[----:B------:R-:W0:Y:S01]  /*f960*/  SHFL.IDX PT, R14, R0, 0x5, 0x181f ;  /* 0x00b81f00000e7f89 */ /* 0x000e2200000e0000 */
        /* <DEDUP_REMOVED lines=10> */
[----:B------:R-:W0:Y:S01]  /*fa10*/  SHFL.IDX PT, R14, R0, 0x6, 0x181f ;  /* 0x00d81f00000e7f89 */ /* 0x000e2200000e0000 */
[----:B------:R-:W-:-:S05]  /*fa20*/  @!P1 MOV R3, R7 ;  /* 0x0000000700039202 */ /* 0x000fca0000000f00 */
        /* <DEDUP_REMOVED lines=14> */
.L_x_2587:
[----:B-1----:R-:W-:Y:S01]  /*fb10*/  IADD3 R0, R17, 0x70, RZ ;  /* 0x0000007011007810 */ /* 0x002fe20007ffe0ff */
[----:B------:R-:W-:Y:S03]  /*fb20*/  BSSY B0, `(.L_x_2497) ;  /* 0x000000b000007945 */ /* 0x000fe60003800000 */
        /* <DEDUP_REMOVED lines=10> */
.L_x_2498:
[----:B------:R-:W-:Y:S05]  /*fbd0*/  BSYNC B0 ;  /* 0x0000000000007941 */ /* 0x000fea0003800000 */
.L_x_2497:
[----:B------:R-:W-:Y:S01]  /*fbe0*/  NOP ;  /* 0x0000000000007918 */ /* 0x000fe20000000000 */
[----:B------:R-:W-:-:S13]  /*fbf0*/  PLOP3.LUT P0, PT, PT, PT, PT, 0x80, 0x0 ;  /* 0x000000000000781c */ /* 0x000fda0003f0f070 */
.L_x_2499:
        /* <DEDUP_REMOVED lines=18> */
.L_x_2588:
[----:B------:R-:W-:Y:S05]  /*fd20*/  BSYNC B0 ;  /* 0x0000000000007941 */ /* 0x000fea0003800000 */
.L_x_2500:
[----:B------:R-:W3:Y:S01]  /*fd30*/  LDL R0, [R1+0x10] ;  /* 0x0000100001007983 */ /* 0x000ee20000100800 */
[----:B------:R-:W-:Y:S01]  /*fd40*/  BSSY B0, `(.L_x_2502) ;  /* 0x0000109000007945 */ /* 0x000fe20003800000 */
[----:B---3--:R-:W-:-:S13]  /*fd50*/  ISETP.GE.AND P0, PT, R0, 0x2, PT ;  /* 0x000000020000780c */ /* 0x008fda0003f06270 */
[----:B------:R-:W-:Y:S05]  /*fd60*/  @!P0 BRA `(.L_x_2503) ;  /* 0x0000001000188947 */ /* 0x000fea0003800000 */
[----:B------:R-:W-:Y:S01]  /*fd70*/  ULDC UR4, c[0x0][0x2f4] ;  /* 0x0000bd0000047ab9 */ /* 0x000fe20000000800 */
[----:B------:R-:W-:Y:S01]  /*fd80*/  VIADD R8, R0, 0xfffffffe ;  /* 0xfffffffe00087836 */ /* 0x000fe20000000000 */
[----:B------:R-:W-:Y:S01]  /*fd90*/  MOV R17, R28 ;  /* 0x0000001c00117202 */ /* 0x000fe20000000f00 */
[----:B------:R-:W-:Y:S01]  /*fda0*/  IMAD.MOV.U32 R10, RZ, RZ, R27 ;  /* 0x000000ffff0a7224 */ /* 0x000fe200078e001b */
[----:B------:R-:W-:Y:S01]  /*fdb0*/  ISETP.GE.AND P3, PT, R32, UR4, PT ;  /* 0x0000000420007c0c */ /* 0x000fe2000bf66270 */
[----:B------:R-:W-:Y:S01]  /*fdc0*/  IMAD.MOV.U32 R29, RZ, RZ, R26 ;  /* 0x000000ffff1d7224 */ /* 0x000fe200078e001a */
[----:B------:R-:W-:Y:S02]  /*fdd0*/  ISETP.GE.AND P2, PT, R34, UR4, PT ;  /* 0x0000000422007c0c */ /* 0x000fe4000bf46270 */
[----:B------:R-:W-:-:S13]  /*fde0*/  ISETP.GE.AND P1, PT, R33, UR4, PT ;  /* 0x0000000421007c0c */ /* 0x000fda000bf26270 */
.L_x_2516:
[----:B------:R-:W3:Y:S04]  /*fdf0*/  LDL R5, [R1+0x4] ;  /* 0x0000040001057983 */ /* 0x000ee80000100800 */
[----:B------:R-:W4:Y:S01]  /*fe00*/  LDL R12, [R1+0x8] ;  /* 0x00000800010c7983 */ /* 0x000f220000100800 */
[----:B------:R-:W1:Y:S01]  /*fe10*/  S2R R0, SR_TID.X ;  /* 0x0000000000007919 */ /* 0x000e620000002100 */
[----:B------:R-:W2:Y:S01]  /*fe20*/  S2R R4, SR_TID.X ;  /* 0x0000000000047919 */ /* 0x000ea20000002100 */
[----:B-1----:R-:W-:-:S04]  /*fe30*/  LOP3.LUT R0, R0, 0x7f, RZ, 0xc0, !PT ;  /* 0x0000007f00007812 */ /* 0x002fc800078ec0ff */
[----:B0-----:R-:W-:Y:S02]  /*fe40*/  SHF.R.U32.HI R3, RZ, 0x3, R0 ;  /* 0x00000003ff037819 */ /* 0x001fe40000011600 */
[----:B------:R-:W0:Y:S01]  /*fe50*/  LDC R0, c[0x0][0x430] ;  /* 0x00010c00ff007b82 */ /* 0x000e220000000800 */
[----:B--2---:R-:W-:-:S05]  /*fe60*/  IMAD.SHL.U32 R4, R4, 0x10, RZ ;  /* 0x0000001004047824 */ /* 0x004fca00078e00ff */
        /* <DEDUP_REMOVED lines=9> */
[----:B0-----:R-:W-:Y:S01]  /*ff00*/  @P0 IMAD.HI.U32 R0, R9, R0, RZ ;  /* 0x0000000009000227 */ /* 0x001fe200078e00ff */
[----:B------:R-:W-:-:S04]  /*ff10*/  MOV R11, R9 ;  /* 0x00000009000b7202 */ /* 0x000fc80000000f00 */
        /* <DEDUP_REMOVED lines=11> */
[----:B------:R-:W-:Y:S01]  /*ffd0*/  LOP3.LUT P4, RZ, R23, 0x10, RZ, 0xc0, !PT ;  /* 0x0000001017ff7812 */ /* 0x000fe2000788c0ff */
[----:B------:R-:W-:Y:S01]  /*ffe0*/  VIADD R27, R10, 0x1 ;  /* 0x000000010a1b7836 */ /* 0x000fe20000000000 */
[----:B------:R-:W-:Y:S01]  /*fff0*/  IADD3 R2, -R11, RZ, RZ ;  /* 0x000000ff0b027210 */ /* 0x000fe20007ffe1ff */
        /* <DEDUP_REMOVED lines=10> */
.L_x_2504:
[----:B------:R-:W-:Y:S01]  /*100a0*/  IMAD R7, R27, 0x8, R22 ;  /* 0x000000081b077824 */ /* 0x000fe200078e0216 */
[----:B------:R-:W-:Y:S01]  /*100b0*/  SHF.L.U32 R2, R28, 0x1f, RZ ;  /* 0x0000001f1c027819 */ /* 0x000fe200000006ff */
[----:B------:R-:W-:Y:S03]  /*100c0*/  BSSY B1, `(.L_x_2505) ;  /* 0x0000003000017945 */ /* 0x000fe60003800000 */
[----:B------:R-:W0:Y:S02]  /*100d0*/  SYNCS.PHASECHK.TRANS64.TRYWAIT P0, [R7+URZ+0x30840], R2 ;  /* 0x03084002070075a7 */ /* 0x000e24000800017f */
[----:B0-----:R-:W-:Y:S05]  /*100e0*/  @!P0 BRA `(.L_x_2506) ;  /* 0x0000003800f08947 */ /* 0x001fea0003800000 */
.L_x_2589:
[----:B------:R-:W-:Y:S05]  /*100f0*/  BSYNC B1 ;  /* 0x0000000000017941 */ /* 0x000fea0003800000 */
.L_x_2505:
        /* <DEDUP_REMOVED lines=65> */
.L_x_2603:
        /* <DEDUP_REMOVED lines=11> */
.L_x_2508:
        /* <DEDUP_REMOVED lines=10> */
.L_x_2509:
[----:B------:R2:W-:Y:S01]  /*10660*/  SYNCS.ARRIVE.TRANS64.A1T0 RZ, [R7+URZ+0x30830], RZ ;  /* 0x030830ff07ff79a7 */ /* 0x0005e2000810003f */
[----:B------:R-:W-:Y:S05]  /*10670*/  @!P5 BRA `(.L_x_2510) ;  /* 0x000000000004d947 */ /* 0x000fea0003800000 */
[----:B------:R-:W-:Y:S01]  /*10680*/  BPT.TRAP 0x1 ;  /* 0x000000040000795c */ /* 0x000fe20000300000 */
.L_x_2510:
[----:B-1----:R-:W2:Y:S01]  /*10690*/  LDL R3, [R1] ;  /* 0x0000000001037983 */ /* 0x002ea20000100800 */
[----:B------:R-:W-:Y:S01]  /*106a0*/  SHF.L.U32 R2, R17, 0x1f, RZ ;  /* 0x0000001f11027819 */ /* 0x000fe200000006ff */
[----:B0-----:R-:W-:Y:S01]  /*106b0*/  IMAD R6, R10, 0x8, R22 ;  /* 0x000000080a067824 */ /* 0x001fe200078e0216 */
[----:B------:R-:W-:Y:S03]  /*106c0*/  BSSY B1, `(.L_x_2511) ;  /* 0x0000004000017945 */ /* 0x000fe60003800000 */
[----:B------:R-:W0:Y:S01]  /*106d0*/  SYNCS.PHASECHK.TRANS64.TRYWAIT P0, [R6+URZ+0x30860], R2 ;  /* 0x03086002060075a7 */ /* 0x000e22000800017f */
[----:B--2---:R-:W-:Y:S01]  /*106e0*/  IMAD R7, R29, -0x60, R3 ;  /* 0xffffffa01d077824 */ /* 0x004fe200078e0203 */
[----:B0-----:R-:W-:Y:S06]  /*106f0*/  @!P0 BRA `(.L_x_2512) ;  /* 0x0000003c00608947 */ /* 0x001fec0003800000 */
.L_x_2604:
[----:B------:R-:W-:Y:S05]  /*10700*/  BSYNC B1 ;  /* 0x0000000000017941 */ /* 0x000fea0003800000 */
.L_x_2511:
[----:B------:R-:W1:Y:S01]  /*10710*/  S2R R3, SR_TID.X ;  /* 0x0000000000037919 */ /* 0x000e620000002100 */
[----:B------:R-:W-:Y:S01]  /*10720*/  UMOV UR4, 0xffffffff ;  /* 0xffffffff00047882 */ /* 0x000fe20000000000 */
[----:B------:R-:W-:Y:S01]  /*10730*/  IMAD R5, R10, 0x4800, R36 ;  /* 0x000048000a057824 */ /* 0x000fe200078e0224 */
[----:B-1----:R-:W-:-:S04]  /*10740*/  LOP3.LUT R3, R3, 0x7f, RZ, 0xc0, !PT ;  /* 0x0000007f03037812 */ /* 0x002fc800078ec0ff */
[----:B------:R-:W-:-:S04]  /*10750*/  SHF.R.U32.HI R3, RZ, 0x3, R3 ;  /* 0x00000003ff037819 */ /* 0x000fc80000011603 */
[----:B------:R-:W-:Y:S01]  /*10760*/  IADD3 R7, -R3, R7, RZ ;  /* 0x0000000703077210 */ /* 0x000fe20007ffe1ff */
        /* <DEDUP_REMOVED lines=54> */
.L_x_2618:
        /* <DEDUP_REMOVED lines=26> */
[----:B------:R-:W-:-:S04]  /*10c70*/  ULDC.64 UR4, c[0x0][0x318] ;  /* 0x0000c60000047ab9 */ /* 0x000fc80000000a00 */
[----:B------:R-:W-:Y:S02]  /*10c80*/  IADD3 R3, R5, R3, RZ ;  /* 0x0000000305037210 */ /* 0x000fe40007ffe0ff */
[----:B------:R-:W-:-:S04]  /*10c90*/  LEA R24, P0, R2, UR4, 0x1 ;  /* 0x0000000402187c11 */ /* 0x000fc8000f8008ff */
[----:B------:R-:W-:Y:S02]  /*10ca0*/  LEA.HI.X R25, R2, UR5, R3, 0x1, P0 ;  /* 0x0000000502197c11 */ /* 0x000fe400080f0c03 */
[----:B------:R-:W-:-:S13]  /*10cb0*/  PLOP3.LUT P0, PT, PT, PT, PT, 0x80, 0x0 ;  /* 0x000000000000781c */ /* 0x000fda0003f0f070 */
.L_x_2514:
        /* <DEDUP_REMOVED lines=10> */
.L_x_2515:
[C---:B------:R-:W-:Y:S01]  /*10d60*/  ISETP.GT.AND P0, PT, R26.reuse, RZ, PT ;  /* 0x000000ff1a00720c */ /* 0x040fe20003f04270 */
[----:B------:R1:W-:Y:S01]  /*10d70*/  SYNCS.ARRIVE.TRANS64.A1T0 RZ, [R6+URZ+0x30850], RZ ;  /* 0x030850ff06ff79a7 */ /* 0x0003e2000810003f */
[----:B------:R-:W-:Y:S02]  /*10d80*/  VIADD R8, R26, 0xffffffff ;  /* 0xffffffff1a087836 */ /* 0x000fe40000000000 */
[----:B------:R-:W-:Y:S02]  /*10d90*/  IMAD.MOV.U32 R17, RZ, RZ, R28 ;  /* 0x000000ffff117224 */ /* 0x000fe400078e001c */
[----:B------:R-:W-:Y:S02]  /*10da0*/  IMAD.MOV.U32 R10, RZ, RZ, R27 ;  /* 0x000000ffff0a7224 */ /* 0x000fe400078e001b */
[----:B------:R-:W-:-:S05]  /*10db0*/  IMAD.MOV.U32 R29, RZ, RZ, R26 ;  /* 0x000000ffff1d7224 */ /* 0x000fca00078e001a */
[----:B-1----:R-:W-:Y:S05]  /*10dc0*/  @P0 BRA `(.L_x_2516) ;  /* 0xfffffff000080947 */ /* 0x002fea000383ffff */
.L_x_2503:
[----:B------:R-:W-:Y:S05]  /*10dd0*/  BSYNC B0 ;  /* 0x0000000000007941 */ /* 0x000fea0003800000 */
.L_x_2502:
        /* <DEDUP_REMOVED lines=17> */
.L_x_2518:
[----:B------:R-:W-:Y:S05]  /*10ef0*/  BSYNC B0 ;  /* 0x0000000000007941 */ /* 0x000fea0003800000 */
.L_x_2517:
[----:B------:R-:W-:-:S13]  /*10f00*/  LOP3.LUT P0, RZ, R23, 0x10, RZ, 0xc0, !PT ;  /* 0x0000001017ff7812 */ /* 0x000fda000780c0ff */
[----:B------:R-:W-:Y:S05]  /*10f10*/  @!P0 BRA `(.L_x_2519) ;  /* 0x0000000000048947 */ /* 0x000fea0003800000 */
[----:B------:R-:W-:Y:S01]  /*10f20*/  BPT.TRAP 0x1 ;  /* 0x000000040000795c */ /* 0x000fe20000300000 */
.L_x_2519:
[----:B------:R-:W3:Y:S01]  /*10f30*/  LDL.LU R2, [R1] ;  /* 0x0000000001027983 */ /* 0x000ee20000300800 */
[----:B------:R-:W-:Y:S01]  /*10f40*/  LEA R0, R27, R22, 0x3 ;  /* 0x000000161b007211 */ /* 0x000fe200078e18ff */
[----:B------:R-:W-:Y:S01]  /*10f50*/  BSSY B0, `(.L_x_2520) ;  /* 0x0000005000007945 */ /* 0x000fe20003800000 */
[----:B0-----:R-:W-:-:S04]  /*10f60*/  SHF.L.U32 R3, R28, 0x1f, RZ ;  /* 0x0000001f1c037819 */ /* 0x001fc800000006ff */
[----:B------:R-:W0:Y:S01]  /*10f70*/  SYNCS.PHASECHK.TRANS64.TRYWAIT P0, [R0+URZ+0x30860], R3 ;  /* 0x03086003000075a7 */ /* 0x000e22000800017f */
[----:B---3--:R-:W-:Y:S01]  /*10f80*/  IMAD R6, R26, -0x60, R2 ;  /* 0xffffffa01a067824 */ /* 0x008fe200078e0202 */
[----:B0-----:R-:W-:Y:S06]  /*10f90*/  @!P0 BRA `(.L_x_2521) ;  /* 0x0000003c005c8947 */ /* 0x001fec0003800000 */
.L_x_2619:
[----:B------:R-:W-:Y:S05]  /*10fa0*/  BSYNC B0 ;  /* 0x0000000000007941 */ /* 0x000fea0003800000 */
.L_x_2520:
        /* <DEDUP_REMOVED lines=65> */
.L_x_2633:
        /* <DEDUP_REMOVED lines=13> */
.L_x_2523:
        /* <DEDUP_REMOVED lines=10> */
.L_x_2524:
[----:B------:R1:W-:Y:S01]  /*11530*/  SYNCS.ARRIVE.TRANS64.A1T0 RZ, [R0+URZ+0x30850], RZ ;  /* 0x030850ff00ff79a7 */ /* 0x0003e2000810003f */
[----:B------:R-:W-:-:S04]  /*11540*/  IADD3 R27, R27, 0x1, RZ ;  /* 0x000000011b1b7810 */ /* 0x000fc80007ffe0ff */
[----:B------:R-:W-:-:S04]  /*11550*/  ISETP.NE.AND P0, PT, R27, 0x2, PT ;  /* 0x000000021b00780c */ /* 0x000fc80003f05270 */
[----:B0-----:R-:W-:Y:S02]  /*11560*/  SEL R3, RZ, 0x1, P0 ;  /* 0x00000001ff037807 */ /* 0x001fe40000000000 */
[----:B------:R-:W-:Y:S02]  /*11570*/  SEL R27, R27, RZ, P0 ;  /* 0x000000ff1b1b7207 */ /* 0x000fe40000000000 */
[----:B-1----:R-:W-:-:S07]  /*11580*/  LOP3.LUT R28, R28, R3, RZ, 0x3c, !PT ;  /* 0x000000031c1c7212 */ /* 0x002fce00078e3cff */
.L_x_2481:
[----:B------:R-:W-:Y:S05]  /*11590*/  BSYNC B7 ;  /* 0x0000000000077941 */ /* 0x000fea0003800000 */
.L_x_2479:
        /* <DEDUP_REMOVED lines=8> */
[----:B------:R0:W1:Y:S01]  /*11620*/  LDS.128 R16, [R22+0x308d0] ;  /* 0x0308d00016107984 */ /* 0x0000620000000c00 */
[----:B------:R-:W-:Y:S06]  /*11630*/  BAR.ARV 0x4, 0x180 ;  /* 0x0106000000007b1d */ /* 0x000fec0000002000 */
[----:B------:R-:W-:Y:S05]  /*11640*/  BRA `(.L_x_2526) ;  /* 0x0000000800cc7947 */ /* 0x000fea0003800000 */
.L_x_2525:
[----:B------:R-:W0:Y:S01]  /*11650*/  S2R R0, SR_TID.X ;  /* 0x0000000000007919 */ /* 0x000e220000002100 */
[----:B------:R-:W-:Y:S01]  /*11660*/  UMOV UR4, 0xffffffff ;  /* 0xffffffff00047882 */ /* 0x000fe20000000000 */
[----:B0-----:R-:W-:-:S04]  /*11670*/  LOP3.LUT R8, R0, 0x1f, RZ, 0xc0, !PT ;  /* 0x0000001f00087812 */ /* 0x001fc800078ec0ff */
[----:B------:R-:W-:Y:S01]  /*11680*/  ISETP.NE.AND P0, PT, R8, 0x1f, PT ;  /* 0x0000001f0800780c */ /* 0x000fe20003f05270 */
[----:B------:R-:W-:-:S12]  /*11690*/  BRA.DIV UR4, `(.L_x_2527) ;  /* 0x0000003e04b47947 */ /* 0x000fd8000b800000 */
[----:B------:R-:W-:Y:S01]  /*116a0*/  IMAD.IADD R5, R19, 0x1, R8 ;  /* 0x0000000113057824 */ /* 0x000fe200078e0208 */
        /* <DEDUP_REMOVED lines=30> */
.L_x_2643:
[----:B------:R-:W-:Y:S02]  /*11890*/  ULDC UR4, c[0x0][0xc38] ;  /* 0x00030e0000047ab9 */ /* 0x000fe40000000800 */
[----:B------:R-:W-:-:S05]  /*118a0*/  MOV R7, UR4 ;  /* 0x0000000400077c02 */ /* 0x000fca0008000f00 */
[----:B-1----:R-:W-:-:S04]  /*118b0*/  IMAD R14, R14, R7, RZ ;  /* 0x000000070e0e7224 */ /* 0x002fc800078e02ff */
[----:B------:R-:W-:-:S05]  /*118c0*/  IMAD.IADD R9, R4, 0x1, R14 ;  /* 0x0000000104097824 */ /* 0x000fca00078e020e */
[----:B------:R-:W-:-:S13]  /*118d0*/  ISETP.GT.AND P6, PT, R9, R0, PT ;  /* 0x000000000900720c */ /* 0x000fda0003fc4270 */
[----:B------:R-:W-:Y:S05]  /*118e0*/  @P6 BRA `(.L_x_2528) ;  /* 0x00000000009c6947 */ /* 0x000fea0003800000 */
.L_x_2533:
        /* <DEDUP_REMOVED lines=14> */
.L_x_2531:
[----:B------:R-:W-:Y:S05]  /*119d0*/  BSYNC B0 ;  /* 0x0000000000007941 */ /* 0x000fea0003800000 */
.L_x_2530:
[----:B------:R-:W-:-:S03]  /*119e0*/  UMOV UR4, 0xffffffff ;  /* 0xffffffff00047882 */ /* 0x000fc60000000000 */
[----:B------:R-:W-:Y:S05]  /*119f0*/  BRA.DIV UR4, `(.L_x_2532) ;  /* 0x0000004204007947 */ /* 0x000fea000b800000 */
[----:B-----5:R-:W2:Y:S02]  /*11a00*/  SHFL.UP PT, R14, R5, 0x1, RZ ;  /* 0x04200000050e7989 */ /* 0x020ea400000e00ff */
[----:B--2---:R-:W-:-:S04]  /*11a10*/  SEL R14, R14, RZ, P1 ;  /* 0x000000ff0e0e7207 */ /* 0x004fc80000800000 */
[----:B------:R-:W-:-:S05]  /*11a20*/  IADD3 R13, R5, R14, RZ ;  /* 0x0000000e050d7210 */ /* 0x000fca0007ffe0ff */
        /* <DEDUP_REMOVED lines=11> */
[----:B0-----:R-:W-:-:S05]  /*11ae0*/  IMAD.IADD R6, R4, 0x1, R7 ;  /* 0x0000000104067824 */ /* 0x001fca00078e0207 */
[----:B------:R0:W1:Y:S02]  /*11af0*/  SHFL.IDX PT, R14, R6, 0x1f, 0x1f ;  /* 0x03e01f00060e7f89 */ /* 0x00006400000e0000 */
.L_x_2651:
[----:B------:R-:W-:Y:S02]  /*11b00*/  ULDC UR4, c[0x0][0xc38] ;  /* 0x00030e0000047ab9 */ /* 0x000fe40000000800 */
[----:B------:R-:W-:-:S05]  /*11b10*/  MOV R7, UR4 ;  /* 0x0000000400077c02 */ /* 0x000fca0008000f00 */
[----:B-1----:R-:W-:-:S04]  /*11b20*/  IMAD R14, R14, R7, RZ ;  /* 0x000000070e0e7224 */ /* 0x002fc800078e02ff */
[----:B------:R-:W-:-:S05]  /*11b30*/  IMAD.IADD R9, R14, 0x1, R9 ;  /* 0x000000010e097824 */ /* 0x000fca00078e0209 */
[----:B------:R-:W-:-:S13]  /*11b40*/  ISETP.GT.AND P6, PT, R9, R0, PT ;  /* 0x000000000900720c */ /* 0x000fda0003fc4270 */
[----:B------:R-:W-:Y:S05]  /*11b50*/  @!P6 BRA `(.L_x_2533) ;  /* 0xfffffffc0064e947 */ /* 0x000fea000383ffff */
.L_x_2528:
        /* <DEDUP_REMOVED lines=8> */
.L_x_2655:
[----:B------:R-:W-:Y:S01]  /*11be0*/  ISETP.NE.AND P0, PT, R2, RZ, PT ;  /* 0x000000ff0200720c */ /* 0x000fe20003f05270 */
[----:B------:R-:W-:-:S12]  /*11bf0*/  IMAD.MOV.U32 R14, RZ, RZ, RZ ;  /* 0x000000ffff0e7224 */ /* 0x000fd800078e00ff */
[----:B------:R-:W-:Y:S05]  /*11c00*/  @!P0 BRA `(.L_x_2535) ;  /* 0x0000000000108947 */ /* 0x000fea0003800000 */
[----:B------:R-:W-:Y:S01]  /*11c10*/  UMOV UR4, 0xffffffff ;  /* 0xffffffff00047882 */ /* 0x000fe20000000000 */
[----:B------:R-:W-:Y:S02]  /*11c20*/  VIADD R12, R4, 0xffffffff ;  /* 0xffffffff040c7836 */ /* 0x000fe40000000000 */
[----:B------:R-:W-:Y:S05]  /*11c30*/  BRA.DIV UR4, `(.L_x_2536) ;  /* 0x0000004204747947 */ /* 0x000fea000b800000 */
[----:B------:R3:W4:Y:S02]  /*11c40*/  SHFL.IDX PT, R14, R6, R12, 0x1f ;  /* 0x00001f0c060e7589 */ /* 0x00072400000e0000 */
.L_x_2535:
[----:B------:R-:W5:Y:S01]  /*11c50*/  LDC.64 R2, c[0x0][0xc90] ;  /* 0x00032400ff027b82 */ /* 0x000f620000000a00 */
[----:B------:R-:W-:-:S05]  /*11c60*/  IADD3 R19, R4, R19, RZ ;  /* 0x0000001304137210 */ /* 0x000fca0007ffe0ff */
[----:B-----5:R-:W-:-:S05]  /*11c70*/  IMAD.WIDE R2, R19, 0x4, R2 ;  /* 0x0000000413027825 */ /* 0x020fca00078e0202 */
[----:B0--3--:R0:W1:Y:S01]  /*11c80*/  LDG.E R6, desc[UR36][R2.64] ;  /* 0x0000002402067981 */ /* 0x009062000c1e1900 */
[----:B----4-:R-:W-:Y:S02]  /*11c90*/  IMAD R16, R14, R7, R16 ;  /* 0x000000070e107224 */ /* 0x010fe400078e0210 */
[----:B0-----:R-:W-:Y:S02]  /*11ca0*/  IMAD.MOV.U32 R2, RZ, RZ, RZ ;  /* 0x000000ffff027224 */ /* 0x001fe400078e00ff */
[----:B-12---:R-:W-:-:S05]  /*11cb0*/  IMAD R4, R5, R6, RZ ;  /* 0x0000000605047224 */ /* 0x006fca00078e02ff */
        /* <DEDUP_REMOVED lines=10> */
[----:B------:R-:W-:Y:S02]  /*11d60*/  IABS R3, R9 ;  /* 0x0000000900037213 */ /* 0x000fe40000000000 */
[----:B------:R-:W-:-:S03]  /*11d70*/  IADD3 R0, RZ, -R0, RZ ;  /* 0x80000000ff007210 */ /* 0x000fc60007ffe0ff */
        /* <DEDUP_REMOVED lines=13> */
[----:B------:R-:W-:-:S03]  /*11e50*/  IMAD.MOV R2, RZ, RZ, -R2 ;  /* 0x000000ffff027224 */ /* 0x000fc600078e0a02 */
[----:B------:R-:W-:Y:S01]  /*11e60*/  IADD3 R3, -R0, RZ, RZ ;  /* 0x000000ff00037210 */ /* 0x000fe20007ffe1ff */
[----:B------:R-:W-:-:S03]  /*11e70*/  IMAD R9, R4, R2, R9 ;  /* 0x0000000204097224 */ /* 0x000fc600078e0209 */
[----:B------:R-:W-:-:S04]  /*11e80*/  VIADDMNMX R6, R3, R7, R6, PT ;  /* 0x0000000703067246 */ /* 0x000fc80003800106 */
[-C--:B------:R-:W-:Y:S02]  /*11e90*/  IABS R7, R6.reuse ;  /* 0x0000000600077213 */ /* 0x080fe40000000000 */
[----:B------:R-:W-:Y:S02]  /*11ea0*/  IABS R4, R6 ;  /* 0x0000000600047213 */ /* 0x000fe40000000000 */
[----:B------:R-:W0:Y:S02]  /*11eb0*/  I2F.RP R8, R7 ;  /* 0x0000000700087306 */ /* 0x000e240000209400 */
[----:B------:R-:W-:-:S06]  /*11ec0*/  IADD3 R4, RZ, -R4, RZ ;  /* 0x80000004ff047210 */ /* 0x000fcc0007ffe0ff */
        /* <DEDUP_REMOVED lines=8> */
[C---:B------:R-:W-:Y:S02]  /*11f50*/  LOP3.LUT R3, R9.reuse, R6, RZ, 0x3c, !PT ;  /* 0x0000000609037212 */ /* 0x040fe400078e3cff */
[----:B------:R-:W-:Y:S01]  /*11f60*/  IADD3 R9, R9, R0, RZ ;  /* 0x0000000009097210 */ /* 0x000fe20007ffe0ff */
        /* <DEDUP_REMOVED lines=16> */
.L_x_2529:
[----:B------:R-:W-:Y:S01]  /*12070*/  UMOV UR4, URZ ;  /* 0x0000003f00047c82 */ /* 0x000fe20008000000 */
[----:B------:R-:W-:Y:S01]  /*12080*/  UMOV UR5, URZ ;  /* 0x0000003f00057c82 */ /* 0x000fe20008000000 */
[----:B------:R-:W-:Y:S01]  /*12090*/  ULDC UR6, c[0x0][0xc3c] ;  /* 0x00030f0000067ab9 */ /* 0x000fe20000000800 */
[----:B------:R-:W-:Y:S01]  /*120a0*/  IMAD.MOV.U32 R16, RZ, RZ, R0 ;  /* 0x000000ffff107224 */ /* 0x000fe200078e0000 */
[----:B------:R-:W-:Y:S01]  /*120b0*/  MOV R18, UR5 ;  /* 0x0000000500127c02 */ /* 0x000fe20008000f00 */
[----:B------:R-:W-:Y:S02]  /*120c0*/  IMAD.U32 R17, RZ, RZ, UR4 ;  /* 0x00000004ff117e24 */ /* 0x000fe4000f8e00ff */
[----:B------:R-:W-:-:S07]  /*120d0*/  IMAD.U32 R19, RZ, RZ, UR6 ;  /* 0x00000006ff137e24 */ /* 0x000fce000f8e00ff */
.L_x_2537:
[----:B------:R-:W1:Y:S01]  /*120e0*/  S2R R0, SR_TID.X ;  /* 0x0000000000007919 */ /* 0x000e620000002100 */
        /* <DEDUP_REMOVED lines=9> */
.L_x_2526:
[----:B------:R-:W-:Y:S02]  /*12180*/  ULDC UR4, c[0x0][0xc3c] ;  /* 0x00030f0000047ab9 */ /* 0x000fe40000000800 */
[----:B-1----:R-:W-:-:S13]  /*12190*/  ISETP.GE.AND P0, PT, R19, UR4, PT ;  /* 0x0000000413007c0c */ /* 0x002fda000bf06270 */
[----:B------:R-:W-:Y:S05]  /*121a0*/  @!P0 BRA `(.L_x_2538) ;  /* 0xffffffb400d88947 */ /* 0x000fea000383ffff */
[----:B------:R-:W-:Y:S05]  /*121b0*/  BSYNC B8 ;  /* 0x0000000000087941 */ /* 0x000fea0003800000 */
.L_x_2475:
[----:B-1----:R-:W3:Y:S01]  /*121c0*/  LDL.LU R0, [R1+0x20] ;  /* 0x0000200001007983 */ /* 0x002ee20000300800 */
[----:B------:R-:W-:Y:S01]  /*121d0*/  BSSY B0, `(.L_x_2539) ;  /* 0x000000b000007945 */ /* 0x000fe20003800000 */
[----:B------:R-:W1:Y:S01]  /*121e0*/  S2R R5, SR_CgaCtaId ;  /* 0x0000000000057919 */ /* 0x000e620000008800 */
[----:B---3--:R-:W-:-:S05]  /*121f0*/  VIADD R0, R0, 0x1 ;  /* 0x0000000100007836 */ /* 0x008fca0000000000 */
        /* <DEDUP_REMOVED lines=8> */
.L_x_2658:
[----:B------:R-:W-:Y:S05]  /*12280*/  BSYNC B0 ;  /* 0x0000000000007941 */ /* 0x000fea0003800000 */
.L_x_2539:
[----:B------:R-:W-:-:S03]  /*12290*/  UMOV UR4, 0xffffffff ;  /* 0xffffffff00047882 */ /* 0x000fc60000000000 */
[----:B------:R-:W-:Y:S05]  /*122a0*/  BRA.DIV UR4, `(.L_x_2541) ;  /* 0x0000003e04107947 */ /* 0x000fea000b800000 */
[----:B-1----:R-:W1:Y:S02]  /*122b0*/  S2R R0, SR_TID.X ;  /* 0x0000000000007919 */ /* 0x002e640000002100 */
[----:B-1----:R-:W-:-:S04]  /*122c0*/  SHF.R.U32.HI R0, RZ, 0x5, R0 ;  /* 0x00000005ff007819 */ /* 0x002fc80000011600 */
[----:B------:R-:W-:-:S05]  /*122d0*/  LOP3.LUT R0, R0, 0x3, RZ, 0xc0, !PT ;  /* 0x0000000300007812 */ /* 0x000fca00078ec0ff */
[----:B------:R1:W3:Y:S02]  /*122e0*/  SHFL.IDX PT, R14, R0, RZ, 0x1f ;  /* 0x00001fff000e7589 */ /* 0x0002e400000e0000 */
.L_x_2661:
[----:B---3--:R-:W-:Y:S01]  /*122f0*/  ISETP.NE.AND P0, PT, R14, RZ, PT ;  /* 0x000000ff0e00720c */ /* 0x008fe20003f05270 */
[----:B------:R-:W-:-:S12]  /*12300*/  BSSY B0, `(.L_x_2542) ;  /* 0x0000026000007945 */ /* 0x000fd80003800000 */
[----:B------:R-:W-:Y:S05]  /*12310*/  @P0 BRA `(.L_x_2543) ;  /* 0x0000000000900947 */ /* 0x000fea0003800000 */
[----:B------:R-:W-:-:S03]  /*12320*/  UMOV UR4, 0xffffffff ;  /* 0xffffffff00047882 */ /* 0x000fc60000000000 */
[----:B------:R-:W-:Y:S05]  /*12330*/  BRA.DIV UR4, `(.L_x_2544) ;  /* 0x0000003e04207947 */ /* 0x000fea000b800000 */
[----:B------:R-:W-:-:S13]  /*12340*/  ELECT P6, URZ, PT ;  /* 0x00000000003f782f */ /* 0x000fda00038c0000 */
.L_x_2664:
[----:B------:R-:W-:Y:S05]  /*12350*/  @!P6 BRA `(.L_x_2543) ;  /* 0x000000000080e947 */ /* 0x000fea0003800000 */
[----:B-1----:R-:W3:Y:S02]  /*12360*/  LDL R0, [R1+0x28] ;  /* 0x0000280001007983 */ /* 0x002ee40000100800 */
[----:B---3--:R-:W-:-:S13]  /*12370*/  R2UR UR4, R0 ;  /* 0x00000000000472ca */ /* 0x008fda00000e0000 */
[----:B------:R-:W-:-:S06]  /*12380*/  ULOP3.LUT UR4, UR4, 0x2, URZ, 0xfc, !UPT ;  /* 0x0000000204047892 */ /* 0x000fcc000f8efc3f */
[----:B------:R-:W-:-:S05]  /*12390*/  IMAD.U32 R0, RZ, RZ, UR4 ;  /* 0x00000004ff007e24 */ /* 0x000fca000f8e00ff */
[----:B------:R-:W-:-:S13]  /*123a0*/  ISETP.NE.AND P0, PT, R0, 0x3, PT ;  /* 0x000000030000780c */ /* 0x000fda0003f05270 */
[----:B------:R-:W-:Y:S05]  /*123b0*/  @!P0 BRA `(.L_x_2545) ;  /* 0x0000000000048947 */ /* 0x000fea0003800000 */
[----:B------:R-:W-:Y:S01]  /*123c0*/  BPT.TRAP 0x1 ;  /* 0x000000040000795c */ /* 0x000fe20000300000 */
.L_x_2545:
[C---:B------:R-:W-:Y:S01]  /*123d0*/  LEA R5, R27.reuse, R4, 0x3 ;  /* 0x000000041b057211 */ /* 0x040fe200078e18ff */
[----:B------:R-:W-:Y:S01]  /*123e0*/  VIADD R27, R27, 0x1 ;  /* 0x000000011b1b7836 */ /* 0x000fe20000000000 */
[----:B------:R-:W-:-:S04]  /*123f0*/  SHF.L.U32 R0, R28, 0x1f, RZ ;  /* 0x0000001f1c007819 */ /* 0x000fc800000006ff */
[----:B------:R-:W1:Y:S01]  /*12400*/  SYNCS.PHASECHK.TRANS64.TRYWAIT P1, [R5+URZ+0x30840], R0 ;  /* 0x03084000050075a7 */ /* 0x000e62000802017f */
[----:B------:R-:W-:-:S04]  /*12410*/  ISETP.NE.AND P2, PT, R27, 0x2, PT ;  /* 0x000000021b00780c */ /* 0x000fc80003f45270 */
[----:B------:R-:W-:Y:S01]  /*12420*/  SEL R3, RZ, 0x1, P2 ;  /* 0x00000001ff037807 */ /* 0x000fe20001000000 */
[----:B-1----:R-:W-:Y:S08]  /*12430*/  @!P1 BRA `(.L_x_2546) ;  /* 0x0000003c00009947 */ /* 0x002ff00003800000 */
.L_x_2665:
[----:B------:R-:W-:Y:S02]  /*12440*/  SEL R27, R27, RZ, P2 ;  /* 0x000000ff1b1b7207 */ /* 0x000fe40001000000 */
[----:B------:R-:W-:Y:S01]  /*12450*/  LOP3.LUT R2, R28, R3, RZ, 0x3c, !PT ;  /* 0x000000031c027212 */ /* 0x000fe200078e3cff */
[----:B------:R-:W-:Y:S06]  /*12460*/  @!P0 BRA `(.L_x_2547) ;  /* 0x0000000000048947 */ /* 0x000fec0003800000 */
[----:B------:R-:W-:Y:S01]  /*12470*/  BPT.TRAP 0x1 ;  /* 0x000000040000795c */ /* 0x000fe20000300000 */
.L_x_2547:
[----:B------:R-:W-:Y:S01]  /*12480*/  IMAD R27, R27, 0x8, R4 ;  /* 0x000000081b1b7824 */ /* 0x000fe200078e0204 */
[----:B------:R-:W-:-:S04]  /*12490*/  SHF.L.U32 R2, R2, 0x1f, RZ ;  /* 0x0000001f02027819 */ /* 0x000fc800000006ff */
[----:B------:R-:W3:Y:S02]  /*124a0*/  SYNCS.PHASECHK.TRANS64.TRYWAIT P1, [R27+URZ+0x30840], R2 ;  /* 0x030840021b0075a7 */ /* 0x000ee4000802017f */
[----:B---3--:R-:W-:Y:S05]  /*124b0*/  @!P1 BRA `(.L_x_2548) ;  /* 0x0000003800f49947 */ /* 0x008fea0003800000 */
.L_x_2666:
[----:B------:R-:W-:Y:S05]  /*124c0*/  @!P0 BRA `(.L_x_2549) ;  /* 0x0000000000048947 */ /* 0x000fea0003800000 */
[----:B------:R-:W-:Y:S01]  /*124d0*/  BPT.TRAP 0x1 ;  /* 0x000000040000795c */ /* 0x000fe20000300000 */
.L_x_2549:
[----:B------:R-:W4:Y:S02]  /*124e0*/  SYNCS.PHASECHK.TRANS64.TRYWAIT P1, [R5+URZ+0x30860], R0 ;  /* 0x03086000050075a7 */ /* 0x000f24000802017f */
[----:B----4-:R-:W-:Y:S05]  /*124f0*/  @!P1 BRA `(.L_x_2550) ;  /* 0x0000003800f89947 */ /* 0x010fea0003800000 */
.L_x_2667:
[----:B------:R-:W-:Y:S05]  /*12500*/  @!P0 BRA `(.L_x_2551) ;  /* 0x0000000000048947 */ /* 0x000fea0003800000 */
[----:B------:R-:W-:Y:S01]  /*12510*/  BPT.TRAP 0x1 ;  /* 0x000000040000795c */ /* 0x000fe20000300000 */
.L_x_2551:
[----:B------:R0:W0:Y:S02]  /*12520*/  SYNCS.PHASECHK.TRANS64.TRYWAIT P0, [R27+URZ+0x30860], R2 ;  /* 0x030860021b0075a7 */ /* 0x000024000800017f */
[----:B0-----:R-:W-:Y:S05]  /*12530*/  @!P0 NANOSLEEP.SYNCS 0x989680 ;  /* 0x009896800000895d */ /* 0x001fea0003900000 */
[----:B------:R-:W0:Y:S02]  /*12540*/  @!P0 SYNCS.PHASECHK.TRANS64 P0, [R27+URZ+0x30860], R2 ;  /* 0x030860021b0085a7 */ /* 0x000e24000800007f */
[----:B0-----:R-:W-:Y:S05]  /*12550*/  @!P0 BRA `(.L_x_2551) ;  /* 0xfffffffc00f08947 */ /* 0x001fea000383ffff */
.L_x_2543:
[----:B------:R-:W-:Y:S05]  /*12560*/  BSYNC B0 ;  /* 0x0000000000007941 */ /* 0x000fea0003800000 */
.L_x_2542:
[----:B------:R-:W-:Y:S05]  /*12570*/  EXIT ;  /* 0x000000000000794d */ /* 0x000fea0003800000 */
.L_x_2411:
[----:B0-----:R-:W-:-:S04]  /*12580*/  IMAD.U32 R3, RZ, RZ, UR40 ;  /* 0x00000028ff037e24 */ /* 0x001fc8000f8e00ff */
[----:B------:R0:W1:Y:S03]  /*12590*/  SYNCS.PHASECHK.TRANS64.TRYWAIT P1, [R3+URZ+0x30800], R0 ;  /* 0x03080000030075a7 */ /* 0x000066000802017f */
[----:B-1----:R-:W-:Y:S05]  /*125a0*/  @!P1 NANOSLEEP.SYNCS 0x989680 ;  /* 0x009896800000995d */ /* 0x002fea0003900000 */
[----:B------:R-:W1:Y:S02]  /*125b0*/  @!P1 SYNCS.PHASECHK.TRANS64 P1, [R3+URZ+0x30800], R0 ;  /* 0x03080000030095a7 */ /* 0x000e64000802007f */
[----:B-1----:R-:W-:Y:S05]  /*125c0*/  @!P1 BRA `(.L_x_2411) ;  /* 0xfffffffc00ec9947 */ /* 0x002fea000383ffff */
[----:B------:R-:W-:Y:S05]  /*125d0*/  BRA `(.L_x_2552) ;  /* 0xfffffef000f07947 */ /* 0x000fea000383ffff */
.L_x_2415:
[----:B-1----:R1:W2:Y:S02]  /*125e0*/  SYNCS.PHASECHK.TRANS64.TRYWAIT P1, [R0+URZ+0x30830], R3 ;  /* 0x03083003000075a7 */ /* 0x0022a4000802017f */
[----:B--2---:R-:W-:Y:S05]  /*125f0*/  @!P1 NANOSLEEP.SYNCS 0x989680 ;  /* 0x009896800000995d */ /* 0x004fea0003900000 */
[----:B------:R-:W2:Y:S02]  /*12600*/  @!P1 SYNCS.PHASECHK.TRANS64 P1, [R0+URZ+0x30830], R3 ;  /* 0x03083003000095a7 */ /* 0x000ea4000802007f */
[----:B--2---:R-:W-:Y:S05]  /*12610*/  @!P1 BRA `(.L_x_2415) ;  /* 0xfffffffc00f09947 */ /* 0x004fea000383ffff */
[----:B------:R-:W-:Y:S05]  /*12620*/  BRA `(.L_x_2414) ;  /* 0xfffffef4000c7947 */ /* 0x000fea000383ffff */
.L_x_2421:
[----:B-1----:R-:W-:-:S04]  /*12630*/  IMAD.U32 R12, RZ, RZ, UR8 ;  /* 0x00000008ff0c7e24 */ /* 0x002fc8000f8e00ff */
[----:B------:R1:W2:Y:S03]  /*12640*/  SYNCS.PHASECHK.TRANS64.TRYWAIT P1, [R12+URZ+0x30830], R11 ;  /* 0x0308300b0c0075a7 */ /* 0x0002a6000802017f */
[----:B--2---:R-:W-:Y:S05]  /*12650*/  @!P1 NANOSLEEP.SYNCS 0x989680 ;  /* 0x009896800000995d */ /* 0x004fea0003900000 */
[----:B------:R-:W2:Y:S02]  /*12660*/  @!P1 SYNCS.PHASECHK.TRANS64 P1, [R12+URZ+0x30830], R11 ;  /* 0x0308300b0c0095a7 */ /* 0x000ea4000802007f */
[----:B--2---:R-:W-:Y:S05]  /*12670*/  @!P1 BRA `(.L_x_2421) ;  /* 0xfffffffc00ec9947 */ /* 0x004fea000383ffff */
[----:B------:R-:W-:Y:S05]  /*12680*/  BRA `(.L_x_2420) ;  /* 0xffffff1800f87947 */ /* 0x000fea000383ffff */
.L_x_2425:
[----:B01----:R-:W-:-:S04]  /*12690*/  MOV R11, UR9 ;  /* 0x00000009000b7c02 */ /* 0x003fc80008000f00 */
[----:B------:R0:W1:Y:S03]  /*126a0*/  SYNCS.PHASECHK.TRANS64.TRYWAIT P1, [R11+URZ+0x30850], R0 ;  /* 0x030850000b0075a7 */ /* 0x000066000802017f */
[----:B-1----:R-:W-:Y:S05]  /*126b0*/  @!P1 NANOSLEEP.SYNCS 0x989680 ;  /* 0x009896800000995d */ /* 0x002fea0003900000 */
[----:B------:R-:W1:Y:S02]  /*126c0*/  @!P1 SYNCS.PHASECHK.TRANS64 P1, [R11+URZ+0x30850], R0 ;  /* 0x030850000b0095a7 */ /* 0x000e64000802007f */
[----:B-1----:R-:W-:Y:S05]  /*126d0*/  @!P1 BRA `(.L_x_2425) ;  /* 0xfffffffc00ec9947 */ /* 0x002fea000383ffff */
[----:B------:R-:W-:Y:S05]  /*126e0*/  BRA `(.L_x_2424) ;  /* 0xffffff2400c07947 */ /* 0x000fea000383ffff */
.L_x_2433:
[----:B-1----:R-:W-:-:S04]  /*126f0*/  IMAD.U32 R12, RZ, RZ, UR8 ;  /* 0x00000008ff0c7e24 */ /* 0x002fc8000f8e00ff */
[----:B------:R1:W2:Y:S03]  /*12700*/  SYNCS.PHASECHK.TRANS64.TRYWAIT P1, [R12+URZ+0x30830], R11 ;  /* 0x0308300b0c0075a7 */ /* 0x0002a6000802017f */
[----:B--2---:R-:W-:Y:S05]  /*12710*/  @!P1 NANOSLEEP.SYNCS 0x989680 ;  /* 0x009896800000995d */ /* 0x004fea0003900000 */
[----:B------:R-:W2:Y:S02]  /*12720*/  @!P1 SYNCS.PHASECHK.TRANS64 P1, [R12+URZ+0x30830], R11 ;  /* 0x0308300b0c0095a7 */ /* 0x000ea4000802007f */
[----:B--2---:R-:W-:Y:S05]  /*12730*/  @!P1 BRA `(.L_x_2433) ;  /* 0xfffffffc00ec9947 */ /* 0x004fea000383ffff */
[----:B------:R-:W-:Y:S05]  /*12740*/  BRA `(.L_x_2432) ;  /* 0xffffff4400ec7947 */ /* 0x000fea000383ffff */
.L_x_2437:
[----:B01----:R-:W-:-:S04]  /*12750*/  IMAD.U32 R11, RZ, RZ, UR8 ;  /* 0x00000008ff0b7e24 */ /* 0x003fc8000f8e00ff */
[----:B------:R0:W1:Y:S03]  /*12760*/  SYNCS.PHASECHK.TRANS64.TRYWAIT P1, [R11+URZ+0x30850], R0 ;  /* 0x030850000b0075a7 */ /* 0x000066000802017f */
[----:B-1----:R-:W-:Y:S05]  /*12770*/  @!P1 NANOSLEEP.SYNCS 0x989680 ;  /* 0x009896800000995d */ /* 0x002fea0003900000 */
[----:B------:R-:W1:Y:S02]  /*12780*/  @!P1 SYNCS.PHASECHK.TRANS64 P1, [R11+URZ+0x30850], R0 ;  /* 0x030850000b0095a7 */ /* 0x000e64000802007f */
[----:B-1----:R-:W-:Y:S05]  /*12790*/  @!P1 BRA `(.L_x_2437) ;  /* 0xfffffffc00ec9947 */ /* 0x002fea000383ffff */
[----:B------:R-:W-:Y:S05]  /*127a0*/  BRA `(.L_x_2436) ;  /* 0xffffff5000b47947 */ /* 0x000fea000383ffff */
.L_x_2444:
[----:B-1----:R-:W-:-:S04]  /*127b0*/  IMAD.U32 R5, RZ, RZ, UR5 ;  /* 0x00000005ff057e24 */ /* 0x002fc8000f8e00ff */
[----:B------:R1:W2:Y:S03]  /*127c0*/  SYNCS.PHASECHK.TRANS64.TRYWAIT P1, [R5+URZ+0x30850], R0 ;  /* 0x03085000050075a7 */ /* 0x0002a6000802017f */
[----:B--2---:R-:W-:Y:S05]  /*127d0*/  @!P1 NANOSLEEP.SYNCS 0x989680 ;  /* 0x009896800000995d */ /* 0x004fea0003900000 */
[----:B------:R-:W2:Y:S02]  /*127e0*/  @!P1 SYNCS.PHASECHK.TRANS64 P1, [R5+URZ+0x30850], R0 ;  /* 0x03085000050095a7 */ /* 0x000ea4000802007f */
[----:B--2---:R-:W-:Y:S05]  /*127f0*/  @!P1 BRA `(.L_x_2444) ;  /* 0xfffffffc00ec9947 */ /* 0x004fea000383ffff */
[----:B------:R-:W-:Y:S05]  /*12800*/  BRA `(.L_x_2443) ;  /* 0xffffff70004c7947 */ /* 0x000fea000383ffff */
.L_x_2487:
[----:B------:R-:W-:Y:S01]  /*12810*/  SHF.R.U32.HI R8, RZ, 0x5, R21 ;  /* 0x00000005ff087819 */ /* 0x000fe20000011615 */
[----:B------:R-:W-:Y:S01]  /*12820*/  BSSY B0, `(.L_x_2553) ;  /* 0x0000009000007945 */ /* 0x000fe20003800000 */
[----:B------:R-:W-:Y:S01]  /*12830*/  MOV R12, RZ ;  /* 0x000000ff000c7202 */ /* 0x000fe20000000f00 */
[----:B------:R-:W-:Y:S01]  /*12840*/  IMAD.MOV.U32 R11, RZ, RZ, 0x1f ;  /* 0x0000001fff0b7424 */ /* 0x000fe200078e00ff */
[----:B------:R-:W-:Y:S01]  /*12850*/  LOP3.LUT R8, R8, 0x3, RZ, 0xc0, !PT ;  /* 0x0000000308087812 */ /* 0x000fe200078ec0ff */
[----:B------:R-:W-:-:S04]  /*12860*/  IMAD.MOV.U32 R15, RZ, RZ, -0x1 ;  /* 0xffffffffff0f7424 */ /* 0x000fc800078e00ff */
[----:B------:R-:W-:-:S07]  /*12870*/  IMAD.MOV.U32 R13, RZ, RZ, R8 ;  /* 0x000000ffff0d7224 */ /* 0x000fce00078e0008 */
[----:B-----5:R-:W-:Y:S05]  /*12880*/  WARPSYNC.COLLECTIVE R15, `(.L_x_2554) ;  /* 0x000000000f087348 */ /* 0x020fea0003c00000 */
[----:B------:R0:W1:Y:S02]  /*12890*/  SHFL.IDX P6, R14, R13, R12, R11 ;  /* 0x0000000c0d0e7389 */ /* 0x00006400000c000b */
[----:B01---5:R-:W-:Y:S01]  /*128a0*/  ENDCOLLECTIVE ;  /* 0x000000000000791b */ /* 0x023fe20003800000 */
.L_x_2554:
[----:B------:R-:W-:Y:S05]  /*128b0*/  BSYNC B0 ;  /* 0x0000000000007941 */ /* 0x000fea0003800000 */
.L_x_2553:
[----:B------:R-:W-:Y:S05]  /*128c0*/  BRA `(.L_x_2555) ;  /* 0xffffffbc00907947 */ /* 0x000fea000383ffff */
.L_x_2490:
[----:B0-----:R0:W1:Y:S02]  /*128d0*/  SYNCS.PHASECHK.TRANS64.TRYWAIT P0, [R7+URZ+0x30840], R2 ;  /* 0x03084002070075a7 */ /* 0x001064000800017f */
[----:B-1----:R-:W-:Y:S05]  /*128e0*/  @!P0 NANOSLEEP.SYNCS 0x989680 ;  /* 0x009896800000895d */ /* 0x002fea0003900000 */
[----:B------:R-:W1:Y:S02]  /*128f0*/  @!P0 SYNCS.PHASECHK.TRANS64 P0, [R7+URZ+0x30840], R2 ;  /* 0x03084002070085a7 */ /* 0x000e64000800007f */
[----:B-1----:R-:W-:Y:S05]  /*12900*/  @!P0 BRA `(.L_x_2490) ;  /* 0xfffffffc00f08947 */ /* 0x002fea000383ffff */
[----:B------:R-:W-:Y:S05]  /*12910*/  BRA `(.L_x_2556) ;  /* 0xffffffc000047947 */ /* 0x000fea000383ffff */
.L_x_2491:
        /* <DEDUP_REMOVED lines=8> */
.L_x_2558:
[----:B------:R-:W-:Y:S05]  /*129a0*/  BSYNC B0 ;  /* 0x0000000000007941 */ /* 0x000fea0003800000 */
.L_x_2557:
        /* <DEDUP_REMOVED lines=9> */
.L_x_2559:
[----:B------:R-:W-:Y:S01]  /*12a40*/  MOV R13, R0 ;  /* 0x00000000000d7202 */ /* 0x000fe20000000f00 */
[----:B------:R-:W-:Y:S02]  /*12a50*/  IMAD.MOV.U32 R12, RZ, RZ, 0x1 ;  /* 0x00000001ff0c7424 */ /* 0x000fe400078e00ff */
[----:B------:R-:W-:-:S07]  /*12a60*/  IMAD.MOV.U32 R3, RZ, RZ, R14 ;  /* 0x000000ffff037224 */ /* 0x000fce00078e000e */
[----:B------:R-:W-:Y:S05]  /*12a70*/  WARPSYNC.COLLECTIVE R15, `(.L_x_2560) ;  /* 0x000000000f087348 */ /* 0x000fea0003c00000 */
[----:B------:R0:W1:Y:S02]  /*12a80*/  SHFL.IDX P6, R14, R13, R12, R11 ;  /* 0x0000000c0d0e7389 */ /* 0x00006400000c000b */
[----:B01----:R-:W-:Y:S01]  /*12a90*/  ENDCOLLECTIVE ;  /* 0x000000000000791b */ /* 0x003fe20003800000 */
.L_x_2560:
        /* <DEDUP_REMOVED lines=17> */
.L_x_2561:
[----:B------:R-:W-:Y:S02]  /*12bb0*/  @P1 IMAD R8, R5, 0x2, R22 ;  /* 0x0000000205081824 */ /* 0x000fe400078e0216 */
[----:B------:R-:W-:Y:S02]  /*12bc0*/  IMAD.MOV.U32 R13, RZ, RZ, R0 ;  /* 0x000000ffff0d7224 */ /* 0x000fe400078e0000 */
[----:B------:R-:W-:Y:S02]  /*12bd0*/  IMAD.MOV.U32 R12, RZ, RZ, 0x2 ;  /* 0x00000002ff0c7424 */ /* 0x000fe400078e00ff */
[----:B------:R-:W-:-:S07]  /*12be0*/  IMAD.MOV.U32 R3, RZ, RZ, R14 ;  /* 0x000000ffff037224 */ /* 0x000fce00078e000e */
[----:B------:R-:W-:Y:S05]  /*12bf0*/  WARPSYNC.COLLECTIVE R15, `(.L_x_2562) ;  /* 0x000000000f087348 */ /* 0x000fea0003c00000 */
[----:B------:R0:W1:Y:S02]  /*12c00*/  SHFL.IDX P6, R14, R13, R12, R11 ;  /* 0x0000000c0d0e7389 */ /* 0x00006400000c000b */
[----:B01----:R-:W-:Y:S01]  /*12c10*/  ENDCOLLECTIVE ;  /* 0x000000000000791b */ /* 0x003fe20003800000 */
.L_x_2562:
[----:B------:R-:W-:-:S04]  /*12c20*/  @P1 LEA R3, P0, R32, R3, 0x1 ;  /* 0x0000000320031211 */ /* 0x000fc800078008ff */
[----:B------:R-:W-:-:S04]  /*12c30*/  @P1 IADD3.X R2, RZ, R2, RZ, P0, !PT ;  /* 0x00000002ff021210 */ /* 0x000fc800007fe4ff */
        /* <DEDUP_REMOVED lines=15> */
.L_x_2563:
[----:B------:R-:W-:Y:S02]  /*12d30*/  @P1 IMAD R8, R5, 0x2, R22 ;  /* 0x0000000205081824 */ /* 0x000fe400078e0216 */
[----:B------:R-:W-:Y:S01]  /*12d40*/  IMAD.MOV.U32 R13, RZ, RZ, R0 ;  /* 0x000000ffff0d7224 */ /* 0x000fe200078e0000 */
[----:B------:R-:W-:Y:S01]  /*12d50*/  MOV R12, 0x3 ;  /* 0x00000003000c7802 */ /* 0x000fe20000000f00 */
[----:B------:R-:W-:-:S07]  /*12d60*/  IMAD.MOV.U32 R3, RZ, RZ, R14 ;  /* 0x000000ffff037224 */ /* 0x000fce00078e000e */
[----:B------:R-:W-:Y:S05]  /*12d70*/  WARPSYNC.COLLECTIVE R15, `(.L_x_2564) ;  /* 0x000000000f087348 */ /* 0x000fea0003c00000 */
[----:B------:R0:W1:Y:S02]  /*12d80*/  SHFL.IDX P6, R14, R13, R12, R11 ;  /* 0x0000000c0d0e7389 */ /* 0x00006400000c000b */
[----:B01----:R-:W-:Y:S01]  /*12d90*/  ENDCOLLECTIVE ;  /* 0x000000000000791b */ /* 0x003fe20003800000 */
.L_x_2564:
        /* <DEDUP_REMOVED lines=17> */
.L_x_2565:
[----:B------:R-:W-:Y:S01]  /*12eb0*/  @P1 LEA R8, R5, R22, 0x1 ;  /* 0x0000001605081211 */ /* 0x000fe200078e08ff */
[----:B------:R-:W-:Y:S02]  /*12ec0*/  IMAD.MOV.U32 R13, RZ, RZ, R0 ;  /* 0x000000ffff0d7224 */ /* 0x000fe400078e0000 */
[----:B------:R-:W-:Y:S02]  /*12ed0*/  IMAD.MOV.U32 R12, RZ, RZ, 0x4 ;  /* 0x00000004ff0c7424 */ /* 0x000fe400078e00ff */
[----:B------:R-:W-:-:S07]  /*12ee0*/  IMAD.MOV.U32 R3, RZ, RZ, R14 ;  /* 0x000000ffff037224 */ /* 0x000fce00078e000e */
[----:B------:R-:W-:Y:S05]  /*12ef0*/  WARPSYNC.COLLECTIVE R15, `(.L_x_2566) ;  /* 0x000000000f087348 */ /* 0x000fea0003c00000 */
[----:B------:R0:W1:Y:S02]  /*12f00*/  SHFL.IDX P6, R14, R13, R12, R11 ;  /* 0x0000000c0d0e7389 */ /* 0x00006400000c000b */
[----:B01----:R-:W-:Y:S01]  /*12f10*/  ENDCOLLECTIVE ;  /* 0x000000000000791b */ /* 0x003fe20003800000 */
.L_x_2566:
        /* <DEDUP_REMOVED lines=17> */
.L_x_2567:
[----:B------:R-:W-:Y:S02]  /*13030*/  @P1 IMAD R8, R5, 0x2, R22 ;  /* 0x0000000205081824 */ /* 0x000fe400078e0216 */
[----:B------:R-:W-:Y:S02]  /*13040*/  IMAD.MOV.U32 R13, RZ, RZ, R0 ;  /* 0x000000ffff0d7224 */ /* 0x000fe400078e0000 */
[----:B------:R-:W-:Y:S01]  /*13050*/  IMAD.MOV.U32 R12, RZ, RZ, 0x5 ;  /* 0x00000005ff0c7424 */ /* 0x000fe200078e00ff */
[----:B------:R-:W-:-:S07]  /*13060*/  MOV R3, R14 ;  /* 0x0000000e00037202 */ /* 0x000fce0000000f00 */
[----:B------:R-:W-:Y:S05]  /*13070*/  WARPSYNC.COLLECTIVE R15, `(.L_x_2568) ;  /* 0x000000000f087348 */ /* 0x000fea0003c00000 */
[----:B------:R0:W1:Y:S02]  /*13080*/  SHFL.IDX P6, R14, R13, R12, R11 ;  /* 0x0000000c0d0e7389 */ /* 0x00006400000c000b */
[----:B01----:R-:W-:Y:S01]  /*13090*/  ENDCOLLECTIVE ;  /* 0x000000000000791b */ /* 0x003fe20003800000 */
.L_x_2568:
[----:B------:R-:W-:-:S05]  /*130a0*/  @P1 LEA R3, P0, R32, R3, 0x1 ;  /* 0x0000000320031211 */ /* 0x000fca00078008ff */
[----:B------:R-:W-:-:S05]  /*130b0*/  @P1 IMAD.X R2, RZ, RZ, R2, P0 ;  /* 0x000000ffff021224 */ /* 0x000fca00000e0602 */
[----:B------:R-:W-:Y:S01]  /*130c0*/  @P1 LOP3.LUT R3, R3, R2, RZ, 0x3c, !PT ;  /* 0x0000000203031212 */ /* 0x000fe200078e3cff */
[----:B------:R-:W-:-:S03]  /*130d0*/  IMAD.MOV.U32 R13, RZ, RZ, R4 ;  /* 0x000000ffff0d7224 */ /* 0x000fc600078e0004 */
[----:B------:R-:W-:-:S04]  /*130e0*/  @P1 LOP3.LUT R2, R3, R2, RZ, 0x3c, !PT ;  /* 0x0000000203021212 */ /* 0x000fc800078e3cff */
[----:B------:R-:W-:Y:S02]  /*130f0*/  @P1 LOP3.LUT R3, R3, R2, RZ, 0x3c, !PT ;  /* 0x0000000203031212 */ /* 0x000fe400078e3cff */
[----:B------:R-:W-:-:S03]  /*13100*/  MOV R0, R14 ;  /* 0x0000000e00007202 */ /* 0x000fc60000000f00 */
[----:B------:R-:W-:Y:S01]  /*13110*/  @!PT LDS RZ, [RZ] ;  /* 0x00000000fffff984 */ /* 0x000fe20000000800 */
[----:B------:R-:W-:Y:S01]  /*13120*/  @!PT LDS RZ, [RZ] ;  /* 0x00000000fffff984 */ /* 0x000fe20000000800 */
[----:B------:R-:W-:Y:S01]  /*13130*/  @!PT LDS RZ, [RZ] ;  /* 0x00000000fffff984 */ /* 0x000fe20000000800 */
[----:B------:R0:W-:Y:S04]  /*13140*/  @P1 LDGSTS.E.BYPASS.LTC128B.128 [R8+0x20400], desc[UR36][R2.64], !P4 ;  /* 0x2040000002081fae */ /* 0x0001e8000e101d64 */
[----:B0-----:R-:W-:Y:S05]  /*13150*/  WARPSYNC.COLLECTIVE R15, `(.L_x_2569) ;  /* 0x000000000f087348 */ /* 0x001fea0003c00000 */
[----:B------:R1:W2:Y:S02]  /*13160*/  SHFL.IDX P6, R14, R13, R12, R11 ;  /* 0x0000000c0d0e7389 */ /* 0x0002a400000c000b */
[----:B012---:R-:W-:Y:S01]  /*13170*/  ENDCOLLECTIVE ;  /* 0x000000000000791b */ /* 0x007fe20003800000 */
.L_x_2569:
[----:B------:R-:W-:Y:S01]  /*13180*/  @!PT LDS RZ, [RZ] ;  /* 0x00000000fffff984 */ /* 0x000fe20000000800 */
[----:B------:R-:W-:Y:S01]  /*13190*/  @!PT LDS RZ, [RZ] ;  /* 0x00000000fffff984 */ /* 0x000fe20000000800 */
[----:B------:R-:W-:Y:S01]  /*131a0*/  @!PT LDS RZ, [RZ] ;  /* 0x00000000fffff984 */ /* 0x000fe20000000800 */
[----:B------:R-:W-:Y:S04]  /*131b0*/  @P1 LDGSTS.E.BYPASS.LTC128B.128 [R8+0x23400], desc[UR36][R2.64+0x80], !P3 ;  /* 0x2340008002081fae */ /* 0x000fe8000d901d64 */
[----:B------:R0:W-:Y:S02]  /*131c0*/  @P1 LDGSTS.E.BYPASS.LTC128B.128 [R8+0x26400], desc[UR36][R2.64+0x100], !P2 ;  /* 0x2640010002081fae */ /* 0x0001e4000d101d64 */
[----:B0-----:R-:W-:Y:S01]  /*131d0*/  IMAD.MOV.U32 R2, RZ, RZ, R14 ;  /* 0x000000ffff027224 */ /* 0x001fe200078e000e */
[----:B------:R-:W-:Y:S06]  /*131e0*/  BRA `(.L_x_2570) ;  /* 0xffffffbc00487947 */ /* 0x000fec000383ffff */
.L_x_2496:
[----:B------:R-:W-:Y:S01]  /*131f0*/  IMAD.MOV.U32 R13, RZ, RZ, R4 ;  /* 0x000000ffff0d7224 */ /* 0x000fe200078e0004 */
[----:B------:R-:W-:Y:S01]  /*13200*/  MOV R11, 0x181f ;  /* 0x0000181f000b7802 */ /* 0x000fe20000000f00 */
[----:B------:R-:W-:Y:S02]  /*13210*/  IMAD.MOV.U32 R12, RZ, RZ, RZ ;  /* 0x000000ffff0c7224 */ /* 0x000fe400078e00ff */
[----:B------:R-:W-:Y:S02]  /*13220*/  IMAD.MOV.U32 R15, RZ, RZ, -0x1 ;  /* 0xffffffffff0f7424 */ /* 0x000fe400078e00ff */
[----:B-----5:R-:W-:Y:S02]  /*13230*/  IMAD R5, R9, R5, RZ ;  /* 0x0000000509057224 */ /* 0x020fe400078e02ff */
[----:B------:R-:W-:-:S07]  /*13240*/  IMAD R17, R17, 0x80, R8 ;  /* 0x0000008011117824 */ /* 0x000fce00078e0208 */
[----:B------:R-:W-:Y:S05]  /*13250*/  WARPSYNC.COLLECTIVE R15, `(.L_x_2571) ;  /* 0x000000000f087348 */ /* 0x000fea0003c00000 */
[----:B------:R0:W1:Y:S02]  /*13260*/  SHFL.IDX P6, R14, R13, R12, R11 ;  /* 0x0000000c0d0e7389 */ /* 0x00006400000c000b */
[----:B01----:R-:W-:Y:S01]  /*13270*/  ENDCOLLECTIVE ;  /* 0x000000000000791b */ /* 0x003fe20003800000 */
.L_x_2571:
[C---:B------:R-:W-:Y:S01]  /*13280*/  VIADD R6, R17.reuse, 0x10 ;  /* 0x0000001011067836 */ /* 0x040fe20000000000 */
[----:B------:R-:W-:Y:S01]  /*13290*/  ISETP.GE.AND P1, PT, R17, R5, PT ;  /* 0x000000051100720c */ /* 0x000fe20003f26270 */
[----:B------:R-:W-:Y:S02]  /*132a0*/  IMAD.MOV.U32 R13, RZ, RZ, R0 ;  /* 0x000000ffff0d7224 */ /* 0x000fe400078e0000 */
[----:B------:R-:W-:-:S10]  /*132b0*/  IMAD.MOV.U32 R2, RZ, RZ, R14 ;  /* 0x000000ffff027224 */ /* 0x000fd400078e000e */
[----:B------:R-:W-:Y:S05]  /*132c0*/  WARPSYNC.COLLECTIVE R15, `(.L_x_2572) ;  /* 0x000000000f087348 */ /* 0x000fea0003c00000 */
[----:B------:R0:W1:Y:S02]  /*132d0*/  SHFL.IDX P6, R14, R13, R12, R11 ;  /* 0x0000000c0d0e7389 */ /* 0x00006400000c000b */
[----:B01----:R-:W-:Y:S01]  /*132e0*/  ENDCOLLECTIVE ;  /* 0x000000000000791b */ /* 0x003fe20003800000 */
.L_x_2572:
        /* <DEDUP_REMOVED lines=8> */
.L_x_2573:
[----:B------:R-:W-:Y:S01]  /*13370*/  @!PT LDS RZ, [RZ] ;  /* 0x00000000fffff984 */ /* 0x000fe20000000800 */
[----:B------:R-:W-:Y:S01]  /*13380*/  @!PT LDS RZ, [RZ] ;  /* 0x00000000fffff984 */ /* 0x000fe20000000800 */
[----:B------:R-:W-:Y:S01]  /*13390*/  @!PT LDS RZ, [RZ] ;  /* 0x00000000fffff984 */ /* 0x000fe20000000800 */
[----:B------:R-:W-:Y:S04]  /*133a0*/  @!P1 LDGSTS.E.BYPASS.LTC128B.128 [R37+0x12400], desc[UR36][R2.64], !P3 ;  /* 0x1240000002259fae */ /* 0x000fe8000d901d64 */
[----:B------:R-:W-:Y:S04]  /*133b0*/  @!P1 LDGSTS.E.BYPASS.LTC128B.128 [R37+0x16400], desc[UR36][R2.64+0x80], !P2 ;  /* 0x1640008002259fae */ /* 0x000fe8000d101d64 */
[----:B------:R0:W-:Y:S01]  /*133c0*/  @!P1 LDGSTS.E.BYPASS.LTC128B.128 [R37+0x1a400], desc[UR36][R2.64+0x100], !P0 ;  /* 0x1a40010002259fae */ /* 0x0001e2000c101d64 */
[----:B------:R-:W-:Y:S01]  /*133d0*/  ISETP.GE.AND P1, PT, R6, R5, PT ;  /* 0x000000050600720c */ /* 0x000fe20003f26270 */
[----:B------:R-:W-:Y:S01]  /*133e0*/  IMAD.MOV.U32 R13, RZ, RZ, R0 ;  /* 0x000000ffff0d7224 */ /* 0x000fe200078e0000 */
[----:B------:R-:W-:-:S02]  /*133f0*/  IADD3 R6, R17, 0x20, RZ ;  /* 0x0000002011067810 */ /* 0x000fc40007ffe0ff */
[----:B0-----:R-:W-:-:S09]  /*13400*/  MOV R2, R14 ;  /* 0x0000000e00027202 */ /* 0x001fd20000000f00 */
[----:B------:R-:W-:Y:S05]  /*13410*/  WARPSYNC.COLLECTIVE R15, `(.L_x_2574) ;  /* 0x000000000f087348 */ /* 0x000fea0003c00000 */
[----:B------:R0:W1:Y:S02]  /*13420*/  SHFL.IDX P6, R14, R13, R12, R11 ;  /* 0x0000000c0d0e7389 */ /* 0x00006400000c000b */
[----:B01----:R-:W-:Y:S01]  /*13430*/  ENDCOLLECTIVE ;  /* 0x000000000000791b */ /* 0x003fe20003800000 */
.L_x_2574:
        /* <DEDUP_REMOVED lines=8> */
.L_x_2575:
[----:B------:R-:W-:-:S05]  /*134c0*/  @!P1 IMAD.MOV.U32 R3, RZ, RZ, R7 ;  /* 0x000000ffff039224 */ /* 0x000fca00078e0007 */
        /* <DEDUP_REMOVED lines=8> */
[----:B------:R-:W-:Y:S02]  /*13550*/  VIADD R6, R17, 0x30 ;  /* 0x0000003011067836 */ /* 0x000fe40000000000 */
[----:B0-----:R-:W-:-:S10]  /*13560*/  IMAD.MOV.U32 R2, RZ, RZ, R14 ;  /* 0x000000ffff027224 */ /* 0x001fd400078e000e */
[----:B------:R-:W-:Y:S05]  /*13570*/  WARPSYNC.COLLECTIVE R15, `(.L_x_2576) ;  /* 0x000000000f087348 */ /* 0x000fea0003c00000 */
[----:B------:R0:W1:Y:S02]  /*13580*/  SHFL.IDX P6, R14, R13, R12, R11 ;  /* 0x0000000c0d0e7389 */ /* 0x00006400000c000b */
[----:B01----:R-:W-:Y:S01]  /*13590*/  ENDCOLLECTIVE ;  /* 0x000000000000791b */ /* 0x003fe20003800000 */
.L_x_2576:
        /* <DEDUP_REMOVED lines=8> */
.L_x_2577:
        /* <DEDUP_REMOVED lines=14> */
.L_x_2578:
        /* <DEDUP_REMOVED lines=8> */
.L_x_2579:
[----:B------:R-:W-:-:S05]  /*13780*/  @!P1 MOV R3, R7 ;  /* 0x0000000700039202 */ /* 0x000fca0000000f00 */
[----:B------:R-:W-:Y:S01]  /*13790*/  @!PT LDS RZ, [RZ] ;  /* 0x00000000fffff984 */ /* 0x000fe20000000800 */
[----:B------:R-:W-:Y:S01]  /*137a0*/  @!PT LDS RZ, [RZ] ;  /* 0x00000000fffff984 */ /* 0x000fe20000000800 */
[----:B------:R-:W-:Y:S01]  /*137b0*/  @!PT LDS RZ, [RZ] ;  /* 0x00000000fffff984 */ /* 0x000fe20000000800 */
[----:B------:R-:W-:Y:S04]  /*137c0*/  @!P1 LDGSTS.E.BYPASS.LTC128B.128 [R37+0x13c00], desc[UR36][R2.64], !P3 ;  /* 0x13c0000002259fae */ /* 0x000fe8000d901d64 */
[----:B------:R-:W-:Y:S01]  /*137d0*/  @!P1 LDGSTS.E.BYPASS.LTC128B.128 [R37+0x17c00], desc[UR36][R2.64+0x80], !P2 ;  /* 0x17c0008002259fae */ /* 0x000fe2000d101d64 */
[----:B------:R-:W-:-:S03]  /*137e0*/  MOV R13, R0 ;  /* 0x00000000000d7202 */ /* 0x000fc60000000f00 */
[----:B------:R0:W-:Y:S01]  /*137f0*/  @!P1 LDGSTS.E.BYPASS.LTC128B.128 [R37+0x1bc00], desc[UR36][R2.64+0x100], !P0 ;  /* 0x1bc0010002259fae */ /* 0x0001e2000c101d64 */
[----:B------:R-:W-:Y:S01]  /*13800*/  ISETP.GE.AND P1, PT, R6, R5, PT ;  /* 0x000000050600720c */ /* 0x000fe20003f26270 */
[----:B------:R-:W-:Y:S02]  /*13810*/  VIADD R6, R17, 0x50 ;  /* 0x0000005011067836 */ /* 0x000fe40000000000 */
[----:B0-----:R-:W-:-:S10]  /*13820*/  IMAD.MOV.U32 R2, RZ, RZ, R14 ;  /* 0x000000ffff027224 */ /* 0x001fd400078e000e */
[----:B------:R-:W-:Y:S05]  /*13830*/  WARPSYNC.COLLECTIVE R15, `(.L_x_2580) ;  /* 0x000000000f087348 */ /* 0x000fea0003c00000 */
[----:B------:R0:W1:Y:S02]  /*13840*/  SHFL.IDX P6, R14, R13, R12, R11 ;  /* 0x0000000c0d0e7389 */ /* 0x00006400000c000b */
[----:B01----:R-:W-:Y:S01]  /*13850*/  ENDCOLLECTIVE ;  /* 0x000000000000791b */ /* 0x003fe20003800000 */
.L_x_2580:
        /* <DEDUP_REMOVED lines=8> */
.L_x_2581:
        /* <DEDUP_REMOVED lines=14> */
.L_x_2582:
        /* <DEDUP_REMOVED lines=8> */
.L_x_2583:
        /* <DEDUP_REMOVED lines=13> */
.L_x_2584:
        /* <DEDUP_REMOVED lines=8> */
.L_x_2585:
        /* <DEDUP_REMOVED lines=12> */
.L_x_2586:
[----:B------:R-:W-:Y:S05]  /*13c50*/  BRA `(.L_x_2587) ;  /* 0xffffffbc00ac7947 */ /* 0x000fea000383ffff */
.L_x_2501:
[----:B0-----:R0:W1:Y:S02]  /*13c60*/  SYNCS.PHASECHK.TRANS64.TRYWAIT P0, [R22+URZ+0x30820], R3 ;  /* 0x03082003160075a7 */ /* 0x001064000800017f */
[----:B-1----:R-:W-:Y:S05]  /*13c70*/  @!P0 NANOSLEEP.SYNCS 0x989680 ;  /* 0x009896800000895d */ /* 0x002fea0003900000 */
[----:B------:R-:W1:Y:S02]  /*13c80*/  @!P0 SYNCS.PHASECHK.TRANS64 P0, [R22+URZ+0x30820], R3 ;  /* 0x03082003160085a7 */ /* 0x000e64000800007f */
[----:B-1----:R-:W-:Y:S05]  /*13c90*/  @!P0 BRA `(.L_x_2501) ;  /* 0xfffffffc00f08947 */ /* 0x002fea000383ffff */
[----:B------:R-:W-:Y:S05]  /*13ca0*/  BRA `(.L_x_2588) ;  /* 0xffffffc0001c7947 */ /* 0x000fea000383ffff */
.L_x_2506:
[----:B0-----:R0:W1:Y:S02]  /*13cb0*/  SYNCS.PHASECHK.TRANS64.TRYWAIT P0, [R7+URZ+0x30840], R2 ;  /* 0x03084002070075a7 */ /* 0x001064000800017f */
[----:B-1----:R-:W-:Y:S05]  /*13cc0*/  @!P0 NANOSLEEP.SYNCS 0x989680 ;  /* 0x009896800000895d */ /* 0x002fea0003900000 */
[----:B------:R-:W1:Y:S02]  /*13cd0*/  @!P0 SYNCS.PHASECHK.TRANS64 P0, [R7+URZ+0x30840], R2 ;  /* 0x03084002070085a7 */ /* 0x000e64000800007f */
[----:B-1----:R-:W-:Y:S05]  /*13ce0*/  @!P0 BRA `(.L_x_2506) ;  /* 0xfffffffc00f08947 */ /* 0x002fea000383ffff */
[----:B------:R-:W-:Y:S05]  /*13cf0*/  BRA `(.L_x_2589) ;  /* 0xffffffc000fc7947 */ /* 0x000fea000383ffff */
.L_x_2507:
        /* <DEDUP_REMOVED lines=8> */
.L_x_2591:
[----:B------:R-:W-:Y:S05]  /*13d80*/  BSYNC B1 ;  /* 0x0000000000017941 */ /* 0x000fea0003800000 */
.L_x_2590:
[----:B------:R-:W-:Y:S01]  /*13d90*/  IMAD.MOV.U32 R13, RZ, RZ, R8 ;  /* 0x000000ffff0d7224 */ /* 0x000fe200078e0008 */
[----:B------:R-:W-:Y:S01]  /*13da0*/  MOV R12, RZ ;  /* 0x000000ff000c7202 */ /* 0x000fe20000000f00 */
[----:B------:R-:W-:Y:S01]  /*13db0*/  IMAD.MOV.U32 R11, RZ, RZ, 0x181f ;  /* 0x0000181fff0b7424 */ /* 0x000fe200078e00ff */
[----:B------:R-:W-:Y:S01]  /*13dc0*/  LOP3.LUT R23, R23, 0xfffffdff, RZ, 0xc0, !PT ;  /* 0xfffffdff17177812 */ /* 0x000fe200078ec0ff */
[----:B------:R-:W-:Y:S02]  /*13dd0*/  IMAD.MOV.U32 R15, RZ, RZ, -0x1 ;  /* 0xffffffffff0f7424 */ /* 0x000fe400078e00ff */
[----:B------:R-:W-:Y:S01]  /*13de0*/  IMAD.MOV.U32 R3, RZ, RZ, R14 ;  /* 0x000000ffff037224 */ /* 0x000fe200078e000e */
[----:B------:R-:W-:Y:S01]  /*13df0*/  @P1 LOP3.LUT R23, R23, 0x200, RZ, 0xfc, !PT ;  /* 0x0000020017171812 */ /* 0x000fe200078efcff */
[----:B------:R-:W-:-:S07]  /*13e00*/  IMAD.SHL.U32 R4, R32, 0x2, RZ ;  /* 0x0000000220047824 */ /* 0x000fce00078e00ff */
[----:B------:R-:W-:Y:S05]  /*13e10*/  WARPSYNC.COLLECTIVE R15, `(.L_x_2592) ;  /* 0x000000000f087348 */ /* 0x000fea0003c00000 */
[----:B------:R0:W1:Y:S02]  /*13e20*/  SHFL.IDX P6, R14, R13, R12, R11 ;  /* 0x0000000c0d0e7389 */ /* 0x00006400000c000b */
[----:B01----:R-:W-:Y:S01]  /*13e30*/  ENDCOLLECTIVE ;  /* 0x000000000000791b */ /* 0x003fe20003800000 */
.L_x_2592:
[----:B------:R-:W-:Y:S01]  /*13e40*/  IMAD R5, R5, 0x2, R22 ;  /* 0x0000000205057824 */ /* 0x000fe200078e0216 */
[----:B------:R-:W-:Y:S01]  /*13e50*/  LOP3.LUT P1, RZ, R23, 0x4, RZ, 0xc0, !PT ;  /* 0x0000000417ff7812 */ /* 0x000fe2000782c0ff */
[----:B------:R-:W-:Y:S02]  /*13e60*/  IMAD.MOV.U32 R13, RZ, RZ, R6 ;  /* 0x000000ffff0d7224 */ /* 0x000fe400078e0006 */
[----:B------:R-:W-:Y:S02]  /*13e70*/  IMAD.MOV.U32 R12, RZ, RZ, 0x1 ;  /* 0x00000001ff0c7424 */ /* 0x000fe400078e00ff */
[----:B------:R-:W-:-:S08]  /*13e80*/  IMAD.MOV.U32 R2, RZ, RZ, R14 ;  /* 0x000000ffff027224 */ /* 0x000fd000078e000e */
[----:B------:R-:W-:Y:S05]  /*13e90*/  WARPSYNC.COLLECTIVE R15, `(.L_x_2593) ;  /* 0x000000000f087348 */ /* 0x000fea0003c00000 */
[----:B------:R0:W1:Y:S02]  /*13ea0*/  SHFL.IDX P6, R14, R13, R12, R11 ;  /* 0x0000000c0d0e7389 */ /* 0x00006400000c000b */
[----:B01----:R-:W-:Y:S01]  /*13eb0*/  ENDCOLLECTIVE ;  /* 0x000000000000791b */ /* 0x003fe20003800000 */
.L_x_2593:
[----:B------:R-:W-:-:S04]  /*13ec0*/  IADD3 R2, P0, R2, R4, RZ ;  /* 0x0000000402027210 */ /* 0x000fc80007f1e0ff */
[----:B------:R-:W-:-:S05]  /*13ed0*/  IADD3.X R3, RZ, R3, RZ, P0, !PT ;  /* 0x00000003ff037210 */ /* 0x000fca00007fe4ff */
[----:B------:R-:W-:Y:S01]  /*13ee0*/  @!PT LDS RZ, [RZ] ;  /* 0x00000000fffff984 */ /* 0x000fe20000000800 */
[----:B------:R-:W-:Y:S01]  /*13ef0*/  @!PT LDS RZ, [RZ] ;  /* 0x00000000fffff984 */ /* 0x000fe20000000800 */
[----:B------:R-:W-:Y:S01]  /*13f00*/  @!PT LDS RZ, [RZ] ;  /* 0x00000000fffff984 */ /* 0x000fe20000000800 */
[----:B------:R-:W-:Y:S01]  /*13f10*/  LDGSTS.E.BYPASS.LTC128B.128 [R5+0x1e400], desc[UR36][R2.64], !P1 ;  /* 0x1e40000002057fae */ /* 0x000fe2000c901d64 */
[----:B------:R-:W-:-:S03]  /*13f20*/  MOV R13, R8 ;  /* 0x00000008000d7202 */ /* 0x000fc60000000f00 */
[----:B------:R-:W-:Y:S04]  /*13f30*/  LDGSTS.E.BYPASS.LTC128B.128 [R5+0x21400], desc[UR36][R2.64+0x80], !P5 ;  /* 0x2140008002057fae */ /* 0x000fe8000e901d64 */
[----:B------:R0:W-:Y:S02]  /*13f40*/  LDGSTS.E.BYPASS.LTC128B.128 [R5+0x24400], desc[UR36][R2.64+0x100], !P4 ;  /* 0x2440010002057fae */ /* 0x0001e4000e101d64 */
[----:B0-----:R-:W-:-:S07]  /*13f50*/  IMAD.MOV.U32 R3, RZ, RZ, R14 ;  /* 0x000000ffff037224 */ /* 0x001fce00078e000e */
[----:B------:R-:W-:Y:S05]  /*13f60*/  WARPSYNC.COLLECTIVE R15, `(.L_x_2594) ;  /* 0x000000000f087348 */ /* 0x000fea0003c00000 */
[----:B------:R0:W1:Y:S02]  /*13f70*/  SHFL.IDX P6, R14, R13, R12, R11 ;  /* 0x0000000c0d0e7389 */ /* 0x00006400000c000b */
[----:B01----:R-:W-:Y:S01]  /*13f80*/  ENDCOLLECTIVE ;  /* 0x000000000000791b */ /* 0x003fe20003800000 */
.L_x_2594:
[----:B------:R-:W-:Y:S02]  /*13f90*/  IMAD.MOV.U32 R13, RZ, RZ, R6 ;  /* 0x000000ffff0d7224 */ /* 0x000fe400078e0006 */
[----:B------:R-:W-:Y:S02]  /*13fa0*/  IMAD.MOV.U32 R12, RZ, RZ, 0x2 ;  /* 0x00000002ff0c7424 */ /* 0x000fe400078e00ff */
[----:B------:R-:W-:-:S07]  /*13fb0*/  IMAD.MOV.U32 R2, RZ, RZ, R14 ;  /* 0x000000ffff027224 */ /* 0x000fce00078e000e */
[----:B------:R-:W-:Y:S05]  /*13fc0*/  WARPSYNC.COLLECTIVE R15, `(.L_x_2595) ;  /* 0x000000000f087348 */ /* 0x000fea0003c00000 */
[----:B------:R0:W1:Y:S02]  /*13fd0*/  SHFL.IDX P6, R14, R13, R12, R11 ;  /* 0x0000000c0d0e7389 */ /* 0x00006400000c000b */
[----:B01----:R-:W-:Y:S01]  /*13fe0*/  ENDCOLLECTIVE ;  /* 0x000000000000791b */ /* 0x003fe20003800000 */
.L_x_2595:
        /* <DEDUP_REMOVED lines=9> */
[----:B------:R-:W-:-:S07]  /*14080*/  MOV R35, R14 ;  /* 0x0000000e00237202 */ /* 0x000fce0000000f00 */
[----:B0-----:R-:W-:Y:S05]  /*14090*/  WARPSYNC.COLLECTIVE R15, `(.L_x_2596) ;  /* 0x000000000f087348 */ /* 0x001fea0003c00000 */
[----:B------:R1:W2:Y:S02]  /*140a0*/  SHFL.IDX P6, R14, R13, R12, R11 ;  /* 0x0000000c0d0e7389 */ /* 0x0002a400000c000b */
[----:B012---:R-:W-:Y:S01]  /*140b0*/  ENDCOLLECTIVE ;  /* 0x000000000000791b */ /* 0x007fe20003800000 */
.L_x_2596:
[----:B------:R-:W-:Y:S01]  /*140c0*/  IMAD.MOV.U32 R13, RZ, RZ, R6 ;  /* 0x000000ffff0d7224 */ /* 0x000fe200078e0006 */
[----:B------:R-:W-:Y:S01]  /*140d0*/  MOV R12, 0x3 ;  /* 0x00000003000c7802 */ /* 0x000fe20000000f00 */
[----:B------:R-:W-:-:S07]  /*140e0*/  IMAD.MOV.U32 R2, RZ, RZ, R14 ;  /* 0x000000ffff027224 */ /* 0x000fce00078e000e */
[----:B------:R-:W-:Y:S05]  /*140f0*/  WARPSYNC.COLLECTIVE R15, `(.L_x_2597) ;  /* 0x000000000f087348 */ /* 0x000fea0003c00000 */
[----:B------:R0:W1:Y:S02]  /*14100*/  SHFL.IDX P6, R14, R13, R12, R11 ;  /* 0x0000000c0d0e7389 */ /* 0x00006400000c000b */
[----:B01----:R-:W-:Y:S01]  /*14110*/  ENDCOLLECTIVE ;  /* 0x000000000000791b */ /* 0x003fe20003800000 */
.L_x_2597:
        /* <DEDUP_REMOVED lines=13> */
.L_x_2598:
[----:B------:R-:W-:Y:S01]  /*141f0*/  MOV R13, R6 ;  /* 0x00000006000d7202 */ /* 0x000fe20000000f00 */
[----:B------:R-:W-:Y:S02]  /*14200*/  IMAD.MOV.U32 R12, RZ, RZ, 0x4 ;  /* 0x00000004ff0c7424 */ /* 0x000fe400078e00ff */
[----:B------:R-:W-:-:S07]  /*14210*/  IMAD.MOV.U32 R2, RZ, RZ, R14 ;  /* 0x000000ffff027224 */ /* 0x000fce00078e000e */
[----:B------:R-:W-:Y:S05]  /*14220*/  WARPSYNC.COLLECTIVE R15, `(.L_x_2599) ;  /* 0x000000000f087348 */ /* 0x000fea0003c00000 */
[----:B------:R0:W1:Y:S02]  /*14230*/  SHFL.IDX P6, R14, R13, R12, R11 ;  /* 0x0000000c0d0e7389 */ /* 0x00006400000c000b */
[----:B01----:R-:W-:Y:S01]  /*14240*/  ENDCOLLECTIVE ;  /* 0x000000000000791b */ /* 0x003fe20003800000 */
.L_x_2599:
        /* <DEDUP_REMOVED lines=13> */
.L_x_2600:
[----:B------:R-:W-:Y:S02]  /*14320*/  IMAD.MOV.U32 R13, RZ, RZ, R6 ;  /* 0x000000ffff0d7224 */ /* 0x000fe400078e0006 */
[----:B------:R-:W-:Y:S02]  /*14330*/  IMAD.MOV.U32 R12, RZ, RZ, 0x5 ;  /* 0x00000005ff0c7424 */ /* 0x000fe400078e00ff */
[----:B------:R-:W-:-:S07]  /*14340*/  IMAD.MOV.U32 R2, RZ, RZ, R14 ;  /* 0x000000ffff027224 */ /* 0x000fce00078e000e */
[----:B------:R-:W-:Y:S05]  /*14350*/  WARPSYNC.COLLECTIVE R15, `(.L_x_2601) ;  /* 0x000000000f087348 */ /* 0x000fea0003c00000 */
[----:B------:R0:W1:Y:S02]  /*14360*/  SHFL.IDX P6, R14, R13, R12, R11 ;  /* 0x0000000c0d0e7389 */ /* 0x00006400000c000b */
[----:B01----:R-:W-:Y:S01]  /*14370*/  ENDCOLLECTIVE ;  /* 0x000000000000791b */ /* 0x003fe20003800000 */
.L_x_2601:
[----:B------:R-:W-:-:S04]  /*14380*/  IADD3 R2, P0, R2, R4, RZ ;  /* 0x0000000402027210 */ /* 0x000fc80007f1e0ff */
[----:B------:R-:W-:-:S05]  /*14390*/  IADD3.X R3, RZ, R35, RZ, P0, !PT ;  /* 0x00000023ff037210 */ /* 0x000fca00007fe4ff */
[----:B------:R-:W-:Y:S01]  /*143a0*/  @!PT LDS RZ, [RZ] ;  /* 0x00000000fffff984 */ /* 0x000fe20000000800 */
[----:B------:R-:W-:Y:S01]  /*143b0*/  @!PT LDS RZ, [RZ] ;  /* 0x00000000fffff984 */ /* 0x000fe20000000800 */
[----:B------:R-:W-:Y:S01]  /*143c0*/  @!PT LDS RZ, [RZ] ;  /* 0x00000000fffff984 */ /* 0x000fe20000000800 */
[----:B------:R0:W-:Y:S01]  /*143d0*/  LDGSTS.E.BYPASS.LTC128B.128 [R5+0x20400], desc[UR36][R2.64], !P1 ;  /* 0x2040000002057fae */ /* 0x0001e2000c901d64 */
[----:B------:R-:W-:Y:S01]  /*143e0*/  LOP3.LUT P1, RZ, R23, 0x200, RZ, 0xc0, !PT ;  /* 0x0000020017ff7812 */ /* 0x000fe2000782c0ff */
[----:B------:R-:W-:Y:S02]  /*143f0*/  IMAD.MOV.U32 R13, RZ, RZ, R8 ;  /* 0x000000ffff0d7224 */ /* 0x000fe400078e0008 */
[----:B------:R0:W-:Y:S04]  /*14400*/  LDGSTS.E.BYPASS.LTC128B.128 [R5+0x23400], desc[UR36][R2.64+0x80], !P5 ;  /* 0x2340008002057fae */ /* 0x0001e8000e901d64 */
[----:B------:R0:W-:Y:S01]  /*14410*/  LDGSTS.E.BYPASS.LTC128B.128 [R5+0x26400], desc[UR36][R2.64+0x100], !P4 ;  /* 0x2640010002057fae */ /* 0x0001e2000e101d64 */
[----:B------:R-:W-:-:S07]  /*14420*/  IMAD.MOV.U32 R35, RZ, RZ, R14 ;  /* 0x000000ffff237224 */ /* 0x000fce00078e000e */
[----:B0-----:R-:W-:Y:S05]  /*14430*/  WARPSYNC.COLLECTIVE R15, `(.L_x_2602) ;  /* 0x000000000f087348 */ /* 0x001fea0003c00000 */
[----:B------:R1:W2:Y:S02]  /*14440*/  SHFL.IDX P6, R14, R13, R12, R11 ;  /* 0x0000000c0d0e7389 */ /* 0x0002a400000c000b */
[----:B012---:R-:W-:Y:S01]  /*14450*/  ENDCOLLECTIVE ;  /* 0x000000000000791b */ /* 0x007fe20003800000 */
.L_x_2602:
[----:B------:R-:W-:Y:S01]  /*14460*/  MOV R2, R14 ;  /* 0x0000000e00027202 */ /* 0x000fe20000000f00 */
[----:B------:R-:W-:Y:S06]  /*14470*/  BRA `(.L_x_2603) ;  /* 0xffffffc000247947 */ /* 0x000fec000383ffff */
.L_x_2512:
[----:B0-----:R0:W1:Y:S02]  /*14480*/  SYNCS.PHASECHK.TRANS64.TRYWAIT P0, [R6+URZ+0x30860], R2 ;  /* 0x03086002060075a7 */ /* 0x001064000800017f */
[----:B-1----:R-:W-:Y:S05]  /*14490*/  @!P0 NANOSLEEP.SYNCS 0x989680 ;  /* 0x009896800000895d */ /* 0x002fea0003900000 */
[----:B------:R-:W1:Y:S02]  /*144a0*/  @!P0 SYNCS.PHASECHK.TRANS64 P0, [R6+URZ+0x30860], R2 ;  /* 0x03086002060085a7 */ /* 0x000e64000800007f */
[----:B-1----:R-:W-:Y:S05]  /*144b0*/  @!P0 BRA `(.L_x_2512) ;  /* 0xfffffffc00f08947 */ /* 0x002fea000383ffff */
[----:B------:R-:W-:Y:S05]  /*144c0*/  BRA `(.L_x_2604) ;  /* 0xffffffc0008c7947 */ /* 0x000fea000383ffff */
.L_x_2513:
        /* <DEDUP_REMOVED lines=8> */
.L_x_2606:
[----:B------:R-:W-:Y:S05]  /*14550*/  BSYNC B1 ;  /* 0x0000000000017941 */ /* 0x000fea0003800000 */
.L_x_2605:
[----:B------:R-:W-:Y:S01]  /*14560*/  IMAD.MOV.U32 R13, RZ, RZ, R24 ;  /* 0x000000ffff0d7224 */ /* 0x000fe200078e0018 */
[----:B------:R-:W-:Y:S01]  /*14570*/  MOV R3, R14 ;  /* 0x0000000e00037202 */ /* 0x000fe20000000f00 */
[----:B------:R-:W-:Y:S02]  /*14580*/  IMAD.MOV.U32 R12, RZ, RZ, RZ ;  /* 0x000000ffff0c7224 */ /* 0x000fe400078e00ff */
[----:B------:R-:W-:Y:S02]  /*14590*/  IMAD.MOV.U32 R11, RZ, RZ, 0x181f ;  /* 0x0000181fff0b7424 */ /* 0x000fe400078e00ff */
[----:B------:R-:W-:Y:S02]  /*145a0*/  IMAD.MOV.U32 R15, RZ, RZ, -0x1 ;  /* 0xffffffffff0f7424 */ /* 0x000fe400078e00ff */
[----:B------:R-:W-:-:S07]  /*145b0*/  IMAD R5, R5, 0x2, R22 ;  /* 0x0000000205057824 */ /* 0x000fce00078e0216 */
[----:B------:R-:W-:Y:S05]  /*145c0*/  WARPSYNC.COLLECTIVE R15, `(.L_x_2607) ;  /* 0x000000000f087348 */ /* 0x000fea0003c00000 */
[----:B------:R0:W1:Y:S02]  /*145d0*/  SHFL.IDX P6, R14, R13, R12, R11 ;  /* 0x0000000c0d0e7389 */ /* 0x00006400000c000b */
[----:B01----:R-:W-:Y:S01]  /*145e0*/  ENDCOLLECTIVE ;  /* 0x000000000000791b */ /* 0x003fe20003800000 */
.L_x_2607:
[----:B------:R-:W-:Y:S02]  /*145f0*/  IMAD.MOV.U32 R13, RZ, RZ, R25 ;  /* 0x000000ffff0d7224 */ /* 0x000fe400078e0019 */
[----:B------:R-:W-:Y:S01]  /*14600*/  IMAD.MOV.U32 R12, RZ, RZ, 0x1 ;  /* 0x00000001ff0c7424 */ /* 0x000fe200078e00ff */
[----:B------:R-:W-:-:S07]  /*14610*/  MOV R2, R14 ;  /* 0x0000000e00027202 */ /* 0x000fce0000000f00 */
[----:B------:R-:W-:Y:S05]  /*14620*/  WARPSYNC.COLLECTIVE R15, `(.L_x_2608) ;  /* 0x000000000f087348 */ /* 0x000fea0003c00000 */
[----:B------:R0:W1:Y:S02]  /*14630*/  SHFL.IDX P6, R14, R13, R12, R11 ;  /* 0x0000000c0d0e7389 */ /* 0x00006400000c000b */
[----:B01----:R-:W-:Y:S01]  /*14640*/  ENDCOLLECTIVE ;  /* 0x000000000000791b */ /* 0x003fe20003800000 */
.L_x_2608:
        /* <DEDUP_REMOVED lines=16> */
.L_x_2609:
[----:B------:R-:W-:Y:S01]  /*14750*/  IMAD.MOV.U32 R13, RZ, RZ, R25 ;  /* 0x000000ffff0d7224 */ /* 0x000fe200078e0019 */
[----:B------:R-:W-:Y:S01]  /*14760*/  MOV R12, 0x2 ;  /* 0x00000002000c7802 */ /* 0x000fe20000000f00 */
[----:B------:R-:W-:-:S07]  /*14770*/  IMAD.MOV.U32 R2, RZ, RZ, R14 ;  /* 0x000000ffff027224 */ /* 0x000fce00078e000e */
[----:B------:R-:W-:Y:S05]  /*14780*/  WARPSYNC.COLLECTIVE R15, `(.L_x_2610) ;  /* 0x000000000f087348 */ /* 0x000fea0003c00000 */
[----:B------:R0:W1:Y:S02]  /*14790*/  SHFL.IDX P6, R14, R13, R12, R11 ;  /* 0x0000000c0d0e7389 */ /* 0x00006400000c000b */
[----:B01----:R-:W-:Y:S01]  /*147a0*/  ENDCOLLECTIVE ;  /* 0x000000000000791b */ /* 0x003fe20003800000 */
.L_x_2610:
        /* <DEDUP_REMOVED lines=16> */
.L_x_2611:
[----:B------:R-:W-:Y:S01]  /*148b0*/  MOV R13, R25 ;  /* 0x00000019000d7202 */ /* 0x000fe20000000f00 */
[----:B------:R-:W-:Y:S02]  /*148c0*/  IMAD.MOV.U32 R12, RZ, RZ, 0x3 ;  /* 0x00000003ff0c7424 */ /* 0x000fe400078e00ff */
[----:B------:R-:W-:-:S07]  /*148d0*/  IMAD.MOV.U32 R2, RZ, RZ, R14 ;  /* 0x000000ffff027224 */ /* 0x000fce00078e000e */
[----:B------:R-:W-:Y:S05]  /*148e0*/  WARPSYNC.COLLECTIVE R15, `(.L_x_2612) ;  /* 0x000000000f087348 */ /* 0x000fea0003c00000 */
[----:B------:R0:W1:Y:S02]  /*148f0*/  SHFL.IDX P6, R14, R13, R12, R11 ;  /* 0x0000000c0d0e7389 */ /* 0x00006400000c000b */
[----:B01----:R-:W-:Y:S01]  /*14900*/  ENDCOLLECTIVE ;  /* 0x000000000000791b */ /* 0x003fe20003800000 */
.L_x_2612:
        /* <DEDUP_REMOVED lines=16> */
.L_x_2613:
[----:B------:R-:W-:Y:S02]  /*14a10*/  IMAD.MOV.U32 R13, RZ, RZ, R25 ;  /* 0x000000ffff0d7224 */ /* 0x000fe400078e0019 */
[----:B------:R-:W-:Y:S02]  /*14a20*/  IMAD.MOV.U32 R12, RZ, RZ, 0x4 ;  /* 0x00000004ff0c7424 */ /* 0x000fe400078e00ff */
[----:B------:R-:W-:-:S07]  /*14a30*/  IMAD.MOV.U32 R2, RZ, RZ, R14 ;  /* 0x000000ffff027224 */ /* 0x000fce00078e000e */
[----:B------:R-:W-:Y:S05]  /*14a40*/  WARPSYNC.COLLECTIVE R15, `(.L_x_2614) ;  /* 0x000000000f087348 */ /* 0x000fea0003c00000 */
[----:B------:R0:W1:Y:S02]  /*14a50*/  SHFL.IDX P6, R14, R13, R12, R11 ;  /* 0x0000000c0d0e7389 */ /* 0x00006400000c000b */
[----:B01----:R-:W-:Y:S01]  /*14a60*/  ENDCOLLECTIVE ;  /* 0x000000000000791b */ /* 0x003fe20003800000 */
.L_x_2614:
        /* <DEDUP_REMOVED lines=16> */
.L_x_2615:
[----:B------:R-:W-:Y:S02]  /*14b70*/  IMAD.MOV.U32 R13, RZ, RZ, R25 ;  /* 0x000000ffff0d7224 */ /* 0x000fe400078e0019 */
[----:B------:R-:W-:Y:S01]  /*14b80*/  IMAD.MOV.U32 R12, RZ, RZ, 0x5 ;  /* 0x00000005ff0c7424 */ /* 0x000fe200078e00ff */
[----:B------:R-:W-:-:S07]  /*14b90*/  MOV R2, R14 ;  /* 0x0000000e00027202 */ /* 0x000fce0000000f00 */
[----:B------:R-:W-:Y:S05]  /*14ba0*/  WARPSYNC.COLLECTIVE R15, `(.L_x_2616) ;  /* 0x000000000f087348 */ /* 0x000fea0003c00000 */
[----:B------:R0:W1:Y:S02]  /*14bb0*/  SHFL.IDX P6, R14, R13, R12, R11 ;  /* 0x0000000c0d0e7389 */ /* 0x00006400000c000b */
[----:B01----:R-:W-:Y:S01]  /*14bc0*/  ENDCOLLECTIVE ;  /* 0x000000000000791b */ /* 0x003fe20003800000 */
.L_x_2616:
[----:B------:R-:W-:-:S05]  /*14bd0*/  IADD3 R2, P0, R2, R4, RZ ;  /* 0x0000000402027210 */ /* 0x000fca0007f1e0ff */
        /* <DEDUP_REMOVED lines=12> */
.L_x_2617:
[----:B------:R-:W-:Y:S01]  /*14ca0*/  @!PT LDS RZ, [RZ] ;  /* 0x00000000fffff984 */ /* 0x000fe20000000800 */
[----:B------:R-:W-:Y:S01]  /*14cb0*/  @!PT LDS RZ, [RZ] ;  /* 0x00000000fffff984 */ /* 0x000fe20000000800 */
[----:B------:R-:W-:Y:S01]  /*14cc0*/  @!PT LDS RZ, [RZ] ;  /* 0x00000000fffff984 */ /* 0x000fe20000000800 */
[----:B------:R1:W-:Y:S01]  /*14cd0*/  LDGSTS.E.BYPASS.LTC128B.128 [R5+0x5400], desc[UR36][R2.64+0x80], !P0 ;  /* 0x0540008002057fae */ /* 0x0003e2000c101d64 */
[----:B------:R-:W-:-:S13]  /*14ce0*/  ISETP.LT.OR P0, PT, R7, 0x41, P1 ;  /* 0x000000410700780c */ /* 0x000fda0000f01670 */
[----:B------:R1:W-:Y:S01]  /*14cf0*/  LDGSTS.E.BYPASS.LTC128B.128 [R5+0x8400], desc[UR36][R2.64+0x100], !P0 ;  /* 0x0840010002057fae */ /* 0x0003e2000c101d64 */
[----:B------:R-:W-:Y:S05]  /*14d00*/  BRA `(.L_x_2618) ;  /* 0xffffffbc00707947 */ /* 0x000fea000383ffff */
.L_x_2521:
[----:B0-----:R0:W1:Y:S02]  /*14d10*/  SYNCS.PHASECHK.TRANS64.TRYWAIT P0, [R0+URZ+0x30860], R3 ;  /* 0x03086003000075a7 */ /* 0x001064000800017f */
[----:B-1----:R-:W-:Y:S05]  /*14d20*/  @!P0 NANOSLEEP.SYNCS 0x989680 ;  /* 0x009896800000895d */ /* 0x002fea0003900000 */
[----:B------:R-:W1:Y:S02]  /*14d30*/  @!P0 SYNCS.PHASECHK.TRANS64 P0, [R0+URZ+0x30860], R3 ;  /* 0x03086003000085a7 */ /* 0x000e64000800007f */
[----:B-1----:R-:W-:Y:S05]  /*14d40*/  @!P0 BRA `(.L_x_2521) ;  /* 0xfffffffc00f08947 */ /* 0x002fea000383ffff */
[----:B------:R-:W-:Y:S05]  /*14d50*/  BRA `(.L_x_2619) ;  /* 0xffffffc000907947 */ /* 0x000fea000383ffff */
.L_x_2522:
[----:B------:R-:W-:Y:S01]  /*14d60*/  BSSY B0, `(.L_x_2620) ;  /* 0x0000008000007945 */ /* 0x000fe20003800000 */
[----:B------:R-:W-:Y:S02]  /*14d70*/  IMAD.MOV.U32 R13, RZ, RZ, R25 ;  /* 0x000000ffff0d7224 */ /* 0x000fe400078e0019 */
[----:B------:R-:W-:Y:S02]  /*14d80*/  IMAD.MOV.U32 R12, RZ, RZ, RZ ;  /* 0x000000ffff0c7224 */ /* 0x000fe400078e00ff */
[----:B------:R-:W-:Y:S02]  /*14d90*/  IMAD.MOV.U32 R11, RZ, RZ, 0x181f ;  /* 0x0000181fff0b7424 */ /* 0x000fe400078e00ff */
[----:B------:R-:W-:-:S07]  /*14da0*/  IMAD.MOV.U32 R15, RZ, RZ, -0x1 ;  /* 0xffffffffff0f7424 */ /* 0x000fce00078e00ff */
[----:B0-2---:R-:W-:Y:S05]  /*14db0*/  WARPSYNC.COLLECTIVE R15, `(.L_x_2621) ;  /* 0x000000000f087348 */ /* 0x005fea0003c00000 */
[----:B--2---:R1:W2:Y:S02]  /*14dc0*/  SHFL.IDX P6, R14, R13, R12, R11 ;  /* 0x0000000c0d0e7389 */ /* 0x0042a400000c000b */
[----:B012---:R-:W-:Y:S01]  /*14dd0*/  ENDCOLLECTIVE ;  /* 0x000000000000791b */ /* 0x007fe20003800000 */
.L_x_2621:
[----:B------:R-:W-:Y:S05]  /*14de0*/  BSYNC B0 ;  /* 0x0000000000007941 */ /* 0x000fea0003800000 */
.L_x_2620:
[----:B------:R-:W-:Y:S01]  /*14df0*/  IMAD.MOV.U32 R13, RZ, RZ, R24 ;  /* 0x000000ffff0d7224 */ /* 0x000fe200078e0018 */
[----:B------:R-:W-:Y:S01]  /*14e00*/  MOV R3, R14 ;  /* 0x0000000e00037202 */ /* 0x000fe20000000f00 */
[----:B------:R-:W-:Y:S01]  /*14e10*/  IMAD.MOV.U32 R12, RZ, RZ, RZ ;  /* 0x000000ffff0c7224 */ /* 0x000fe200078e00ff */
[----:B------:R-:W-:Y:S01]  /*14e20*/  SHF.L.U32 R5, R32, 0x1, RZ ;  /* 0x0000000120057819 */ /* 0x000fe200000006ff */
[----:B------:R-:W-:Y:S02]  /*14e30*/  IMAD.MOV.U32 R11, RZ, RZ, 0x181f ;  /* 0x0000181fff0b7424 */ /* 0x000fe400078e00ff */
[----:B------:R-:W-:Y:S02]  /*14e40*/  IMAD.MOV.U32 R15, RZ, RZ, -0x1 ;  /* 0xffffffffff0f7424 */ /* 0x000fe400078e00ff */
[----:B------:R-:W-:-:S07]  /*14e50*/  IMAD R4, R7, 0x2, R22 ;  /* 0x0000000207047824 */ /* 0x000fce00078e0216 */
[----:B------:R-:W-:Y:S05]  /*14e60*/  WARPSYNC.COLLECTIVE R15, `(.L_x_2622) ;  /* 0x000000000f087348 */ /* 0x000fea0003c00000 */
[----:B------:R0:W1:Y:S02]  /*14e70*/  SHFL.IDX P6, R14, R13, R12, R11 ;  /* 0x0000000c0d0e7389 */ /* 0x00006400000c000b */
[----:B01----:R-:W-:Y:S01]  /*14e80*/  ENDCOLLECTIVE ;  /* 0x000000000000791b */ /* 0x003fe20003800000 */
.L_x_2622:
[----:B------:R-:W-:Y:S02]  /*14e90*/  ULDC UR4, c[0x0][0x2f4] ;  /* 0x0000bd0000047ab9 */ /* 0x000fe40000000800 */
        /* <DEDUP_REMOVED lines=12> */
.L_x_2623:
        /* <DEDUP_REMOVED lines=13> */
.L_x_2624:
[----:B------:R-:W-:Y:S02]  /*15030*/  IMAD.MOV.U32 R13, RZ, RZ, R25 ;  /* 0x000000ffff0d7224 */ /* 0x000fe400078e0019 */
[----:B------:R-:W-:Y:S01]  /*15040*/  IMAD.MOV.U32 R12, RZ, RZ, 0x2 ;  /* 0x00000002ff0c7424 */ /* 0x000fe200078e00ff */
[----:B------:R-:W-:-:S13]  /*15050*/  IADD3 R2, P4, R14, R5, RZ ;  /* 0x000000050e027210 */ /* 0x000fda0007f9e0ff */
[----:B------:R-:W-:Y:S05]  /*15060*/  WARPSYNC.COLLECTIVE R15, `(.L_x_2625) ;  /* 0x000000000f087348 */ /* 0x000fea0003c00000 */
[----:B------:R0:W1:Y:S02]  /*15070*/  SHFL.IDX P6, R14, R13, R12, R11 ;  /* 0x0000000c0d0e7389 */ /* 0x00006400000c000b */
[----:B01----:R-:W-:Y:S01]  /*15080*/  ENDCOLLECTIVE ;  /* 0x000000000000791b */ /* 0x003fe20003800000 */
.L_x_2625:
        /* <DEDUP_REMOVED lines=15> */
.L_x_2626:
[----:B------:R-:W-:Y:S02]  /*15180*/  IMAD.MOV.U32 R13, RZ, RZ, R25 ;  /* 0x000000ffff0d7224 */ /* 0x000fe400078e0019 */
[----:B------:R-:W-:Y:S01]  /*15190*/  IMAD.MOV.U32 R12, RZ, RZ, 0x3 ;  /* 0x00000003ff0c7424 */ /* 0x000fe200078e00ff */
[----:B------:R-:W-:-:S13]  /*151a0*/  IADD3 R2, P4, R14, R5, RZ ;  /* 0x000000050e027210 */ /* 0x000fda0007f9e0ff */
[----:B------:R-:W-:Y:S05]  /*151b0*/  WARPSYNC.COLLECTIVE R15, `(.L_x_2627) ;  /* 0x000000000f087348 */ /* 0x000fea0003c00000 */
[----:B------:R0:W1:Y:S02]  /*151c0*/  SHFL.IDX P6, R14, R13, R12, R11 ;  /* 0x0000000c0d0e7389 */ /* 0x00006400000c000b */
[----:B01----:R-:W-:Y:S01]  /*151d0*/  ENDCOLLECTIVE ;  /* 0x000000000000791b */ /* 0x003fe20003800000 */
.L_x_2627:
        /* <DEDUP_REMOVED lines=15> */
.L_x_2628:
[----:B------:R-:W-:Y:S02]  /*152d0*/  IMAD.MOV.U32 R13, RZ, RZ, R25 ;  /* 0x000000ffff0d7224 */ /* 0x000fe400078e0019 */
[----:B------:R-:W-:Y:S01]  /*152e0*/  IMAD.MOV.U32 R12, RZ, RZ, 0x4 ;  /* 0x00000004ff0c7424 */ /* 0x000fe200078e00ff */
[----:B------:R-:W-:-:S13]  /*152f0*/  IADD3 R2, P4, R14, R5, RZ ;  /* 0x000000050e027210 */ /* 0x000fda0007f9e0ff */
[----:B------:R-:W-:Y:S05]  /*15300*/  WARPSYNC.COLLECTIVE R15, `(.L_x_2629) ;  /* 0x000000000f087348 */ /* 0x000fea0003c00000 */
[----:B------:R0:W1:Y:S02]  /*15310*/  SHFL.IDX P6, R14, R13, R12, R11 ;  /* 0x0000000c0d0e7389 */ /* 0x00006400000c000b */
[----:B01----:R-:W-:Y:S01]  /*15320*/  ENDCOLLECTIVE ;  /* 0x000000000000791b */ /* 0x003fe20003800000 */
.L_x_2629:
        /* <DEDUP_REMOVED lines=15> */
.L_x_2630:
[----:B------:R-:W-:Y:S02]  /*15420*/  IMAD.MOV.U32 R13, RZ, RZ, R25 ;  /* 0x000000ffff0d7224 */ /* 0x000fe400078e0019 */
[----:B------:R-:W-:Y:S01]  /*15430*/  IMAD.MOV.U32 R12, RZ, RZ, 0x5 ;  /* 0x00000005ff0c7424 */ /* 0x000fe200078e00ff */
[----:B------:R-:W-:-:S13]  /*15440*/  IADD3 R2, P4, R14, R5, RZ ;  /* 0x000000050e027210 */ /* 0x000fda0007f9e0ff */
[----:B------:R-:W-:Y:S05]  /*15450*/  WARPSYNC.COLLECTIVE R15, `(.L_x_2631) ;  /* 0x000000000f087348 */ /* 0x000fea0003c00000 */
[----:B------:R0:W1:Y:S02]  /*15460*/  SHFL.IDX P6, R14, R13, R12, R11 ;  /* 0x0000000c0d0e7389 */ /* 0x00006400000c000b */
[----:B01----:R-:W-:Y:S01]  /*15470*/  ENDCOLLECTIVE ;  /* 0x000000000000791b */ /* 0x003fe20003800000 */
.L_x_2631:
        /* <DEDUP_REMOVED lines=14> */
.L_x_2632:
[----:B------:R-:W-:Y:S05]  /*15560*/  BRA `(.L_x_2633) ;  /* 0xffffffbc00947947 */ /* 0x000fea000383ffff */
.L_x_2527:
        /* <DEDUP_REMOVED lines=8> */
.L_x_2635:
[----:B------:R-:W-:Y:S05]  /*155f0*/  BSYNC B0 ;  /* 0x0000000000007941 */ /* 0x000fea0003800000 */
.L_x_2634:
        /* <DEDUP_REMOVED lines=9> */
.L_x_2636:
        /* <DEDUP_REMOVED lines=13> */
[----:B------:R-:W-:-:S04]  /*15760*/  ISETP.NE.AND P1, PT, R8, RZ, PT ;  /* 0x000000ff0800720c */ /* 0x000fc80003f25270 */
[----:B------:R-:W-:-:S09]  /*15770*/  MOV R13, R5 ;  /* 0x00000005000d7202 */ /* 0x000fd20000000f00 */
[----:B------:R-:W-:Y:S05]  /*15780*/  WARPSYNC.COLLECTIVE R15, `(.L_x_2637) ;  /* 0x000000000f087348 */ /* 0x000fea0003c00000 */
[----:B------:R0:W1:Y:S02]  /*15790*/  SHFL.UP P6, R14, R13, R12, R11 ;  /* 0x0400000c0d0e7389 */ /* 0x00006400000c000b */
[----:B01----:R-:W-:Y:S01]  /*157a0*/  ENDCOLLECTIVE ;  /* 0x000000000000791b */ /* 0x003fe20003800000 */
.L_x_2637:
[----:B------:R-:W-:Y:S01]  /*157b0*/  IMAD.MOV.U32 R12, RZ, RZ, 0x2 ;  /* 0x00000002ff0c7424 */ /* 0x000fe200078e00ff */
[----:B------:R-:W-:-:S05]  /*157c0*/  SEL R6, R14, RZ, P1 ;  /* 0x000000ff0e067207 */ /* 0x000fca0000800000 */
[----:B------:R-:W-:-:S04]  /*157d0*/  IMAD.IADD R6, R5, 0x1, R6 ;  /* 0x0000000105067824 */ /* 0x000fc800078e0206 */
[----:B------:R-:W-:-:S07]  /*157e0*/  IMAD.MOV.U32 R13, RZ, RZ, R6 ;  /* 0x000000ffff0d7224 */ /* 0x000fce00078e0006 */
[----:B------:R-:W-:Y:S05]  /*157f0*/  WARPSYNC.COLLECTIVE R15, `(.L_x_2638) ;  /* 0x000000000f087348 */ /* 0x000fea0003c00000 */
[----:B------:R0:W1:Y:S02]  /*15800*/  SHFL.UP P6, R14, R13, R12, R11 ;  /* 0x0400000c0d0e7389 */ /* 0x00006400000c000b */
[----:B01----:R-:W-:Y:S01]  /*15810*/  ENDCOLLECTIVE ;  /* 0x000000000000791b */ /* 0x003fe20003800000 */
.L_x_2638:
[----:B------:R-:W-:Y:S01]  /*15820*/  IMAD.MOV.U32 R12, RZ, RZ, 0x4 ;  /* 0x00000004ff0c7424 */ /* 0x000fe200078e00ff */
[----:B------:R-:W-:-:S04]  /*15830*/  SEL R7, R14, RZ, P2 ;  /* 0x000000ff0e077207 */ /* 0x000fc80001000000 */
[----:B------:R-:W-:-:S05]  /*15840*/  IADD3 R7, R6, R7, RZ ;  /* 0x0000000706077210 */ /* 0x000fca0007ffe0ff */
[----:B------:R-:W-:-:S07]  /*15850*/  IMAD.MOV.U32 R13, RZ, RZ, R7 ;  /* 0x000000ffff0d7224 */ /* 0x000fce00078e0007 */
[----:B------:R-:W-:Y:S05]  /*15860*/  WARPSYNC.COLLECTIVE R15, `(.L_x_2639) ;  /* 0x000000000f087348 */ /* 0x000fea0003c00000 */
[----:B------:R0:W1:Y:S02]  /*15870*/  SHFL.UP P6, R14, R13, R12, R11 ;  /* 0x0400000c0d0e7389 */ /* 0x00006400000c000b */
[----:B01----:R-:W-:Y:S01]  /*15880*/  ENDCOLLECTIVE ;  /* 0x000000000000791b */ /* 0x003fe20003800000 */
.L_x_2639:
[----:B------:R-:W-:Y:S02]  /*15890*/  MOV R12, 0x8 ;  /* 0x00000008000c7802 */ /* 0x000fe40000000f00 */
[----:B------:R-:W-:-:S05]  /*158a0*/  SEL R2, R14, RZ, P3 ;  /* 0x000000ff0e027207 */ /* 0x000fca0001800000 */
[----:B------:R-:W-:-:S04]  /*158b0*/  IMAD.IADD R2, R7, 0x1, R2 ;  /* 0x0000000107027824 */ /* 0x000fc800078e0202 */
[----:B------:R-:W-:-:S07]  /*158c0*/  IMAD.MOV.U32 R13, RZ, RZ, R2 ;  /* 0x000000ffff0d7224 */ /* 0x000fce00078e0002 */
[----:B------:R-:W-:Y:S05]  /*158d0*/  WARPSYNC.COLLECTIVE R15, `(.L_x_2640) ;  /* 0x000000000f087348 */ /* 0x000fea0003c00000 */
[----:B------:R0:W1:Y:S02]  /*158e0*/  SHFL.UP P6, R14, R13, R12, R11 ;  /* 0x0400000c0d0e7389 */ /* 0x00006400000c000b */
[----:B01----:R-:W-:Y:S01]  /*158f0*/  ENDCOLLECTIVE ;  /* 0x000000000000791b */ /* 0x003fe20003800000 */
.L_x_2640:
[----:B------:R-:W-:Y:S01]  /*15900*/  IMAD.MOV.U32 R12, RZ, RZ, 0x10 ;  /* 0x00000010ff0c7424 */ /* 0x000fe200078e00ff */
[----:B------:R-:W-:-:S05]  /*15910*/  SEL R3, R14, RZ, P4 ;  /* 0x000000ff0e037207 */ /* 0x000fca0002000000 */
[----:B------:R-:W-:-:S04]  /*15920*/  IMAD.IADD R3, R2, 0x1, R3 ;  /* 0x0000000102037824 */ /* 0x000fc800078e0203 */
[----:B------:R-:W-:-:S07]  /*15930*/  IMAD.MOV.U32 R13, RZ, RZ, R3 ;  /* 0x000000ffff0d7224 */ /* 0x000fce00078e0003 */
[----:B------:R-:W-:Y:S05]  /*15940*/  WARPSYNC.COLLECTIVE R15, `(.L_x_2641) ;  /* 0x000000000f087348 */ /* 0x000fea0003c00000 */
[----:B------:R0:W1:Y:S02]  /*15950*/  SHFL.UP P6, R14, R13, R12, R11 ;  /* 0x0400000c0d0e7389 */ /* 0x00006400000c000b */
[----:B01----:R-:W-:Y:S01]  /*15960*/  ENDCOLLECTIVE ;  /* 0x000000000000791b */ /* 0x003fe20003800000 */
.L_x_2641:
        /* <DEDUP_REMOVED lines=8> */
.L_x_2642:
[----:B------:R-:W-:Y:S05]  /*159f0*/  BRA `(.L_x_2643) ;  /* 0xffffffbc00a47947 */ /* 0x000fea000383ffff */
.L_x_2532:
[----:B------:R-:W-:Y:S01]  /*15a00*/  BSSY B0, `(.L_x_2644) ;  /* 0x0000008000007945 */ /* 0x000fe20003800000 */
[----:B-----5:R-:W-:Y:S01]  /*15a10*/  IMAD.MOV.U32 R13, RZ, RZ, R5 ;  /* 0x000000ffff0d7224 */ /* 0x020fe200078e0005 */
[----:B------:R-:W-:Y:S01]  /*15a20*/  MOV R11, RZ ;  /* 0x000000ff000b7202 */ /* 0x000fe20000000f00 */
[----:B------:R-:W-:Y:S02]  /*15a30*/  IMAD.MOV.U32 R12, RZ, RZ, 0x1 ;  /* 0x00000001ff0c7424 */ /* 0x000fe400078e00ff */
[----:B------:R-:W-:-:S07]  /*15a40*/  IMAD.MOV.U32 R15, RZ, RZ, -0x1 ;  /* 0xffffffffff0f7424 */ /* 0x000fce00078e00ff */
[----:B01----:R-:W-:Y:S05]  /*15a50*/  WARPSYNC.COLLECTIVE R15, `(.L_x_2645) ;  /* 0x000000000f087348 */ /* 0x003fea0003c00000 */
[----:B------:R2:W3:Y:S02]  /*15a60*/  SHFL.UP P6, R14, R13, R12, R11 ;  /* 0x0400000c0d0e7389 */ /* 0x0004e400000c000b */
[----:B0123--:R-:W-:Y:S01]  /*15a70*/  ENDCOLLECTIVE ;  /* 0x000000000000791b */ /* 0x00ffe20003800000 */
.L_x_2645:
[----:B------:R-:W-:Y:S05]  /*15a80*/  BSYNC B0 ;  /* 0x0000000000007941 */ /* 0x000fea0003800000 */
.L_x_2644:
        /* <DEDUP_REMOVED lines=8> */
.L_x_2646:
[----:B------:R-:W-:Y:S01]  /*15b10*/  IMAD.MOV.U32 R12, RZ, RZ, 0x4 ;  /* 0x00000004ff0c7424 */ /* 0x000fe200078e00ff */
[----:B------:R-:W-:-:S05]  /*15b20*/  SEL R2, R14, RZ, P2 ;  /* 0x000000ff0e027207 */ /* 0x000fca0001000000 */
[----:B------:R-:W-:-:S04]  /*15b30*/  IMAD.IADD R2, R13, 0x1, R2 ;  /* 0x000000010d027824 */ /* 0x000fc800078e0202 */
[----:B------:R-:W-:-:S07]  /*15b40*/  IMAD.MOV.U32 R13, RZ, RZ, R2 ;  /* 0x000000ffff0d7224 */ /* 0x000fce00078e0002 */
[----:B------:R-:W-:Y:S05]  /*15b50*/  WARPSYNC.COLLECTIVE R15, `(.L_x_2647) ;  /* 0x000000000f087348 */ /* 0x000fea0003c00000 */
[----:B------:R0:W1:Y:S02]  /*15b60*/  SHFL.UP P6, R14, R13, R12, R11 ;  /* 0x0400000c0d0e7389 */ /* 0x00006400000c000b */
[----:B01----:R-:W-:Y:S01]  /*15b70*/  ENDCOLLECTIVE ;  /* 0x000000000000791b */ /* 0x003fe20003800000 */
.L_x_2647:
[----:B------:R-:W-:Y:S01]  /*15b80*/  IMAD.MOV.U32 R12, RZ, RZ, 0x8 ;  /* 0x00000008ff0c7424 */ /* 0x000fe200078e00ff */
[----:B------:R-:W-:-:S05]  /*15b90*/  SEL R3, R14, RZ, P3 ;  /* 0x000000ff0e037207 */ /* 0x000fca0001800000 */
[----:B------:R-:W-:-:S05]  /*15ba0*/  IMAD.IADD R3, R2, 0x1, R3 ;  /* 0x0000000102037824 */ /* 0x000fca00078e0203 */
[----:B------:R-:W-:-:S07]  /*15bb0*/  MOV R13, R3 ;  /* 0x00000003000d7202 */ /* 0x000fce0000000f00 */
[----:B------:R-:W-:Y:S05]  /*15bc0*/  WARPSYNC.COLLECTIVE R15, `(.L_x_2648) ;  /* 0x000000000f087348 */ /* 0x000fea0003c00000 */
[----:B------:R0:W1:Y:S02]  /*15bd0*/  SHFL.UP P6, R14, R13, R12, R11 ;  /* 0x0400000c0d0e7389 */ /* 0x00006400000c000b */
[----:B01----:R-:W-:Y:S01]  /*15be0*/  ENDCOLLECTIVE ;  /* 0x000000000000791b */ /* 0x003fe20003800000 */
.L_x_2648:
[----:B------:R-:W-:Y:S01]  /*15bf0*/  IMAD.MOV.U32 R12, RZ, RZ, 0x10 ;  /* 0x00000010ff0c7424 */ /* 0x000fe200078e00ff */
[----:B------:R-:W-:-:S05]  /*15c00*/  SEL R4, R14, RZ, P4 ;  /* 0x000000ff0e047207 */ /* 0x000fca0002000000 */
[----:B------:R-:W-:-:S04]  /*15c10*/  IMAD.IADD R4, R3, 0x1, R4 ;  /* 0x0000000103047824 */ /* 0x000fc800078e0204 */
[----:B------:R-:W-:-:S07]  /*15c20*/  IMAD.MOV.U32 R13, RZ, RZ, R4 ;  /* 0x000000ffff0d7224 */ /* 0x000fce00078e0004 */
[----:B------:R-:W-:Y:S05]  /*15c30*/  WARPSYNC.COLLECTIVE R15, `(.L_x_2649) ;  /* 0x000000000f087348 */ /* 0x000fea0003c00000 */
[----:B------:R0:W1:Y:S02]  /*15c40*/  SHFL.UP P6, R14, R13, R12, R11 ;  /* 0x0400000c0d0e7389 */ /* 0x00006400000c000b */
[----:B01----:R-:W-:Y:S01]  /*15c50*/  ENDCOLLECTIVE ;  /* 0x000000000000791b */ /* 0x003fe20003800000 */
.L_x_2649:
        /* <DEDUP_REMOVED lines=8> */
.L_x_2650:
[----:B------:R-:W-:Y:S05]  /*15ce0*/  BRA `(.L_x_2651) ;  /* 0xffffffbc00847947 */ /* 0x000fea000383ffff */
.L_x_2534:
[----:B------:R-:W-:Y:S01]  /*15cf0*/  BSSY B0, `(.L_x_2652) ;  /* 0x0000006000007945 */ /* 0x000fe20003800000 */
[----:B------:R-:W-:Y:S01]  /*15d00*/  PLOP3.LUT P6, PT, P6, PT, PT, 0x8, 0x0 ;  /* 0x000000000000781c */ /* 0x000fe200037ce170 */
[----:B------:R-:W-:-:S12]  /*15d10*/  IMAD.MOV.U32 R15, RZ, RZ, -0x1 ;  /* 0xffffffffff0f7424 */ /* 0x000fd800078e00ff */
[----:B0-----:R-:W-:Y:S05]  /*15d20*/  WARPSYNC.COLLECTIVE R15, `(.L_x_2653) ;  /* 0x000000000f087348 */ /* 0x001fea0003c00000 */
[----:B------:R-:W-:Y:S01]  /*15d30*/  VOTE.ANY R14, PT, P6 ;  /* 0x00000000000e7806 */ /* 0x000fe200030e0100 */
[----:B0-----:R-:W-:Y:S06]  /*15d40*/  ENDCOLLECTIVE ;  /* 0x000000000000791b */ /* 0x001fec0003800000 */
.L_x_2653:
[----:B------:R-:W-:Y:S05]  /*15d50*/  BSYNC B0 ;  /* 0x0000000000007941 */ /* 0x000fea0003800000 */
.L_x_2652:
[----:B------:R-:W-:Y:S01]  /*15d60*/  MOV R2, R14 ;  /* 0x0000000e00027202 */ /* 0x000fe20000000f00 */
[----:B------:R-:W-:Y:S02]  /*15d70*/  IMAD.MOV.U32 R13, RZ, RZ, R5 ;  /* 0x000000ffff0d7224 */ /* 0x000fe400078e0005 */
[----:B------:R-:W-:Y:S01]  /*15d80*/  IMAD.MOV.U32 R11, RZ, RZ, 0x1f ;  /* 0x0000001fff0b7424 */ /* 0x000fe200078e00ff */
[----:B------:R-:W0:Y:S01]  /*15d90*/  POPC R4, R2 ;  /* 0x0000000200047309 */ /* 0x000e220000000000 */
[----:B------:R-:W-:Y:S02]  /*15da0*/  IMAD.MOV.U32 R15, RZ, RZ, -0x1 ;  /* 0xffffffffff0f7424 */ /* 0x000fe400078e00ff */
[----:B0-----:R-:W-:-:S07]  /*15db0*/  IMAD.MOV.U32 R12, RZ, RZ, R4 ;  /* 0x000000ffff0c7224 */ /* 0x001fce00078e0004 */
[----:B------:R-:W-:Y:S05]  /*15dc0*/  WARPSYNC.COLLECTIVE R15, `(.L_x_2654) ;  /* 0x000000000f087348 */ /* 0x000fea0003c00000 */
[----:B------:R0:W1:Y:S02]  /*15dd0*/  SHFL.IDX P6, R14, R13, R12, R11 ;  /* 0x0000000c0d0e7389 */ /* 0x00006400000c000b */
[----:B01----:R-:W-:Y:S01]  /*15de0*/  ENDCOLLECTIVE ;  /* 0x000000000000791b */ /* 0x003fe20003800000 */
.L_x_2654:
[----:B------:R-:W-:Y:S01]  /*15df0*/  MOV R5, R14 ;  /* 0x0000000e00057202 */ /* 0x000fe20000000f00 */
[----:B------:R-:W-:Y:S06]  /*15e00*/  BRA `(.L_x_2655) ;  /* 0xffffffbc00747947 */ /* 0x000fec000383ffff */
.L_x_2536:
[----:B------:R-:W-:Y:S01]  /*15e10*/  BSSY B0, `(.L_x_2656) ;  /* 0x0000007000007945 */ /* 0x000fe20003800000 */
[----:B------:R-:W-:Y:S02]  /*15e20*/  IMAD.MOV.U32 R13, RZ, RZ, R6 ;  /* 0x000000ffff0d7224 */ /* 0x000fe400078e0006 */
[----:B------:R-:W-:Y:S02]  /*15e30*/  IMAD.MOV.U32 R11, RZ, RZ, 0x1f ;  /* 0x0000001fff0b7424 */ /* 0x000fe400078e00ff */
[----:B------:R-:W-:-:S07]  /*15e40*/  IMAD.MOV.U32 R15, RZ, RZ, -0x1 ;  /* 0xffffffffff0f7424 */ /* 0x000fce00078e00ff */
[----:B012---:R-:W-:Y:S05]  /*15e50*/  WARPSYNC.COLLECTIVE R15, `(.L_x_2657) ;  /* 0x000000000f087348 */ /* 0x007fea0003c00000 */
[----:B------:R3:W4:Y:S02]  /*15e60*/  SHFL.IDX P6, R14, R13, R12, R11 ;  /* 0x0000000c0d0e7389 */ /* 0x00072400000c000b */
[----:B01234-:R-:W-:Y:S01]  /*15e70*/  ENDCOLLECTIVE ;  /* 0x000000000000791b */ /* 0x01ffe20003800000 */
.L_x_2657:
[----:B------:R-:W-:Y:S05]  /*15e80*/  BSYNC B0 ;  /* 0x0000000000007941 */ /* 0x000fea0003800000 */
.L_x_2656:
[----:B------:R-:W-:Y:S05]  /*15e90*/  BRA `(.L_x_2535) ;  /* 0xffffffbc006c7947 */ /* 0x000fea000383ffff */
.L_x_2540:
[----:B-1----:R1:W3:Y:S02]  /*15ea0*/  SYNCS.PHASECHK.TRANS64.TRYWAIT P0, [R4+URZ+0x30820], R0 ;  /* 0x03082000040075a7 */ /* 0x0022e4000800017f */
[----:B---3--:R-:W-:Y:S05]  /*15eb0*/  @!P0 NANOSLEEP.SYNCS 0x989680 ;  /* 0x009896800000895d */ /* 0x008fea0003900000 */
[----:B------:R-:W3:Y:S02]  /*15ec0*/  @!P0 SYNCS.PHASECHK.TRANS64 P0, [R4+URZ+0x30820], R0 ;  /* 0x03082000040085a7 */ /* 0x000ee4000800007f */
[----:B---3--:R-:W-:Y:S05]  /*15ed0*/  @!P0 BRA `(.L_x_2540) ;  /* 0xfffffffc00f08947 */ /* 0x008fea000383ffff */
[----:B------:R-:W-:Y:S05]  /*15ee0*/  BRA `(.L_x_2658) ;  /* 0xffffffc000e47947 */ /* 0x000fea000383ffff */
.L_x_2541:
[----:B------:R-:W3:Y:S01]  /*15ef0*/  S2R R2, SR_TID.X ;  /* 0x0000000000027919 */ /* 0x000ee20000002100 */
[----:B------:R-:W-:Y:S01]  /*15f00*/  BSSY B0, `(.L_x_2659) ;  /* 0x000000a000007945 */ /* 0x000fe20003800000 */
[----:B------:R-:W-:Y:S01]  /*15f10*/  MOV R12, RZ ;  /* 0x000000ff000c7202 */ /* 0x000fe20000000f00 */
[----:B------:R-:W-:Y:S02]  /*15f20*/  IMAD.MOV.U32 R11, RZ, RZ, 0x1f ;  /* 0x0000001fff0b7424 */ /* 0x000fe400078e00ff */
[----:B------:R-:W-:Y:S01]  /*15f30*/  IMAD.MOV.U32 R15, RZ, RZ, -0x1 ;  /* 0xffffffffff0f7424 */ /* 0x000fe200078e00ff */
[----:B---3--:R-:W-:-:S04]  /*15f40*/  SHF.R.U32.HI R2, RZ, 0x5, R2 ;  /* 0x00000005ff027819 */ /* 0x008fc80000011602 */
[----:B------:R-:W-:-:S05]  /*15f50*/  LOP3.LUT R2, R2, 0x3, RZ, 0xc0, !PT ;  /* 0x0000000302027812 */ /* 0x000fca00078ec0ff */
[----:B------:R-:W-:-:S07]  /*15f60*/  IMAD.MOV.U32 R13, RZ, RZ, R2 ;  /* 0x000000ffff0d7224 */ /* 0x000fce00078e0002 */
[----:B012---:R-:W-:Y:S05]  /*15f70*/  WARPSYNC.COLLECTIVE R15, `(.L_x_2660) ;  /* 0x000000000f087348 */ /* 0x007fea0003c00000 */
[----:B------:R3:W4:Y:S02]  /*15f80*/  SHFL.IDX P6, R14, R13, R12, R11 ;  /* 0x0000000c0d0e7389 */ /* 0x00072400000c000b */
[----:B01234-:R-:W-:Y:S01]  /*15f90*/  ENDCOLLECTIVE ;  /* 0x000000000000791b */ /* 0x01ffe20003800000 */
.L_x_2660:
[----:B------:R-:W-:Y:S05]  /*15fa0*/  BSYNC B0 ;  /* 0x0000000000007941 */ /* 0x000fea0003800000 */
.L_x_2659:
[----:B------:R-:W-:Y:S05]  /*15fb0*/  BRA `(.L_x_2661) ;  /* 0xffffffc000cc7947 */ /* 0x000fea000383ffff */
.L_x_2544:
[----:B------:R-:W-:Y:S01]  /*15fc0*/  BSSY B1, `(.L_x_2662) ;  /* 0x0000006000017945 */ /* 0x000fe20003800000 */
[----:B------:R-:W-:-:S07]  /*15fd0*/  IMAD.MOV.U32 R15, RZ, RZ, -0x1 ;  /* 0xffffffffff0f7424 */ /* 0x000fce00078e00ff */
[----:B012---:R-:W-:Y:S05]  /*15fe0*/  WARPSYNC.COLLECTIVE R15, `(.L_x_2663) ;  /* 0x000000000f0c7348 */ /* 0x007fea0003c00000 */
[----:B------:R-:W-:Y:S02]  /*15ff0*/  ELECT P6, UR62, PT ;  /* 0x00000000003e782f */ /* 0x000fe400038c0000 */
[----:B------:R-:W-:Y:S01]  /*16000*/  MOV R14, UR62 ;  /* 0x0000003e000e7c02 */ /* 0x000fe20008000f00 */
[----:B012---:R-:W-:Y:S10]  /*16010*/  ENDCOLLECTIVE ;  /* 0x000000000000791b */ /* 0x007ff40003800000 */
.L_x_2663:
[----:B------:R-:W-:Y:S05]  /*16020*/  BSYNC B1 ;  /* 0x0000000000017941 */ /* 0x000fea0003800000 */
.L_x_2662:
[----:B------:R-:W-:Y:S05]  /*16030*/  BRA `(.L_x_2664) ;  /* 0xffffffc000c47947 */ /* 0x000fea000383ffff */
.L_x_2546:
[----:B-1----:R1:W3:Y:S02]  /*16040*/  SYNCS.PHASECHK.TRANS64.TRYWAIT P1, [R5+URZ+0x30840], R0 ;  /* 0x03084000050075a7 */ /* 0x0022e4000802017f */
[----:B---3--:R-:W-:Y:S05]  /*16050*/  @!P1 NANOSLEEP.SYNCS 0x989680 ;  /* 0x009896800000995d */ /* 0x008fea0003900000 */
[----:B------:R-:W3:Y:S02]  /*16060*/  @!P1 SYNCS.PHASECHK.TRANS64 P1, [R5+URZ+0x30840], R0 ;  /* 0x03084000050095a7 */ /* 0x000ee4000802007f */
[----:B---3--:R-:W-:Y:S05]  /*16070*/  @!P1 BRA `(.L_x_2546) ;  /* 0xfffffffc00f09947 */ /* 0x008fea000383ffff */
[----:B------:R-:W-:Y:S05]  /*16080*/  BRA `(.L_x_2665) ;  /* 0xffffffc000ec7947 */ /* 0x000fea000383ffff */
.L_x_2548:
[----:B---3--:R3:W4:Y:S02]  /*16090*/  SYNCS.PHASECHK.TRANS64.TRYWAIT P1, [R27+URZ+0x30840], R2 ;  /* 0x030840021b0075a7 */ /* 0x008724000802017f */
[----:B----4-:R-:W-:Y:S05]  /*160a0*/  @!P1 NANOSLEEP.SYNCS 0x989680 ;  /* 0x009896800000995d */ /* 0x010fea0003900000 */
[----:B------:R-:W4:Y:S02]  /*160b0*/  @!P1 SYNCS.PHASECHK.TRANS64 P1, [R27+URZ+0x30840], R2 ;  /* 0x030840021b0095a7 */ /* 0x000f24000802007f */
[----:B----4-:R-:W-:Y:S05]  /*160c0*/  @!P1 BRA `(.L_x_2548) ;  /* 0xfffffffc00f09947 */ /* 0x010fea000383ffff */
[----:B------:R-:W-:Y:S05]  /*160d0*/  BRA `(.L_x_2666) ;  /* 0xffffffc000f87947 */ /* 0x000fea000383ffff */
.L_x_2550:
[----:B----4-:R4:W0:Y:S02]  /*160e0*/  SYNCS.PHASECHK.TRANS64.TRYWAIT P1, [R5+URZ+0x30860], R0 ;  /* 0x03086000050075a7 */ /* 0x010824000802017f */
[----:B0-----:R-:W-:Y:S05]  /*160f0*/  @!P1 NANOSLEEP.SYNCS 0x989680 ;  /* 0x009896800000995d */ /* 0x001fea0003900000 */
[----:B------:R-:W0:Y:S02]  /*16100*/  @!P1 SYNCS.PHASECHK.TRANS64 P1, [R5+URZ+0x30860], R0 ;  /* 0x03086000050095a7 */ /* 0x000e24000802007f */
[----:B0-----:R-:W-:Y:S05]  /*16110*/  @!P1 BRA `(.L_x_2550) ;  /* 0xfffffffc00f09947 */ /* 0x001fea000383ffff */
[----:B------:R-:W-:Y:S05]  /*16120*/  BRA `(.L_x_2667) ;  /* 0xffffffc000f47947 */ /* 0x000fea000383ffff */
.L_x_2668:
        /* <DEDUP_REMOVED lines=13> */
.L_x_3228:


//--------------------- .text._ZN7cutlass13device_kernelIN5flash11enable_sm90INS1_16FlashAttnFwdSm90INS1_25CollectiveMainloopFwdSm90ILi2EN4cute5tupleIJNS5_1CILi1EEES8_S8_EEENS6_IJNS7_ILi128EEENS7_ILi96EEENS7_ILi192EEEEEELi192ENS_10bfloat16_tEfNS_4arch4Sm90ELb1ELb0ELb1ELb1ELb1ELb1ELb0ELb1ELb1ELb1ELb0ELb0EEENS1_21CollectiveEpilogueFwdINS6_IJSA_SC_SB_EEES9_SE_SG_Li256ELb1ELb1ELb0ELb0EEENS1_36VarlenDynamicPersistentTileSchedulerILi128ELi96ELi256ELi128ELb0ELb1ELb1ELb1ELb1ELb1EEEEEEEEEvNT_6ParamsE --------------------------
	.section	.text._ZN7cutlass13device_kernelIN5flash11enable_sm90INS1_16FlashAttnFwdSm90INS1_25CollectiveMainloopFwdSm90ILi2EN4cute5tupleIJNS5_1CILi1EEES8_S8_EEENS6_IJNS7_ILi128EEENS7_ILi96EEENS7_ILi192EEEEEELi192ENS_10bfloat16_tEfNS_4arch4Sm90ELb1ELb0ELb1ELb1ELb1ELb1ELb0ELb1ELb1ELb1ELb0ELb0EEENS1_21CollectiveEpilogueFwdINS6_IJSA_SC_SB_EEES9_SE_SG_Li256ELb1ELb1ELb0ELb0EEENS1_36VarlenDynamicPersistentTileSchedulerILi128ELi96ELi256ELi128ELb0ELb1ELb1ELb1ELb1ELb1EEEEEEEEEvNT_6ParamsE,"ax",@progbits
	.align	128
.text._ZN7cutlass13device_kernelIN5flash11enable_sm90INS1_16FlashAttnFwdSm90INS1_25CollectiveMainloopFwdSm90ILi2EN4cute5tupleIJNS5_1CILi1EEES8_S8_EEENS6_IJNS7_ILi128EEENS7_ILi96EEENS7_ILi192EEEEEELi192ENS_10bfloat16_tEfNS_4arch4Sm90ELb1ELb0ELb1ELb1ELb1ELb1ELb0ELb1ELb1ELb1ELb0ELb0EEENS1_21CollectiveEpilogueFwdINS6_IJSA_SC_SB_EEES9_SE_SG_Li256ELb1ELb1ELb0ELb0EEENS1_36VarlenDynamicPersistentTileSchedulerILi128ELi96ELi256ELi128ELb0ELb1ELb1ELb1ELb1ELb1EEEEEEEEEvNT_6ParamsE:
        .type           _ZN7cutlass13device_kernelIN5flash11enable_sm90INS1_16FlashAttnFwdSm90INS1_25CollectiveMainloopFwdSm90ILi2EN4cute5tupleIJNS5_1CILi1EEES8_S8_EEENS6_IJNS7_ILi128EEENS7_ILi96EEENS7_ILi192EEEEEELi192ENS_10bfloat16_tEfNS_4arch4Sm90ELb1ELb0ELb1ELb1ELb1ELb1ELb0ELb1ELb1ELb1ELb0ELb0EEENS1_21CollectiveEpilogueFwdINS6_IJSA_SC_SB_EEES9_SE_SG_Li256ELb1ELb1ELb0ELb0EEENS1_36VarlenDynamicPersistentTileSchedulerILi128ELi96ELi256ELi128ELb0ELb1ELb1ELb1ELb1ELb1EEEEEEEEEvNT_6ParamsE,@function
        .size           _ZN7cutlass13device_kernelIN5flash11enable_sm90INS1_16FlashAttnFwdSm90INS1_25CollectiveMainloopFwdSm90ILi2EN4cute5tupleIJNS5_1CILi1EEES8_S8_EEENS6_IJNS7_ILi128EEENS7_ILi96EEENS7_ILi192EEEEEELi192ENS_10bfloat16_tEfNS_4arch4Sm90ELb1ELb0ELb1ELb1ELb1ELb1ELb0ELb1ELb1ELb1ELb0ELb0EEENS1_21CollectiveEpilogueFwdINS6_IJSA_SC_SB_EEES9_SE_SG_Li256ELb1ELb1ELb0ELb0EEENS1_36VarlenDynamicPersistentTileSchedulerILi128ELi96ELi256ELi128ELb0ELb1ELb1ELb1ELb1ELb1EEEEEEEEEvNT_6ParamsE,(.L_x_3229 - _ZN7cutlass13device_kernelIN5flash11enable_sm90INS1_16FlashAttnFwdSm90INS1_25CollectiveMainloopFwdSm90ILi2EN4cute5tupleIJNS5_1CILi1EEES8_S8_EEENS6_IJNS7_ILi128EEENS7_ILi96EEENS7_ILi192EEEEEELi192ENS_10bfloat16_tEfNS_4arch4Sm90ELb1ELb0ELb1ELb1ELb1ELb1ELb0ELb1ELb1ELb1ELb0ELb0EEENS1_21CollectiveEpilogueFwdINS6_IJSA_SC_SB_EEES9_SE_SG_Li256ELb1ELb1ELb0ELb0EEENS1_36VarlenDynamicPersistentTileSchedulerILi128ELi96ELi256ELi128ELb0ELb1ELb1ELb1ELb1ELb1EEEEEEEEEvNT_6ParamsE)
        .other          _ZN7cutlass13device_kernelIN5flash11enable_sm90INS1_16FlashAttnFwdSm90INS1_25CollectiveMainloopFwdSm90ILi2EN4cute5tupleIJNS5_1CILi1EEES8_S8_EEENS6_IJNS7_ILi128EEENS7_ILi96EEENS7_ILi192EEEEEELi192ENS_10bfloat16_tEfNS_4arch4Sm90ELb1ELb0ELb1ELb1ELb1ELb1ELb0ELb1ELb1ELb1ELb0ELb0EEENS1_21CollectiveEpilogueFwdINS6_IJSA_SC_SB_EEES9_SE_SG_Li256ELb1ELb1ELb0ELb0EEENS1_36VarlenDynamicPersistentTileSchedulerILi128ELi96ELi256ELi128ELb0ELb1ELb1ELb1ELb1ELb1EEEEEEEEEvNT_6ParamsE,@"STO_CUDA_ENTRY STV_DEFAULT"
_ZN7cutlass13device_kernelIN5flash11enable_sm90INS1_16FlashAttnFwdSm90INS1_25CollectiveMainloopFwdSm90ILi2EN4cute5tupleIJNS5_1CILi1EEES8_S8_EEENS6_IJNS7_ILi128EEENS7_ILi96EEENS7_ILi192EEEEEELi192ENS_10bfloat16_tEfNS_4arch4Sm90ELb1ELb0ELb1ELb1ELb1ELb1ELb0ELb1ELb1ELb1ELb0ELb0EEENS1_21CollectiveEpilogueFwdINS6_IJSA_SC_SB_EEES9_SE_SG_Li256ELb1ELb1ELb0ELb0EEENS1_36VarlenDynamicPersistentTileSchedulerILi128ELi96ELi256ELi128ELb0ELb1ELb1ELb1ELb1ELb1EEEEEEEEEvNT_6ParamsE:
        /* <DEDUP_REMOVED lines=18> */
.L_x_2670:
[----:B------:R-:W-:Y:S05]  /*0120*/  BSYNC B0 ;  /* 0x0000000000007941 */ /* 0x000fea0003800000 */
.L_x_2669:
        /* <DEDUP_REMOVED lines=41> */
.L_x_2671:
        /* <DEDUP_REMOVED lines=22> */
.L_x_2672:
        /* <DEDUP_REMOVED lines=18> */
.L_x_2673:
        /* <DEDUP_REMOVED lines=22> */
.L_x_2674:
        /* <DEDUP_REMOVED lines=22> */
.L_x_2675:
[----:B0-----:R-:W-:Y:S01]  /*0900*/  UMOV UR4, 0x1 ;  /* 0x0000000100047882 */ /* 0x001fe20000000000 */
[----:B------:R-:W-:Y:S01]  /*0910*/  PLOP3.LUT P0, PT, PT, PT, UP0, 0x80, 0x0 ;  /* 0x000000000000781c */ /* 0x000fe20003f0f008 */
[----:B------:R-:W-:Y:S01]  /*0920*/  USEL UR4, UR4, 0x2, !UP0 ;  /* 0x0000000204047887 */ /* 0x000fe2000c000000 */
[----:B------:R-:W-:Y:S01]  /*0930*/  NOP ;  /* 0x0000000000007918 */ /* 0x000fe20000000000 */
[----:B------:R-:W-:Y:S01]  /*0940*/  ULDC.64 UR60, c[0x0][0x208] ;  /* 0x00008200003c7ab9 */ /* 0x000fe20000000a00 */
[----:B------:R-:W-:Y:S03]  /*0950*/  BSSY B9, `(.L_x_2676) ;  /* 0x0002526000097945 */ /* 0x000fe60003800000 */
[----:B------:R-:W-:-:S05]  /*0960*/  IMAD.U32 R3, RZ, RZ, UR4 ;  /* 0x00000004ff037e24 */ /* 0x000fca000f8e00ff */
[----:B------:R0:W-:Y:S01]  /*0970*/  STL [R1+0x88], R3 ;  /* 0x0000880301007387 */ /* 0x0001e20000100800 */
[----:B-12-4-:R-:W-:Y:S06]  /*0980*/  BAR.SYNC.DEFER_BLOCKING 0x0 ;  /* 0x0000000000007b1d */ /* 0x016fec0000010000 */
[----:B------:R-:W-:Y:S05]  /*0990*/  @!P0 BRA `(.L_x_2677) ;  /* 0x000001e000488947 */ /* 0x000fea0003800000 */
.L_x_2678:
[----:B------:R-:W-:-:S08]  /*09a0*/  NOP ;  /* 0x0000000000007918 */ /* 0x000fd00000000000 */
[----:B------:R-:W1:Y:S02]  /*09b0*/  USETMAXREG.TRY_ALLOC.CTAPOOL UP0, 0xe8 ;  /* 0x000000e8000079c8 */ /* 0x000e640008000600 */
[----:B-1----:R-:W-:-:S13]  /*09c0*/  PLOP3.LUT P0, PT, PT, PT, UP0, 0x80, 0x0 ;  /* 0x000000000000781c */ /* 0x002fda0003f0f008 */
[----:B------:R-:W-:Y:S05]  /*09d0*/  @!P0 BRA `(.L_x_2678) ;  /* 0xfffffffc00f08947 */ /* 0x000fea000383ffff */
[----:B------:R-:W1:Y:S08]  /*09e0*/  S2UR UR4, SR_CgaCtaId ;  /* 0x00000000000479c3 */ /* 0x000e700000008800 */
[----:B------:R-:W-:Y:S06]  /*09f0*/  BAR.ARV 0x8, 0x180 ;  /* 0x0206000000007b1d */ /* 0x000fec0000002000 */
[----:B------:R-:W-:-:S02]  /*0a00*/  MOV R2, 0x400 ;  /* 0x0000040000027802 */ /* 0x000fc40000000f00 */
[----:B------:R-:W-:Y:S01]  /*0a10*/  BAR.SYNC.DEFER_BLOCKING 0x5, 0x180 ;  /* 0x0146000000007b1d */ /* 0x000fe20000010000 */
[----:B-1----:R-:W-:-:S05]  /*0a20*/  IMAD.U32 R217, RZ, RZ, UR4 ;  /* 0x00000004ffd97e24 */ /* 0x002fca000f8e00ff */
[----:B------:R-:W-:Y:S01]  /*0a30*/  ULDC UR4, c[0x0][0xc3c] ;  /* 0x00030f0000047ab9 */ /* 0x000fe20000000800 */
[----:B------:R-:W-:-:S05]  /*0a40*/  LEA R2, R217, R2, 0x18 ;  /* 0x00000002d9027211 */ /* 0x000fca00078ec0ff */
[----:B------:R-:W1:Y:S01]  /*0a50*/  LDS.128 R28, [R2+0x308d0] ;  /* 0x0308d000021c7984 */ /* 0x000e620000000c00 */
[----:B------:R-:W-:Y:S06]  /*0a60*/  BAR.ARV 0x4, 0x180 ;  /* 0x0106000000007b1d */ /* 0x000fec0000002000 */
[----:B-1----:R-:W-:-:S13]  /*0a70*/  ISETP.GE.AND P0, PT, R31, UR4, PT ;  /* 0x000000041f007c0c */ /* 0x002fda000bf06270 */
[----:B------:R-:W-:Y:S05]  /*0a80*/  @P0 BRA `(.L_x_2679) ;  /* 0x0000025000480947 */ /* 0x000fea0003800000 */
[----:B0-----:R-:W2:Y:S01]  /*0a90*/  LDL R3, [R1+0x88] ;  /* 0x0000880001037983 */ /* 0x001ea20000100800 */
[----:B------:R-:W-:Y:S01]  /*0aa0*/  VIADD R0, R0, 0xffffff80 ;  /* 0xffffff8000007836 */ /* 0x000fe20000000000 */
[----:B------:R-:W-:Y:S01]  /*0ab0*/  R2UR UR4, R2 ;  /* 0x00000000020472ca */ /* 0x000fe200000e0000 */
[----:B------:R-:W-:Y:S01]  /*0ac0*/  IMAD.MOV.U32 R18, RZ, RZ, RZ ;  /* 0x000000ffff127224 */ /* 0x000fe200078e00ff */
[----:B------:R-:W-:Y:S01]  /*0ad0*/  MOV R199, RZ ;  /* 0x000000ff00c77202 */ /* 0x000fe20000000f00 */
[----:B------:R-:W-:Y:S02]  /*0ae0*/  IMAD.MOV.U32 R204, RZ, RZ, RZ ;  /* 0x000000ffffcc7224 */ /* 0x000fe400078e00ff */
[----:B------:R-:W-:-:S08]  /*0af0*/  IMAD.MOV.U32 R196, RZ, RZ, RZ ;  /* 0x000000ffffc47224 */ /* 0x000fd000078e00ff */
[----:B------:R-:W-:Y:S01]  /*0b00*/  UIADD3 UR4, UR4, 0x12400, URZ ;  /* 0x0001240004047890 */ /* 0x000fe2000fffe03f */
[----:B--2---:R-:W-:Y:S02]  /*0b10*/  R2UR UR5, R3 ;  /* 0x00000000030572ca */ /* 0x004fe400000e0000 */
[----:B------:R-:W-:-:S04]  /*0b20*/  SHF.R.S32.HI R3, RZ, 0x1f, R0 ;  /* 0x0000001fff037819 */ /* 0x000fc80000011400 */
[----:B------:R-:W-:-:S04]  /*0b30*/  LEA.HI R4, R3, R0, RZ, 0x7 ;  /* 0x0000000003047211 */ /* 0x000fc800078f38ff */
[----:B------:R-:W-:Y:S02]  /*0b40*/  LOP3.LUT R5, R4, 0xffffff80, RZ, 0xc0, !PT ;  /* 0xffffff8004057812 */ /* 0x000fe400078ec0ff */
[----:B------:R-:W-:Y:S01]  /*0b50*/  SHF.R.S32.HI R14, RZ, 0x7, R4 ;  /* 0x00000007ff0e7819 */ /* 0x000fe20000011404 */
[----:B------:R-:W-:Y:S02]  /*0b60*/  ULOP3.LUT UR5, UR5, 0x1, URZ, 0xfc, !UPT ;  /* 0x0000000105057892 */ /* 0x000fe4000f8efc3f */
[----:B------:R-:W-:Y:S01]  /*0b70*/  IMAD.IADD R15, R0, 0x1, -R5 ;  /* 0x00000001000f7824 */ /* 0x000fe200078e0a05 */
[----:B------:R-:W-:Y:S02]  /*0b80*/  LEA.HI R5, R3, R0, RZ, 0x4 ;  /* 0x0000000003057211 */ /* 0x000fe400078f20ff */
[----:B------:R-:W-:Y:S02]  /*0b90*/  LEA.HI R4, R4, R14, RZ, 0x1 ;  /* 0x0000000e04047211 */ /* 0x000fe400078f08ff */
[----:B------:R-:W-:Y:S01]  /*0ba0*/  SHF.R.S32.HI R8, RZ, 0x1f, R15 ;  /* 0x0000001fff087819 */ /* 0x000fe2000001140f */
[----:B------:R-:W-:Y:S01]  /*0bb0*/  STL [R1+0x60], R15 ;  /* 0x0000600f01007387 */ /* 0x000fe20000100800 */
[----:B------:R-:W-:-:S02]  /*0bc0*/  SHF.R.S32.HI R6, RZ, 0x4, R5 ;  /* 0x00000004ff067819 */ /* 0x000fc40000011405 */
[CC--:B------:R-:W-:Y:S01]  /*0bd0*/  LEA.HI R9, R8.reuse, R15.reuse, RZ, 0x2 ;  /* 0x0000000f08097211 */ /* 0x0c0fe200078f10ff */
[----:B------:R0:W-:Y:S01]  /*0be0*/  STL [R1+0x7c], R14 ;  /* 0x00007c0e01007387 */ /* 0x0001e20000100800 */
[----:B------:R-:W-:Y:S02]  /*0bf0*/  LEA.HI R8, R8, R15, RZ, 0x5 ;  /* 0x0000000f08087211 */ /* 0x000fe400078f28ff */
[--C-:B------:R-:W-:Y:S02]  /*0c00*/  SHF.R.S32.HI R10, RZ, 0x2, R9.reuse ;  /* 0x00000002ff0a7819 */ /* 0x100fe40000011409 */
[----:B------:R-:W-:Y:S02]  /*0c10*/  SHF.R.S32.HI R7, RZ, 0x1f, R9 ;  /* 0x0000001fff077819 */ /* 0x000fe40000011409 */
[----:B------:R-:W-:Y:S02]  /*0c20*/  SHF.R.S32.HI R8, RZ, 0x5, R8 ;  /* 0x00000005ff087819 */ /* 0x000fe40000011408 */
[----:B------:R-:W-:-:S02]  /*0c30*/  LEA.HI R11, R7, R10, RZ, 0x3 ;  /* 0x0000000a070b7211 */ /* 0x000fc400078f18ff */
[----:B------:R-:W-:Y:S02]  /*0c40*/  LEA.HI R7, R5, R6, RZ, 0x1 ;  /* 0x0000000605077211 */ /* 0x000fe400078f08ff */
[----:B------:R-:W-:Y:S02]  /*0c50*/  LOP3.LUT R11, R11, 0xfffffff8, RZ, 0xc0, !PT ;  /* 0xfffffff80b0b7812 */ /* 0x000fe400078ec0ff */
[----:B------:R-:W-:Y:S02]  /*0c60*/  LOP3.LUT R7, R7, 0x1ffffffe, RZ, 0xc0, !PT ;  /* 0x1ffffffe07077812 */ /* 0x000fe400078ec0ff */
[----:B------:R-:W-:Y:S01]  /*0c70*/  LOP3.LUT R5, R5, 0x3fffff0, RZ, 0xc0, !PT ;  /* 0x03fffff005057812 */ /* 0x000fe200078ec0ff */
[----:B------:R-:W-:Y:S01]  /*0c80*/  IMAD.IADD R11, R10, 0x1, -R11 ;  /* 0x000000010a0b7824 */ /* 0x000fe200078e0a0b */
[CC--:B------:R-:W-:Y:S01]  /*0c90*/  LEA.HI R10, R3.reuse, R0.reuse, RZ, 0x2 ;  /* 0x00000000030a7211 */ /* 0x0c0fe200078f10ff */
[----:B------:R-:W-:Y:S01]  /*0ca0*/  IMAD.IADD R7, R6, 0x1, -R7 ;  /* 0x0000000106077824 */ /* 0x000fe200078e0a07 */
[----:B------:R-:W-:Y:S01]  /*0cb0*/  LEA.HI R6, R3, R0, RZ, 0x5 ;  /* 0x0000000003067211 */ /* 0x000fe200078f28ff */
[----:B------:R-:W-:Y:S01]  /*0cc0*/  IMAD R11, R8, 0x10, R11 ;  /* 0x00000010080b7824 */ /* 0x000fe200078e020b */
[----:B------:R-:W-:Y:S01]  /*0cd0*/  LOP3.LUT R13, R10, 0xfffffffc, RZ, 0xc0, !PT ;  /* 0xfffffffc0a0d7812 */ /* 0x000fe200078ec0ff */
[----:B------:R-:W-:Y:S01]  /*0ce0*/  IMAD.IADD R5, R0, 0x1, -R5 ;  /* 0x0000000100057824 */ /* 0x000fe200078e0a05 */
[----:B------:R-:W-:-:S02]  /*0cf0*/  SHF.R.S32.HI R6, RZ, 0x5, R6 ;  /* 0x00000005ff067819 */ /* 0x000fc40000011406 */
[----:B------:R-:W-:Y:S01]  /*0d00*/  LEA.HI R8, R3, R0, RZ, 0x3 ;  /* 0x0000000003087211 */ /* 0x000fe200078f18ff */
[----:B------:R-:W-:Y:S01]  /*0d10*/  IMAD.IADD R20, R0, 0x1, -R13 ;  /* 0x0000000100147824 */ /* 0x000fe200078e0a0d */
[--C-:B------:R-:W-:Y:S01]  /*0d20*/  SHF.R.S32.HI R203, RZ, 0x2, R10.reuse ;  /* 0x00000002ffcb7819 */ /* 0x100fe2000001140a */
[----:B------:R-:W-:Y:S01]  /*0d30*/  IMAD R12, R6, 0x10, R5 ;  /* 0x00000010060c7824 */ /* 0x000fe200078e0205 */
[----:B------:R-:W-:Y:S01]  /*0d40*/  LOP3.LUT R3, R8, 0xfffffff8, RZ, 0xc0, !PT ;  /* 0xfffffff808037812 */ /* 0x000fe200078ec0ff */
[----:B------:R-:W-:Y:S01]  /*0d50*/  IMAD.SHL.U32 R192, R20, 0x4, RZ ;  /* 0x0000000414c07824 */ /* 0x000fe200078e00ff */
[----:B------:R-:W-:Y:S01]  /*0d60*/  SHF.R.S32.HI R10, RZ, 0x1f, R10 ;  /* 0x0000001fff0a7819 */ /* 0x000fe2000001140a */
[C---:B------:R-:W-:Y:S01]  /*0d70*/  VIADD R5, R203.reuse, 0x40 ;  /* 0x00000040cb057836 */ /* 0x040fe20000000000 */
[----:B------:R-:W-:Y:S01]  /*0d80*/  LOP3.LUT R4, R4, 0x3fffffe, RZ, 0xc0, !PT ;  /* 0x03fffffe04047812 */ /* 0x000fe200078ec0ff */
[----:B------:R-:W-:Y:S01]  /*0d90*/  IMAD.IADD R19, R0, 0x1, -R3 ;  /* 0x0000000100137824 */ /* 0x000fe200078e0a03 */
[----:B------:R-:W-:Y:S01]  /*0da0*/  LEA.HI R10, R10, R203, RZ, 0x3 ;  /* 0x000000cb0a0a7211 */ /* 0x000fe200078f18ff */
[C---:B------:R-:W-:Y:S01]  /*0db0*/  VIADD R206, R192.reuse, 0x20 ;  /* 0x00000020c0ce7836 */ /* 0x040fe20000000000 */
[----:B------:R-:W-:Y:S01]  /*0dc0*/  SHF.R.S32.HI R0, RZ, 0x1f, R5 ;  /* 0x0000001fff007819 */ /* 0x000fe20000011405 */
[----:B------:R-:W-:Y:S01]  /*0dd0*/  VIADD R205, R192, 0x40 ;  /* 0x00000040c0cd7836 */ /* 0x000fe20000000000 */
[----:B------:R-:W-:Y:S01]  /*0de0*/  LOP3.LUT R10, R10, 0xfffffff8, RZ, 0xc0, !PT ;  /* 0xfffffff80a0a7812 */ /* 0x000fe200078ec0ff */
[----:B------:R-:W-:Y:S01]  /*0df0*/  IMAD.IADD R195, R192, 0x1, R206 ;  /* 0x00000001c0c37824 */ /* 0x000fe200078e02ce */
[----:B------:R-:W-:Y:S01]  /*0e00*/  LEA.HI R0, R0, R5, RZ, 0x3 ;  /* 0x0000000500007211 */ /* 0x000fe200078f18ff */
[----:B------:R-:W-:Y:S01]  /*0e10*/  IMAD.IADD R194, R192, 0x1, R205 ;  /* 0x00000001c0c27824 */ /* 0x000fe200078e02cd */
[----:B------:R-:W-:Y:S01]  /*0e20*/  STL [R1+0x54], R20 ;  /* 0x0000541401007387 */ /* 0x000fe20000100800 */
[----:B------:R-:W-:Y:S01]  /*0e30*/  IMAD.IADD R228, R203, 0x1, -R10 ;  /* 0x00000001cbe47824 */ /* 0x000fe200078e0a0a */
[----:B------:R-:W-:Y:S01]  /*0e40*/  SHF.R.S32.HI R8, RZ, 0x3, R8 ;  /* 0x00000003ff087819 */ /* 0x000fe20000011408 */
[----:B------:R-:W-:Y:S01]  /*0e50*/  IMAD.SHL.U32 R223, R0, 0x40, RZ ;  /* 0x0000004000df7824 */ /* 0x000fe200078e00ff */
[----:B------:R-:W-:Y:S01]  /*0e60*/  SHF.R.S32.HI R0, RZ, 0x1f, R195 ;  /* 0x0000001fff007819 */ /* 0x000fe200000114c3 */
[----:B------:R-:W-:Y:S01]  /*0e70*/  IMAD.SHL.U32 R219, R228, 0x40, RZ ;  /* 0x00000040e4db7824 */ /* 0x000fe200078e00ff */
[----:B------:R-:W-:Y:S01]  /*0e80*/  SHF.R.S32.HI R3, RZ, 0x1f, R194 ;  /* 0x0000001fff037819 */ /* 0x000fe200000114c2 */
[----:B------:R-:W-:Y:S01]  /*0e90*/  IMAD.SHL.U32 R216, R5, 0x40, RZ ;  /* 0x0000004005d87824 */ /* 0x000fe200078e00ff */
[-C--:B------:R-:W-:Y:S01]  /*0ea0*/  LEA.HI R197, R0, R195.reuse, RZ, 0x3 ;  /* 0x000000c300c57211 */ /* 0x080fe200078f18ff */
[----:B------:R-:W-:Y:S01]  /*0eb0*/  IMAD.IADD R4, R14, 0x1, -R4 ;  /* 0x000000010e047824 */ /* 0x000fe200078e0a04 */
[----:B------:R-:W-:Y:S01]  /*0ec0*/  LEA.HI R0, R0, R195, RZ, 0x6 ;  /* 0x000000c300007211 */ /* 0x000fe200078f30ff */
[----:B------:R-:W-:Y:S01]  /*0ed0*/  IMAD R12, R12, 0x8, R7 ;  /* 0x000000080c0c7824 */ /* 0x000fe200078e0207 */
[-C--:B------:R-:W-:Y:S01]  /*0ee0*/  LEA.HI R5, R3, R194.reuse, RZ, 0x6 ;  /* 0x000000c203057211 */ /* 0x080fe200078f30ff */
[----:B0-----:R-:W-:Y:S01]  /*0ef0*/  IMAD R14, R4, 0x40, R11 ;  /* 0x00000040040e7824 */ /* 0x001fe200078e020b */
[----:B------:R-:W-:Y:S01]  /*0f00*/  LOP3.LUT R219, R219, 0x1c0, RZ, 0xc0, !PT ;  /* 0x000001c0dbdb7812 */ /* 0x000fe200078ec0ff */
[----:B------:R-:W-:Y:S01]  /*0f10*/  IMAD.SHL.U32 R222, R6, 0x200, RZ ;  /* 0x0000020006de7824 */ /* 0x000fe200078e00ff */
[----:B------:R-:W-:Y:S01]  /*0f20*/  LEA.HI R3, R3, R194, RZ, 0x3 ;  /* 0x000000c203037211 */ /* 0x000fe200078f18ff */
[----:B------:R-:W-:Y:S01]  /*0f30*/  IMAD.SHL.U32 R4, R0, 0x80, RZ ;  /* 0x0000008000047824 */ /* 0x000fe200078e00ff */
[----:B------:R-:W-:Y:S01]  /*0f40*/  LOP3.LUT R216, R216, 0x1c0, RZ, 0xc0, !PT ;  /* 0x000001c0d8d87812 */ /* 0x000fe200078ec0ff */
[----:B------:R-:W-:Y:S01]  /*0f50*/  IMAD.SHL.U32 R7, R5, 0x80, RZ ;  /* 0x0000008005077824 */ /* 0x000fe200078e00ff */
[----:B------:R-:W-:Y:S01]  /*0f60*/  SHF.R.U32.HI R221, RZ, 0x3, R219 ;  /* 0x00000003ffdd7819 */ /* 0x000fe200000116db */
[----:B------:R0:W-:Y:S01]  /*0f70*/  STL [R1+0x3c], R19 ;  /* 0x00003c1301007387 */ /* 0x0001e20000100800 */
[C---:B------:R-:W-:Y:S01]  /*0f80*/  LOP3.LUT R0, R219.reuse, 0x38, R197, 0xf8, !PT ;  /* 0x00000038db007812 */ /* 0x040fe200078ef8c5 */
[----:B------:R-:W-:Y:S01]  /*0f90*/  IMAD.SHL.U32 R16, R20, 0x8, RZ ;  /* 0x0000000814107824 */ /* 0x000fe200078e00ff */
[--C-:B------:R-:W-:Y:S01]  /*0fa0*/  LOP3.LUT R6, R219, 0x38, R3.reuse, 0xf8, !PT ;  /* 0x00000038db067812 */ /* 0x100fe200078ef803 */
[----:B------:R-:W-:Y:S01]  /*0fb0*/  STL [R1+0x80], R14 ;  /* 0x0000800e01007387 */ /* 0x000fe20000100800 */
[----:B------:R-:W-:Y:S01]  /*0fc0*/  SHF.R.U32.HI R13, RZ, 0x3, R216 ;  /* 0x00000003ff0d7819 */ /* 0x000fe200000116d8 */
[----:B------:R-:W-:Y:S01]  /*0fd0*/  IMAD.SHL.U32 R224, R19, 0x8, RZ ;  /* 0x0000000813e07824 */ /* 0x000fe200078e00ff */
[C---:B------:R-:W-:Y:S01]  /*0fe0*/  LOP3.LUT R11, R216.reuse, 0x38, R3, 0xf8, !PT ;  /* 0x00000038d80b7812 */ /* 0x040fe200078ef803 */
[----:B------:R-:W-:Y:S01]  /*0ff0*/  STL [R1+0x50], RZ ;  /* 0x000050ff01007387 */ /* 0x000fe20000100800 */
[----:B------:R-:W-:Y:S01]  /*1000*/  LOP3.LUT R10, R216, 0x38, R197, 0xf8, !PT ;  /* 0x00000038d80a7812 */ /* 0x000fe200078ef8c5 */
[----:B------:R-:W-:Y:S01]  /*1010*/  VIADD R22, R16, 0x60 ;  /* 0x0000006010167836 */ /* 0x000fe20000000000 */
[-C--:B------:R-:W-:Y:S01]  /*1020*/  LOP3.LUT R5, R0, R221.reuse, RZ, 0x3c, !PT ;  /* 0x000000dd00057212 */ /* 0x080fe200078e3cff */
[C---:B0-----:R-:W-:Y:S01]  /*1030*/  VIADD R19, R16.reuse, 0x80 ;  /* 0x0000008010137836 */ /* 0x041fe20000000000 */
[----:B------:R-:W-:Y:S01]  /*1040*/  LOP3.LUT R7, R7, 0xffffe000, RZ, 0xc0, !PT ;  /* 0xffffe00007077812 */ /* 0x000fe200078ec0ff */
[----:B------:R-:W-:Y:S01]  /*1050*/  VIADD R23, R16, 0xa0 ;  /* 0x000000a010177836 */ /* 0x000fe20000000000 */
[----:B------:R-:W-:Y:S01]  /*1060*/  LOP3.LUT R6, R6, R221, RZ, 0x3c, !PT ;  /* 0x000000dd06067212 */ /* 0x000fe200078e3cff */
[C---:B------:R-:W-:Y:S01]  /*1070*/  VIADD R208, R192.reuse, 0x10 ;  /* 0x00000010c0d07836 */ /* 0x040fe20000000000 */
[----:B------:R-:W-:Y:S01]  /*1080*/  LOP3.LUT R223, R223, 0xfffffe00, RZ, 0xc0, !PT ;  /* 0xfffffe00dfdf7812 */ /* 0x000fe200078ec0ff */
[C---:B------:R-:W-:Y:S01]  /*1090*/  VIADD R207, R192.reuse, 0x30 ;  /* 0x00000030c0cf7836 */ /* 0x040fe20000000000 */
[----:B------:R-:W-:Y:S01]  /*10a0*/  LOP3.LUT R0, R11, R13, RZ, 0x3c, !PT ;  /* 0x0000000d0b007212 */ /* 0x000fe200078e3cff */
[----:B------:R-:W-:Y:S01]  /*10b0*/  VIADD R215, R192, 0x50 ;  /* 0x00000050c0d77836 */ /* 0x000fe20000000000 */
[----:B------:R-:W-:-:S02]  /*10c0*/  LOP3.LUT R4, R4, 0xffffe000, RZ, 0xc0, !PT ;  /* 0xffffe00004047812 */ /* 0x000fc400078ec0ff */
[----:B------:R-:W-:Y:S02]  /*10d0*/  LOP3.LUT R10, R10, R13, RZ, 0x3c, !PT ;  /* 0x0000000d0a0a7212 */ /* 0x000fe400078e3cff */
[-CC-:B------:R-:W-:Y:S02]  /*10e0*/  IADD3 R6, R6, R7.reuse, R222.reuse ;  /* 0x0000000706067210 */ /* 0x180fe40007ffe0de */
[--C-:B------:R-:W-:Y:S01]  /*10f0*/  IADD3 R7, R0, R7, R223.reuse ;  /* 0x0000000700077210 */ /* 0x100fe20007ffe0df */
[----:B------:R-:W-:Y:S01]  /*1100*/  IMAD.U32 R0, RZ, RZ, UR5 ;  /* 0x00000005ff007e24 */ /* 0x000fe2000f8e00ff */
[-C--:B------:R-:W-:Y:S02]  /*1110*/  IADD3 R5, R5, R4.reuse, R222 ;  /* 0x0000000405057210 */ /* 0x080fe40007ffe0de */
[----:B------:R-:W-:Y:S01]  /*1120*/  IADD3 R10, R10, R4, R223 ;  /* 0x000000040a0a7210 */ /* 0x000fe20007ffe0df */
[----:B------:R-:W-:Y:S01]  /*1130*/  IMAD.U32 R4, RZ, RZ, UR4 ;  /* 0x00000004ff047e24 */ /* 0x000fe2000f8e00ff */
[----:B------:R0:W-:Y:S01]  /*1140*/  STL [R1+0x4], R0 ;  /* 0x0000040001007387 */ /* 0x0001e20000100800 */
[----:B------:R-:W-:-:S02]  /*1150*/  SHF.R.S32.HI R198, RZ, 0x3, R3 ;  /* 0x00000003ffc67819 */ /* 0x000fc40000011403 */
[----:B------:R-:W-:Y:S01]  /*1160*/  LEA R3, R5, UR4, 0x1 ;  /* 0x0000000405037c11 */ /* 0x000fe2000f8e08ff */
[----:B------:R1:W-:Y:S01]  /*1170*/  STL [R1+0x5c], R8 ;  /* 0x00005c0801007387 */ /* 0x0003e20000100800 */
[----:B------:R-:W-:Y:S02]  /*1180*/  LEA R5, R10, UR4, 0x1 ;  /* 0x000000040a057c11 */ /* 0x000fe4000f8e08ff */
[----:B------:R-:W-:Y:S01]  /*1190*/  LOP3.LUT R229, R9, 0x7ffffffc, RZ, 0xc0, !PT ;  /* 0x7ffffffc09e57812 */ /* 0x000fe200078ec0ff */
[----:B------:R2:W-:Y:S01]  /*11a0*/  STL [R1+0x78], R4 ;  /* 0x0000780401007387 */ /* 0x0005e20000100800 */
[----:B------:R-:W-:Y:S02]  /*11b0*/  SHF.R.S32.HI R17, RZ, 0x1f, R16 ;  /* 0x0000001fff117819 */ /* 0x000fe40000011410 */
[----:B0-----:R-:W-:Y:S01]  /*11c0*/  LEA.HI R0, R20, R20, RZ, 0x1 ;  /* 0x0000001414007211 */ /* 0x001fe200078f08ff */
[----:B------:R-:W-:Y:S01]  /*11d0*/  IMAD.IADD R229, R15, 0x1, -R229 ;  /* 0x000000010fe57824 */ /* 0x000fe200078e0ae5 */
[----:B------:R-:W-:Y:S01]  /*11e0*/  SHF.R.S32.HI R202, RZ, 0x1f, R22 ;  /* 0x0000001fffca7819 */ /* 0x000fe20000011416 */
[----:B-1----:R-:W-:Y:S01]  /*11f0*/  VIADD R8, R224, 0x80 ;  /* 0x00000080e0087836 */ /* 0x002fe20000000000 */
[----:B------:R-:W-:-:S02]  /*1200*/  LOP3.LUT R0, R0, 0x1ffffffe, RZ, 0xc0, !PT ;  /* 0x1ffffffe00007812 */ /* 0x000fc400078ec0ff */
[----:B------:R-:W-:Y:S01]  /*1210*/  SHF.R.S32.HI R201, RZ, 0x1f, R19 ;  /* 0x0000001fffc97819 */ /* 0x000fe20000011413 */
[----:B--2---:R-:W-:Y:S01]  /*1220*/  VIADD R4, R224, 0x40 ;  /* 0x00000040e0047836 */ /* 0x004fe20000000000 */
[----:B------:R-:W-:Y:S01]  /*1230*/  LOP3.LUT R4, R216, 0x38, R16, 0xf8, !PT ;  /* 0x00000038d8047812 */ /* 0x000fe200078ef810 */
[----:B------:R-:W-:Y:S01]  /*1240*/  IMAD.IADD R0, R20, 0x1, -R0 ;  /* 0x0000000114007824 */ /* 0x000fe200078e0a00 */
[----:B------:R-:W-:Y:S01]  /*1250*/  SHF.R.S32.HI R8, RZ, 0x1f, R8 ;  /* 0x0000001fff087819 */ /* 0x000fe20000011408 */
[----:B------:R-:W-:Y:S01]  /*1260*/  IMAD.SHL.U32 R8, R12, 0x8, RZ ;  /* 0x000000080c087824 */ /* 0x000fe200078e00ff */
[----:B------:R-:W-:Y:S01]  /*1270*/  LOP3.LUT R4, R223, R4, R13, 0xf6, !PT ;  /* 0x00000004df047212 */ /* 0x000fe200078ef60d */
[----:B------:R-:W-:Y:S01]  /*1280*/  IMAD R0, R0, 0x8, R14 ;  /* 0x0000000800007824 */ /* 0x000fe200078e020e */
[----:B------:R-:W-:Y:S02]  /*1290*/  SHF.R.S32.HI R200, RZ, 0x1f, R23 ;  /* 0x0000001fffc87819 */ /* 0x000fe40000011417 */
[----:B------:R-:W-:Y:S01]  /*12a0*/  LEA R4, R4, UR4, 0x1 ;  /* 0x0000000404047c11 */ /* 0x000fe2000f8e08ff */
[----:B------:R-:W-:Y:S01]  /*12b0*/  STL [R1+0x84], R8 ;  /* 0x0000840801007387 */ /* 0x000fe20000100800 */
[----:B------:R-:W-:-:S03]  /*12c0*/  SHF.R.S32.HI R197, RZ, 0x3, R197 ;  /* 0x00000003ffc57819 */ /* 0x000fc600000114c5 */
[----:B------:R0:W-:Y:S04]  /*12d0*/  STL [R1+0x70], R4 ;  /* 0x0000700401007387 */ /* 0x0001e80000100800 */
[----:B------:R1:W-:Y:S04]  /*12e0*/  STL [R1+0x74], R3 ;  /* 0x0000740301007387 */ /* 0x0003e80000100800 */
[----:B------:R2:W-:Y:S01]  /*12f0*/  STL [R1+0x68], R5 ;  /* 0x0000680501007387 */ /* 0x0005e20000100800 */
[----:B0-----:R-:W-:Y:S02]  /*1300*/  LEA R4, R6, UR4, 0x1 ;  /* 0x0000000406047c11 */ /* 0x001fe4000f8e08ff */
[----:B-1----:R-:W-:-:S03]  /*1310*/  LEA R3, R7, UR4, 0x1 ;  /* 0x0000000407037c11 */ /* 0x002fc6000f8e08ff */
[----:B------:R2:W-:Y:S04]  /*1320*/  STL [R1+0x6c], R4 ;  /* 0x00006c0401007387 */ /* 0x0005e80000100800 */
[----:B------:R2:W-:Y:S04]  /*1330*/  STL [R1+0x38], R0 ;  /* 0x0000380001007387 */ /* 0x0005e80000100800 */
[----:B------:R2:W-:Y:S02]  /*1340*/  STL [R1+0x64], R3 ;  /* 0x0000640301007387 */ /* 0x0005e40000100800 */
.L_x_2915:
[----:B0-234-:R-:W0:Y:S01]  /*1350*/  LDC.64 R4, c[0x0][0xc88] ;  /* 0x00032200ff047b82 */ /* 0x01de220000000a00 */
[----:B------:R-:W-:Y:S01]  /*1360*/  ULDC.64 UR4, c[0x0][0xa28] ;  /* 0x00028a0000047ab9 */ /* 0x000fe20000000a00 */
[----:B------:R-:W-:Y:S01]  /*1370*/  ULDC.64 UR8, c[0x0][0xa18] ;  /* 0x0002860000087ab9 */ /* 0x000fe20000000a00 */
[----:B------:R-:W-:Y:S01]  /*1380*/  ULDC.64 UR6, c[0x0][0xa08] ;  /* 0x0002820000067ab9 */ /* 0x000fe20000000a00 */
[----:B0-----:R-:W-:-:S05]  /*1390*/  IMAD.WIDE R4, R31, 0x4, R4 ;  /* 0x000000041f047825 */ /* 0x001fca00078e0204 */
[----:B------:R-:W2:Y:S01]  /*13a0*/  LDG.E R3, desc[UR60][R4.64] ;  /* 0x0000003c04037981 */ /* 0x000ea2000c1e1900 */
        /* <DEDUP_REMOVED lines=15> */
[----:B------:R-:W-:Y:S01]  /*14a0*/  IADD3 R8, P4, R32, UR6, RZ ;  /* 0x0000000620087c10 */ /* 0x000fe2000ff9e0ff */
[----:B-1----:R1:W-:Y:S01]  /*14b0*/  STL [R1+0x44], R32 ;  /* 0x0000442001007387 */ /* 0x0023e20000100800 */
[----:B0-----:R-:W-:-:S02]  /*14c0*/  IMAD.MOV.U32 R0, RZ, RZ, RZ ;  /* 0x000000ffff007224 */ /* 0x001fc400078e00ff */
[----:B------:R-:W-:Y:S01]  /*14d0*/  IADD3.X R9, R28, UR7, RZ, P4, !PT ;  /* 0x000000071c097c10 */ /* 0x000fe2000a7fe4ff */
[----:B------:R-:W-:Y:S01]  /*14e0*/  IMAD.U32 R226, RZ, RZ, UR4 ;  /* 0x00000004ffe27e24 */ /* 0x000fe2000f8e00ff */
[----:B------:R1:W-:Y:S01]  /*14f0*/  STL [R1+0x48], R28 ;  /* 0x0000481c01007387 */ /* 0x0003e20000100800 */
[----:B------:R-:W-:-:S03]  /*1500*/  ULDC.64 UR4, c[0x0][0x418] ;  /* 0x0001060000047ab9 */ /* 0x000fc60000000a00 */
[----:B------:R1:W5:Y:S01]  /*1510*/  @P2 LDG.E R0, desc[UR60][R4.64] ;  /* 0x0000003c04002981 */ /* 0x000362000c1e1900 */
[----:B------:R-:W-:-:S03]  /*1520*/  @P1 IADD3 R6, P2, R32, UR8, RZ ;  /* 0x0000000820061c10 */ /* 0x000fc6000ff5e0ff */
[----:B------:R1:W5:Y:S01]  /*1530*/  @P0 LDG.E R126, desc[UR60][R8.64] ;  /* 0x0000003c087e0981 */ /* 0x000362000c1e1900 */
[----:B------:R-:W-:-:S03]  /*1540*/  @P1 IADD3.X R7, R28, UR9, RZ, P2, !PT ;  /* 0x000000091c071c10 */ /* 0x000fc600097fe4ff */
[----:B------:R1:W-:Y:S01]  /*1550*/  STL [R1+0x40], R30 ;  /* 0x0000401e01007387 */ /* 0x0003e20000100800 */
[----:B------:R-:W-:Y:S01]  /*1560*/  UISETP.NE.U32.AND UP0, UPT, UR4, URZ, UPT ;  /* 0x0000003f0400728c */ /* 0x000fe2000bf05070 */
[----:B------:R-:W-:Y:S02]  /*1570*/  ULDC.64 UR8, c[0x0][0xa20] ;  /* 0x0002880000087ab9 */ /* 0x000fe40000000a00 */
[----:B------:R1:W5:Y:S01]  /*1580*/  @P1 LDG.E R226, desc[UR60][R6.64] ;  /* 0x0000003c06e21981 */ /* 0x000362000c1e1900 */
[----:B------:R-:W-:Y:S01]  /*1590*/  UISETP.NE.AND.EX UP0, UPT, UR5, URZ, UPT, UP0 ;  /* 0x0000003f0500728c */ /* 0x000fe2000bf05300 */
[----:B------:R-:W-:Y:S01]  /*15a0*/  ISETP.NE.U32.AND P2, PT, RZ, UR8, PT ;  /* 0x00000008ff007c0c */ /* 0x000fe2000bf45070 */
[----:B------:R-:W-:Y:S01]  /*15b0*/  ULDC UR4, c[0x0][0x424] ;  /* 0x0001090000047ab9 */ /* 0x000fe20000000800 */
[----:B------:R-:W-:Y:S01]  /*15c0*/  ULDC UR5, c[0x0][0x2f0] ;  /* 0x0000bc0000057ab9 */ /* 0x000fe20000000800 */
[----:B------:R-:W-:Y:S01]  /*15d0*/  USEL UR4, UR4, 0x1, UP0 ;  /* 0x0000000104047887 */ /* 0x000fe20008000000 */
[----:B------:R-:W-:Y:S01]  /*15e0*/  ISETP.NE.AND.EX P2, PT, RZ, UR9, PT, P2 ;  /* 0x00000009ff007c0c */ /* 0x000fe2000bf45320 */
[----:B------:R-:W-:-:S02]  /*15f0*/  IMAD.MOV.U32 R25, RZ, RZ, R3 ;  /* 0x000000ffff197224 */ /* 0x000fc400078e0003 */
[----:B------:R-:W-:-:S03]  /*1600*/  UIMAD UR4, UR4, UR5, URZ ;  /* 0x00000005040472a4 */ /* 0x000fc6000f8e023f */
[----:B------:R-:W-:Y:S01]  /*1610*/  ULDC UR5, c[0x0][0x348] ;  /* 0x0000d20000057ab9 */ /* 0x000fe20000000800 */
[----:B-1----:R-:W-:Y:S08]  /*1620*/  @P1 BRA `(.L_x_2680) ;  /* 0x0000000000241947 */ /* 0x002ff00003800000 */
        /* <DEDUP_REMOVED lines=9> */
.L_x_2680:
[----:B------:R-:W-:Y:S02]  /*16c0*/  IMAD.U32 R24, RZ, RZ, UR5 ;  /* 0x00000005ff187e24 */ /* 0x000fe4000f8e00ff */
[----:B------:R-:W-:Y:S01]  /*16d0*/  IMAD.U32 R27, RZ, RZ, UR4 ;  /* 0x00000004ff1b7e24 */ /* 0x000fe2000f8e00ff */
[----:B------:R-:W-:Y:S06]  /*16e0*/  @!P2 BRA `(.L_x_2681) ;  /* 0x000000000010a947 */ /* 0x000fec0003800000 */
[----:B------:R-:W-:-:S04]  /*16f0*/  IADD3 R4, P0, R32, UR8, RZ ;  /* 0x0000000820047c10 */ /* 0x000fc8000ff1e0ff */
[----:B------:R-:W-:-:S05]  /*1700*/  IADD3.X R5, R28, UR9, RZ, P0, !PT ;  /* 0x000000091c057c10 */ /* 0x000fca00087fe4ff */
[----:B------:R0:W5:Y:S01]  /*1710*/  LDG.E R27, desc[UR60][R4.64] ;  /* 0x0000003c041b7981 */ /* 0x000162000c1e1900 */
[----:B------:R-:W-:Y:S05]  /*1720*/  BRA `(.L_x_2682) ;  /* 0x0000000000107947 */ /* 0x000fea0003800000 */
.L_x_2681:
[----:B------:R-:W-:Y:S05]  /*1730*/  @!P0 BRA `(.L_x_2682) ;  /* 0x00000000000c8947 */ /* 0x000fea0003800000 */
[----:B------:R-:W2:Y:S04]  /*1740*/  LDG.E R4, desc[UR60][R8.64] ;  /* 0x0000003c08047981 */ /* 0x000ea8000c1e1900 */
[----:B------:R-:W2:Y:S02]  /*1750*/  LDG.E R27, desc[UR60][R8.64+0x4] ;  /* 0x0000043c081b7981 */ /* 0x000ea4000c1e1900 */
[----:B--2---:R-:W-:-:S07]  /*1760*/  IMAD.IADD R27, R27, 0x1, -R4 ;  /* 0x000000011b1b7824 */ /* 0x004fce00078e0a04 */
.L_x_2682:
[----:B------:R-:W-:Y:S01]  /*1770*/  ULDC.64 UR4, c[0x0][0xa10] ;  /* 0x0002840000047ab9 */ /* 0x000fe20000000a00 */
[----:B------:R-:W1:Y:S01]  /*1780*/  LDC R9, c[0x0][0x448] ;  /* 0x00011200ff097b82 */ /* 0x000e620000000800 */
[----:B------:R-:W-:-:S04]  /*1790*/  ISETP.NE.U32.AND P0, PT, RZ, UR4, PT ;  /* 0x00000004ff007c0c */ /* 0x000fc8000bf05070 */
[----:B------:R-:W-:Y:S01]  /*17a0*/  ISETP.NE.AND.EX P0, PT, RZ, UR5, PT, P0 ;  /* 0x00000005ff007c0c */ /* 0x000fe2000bf05300 */
[----:B------:R-:W-:-:S12]  /*17b0*/  ULDC.64 UR4, c[0x0][0xa30] ;  /* 0x00028c0000047ab9 */ /* 0x000fd80000000a00 */
[----:B0-----:R-:W0:Y:S02]  /*17c0*/  @P0 LDC.64 R4, c[0x0][0xa10] ;  /* 0x00028400ff040b82 */ /* 0x001e240000000a00 */
[----:B0-----:R-:W-:-:S05]  /*17d0*/  @P0 IMAD.WIDE R4, R25, 0x4, R4 ;  /* 0x0000000419040825 */ /* 0x001fca00078e0204 */
[----:B------:R-:W2:Y:S04]  /*17e0*/  @P0 LDG.E R3, desc[UR60][R4.64] ;  /* 0x0000003c04030981 */ /* 0x000ea8000c1e1900 */
[----:B------:R0:W2:Y:S01]  /*17f0*/  @P0 LDG.E R8, desc[UR60][R4.64+0x4] ;  /* 0x0000043c04080981 */ /* 0x0000a2000c1e1900 */
[----:B------:R-:W-:Y:S01]  /*1800*/  ISETP.NE.U32.AND P1, PT, RZ, UR4, PT ;  /* 0x00000004ff007c0c */ /* 0x000fe2000bf25070 */
[----:B-----5:R-:W-:-:S03]  /*1810*/  IMAD.MOV.U32 R138, RZ, RZ, R27 ;  /* 0x000000ffff8a7224 */ /* 0x020fc600078e001b */
[----:B------:R-:W-:-:S13]  /*1820*/  ISETP.NE.AND.EX P1, PT, RZ, UR5, PT, P1 ;  /* 0x00000005ff007c0c */ /* 0x000fda000bf25310 */
[----:B------:R-:W-:-:S04]  /*1830*/  @P1 IADD3 R6, P2, R32, UR4, RZ ;  /* 0x0000000420061c10 */ /* 0x000fc8000ff5e0ff */
[----:B------:R-:W-:-:S05]  /*1840*/  @P1 IADD3.X R7, R28, UR5, RZ, P2, !PT ;  /* 0x000000051c071c10 */ /* 0x000fca00097fe4ff */
[----:B------:R3:W5:Y:S01]  /*1850*/  @P1 LDG.E R138, desc[UR60][R6.64] ;  /* 0x0000003c068a1981 */ /* 0x000762000c1e1900 */
[----:B-1----:R-:W-:Y:S01]  /*1860*/  ISETP.NE.AND P1, PT, R9, 0x1, PT ;  /* 0x000000010900780c */ /* 0x002fe20003f25270 */
[----:B------:R-:W-:Y:S01]  /*1870*/  IMAD.SHL.U32 R225, R29, 0x80, RZ ;  /* 0x000000801de17824 */ /* 0x000fe200078e00ff */
[----:B------:R-:W-:-:S03]  /*1880*/  PLOP3.LUT P2, PT, PT, PT, PT, 0x80, 0x0 ;  /* 0x000000000000781c */ /* 0x000fc60003f4f070 */
[----:B0-----:R-:W-:-:S08]  /*1890*/  VIADD R4, R225, 0x7f ;  /* 0x0000007fe1047836 */ /* 0x001fd00000000000 */
[----:B------:R-:W0:Y:S08]  /*18a0*/  @P1 LDC R9, c[0x0][0x44c] ;  /* 0x00011300ff091b82 */ /* 0x000e300000000800 */
[----:B------:R-:W1:Y:S01]  /*18b0*/  @P1 LDC R5, c[0x0][0x450] ;  /* 0x00011400ff051b82 */ /* 0x000e620000000800 */
[----:B--2---:R-:W-:Y:S02]  /*18c0*/  @P0 IMAD.IADD R24, R8, 0x1, -R3 ;  /* 0x0000000108180824 */ /* 0x004fe400078e0a03 */
[----:B------:R-:W-:-:S02]  /*18d0*/  IMAD.IADD R8, R27, 0x1, -R0 ;  /* 0x000000011b087824 */ /* 0x000fc400078e0a00 */
[----:B0-----:R-:W-:-:S03]  /*18e0*/  @P1 IMAD.HI.U32 R0, R4, R9, RZ ;  /* 0x0000000904001227 */ /* 0x001fc600078e00ff */
[----:B------:R-:W-:Y:S01]  /*18f0*/  IADD3 R227, R8, R24, RZ ;  /* 0x0000001808e37210 */ /* 0x000fe20007ffe0ff */
[----:B------:R-:W-:Y:S01]  /*1900*/  IMAD.MOV R124, RZ, RZ, -R8 ;  /* 0x000000ffff7c7224 */ /* 0x000fe200078e0a08 */
[----:B-1----:R-:W-:Y:S02]  /*1910*/  @P1 SHF.R.U32.HI R4, RZ, R5, R0 ;  /* 0x00000005ff041219 */ /* 0x002fe40000011600 */
[C---:B------:R-:W-:Y:S01]  /*1920*/  IADD3 R139, R227.reuse, 0x60, -R226 ;  /* 0x00000060e38b7810 */ /* 0x040fe20007ffe8e2 */
[----:B------:R-:W-:Y:S01]  /*1930*/  VIADD R0, R227, 0x5f ;  /* 0x0000005fe3007836 */ /* 0x000fe20000000000 */
[----:B------:R-:W-:-:S03]  /*1940*/  VIMNMX R124, RZ, R124, !PT ;  /* 0x0000007cff7c7248 */ /* 0x000fc60007fe0100 */
[----:B------:R-:W-:Y:S02]  /*1950*/  IMAD.IADD R4, R139, 0x1, R4 ;  /* 0x000000018b047824 */ /* 0x000fe400078e0204 */
[----:B------:R-:W-:-:S04]  /*1960*/  IMAD.HI R0, R0, 0x2aaaaaab, RZ ;  /* 0x2aaaaaab00007827 */ /* 0x000fc800078e02ff */
[----:B------:R-:W-:Y:S01]  /*1970*/  IMAD.HI R4, R4, 0x2aaaaaab, RZ ;  /* 0x2aaaaaab04047827 */ /* 0x000fe200078e02ff */
[----:B------:R-:W-:-:S04]  /*1980*/  SHF.R.U32.HI R3, RZ, 0x1f, R0 ;  /* 0x0000001fff037819 */ /* 0x000fc80000011600 */
[----:B------:R-:W-:Y:S02]  /*1990*/  SHF.R.U32.HI R5, RZ, 0x1f, R4 ;  /* 0x0000001fff057819 */ /* 0x000fe40000011604 */
[----:B------:R-:W-:Y:S02]  /*19a0*/  LEA.HI.SX32 R140, R0, R3, 0x1c ;  /* 0x00000003008c7211 */ /* 0x000fe400078fe2ff */
[----:B------:R-:W-:-:S04]  /*19b0*/  LEA.HI.SX32 R5, R4, R5, 0x1c ;  /* 0x0000000504057211 */ /* 0x000fc800078fe2ff */
[----:B------:R-:W-:-:S05]  /*19c0*/  VIMNMX R5, R140, R5, PT ;  /* 0x000000058c057248 */ /* 0x000fca0003fe0100 */
        /* <DEDUP_REMOVED lines=11> */
[----:B---3--:R-:W-:Y:S05]  /*1a80*/  @!P0 BRA `(.L_x_2683) ;  /* 0x00000094007c8947 */ /* 0x008fea0003800000 */
        /* <DEDUP_REMOVED lines=20> */
.L_x_2685:
[----:B------:R-:W-:Y:S05]  /*1bd0*/  BSYNC B6 ;  /* 0x0000000000067941 */ /* 0x000fea0003800000 */
.L_x_2684:
        /* <DEDUP_REMOVED lines=20> */
.L_x_2687:
[----:B------:R-:W-:Y:S05]  /*1d20*/  BSYNC B6 ;  /* 0x0000000000067941 */ /* 0x000fea0003800000 */
.L_x_2686:
[----:B------:R-:W2:Y:S01]  /*1d30*/  LDL R14, [R1+0x54] ;  /* 0x00005400010e7983 */ /* 0x000ea20000100800 */
[----:B------:R-:W-:Y:S01]  /*1d40*/  ULDC.64 UR4, c[0x0][0x9f8] ;  /* 0x00027e0000047ab9 */ /* 0x000fe20000000a00 */
[----:B------:R-:W0:Y:S01]  /*1d50*/  LDC.64 R96, c[0x0][0x3f8] ;  /* 0x0000fe00ff607b82 */ /* 0x000e220000000a00 */
[----:B------:R-:W-:Y:S01]  /*1d60*/  ISETP.NE.U32.AND P0, PT, RZ, UR4, PT ;  /* 0x00000004ff007c0c */ /* 0x000fe2000bf05070 */
[----:B------:R-:W3:Y:S03]  /*1d70*/  LDL.LU R13, [R1] ;  /* 0x00000000010d7983 */ /* 0x000ee60000300800 */
[----:B------:R-:W-:-:S03]  /*1d80*/  ISETP.NE.AND.EX P0, PT, RZ, UR5, PT, P0 ;  /* 0x00000005ff007c0c */ /* 0x000fc6000bf05300 */
[----:B------:R-:W1:Y:S08]  /*1d90*/  LDC R121, c[0x0][0x3f4] ;  /* 0x0000fd00ff797b82 */ /* 0x000e700000000800 */
[----:B------:R-:W4:Y:S02]  /*1da0*/  LDC.64 R90, c[0x0][0x408] ;  /* 0x00010200ff5a7b82 */ /* 0x000f240000000a00 */
[----:B------:R-:W-:Y:S01]  /*1db0*/  @P0 IADD3 R4, P1, R32, UR4, RZ ;  /* 0x0000000420040c10 */ /* 0x000fe2000ff3e0ff */
[----:B------:R-:W-:-:S03]  /*1dc0*/  ULDC UR4, c[0x0][0x2f4] ;  /* 0x0000bd0000047ab9 */ /* 0x000fc60000000800 */
[----:B------:R-:W-:-:S05]  /*1dd0*/  @P0 IADD3.X R5, R28, UR5, RZ, P1, !PT ;  /* 0x000000051c050c10 */ /* 0x000fca0008ffe4ff */
[----:B------:R0:W2:Y:S01]  /*1de0*/  @P0 LDG.E R25, desc[UR60][R4.64] ;  /* 0x0000003c04190981 */ /* 0x0000a2000c1e1900 */
[----:B------:R-:W-:Y:S02]  /*1df0*/  ISETP.GE.AND P1, PT, R195, UR4, PT ;  /* 0x00000004c3007c0c */ /* 0x000fe4000bf26270 */
[----:B------:R-:W-:Y:S02]  /*1e00*/  ISETP.GE.AND P0, PT, R16, UR4, PT ;  /* 0x0000000410007c0c */ /* 0x000fe4000bf06270 */
[----:B------:R-:W-:Y:S02]  /*1e10*/  SEL R3, RZ, 0xffffffff, P1 ;  /* 0xffffffffff037807 */ /* 0x000fe40000800000 */
[----:B------:R-:W-:-:S03]  /*1e20*/  SEL R0, RZ, 0x1, P0 ;  /* 0x00000001ff007807 */ /* 0x000fc60000000000 */
[----:B------:R-:W-:Y:S01]  /*1e30*/  IMAD.SHL.U32 R3, R3, 0x2, RZ ;  /* 0x0000000203037824 */ /* 0x000fe200078e00ff */
[----:B------:R-:W-:Y:S02]  /*1e40*/  ISETP.GE.AND P0, PT, R194, UR4, PT ;  /* 0x00000004c2007c0c */ /* 0x000fe4000bf06270 */
[----:B------:R-:W-:Y:S02]  /*1e50*/  ISETP.GE.AND P1, PT, R22, UR4, PT ;  /* 0x0000000416007c0c */ /* 0x000fe4000bf26270 */
[----:B------:R-:W-:Y:S02]  /*1e60*/  LOP3.LUT R0, R3, 0x2, R0, 0xe2, !PT ;  /* 0x0000000203007812 */ /* 0x000fe400078ee200 */
[----:B0-----:R-:W-:Y:S02]  /*1e70*/  SHF.R.S32.HI R5, RZ, 0x1f, R203 ;  /* 0x0000001fff057819 */ /* 0x001fe400000114cb */
[----:B------:R-:W-:Y:S02]  /*1e80*/  SEL R3, RZ, 0x4, P0 ;  /* 0x00000004ff037807 */ /* 0x000fe40000000000 */
[----:B------:R-:W-:-:S02]  /*1e90*/  SEL R4, RZ, 0x8, P1 ;  /* 0x00000008ff047807 */ /* 0x000fc40000800000 */
[----:B------:R-:W-:Y:S01]  /*1ea0*/  ISETP.GE.AND P2, PT, R19, UR4, PT ;  /* 0x0000000413007c0c */ /* 0x000fe2000bf46270 */
[----:B------:R-:W-:Y:S01]  /*1eb0*/  IMAD R6, R5, R96, RZ ;  /* 0x0000006005067224 */ /* 0x000fe200078e02ff */
[----:B------:R-:W-:Y:S02]  /*1ec0*/  SHF.R.S32.HI R193, RZ, 0x1f, R192 ;  /* 0x0000001fffc17819 */ /* 0x000fe400000114c0 */
[----:B------:R-:W-:Y:S02]  /*1ed0*/  LOP3.LUT R0, R4, R0, R3, 0xfe, !PT ;  /* 0x0000000004007212 */ /* 0x000fe400078efe03 */
[----:B------:R-:W-:Y:S02]  /*1ee0*/  SEL R3, RZ, 0x10, P2 ;  /* 0x00000010ff037807 */ /* 0x000fe40001000000 */
[----:B-1----:R-:W-:Y:S01]  /*1ef0*/  ISETP.GE.AND P0, PT, R16, R121, PT ;  /* 0x000000791000720c */ /* 0x002fe20003f06270 */
[C---:B------:R-:W-:Y:S01]  /*1f00*/  IMAD R7, R203.reuse, R97, R6 ;  /* 0x00000061cb077224 */ /* 0x040fe200078e0206 */
[----:B------:R-:W-:Y:S01]  /*1f10*/  LOP3.LUT R9, R0, R3, RZ, 0xfc, !PT ;  /* 0x0000000300097212 */ /* 0x000fe200078efcff */
[----:B------:R-:W-:Y:S01]  /*1f20*/  IMAD.WIDE.U32 R100, R203, R96, R192 ;  /* 0x00000060cb647225 */ /* 0x000fe200078e00c0 */
[----:B------:R-:W-:-:S03]  /*1f30*/  ISETP.GE.AND P1, PT, R195, R121, PT ;  /* 0x00000079c300720c */ /* 0x000fc60003f26270 */
[----:B------:R-:W-:Y:S01]  /*1f40*/  IMAD.WIDE.U32 R98, R203, R96, R16 ;  /* 0x00000060cb627225 */ /* 0x000fe200078e0010 */
[----:B------:R-:W-:-:S03]  /*1f50*/  SEL R3, R121, RZ, P0 ;  /* 0x000000ff79037207 */ /* 0x000fc60000000000 */
[-C--:B----4-:R-:W-:Y:S02]  /*1f60*/  IMAD R0, R5, R90.reuse, RZ ;  /* 0x0000005a05007224 */ /* 0x090fe400078e02ff */
[----:B------:R-:W-:Y:S02]  /*1f70*/  IMAD.IADD R101, R101, 0x1, R7 ;  /* 0x0000000165657824 */ /* 0x000fe400078e0207 */
[----:B------:R-:W-:Y:S01]  /*1f80*/  IMAD.IADD R99, R7, 0x1, R99 ;  /* 0x0000000107637824 */ /* 0x000fe200078e0263 */
[----:B------:R-:W-:Y:S01]  /*1f90*/  ISETP.GE.AND P3, PT, R194, R121, PT ;  /* 0x00000079c200720c */ /* 0x000fe20003f66270 */
[----:B------:R-:W-:Y:S01]  /*1fa0*/  IMAD R7, R203, R91, R0 ;  /* 0x0000005bcb077224 */ /* 0x000fe200078e0200 */
[C---:B------:R-:W-:Y:S01]  /*1fb0*/  SEL R0, R121.reuse, RZ, P1 ;  /* 0x000000ff79007207 */ /* 0x040fe20000800000 */
[----:B------:R-:W-:Y:S01]  /*1fc0*/  IMAD.IADD R3, R16, 0x1, R3 ;  /* 0x0000000110037824 */ /* 0x000fe200078e0203 */
[----:B------:R-:W-:Y:S01]  /*1fd0*/  SEL R5, R121, RZ, P3 ;  /* 0x000000ff79057207 */ /* 0x000fe20001800000 */
[----:B------:R-:W-:-:S04]  /*1fe0*/  IMAD.WIDE.U32 R92, R203, R90, R16 ;  /* 0x0000005acb5c7225 */ /* 0x000fc800078e0010 */
[----:B------:R-:W-:Y:S01]  /*1ff0*/  IMAD.IADD R4, R195, 0x1, R0 ;  /* 0x00000001c3047824 */ /* 0x000fe200078e0200 */
[----:B------:R-:W-:Y:S01]  /*2000*/  SHF.R.S32.HI R0, RZ, 0x1f, R3 ;  /* 0x0000001fff007819 */ /* 0x000fe20000011403 */
[----:B------:R-:W-:Y:S01]  /*2010*/  IMAD.WIDE.U32 R94, R203, R90, R192 ;  /* 0x0000005acb5e7225 */ /* 0x000fe200078e00c0 */
[----:B------:R-:W-:-:S03]  /*2020*/  LOP3.LUT P2, RZ, R228, 0x4, RZ, 0xc0, !PT ;  /* 0x00000004e4ff7812 */ /* 0x000fc6000784c0ff */
[----:B------:R-:W-:Y:S01]  /*2030*/  IMAD.IADD R10, R194, 0x1, R5 ;  /* 0x00000001c20a7824 */ /* 0x000fe200078e0205 */
[CC--:B------:R-:W-:Y:S01]  /*2040*/  LEA.HI R5, R0.reuse, R3.reuse, RZ, 0x3 ;  /* 0x0000000300057211 */ /* 0x0c0fe200078f18ff */
[----:B------:R-:W-:Y:S01]  /*2050*/  IMAD.IADD R95, R95, 0x1, R7 ;  /* 0x000000015f5f7824 */ /* 0x000fe200078e0207 */
[----:B------:R-:W-:Y:S02]  /*2060*/  LEA.HI R0, R0, R3, RZ, 0x6 ;  /* 0x0000000300007211 */ /* 0x000fe400078f30ff */
[----:B------:R-:W-:Y:S02]  /*2070*/  IADD3 R93, R7, R93, RZ ;  /* 0x0000005d075d7210 */ /* 0x000fe40007ffe0ff */
[----:B------:R-:W-:Y:S02]  /*2080*/  SHF.R.S32.HI R7, RZ, 0x1f, R4 ;  /* 0x0000001fff077819 */ /* 0x000fe40000011404 */
[----:B------:R-:W-:Y:S01]  /*2090*/  SHF.R.S32.HI R3, RZ, 0x6, R0 ;  /* 0x00000006ff037819 */ /* 0x000fe20000011400 */
[----:B------:R-:W0:Y:S01]  /*20a0*/  S2R R141, SR_TID.X ;  /* 0x00000000008d7919 */ /* 0x000e220000002100 */
[----:B------:R-:W-:-:S02]  /*20b0*/  LEA.HI R8, R7, R4, RZ, 0x6 ;  /* 0x0000000407087211 */ /* 0x000fc400078f30ff */
[----:B------:R-:W-:Y:S02]  /*20c0*/  LEA.HI R6, R7, R4, RZ, 0x3 ;  /* 0x0000000407067211 */ /* 0x000fe400078f18ff */
[--C-:B------:R-:W-:Y:S02]  /*20d0*/  LOP3.LUT R0, R219, 0x38, R5.reuse, 0xf8, !PT ;  /* 0x00000038db007812 */ /* 0x100fe400078ef805 */
[----:B------:R-:W-:Y:S02]  /*20e0*/  LOP3.LUT R7, R216, 0x38, R5, 0xf8, !PT ;  /* 0x00000038d8077812 */ /* 0x000fe400078ef805 */
[----:B------:R-:W-:Y:S01]  /*20f0*/  SHF.R.U32.HI R15, RZ, 0x3, R216 ;  /* 0x00000003ff0f7819 */ /* 0x000fe200000116d8 */
[C---:B------:R-:W-:Y:S01]  /*2100*/  IMAD R136, R3.reuse, 0x1800, R222 ;  /* 0x0000180003887824 */ /* 0x040fe200078e02de */
[----:B------:R-:W-:Y:S01]  /*2110*/  SHF.R.S32.HI R11, RZ, 0x1f, R10 ;  /* 0x0000001fff0b7819 */ /* 0x000fe2000001140a */
[----:B------:R-:W-:Y:S01]  /*2120*/  IMAD R133, R3, 0x1800, R223 ;  /* 0x0000180003857824 */ /* 0x000fe200078e02df */
[----:B------:R-:W-:-:S02]  /*2130*/  SHF.R.S32.HI R8, RZ, 0x6, R8 ;  /* 0x00000006ff087819 */ /* 0x000fc40000011408 */
[----:B------:R-:W-:Y:S02]  /*2140*/  LOP3.LUT R4, R219, 0x38, R6, 0xf8, !PT ;  /* 0x00000038db047812 */ /* 0x000fe400078ef806 */
[----:B------:R-:W-:Y:S02]  /*2150*/  LOP3.LUT R3, R0, R221, RZ, 0x3c, !PT ;  /* 0x000000dd00037212 */ /* 0x000fe400078e3cff */
[----:B------:R-:W-:Y:S02]  /*2160*/  LOP3.LUT R0, R7, R15, RZ, 0x3c, !PT ;  /* 0x0000000f07007212 */ /* 0x000fe400078e3cff */
[CC--:B------:R-:W-:Y:S02]  /*2170*/  LEA.HI R12, R11.reuse, R10.reuse, RZ, 0x3 ;  /* 0x0000000a0b0c7211 */ /* 0x0c0fe400078f18ff */
[----:B------:R-:W-:Y:S01]  /*2180*/  LEA.HI R10, R11, R10, RZ, 0x6 ;  /* 0x0000000a0b0a7211 */ /* 0x000fe200078f30ff */
[----:B------:R-:W-:Y:S01]  /*2190*/  IMAD R135, R8, 0x1800, R222 ;  /* 0x0000180008877824 */ /* 0x000fe200078e02de */
[----:B------:R-:W-:Y:S01]  /*21a0*/  LOP3.LUT R4, R4, R221, RZ, 0x3c, !PT ;  /* 0x000000dd04047212 */ /* 0x000fe200078e3cff */
[----:B------:R-:W-:Y:S01]  /*21b0*/  IMAD.IADD R136, R136, 0x1, R3 ;  /* 0x0000000188887824 */ /* 0x000fe200078e0203 */
[----:B------:R-:W-:Y:S01]  /*21c0*/  LOP3.LUT R3, R216, 0x38, R6, 0xf8, !PT ;  /* 0x00000038d8037812 */ /* 0x000fe200078ef806 */
[----:B------:R-:W-:Y:S01]  /*21d0*/  IMAD.IADD R133, R133, 0x1, R0 ;  /* 0x0000000185857824 */ /* 0x000fe200078e0200 */
[----:B-----5:R-:W-:-:S02]  /*21e0*/  SHF.R.S32.HI R11, RZ, 0x1f, R138 ;  /* 0x0000001fff0b7819 */ /* 0x020fc4000001148a */
[----:B------:R-:W-:Y:S02]  /*21f0*/  SHF.R.S32.HI R10, RZ, 0x6, R10 ;  /* 0x00000006ff0a7819 */ /* 0x000fe4000001140a */
[----:B------:R-:W-:Y:S01]  /*2200*/  LOP3.LUT R0, R219, 0x38, R12, 0xf8, !PT ;  /* 0x00000038db007812 */ /* 0x000fe200078ef80c */
[----:B------:R-:W-:Y:S01]  /*2210*/  IMAD.IADD R135, R135, 0x1, R4 ;  /* 0x0000000187877824 */ /* 0x000fe200078e0204 */
[----:B------:R-:W-:Y:S02]  /*2220*/  LOP3.LUT R7, R216, 0x38, R12, 0xf8, !PT ;  /* 0x00000038d8077812 */ /* 0x000fe400078ef80c */
[----:B------:R-:W-:Y:S01]  /*2230*/  LOP3.LUT R4, R3, R15, RZ, 0x3c, !PT ;  /* 0x0000000f03047212 */ /* 0x000fe200078e3cff */
[----:B------:R-:W-:Y:S01]  /*2240*/  IMAD R132, R10, 0x1800, R222 ;  /* 0x000018000a847824 */ /* 0x000fe200078e02de */
[----:B------:R-:W-:Y:S01]  /*2250*/  LOP3.LUT R3, R0, R221, RZ, 0x3c, !PT ;  /* 0x000000dd00037212 */ /* 0x000fe200078e3cff */
[----:B------:R-:W-:Y:S01]  /*2260*/  IMAD R0, R11, R96, RZ ;  /* 0x000000600b007224 */ /* 0x000fe200078e02ff */
[----:B------:R-:W-:Y:S01]  /*2270*/  LOP3.LUT R7, R7, R15, RZ, 0x3c, !PT ;  /* 0x0000000f07077212 */ /* 0x000fe200078e3cff */
[----:B------:R-:W-:-:S02]  /*2280*/  IMAD R11, R11, R90, RZ ;  /* 0x0000005a0b0b7224 */ /* 0x000fc400078e02ff */
[--C-:B------:R-:W-:Y:S02]  /*2290*/  IMAD R131, R8, 0x1800, R223.reuse ;  /* 0x0000180008837824 */ /* 0x100fe400078e02df */
[----:B------:R-:W-:Y:S01]  /*22a0*/  IMAD R130, R10, 0x1800, R223 ;  /* 0x000018000a827824 */ /* 0x000fe200078e02df */
[----:B------:R-:W-:Y:S01]  /*22b0*/  SHF.L.U64.HI R106, R90, 0x6, R91 ;  /* 0x000000065a6a7819 */ /* 0x000fe2000001025b */
[----:B------:R-:W-:Y:S02]  /*22c0*/  IMAD.IADD R132, R132, 0x1, R3 ;  /* 0x0000000184847824 */ /* 0x000fe400078e0203 */
[----:B------:R-:W-:Y:S02]  /*22d0*/  IMAD R3, R91, 0x60, RZ ;  /* 0x000000605b037824 */ /* 0x000fe400078e02ff */
[----:B------:R-:W-:Y:S02]  /*22e0*/  IMAD R11, R138, R91, R11 ;  /* 0x0000005b8a0b7224 */ /* 0x000fe400078e020b */
[----:B------:R-:W-:-:S02]  /*22f0*/  IMAD.SHL.U32 R107, R90, 0x40, RZ ;  /* 0x000000405a6b7824 */ /* 0x000fc400078e00ff */
[----:B------:R-:W-:-:S04]  /*2300*/  IMAD.WIDE.U32 R94, R138, R90, R94 ;  /* 0x0000005a8a5e7225 */ /* 0x000fc800078e005e */
[----:B------:R-:W-:-:S04]  /*2310*/  IMAD.WIDE.U32 R92, R138, R90, R92 ;  /* 0x0000005a8a5c7225 */ /* 0x000fc800078e005c */
[----:B------:R-:W-:Y:S01]  /*2320*/  IMAD.IADD R131, R131, 0x1, R4 ;  /* 0x0000000183837824 */ /* 0x000fe200078e0204 */
[----:B------:R-:W-:Y:S01]  /*2330*/  LOP3.LUT R4, R219, 0x18, R16, 0xf8, !PT ;  /* 0x00000018db047812 */ /* 0x000fe200078ef810 */
[----:B------:R-:W-:Y:S02]  /*2340*/  IMAD.IADD R130, R130, 0x1, R7 ;  /* 0x0000000182827824 */ /* 0x000fe400078e0207 */
[----:B------:R-:W-:-:S04]  /*2350*/  IMAD.WIDE.U32 R90, R90, 0x60, RZ ;  /* 0x000000605a5a7825 */ /* 0x000fc800078e00ff */
[C---:B------:R-:W-:Y:S02]  /*2360*/  IMAD R7, R138.reuse, R97, R0 ;  /* 0x000000618a077224 */ /* 0x040fe400078e0200 */
[----:B------:R-:W-:-:S04]  /*2370*/  IMAD.WIDE.U32 R100, R138, R96, R100 ;  /* 0x000000608a647225 */ /* 0x000fc800078e0064 */
[----:B------:R-:W-:Y:S01]  /*2380*/  IMAD.WIDE.U32 R98, R138, R96, R98 ;  /* 0x000000608a627225 */ /* 0x000fe200078e0062 */
[----:B------:R-:W-:Y:S02]  /*2390*/  SHF.L.U64.HI R104, R96, 0x6, R97 ;  /* 0x0000000660687819 */ /* 0x000fe40000010261 */
[----:B------:R-:W-:Y:S01]  /*23a0*/  LOP3.LUT R129, R4, R221, RZ, 0x3c, !PT ;  /* 0x000000dd04817212 */ /* 0x000fe200078e3cff */
[----:B------:R-:W-:Y:S01]  /*23b0*/  IMAD.IADD R126, R126, 0x1, R27 ;  /* 0x000000017e7e7824 */ /* 0x000fe200078e021b */
[----:B------:R-:W-:Y:S01]  /*23c0*/  SHF.R.S32.HI R114, RZ, 0x3, R5 ;  /* 0x00000003ff727819 */ /* 0x000fe20000011405 */
[----:B------:R-:W-:Y:S01]  /*23d0*/  IMAD.IADD R128, R91, 0x1, R3 ;  /* 0x000000015b807824 */ /* 0x000fe200078e0203 */
[----:B------:R-:W-:Y:S01]  /*23e0*/  SHF.R.S32.HI R113, RZ, 0x3, R6 ;  /* 0x00000003ff717819 */ /* 0x000fe20000011406 */
[----:B------:R-:W-:Y:S01]  /*23f0*/  IMAD R127, R97, 0x60, RZ ;  /* 0x00000060617f7824 */ /* 0x000fe200078e02ff */
[----:B------:R-:W-:Y:S01]  /*2400*/  LOP3.LUT R5, R5, 0xfffffff8, RZ, 0xc0, !PT ;  /* 0xfffffff805057812 */ /* 0x000fe200078ec0ff */
[----:B------:R-:W-:Y:S01]  /*2410*/  IMAD.SHL.U32 R105, R96, 0x40, RZ ;  /* 0x0000004060697824 */ /* 0x000fe200078e00ff */
[----:B------:R-:W-:Y:S01]  /*2420*/  LOP3.LUT R6, R6, 0xfffffff8, RZ, 0xc0, !PT ;  /* 0xfffffff806067812 */ /* 0x000fe200078ec0ff */
[----:B------:R-:W-:-:S02]  /*2430*/  IMAD.IADD R103, R101, 0x1, R7 ;  /* 0x0000000165677824 */ /* 0x000fc400078e0207 */
[----:B------:R-:W-:Y:S01]  /*2440*/  IMAD.IADD R3, R7, 0x1, R99 ;  /* 0x0000000107037824 */ /* 0x000fe200078e0263 */
[----:B------:R-:W-:Y:S01]  /*2450*/  LOP3.LUT R7, R12, 0xfffffff8, RZ, 0xc0, !PT ;  /* 0xfffffff80c077812 */ /* 0x000fe200078ec0ff */
[----:B------:R-:W-:Y:S01]  /*2460*/  IMAD.WIDE.U32 R96, R96, 0x60, RZ ;  /* 0x0000006060607825 */ /* 0x000fe200078e00ff */
[----:B------:R-:W-:Y:S02]  /*2470*/  SHF.R.S32.HI R0, RZ, 0x1f, R30 ;  /* 0x0000001fff007819 */ /* 0x000fe4000001141e */
[----:B0-----:R-:W-:Y:S01]  /*2480*/  LEA.HI R141, R141, 0x8, RZ, 0x19 ;  /* 0x000000088d8d7811 */ /* 0x001fe200078fc8ff */
[----:B------:R-:W-:Y:S01]  /*2490*/  IMAD.SHL.U32 R121, R121, 0x2, RZ ;  /* 0x0000000279797824 */ /* 0x000fe200078e00ff */
[----:B------:R-:W-:Y:S01]  /*24a0*/  SHF.R.S32.HI R112, RZ, 0x3, R12 ;  /* 0x00000003ff707819 */ /* 0x000fe2000001140c */
[----:B------:R-:W-:Y:S01]  /*24b0*/  IMAD.IADD R129, R222, 0x1, R129 ;  /* 0x00000001de817824 */ /* 0x000fe200078e0281 */
[----:B------:R-:W-:Y:S01]  /*24c0*/  SHF.R.S32.HI R110, RZ, 0x1f, R5 ;  /* 0x0000001fff6e7819 */ /* 0x000fe20000011405 */
[----:B------:R-:W-:Y:S01]  /*24d0*/  IMAD.IADD R127, R97, 0x1, R127 ;  /* 0x00000001617f7824 */ /* 0x000fe200078e027f */
[----:B------:R-:W-:Y:S01]  /*24e0*/  SHF.R.S32.HI R109, RZ, 0x1f, R6 ;  /* 0x0000001fff6d7819 */ /* 0x000fe20000011406 */
[----:B------:R-:W-:Y:S01]  /*24f0*/  IMAD.IADD R102, R95, 0x1, R11 ;  /* 0x000000015f667824 */ /* 0x000fe200078e020b */
[----:B------:R-:W-:Y:S01]  /*2500*/  SHF.R.S32.HI R108, RZ, 0x1f, R7 ;  /* 0x0000001fff6c7819 */ /* 0x000fe20000011407 */
[----:B------:R-:W-:Y:S01]  /*2510*/  IMAD.IADD R4, R11, 0x1, R93 ;  /* 0x000000010b047824 */ /* 0x000fe200078e025d */
[----:B---3--:R-:W-:-:S04]  /*2520*/  LOP3.LUT R13, R13, 0xfffffffe, RZ, 0xc0, !PT ;  /* 0xfffffffe0d0d7812 */ /* 0x008fc800078ec0ff */
[----:B------:R-:W-:-:S04]  /*2530*/  @P3 LOP3.LUT R13, R13, 0x1, RZ, 0xfc, !PT ;  /* 0x000000010d0d3812 */ /* 0x000fc800078efcff */
[----:B------:R-:W-:-:S04]  /*2540*/  LOP3.LUT R13, R13, 0xfffffffb, RZ, 0xc0, !PT ;  /* 0xfffffffb0d0d7812 */ /* 0x000fc800078ec0ff */
[----:B------:R-:W-:-:S05]  /*2550*/  @P2 LOP3.LUT R13, R13, 0x4, RZ, 0xfc, !PT ;  /* 0x000000040d0d2812 */ /* 0x000fca00078efcff */
[----:B------:R0:W-:Y:S01]  /*2560*/  STL [R1], R13 ;  /* 0x0000000d01007387 */ /* 0x0001e20000100800 */
[----:B------:R-:W-:-:S04]  /*2570*/  ISETP.GE.AND P2, PT, R23, UR4, PT ;  /* 0x0000000417007c0c */ /* 0x000fc8000bf46270 */
[----:B------:R-:W-:-:S04]  /*2580*/  SEL R8, RZ, 0x20, P2 ;  /* 0x00000020ff087807 */ /* 0x000fc80001000000 */
[C---:B------:R-:W-:Y:S02]  /*2590*/  LOP3.LUT R27, R9.reuse, R8, RZ, 0xfc, !PT ;  /* 0x00000008091b7212 */ /* 0x040fe400078efcff */
[----:B------:R-:W-:Y:S01]  /*25a0*/  LOP3.LUT R8, R9, 0x1, RZ, 0xc0, !PT ;  /* 0x0000000109087812 */ /* 0x000fe200078ec0ff */
[----:B--2---:R-:W-:Y:S01]  /*25b0*/  IMAD R111, R14, 0x40, R203 ;  /* 0x000000400e6f7824 */ /* 0x004fe200078e02cb */
[C---:B------:R-:W-:Y:S02]  /*25c0*/  LOP3.LUT R9, R27.reuse, 0x2, RZ, 0xc0, !PT ;  /* 0x000000021b097812 */ /* 0x040fe400078ec0ff */
[C---:B------:R-:W-:Y:S02]  /*25d0*/  LOP3.LUT R10, R27.reuse, 0x4, RZ, 0xc0, !PT ;  /* 0x000000041b0a7812 */ /* 0x040fe400078ec0ff */
[C---:B------:R-:W-:Y:S02]  /*25e0*/  LOP3.LUT R20, R27.reuse, 0x8, RZ, 0xc0, !PT ;  /* 0x000000081b147812 */ /* 0x040fe400078ec0ff */
[----:B------:R-:W-:-:S02]  /*25f0*/  LOP3.LUT R21, R27, 0x10, RZ, 0xc0, !PT ;  /* 0x000000101b157812 */ /* 0x000fc400078ec0ff */
[----:B------:R-:W-:Y:S02]  /*2600*/  SHF.R.S32.HI R125, RZ, 0x1f, R25 ;  /* 0x0000001fff7d7819 */ /* 0x000fe40000011419 */
[----:B0-----:R-:W-:-:S07]  /*2610*/  LOP3.LUT R27, R27, 0x20, RZ, 0xc0, !PT ;  /* 0x000000201b1b7812 */ /* 0x001fce00078ec0ff */
.L_x_2793:
[----:B--2-4-:R-:W2:Y:S01]  /*2620*/  LDL.LU R34, [R1] ;  /* 0x0000000001227983 */ /* 0x014ea20000300800 */
[----:B------:R-:W0:Y:S01]  /*2630*/  LDC R32, c[0x0][0x430] ;  /* 0x00010c00ff207b82 */ /* 0x000e220000000800 */
[----:B------:R-:W-:-:S04]  /*2640*/  VIADD R26, R26, 0xffffffff ;  /* 0xffffffff1a1a7836 */ /* 0x000fc80000000000 */
[----:B------:R-:W-:-:S03]  /*2650*/  IMAD R11, R26, 0x60, R111 ;  /* 0x000000601a0b7824 */ /* 0x000fc600078e026f */
        /* <DEDUP_REMOVED lines=14> */
[----:B------:R-:W-:Y:S02]  /*2740*/  @!P2 IMAD R31, R25, R15, R28 ;  /* 0x0000000f191fa224 */ /* 0x000fe400078e021c */
[----:B------:R-:W-:-:S04]  /*2750*/  @!P2 IMAD.MOV.U32 R28, RZ, RZ, R11 ;  /* 0x000000ffff1ca224 */ /* 0x000fc800078e000b */
[----:B------:R-:W-:-:S04]  /*2760*/  @!P2 IMAD.WIDE.U32 R14, R25, R14, R28 ;  /* 0x0000000e190ea225 */ /* 0x000fc800078e001c */
[----:B------:R-:W-:Y:S01]  /*2770*/  @!P2 IMAD.IADD R15, R15, 0x1, R31 ;  /* 0x000000010f0fa824 */ /* 0x000fe200078e021f */
[----:B---3--:R-:W-:Y:S01]  /*2780*/  @!P2 LEA R12, P3, R14, R12, 0x2 ;  /* 0x0000000c0e0ca211 */ /* 0x008fe200078610ff */
[----:B------:R-:W-:-:S03]  /*2790*/  IMAD.MOV.U32 R28, RZ, RZ, RZ ;  /* 0x000000ffff1c7224 */ /* 0x000fc600078e00ff */
        /* <DEDUP_REMOVED lines=11> */
[----:B------:R-:W-:-:S05]  /*2850*/  @P4 VIADD R84, R14, 0xffffffe0 ;  /* 0xffffffe00e544836 */ /* 0x000fca0000000000 */
[----:B------:R-:W-:Y:S02]  /*2860*/  LEA R84, R84, R115, 0x1 ;  /* 0x0000007354547211 */ /* 0x000fe400078e08ff */
        /* <DEDUP_REMOVED lines=12> */
[-C--:B------:R-:W-:Y:S02]  /*2930*/  IMAD R32, R128, R26.reuse, RZ ;  /* 0x0000001a80207224 */ /* 0x080fe400078e02ff */
[----:B------:R-:W-:Y:S01]  /*2940*/  IMAD R11, R29, UR5, R14 ;  /* 0x000000051d0b7c24 */ /* 0x000fe2000f8e020e */
[----:B------:R-:W-:Y:S01]  /*2950*/  ULDC.64 UR4, c[0x0][0x310] ;  /* 0x0000c40000047ab9 */ /* 0x000fe20000000a00 */
[----:B------:R-:W-:-:S02]  /*2960*/  IMAD R14, R127, R26, RZ ;  /* 0x0000001a7f0e7224 */ /* 0x000fc400078e02ff */
[----:B------:R-:W-:Y:S02]  /*2970*/  IMAD R15, R86, UR4, RZ ;  /* 0x00000004560f7c24 */ /* 0x000fe4000f8e02ff */
[----:B------:R-:W-:Y:S01]  /*2980*/  IMAD.IADD R13, R13, 0x1, R11 ;  /* 0x000000010d0d7824 */ /* 0x000fe200078e020b */
[----:B------:R-:W-:Y:S01]  /*2990*/  SHF.R.S32.HI R11, RZ, 0x1f, R26 ;  /* 0x0000001fff0b7819 */ /* 0x000fe2000001141a */
[C---:B------:R-:W-:Y:S02]  /*29a0*/  IMAD R15, R28.reuse, UR5, R15 ;  /* 0x000000051c0f7c24 */ /* 0x040fe4000f8e020f */
        /* <DEDUP_REMOVED lines=8> */
[----:B------:R-:W-:Y:S01]  /*2a30*/  IMAD.IADD R119, R33, 0x1, R119 ;  /* 0x0000000121777824 */ /* 0x000fe200078e0277 */
[----:B------:R-:W-:Y:S01]  /*2a40*/  LEA R120, P3, R32, UR4, 0x1 ;  /* 0x0000000420787c11 */ /* 0x000fe2000f8608ff */
[----:B------:R-:W-:Y:S02]  /*2a50*/  IMAD R35, R11, R96, R14 ;  /* 0x000000600b237224 */ /* 0x000fe400078e020e */
[----:B------:R-:W-:Y:S01]  /*2a60*/  IMAD R87, R26, -0x60, R24 ;  /* 0xffffffa01a577824 */ /* 0x000fe200078e0218 */
[----:B------:R-:W-:Y:S01]  /*2a70*/  LEA.HI.X R119, R32, UR5, R119, 0x1, P3 ;  /* 0x0000000520777c11 */ /* 0x000fe200098f0c77 */
[----:B------:R-:W-:-:S03]  /*2a80*/  IMAD.WIDE.U32 R14, R96, R26, RZ ;  /* 0x0000001a600e7225 */ /* 0x000fc600078e00ff */
[----:B------:R-:W-:Y:S01]  /*2a90*/  VIMNMX R87, R87, 0x60, PT ;  /* 0x0000006057577848 */ /* 0x000fe20003fe0100 */
        /* <DEDUP_REMOVED lines=60> */
.L_x_2692:
[----:B------:R-:W-:Y:S05]  /*2e60*/  BSYNC B1 ;  /* 0x0000000000017941 */ /* 0x000fea0003800000 */
.L_x_2691:
        /* <DEDUP_REMOVED lines=57> */
.L_x_2694:
[----:B------:R-:W-:Y:S05]  /*3200*/  BSYNC B1 ;  /* 0x0000000000017941 */ /* 0x000fea0003800000 */
.L_x_2693:
[----:B------:R-:W2:Y:S01]  /*3210*/  LDL R11, [R1+0x4] ;  /* 0x00000400010b7983 */ /* 0x000ea20000100800 */
[----:B0-----:R-:W-:Y:S01]  /*3220*/  IMAD.MOV.U32 R12, RZ, RZ, R61 ;  /* 0x000000ffff0c7224 */ /* 0x001fe200078e003d */
        /* <DEDUP_REMOVED lines=31> */
[----:B-----5:R-:W-:Y:S01]  /*3420*/  IMAD.MOV.U32 R14, RZ, RZ, R37 ;  /* 0x000000ffff0e7224 */ /* 0x020fe200078e0025 */
[----:B------:R-:W-:Y:S01]  /*3430*/  PRMT R181, R12, 0x7610, R181 ;  /* 0x000076100cb57816 */ /* 0x000fe200000000b5 */
[----:B------:R-:W-:Y:S01]  /*3440*/  IMAD.MOV.U32 R12, RZ, RZ, R33 ;  /* 0x000000ffff0c7224 */ /* 0x000fe200078e0021 */
[----:B------:R-:W-:Y:S01]  /*3450*/  PRMT R154, R13, 0x7610, R154 ;  /* 0x000076100d9a7816 */ /* 0x000fe2000000009a */
[----:B------:R-:W-:Y:S01]  /*3460*/  IMAD.MOV.U32 R13, RZ, RZ, R36 ;  /* 0x000000ffff0d7224 */ /* 0x000fe200078e0024 */
[----:B------:R-:W-:Y:S01]  /*3470*/  PRMT R134, R14, 0x7610, R134 ;  /* 0x000076100e867816 */ /* 0x000fe20000000086 */
[----:B------:R-:W-:-:S05]  /*3480*/  IMAD.MOV.U32 R14, RZ, RZ, R44 ;  /* 0x000000ffff0e7224 */ /* 0x000fca00078e002c */
        /* <DEDUP_REMOVED lines=8> */
[----:B------:R-:W-:Y:S02]  /*3510*/  PRMT R158, R14, 0x7610, R158 ;  /* 0x000076100e9e7816 */ /* 0x000fe4000000009e */
[----:B--2---:R-:W-:Y:S01]  /*3520*/  R2UR UR4, R11 ;  /* 0x000000000b0472ca */ /* 0x004fe200000e0000 */
[----:B------:R-:W-:-:S05]  /*3530*/  IMAD.MOV.U32 R11, RZ, RZ, R60 ;  /* 0x000000ffff0b7224 */ /* 0x000fca00078e003c */
[----:B------:R-:W-:Y:S01]  /*3540*/  PRMT R170, R11, 0x7610, R170 ;  /* 0x000076100baa7816 */ /* 0x000fe200000000aa */
[----:B------:R-:W-:-:S05]  /*3550*/  IMAD.MOV.U32 R11, RZ, RZ, R64 ;  /* 0x000000ffff0b7224 */ /* 0x000fca00078e0040 */
[----:B------:R-:W-:Y:S01]  /*3560*/  PRMT R174, R11, 0x7610, R174 ;  /* 0x000076100bae7816 */ /* 0x000fe200000000ae */
[----:B------:R-:W-:Y:S01]  /*3570*/  IMAD.MOV.U32 R11, RZ, RZ, R72 ;  /* 0x000000ffff0b7224 */ /* 0x000fe200078e0048 */
[----:B------:R-:W-:-:S04]  /*3580*/  UISETP.NE.AND UP0, UPT, UR4, 0x3, UPT ;  /* 0x000000030400788c */ /* 0x000fc8000bf05270 */
[----:B------:R-:W-:Y:S01]  /*3590*/  PRMT R162, R11, 0x7610, R162 ;  /* 0x000076100ba27816 */ /* 0x000fe200000000a2 */
[----:B------:R-:W-:Y:S01]  /*35a0*/  IMAD.MOV.U32 R11, RZ, RZ, R58 ;  /* 0x000000ffff0b7224 */ /* 0x000fe200078e003a */
[----:B------:R-:W-:-:S04]  /*35b0*/  PLOP3.LUT P2, PT, PT, PT, UP0, 0x80, 0x0 ;  /* 0x000000000000781c */ /* 0x000fc80003f4f008 */
[----:B------:R-:W-:Y:S01]  /*35c0*/  PRMT R167, R11, 0x7610, R167 ;  /* 0x000076100ba77816 */ /* 0x000fe200000000a7 */
[----:B------:R-:W-:-:S05]  /*35d0*/  IMAD.MOV.U32 R11, RZ, RZ, R66 ;  /* 0x000000ffff0b7224 */ /* 0x000fca00078e0042 */
[----:B------:R-:W-:Y:S01]  /*35e0*/  PRMT R116, R116, 0x5410, R11 ;  /* 0x0000541074747816 */ /* 0x000fe2000000000b */
[----:B------:R-:W-:-:S03]  /*35f0*/  IMAD.MOV.U32 R11, RZ, RZ, R74 ;  /* 0x000000ffff0b7224 */ /* 0x000fc600078e004a */
[----:B------:R-:W-:Y:S01]  /*3600*/  PRMT R116, R12, 0x7610, R116 ;  /* 0x000076100c747816 */ /* 0x000fe20000000074 */
[----:B------:R-:W-:Y:S01]  /*3610*/  IMAD.MOV.U32 R12, RZ, RZ, R40 ;  /* 0x000000ffff0c7224 */ /* 0x000fe200078e0028 */
[----:B------:R-:W-:Y:S01]  /*3620*/  PRMT R123, R123, 0x5410, R11 ;  /* 0x000054107b7b7816 */ /* 0x000fe2000000000b */
[----:B------:R-:W-:-:S03]  /*3630*/  IMAD.MOV.U32 R11, RZ, RZ, R32 ;  /* 0x000000ffff0b7224 */ /* 0x000fc600078e0020 */
        /* <DEDUP_REMOVED lines=31> */
[----:B------:R-:W-:Y:S06]  /*3830*/  @!P2 BRA `(.L_x_2695) ;  /* 0x000000000004a947 */ /* 0x000fec0003800000 */
[----:B------:R-:W-:Y:S01]  /*3840*/  BPT.TRAP 0x1 ;  /* 0x000000040000795c */ /* 0x000fe20000300000 */
.L_x_2695:
[----:B------:R-:W-:Y:S01]  /*3850*/  IMAD R88, R18, 0x8, R2 ;  /* 0x0000000812587824 */ /* 0x000fe200078e0202 */
[----:B------:R-:W-:Y:S01]  /*3860*/  SHF.L.U32 R89, R204, 0x1f, RZ ;  /* 0x0000001fcc597819 */ /* 0x000fe200000006ff */
[----:B------:R-:W-:Y:S03]  /*3870*/  BSSY B1, `(.L_x_2696) ;  /* 0x0000003000017945 */ /* 0x000fe60003800000 */
[----:B------:R-:W0:Y:S02]  /*3880*/  SYNCS.PHASECHK.TRANS64.TRYWAIT P5, [R88+URZ+0x30890], R89 ;  /* 0x03089059580075a7 */ /* 0x000e2400080a017f */
[----:B0-----:R-:W-:Y:S05]  /*3890*/  @!P5 BRA `(.L_x_2697) ;  /* 0x0000022000ccd947 */ /* 0x001fea0003800000 */
.L_x_3040:
[----:B------:R-:W-:Y:S05]  /*38a0*/  BSYNC B1 ;  /* 0x0000000000017941 */ /* 0x000fea0003800000 */
.L_x_2696:
[----:B------:R-:W-:-:S03]  /*38b0*/  UMOV UR4, 0xffffffff ;  /* 0xffffffff00047882 */ /* 0x000fc60000000000 */
[----:B------:R-:W-:Y:S05]  /*38c0*/  BRA.DIV UR4, `(.L_x_2698) ;  /* 0x0000022204d47947 */ /* 0x000fea000b800000 */
[----:B------:R1:W2:Y:S04]  /*38d0*/  SHFL.IDX PT, R82, R119, RZ, 0x1c1f ;  /* 0x001c1fff77527589 */ /* 0x0002a800000e0000 */
[----:B------:R1:W3:Y:S02]  /*38e0*/  SHFL.IDX PT, R11, R120, RZ, 0x1c1f ;  /* 0x001c1fff780b7589 */ /* 0x0002e400000e0000 */
.L_x_3044:
        /* <DEDUP_REMOVED lines=26> */
[----:B------:R-:W-:Y:S02]  /*3a90*/  PRMT R13, R83, 0x5432, R152 ;  /* 0x00005432530d7816 */ /* 0x000fe40000000098 */
[----:B------:R-:W-:Y:S02]  /*3aa0*/  PRMT R152, R157, 0x5410, R153 ;  /* 0x000054109d987816 */ /* 0x000fe40000000099 */
[----:B------:R-:W-:Y:S01]  /*3ab0*/  LOP3.LUT R154, R14, 0xffff0000, RZ, 0xc0, !PT ;  /* 0xffff00000e9a7812 */ /* 0x000fe200078ec0ff */
[C---:B------:R-:W-:Y:S01]  /*3ac0*/  IMAD.U32 R155, R13.reuse, 0x10000, RZ ;  /* 0x000100000d9b7824 */ /* 0x040fe200078e00ff */
[----:B------:R-:W-:Y:S01]  /*3ad0*/  LOP3.LUT R13, R13, 0xffff0000, RZ, 0xc0, !PT ;  /* 0xffff00000d0d7812 */ /* 0x000fe200078ec0ff */
[----:B------:R-:W-:Y:S01]  /*3ae0*/  IMAD.U32 R153, R152, 0x10000, RZ ;  /* 0x0001000098997824 */ /* 0x000fe200078e00ff */
[----:B------:R-:W-:Y:S01]  /*3af0*/  F2FP.BF16.F32.PACK_AB R77, R77, R78 ;  /* 0x0000004e4d4d723e */ /* 0x000fe200000010ff */
[----:B------:R-:W-:-:S02]  /*3b00*/  IMAD.U32 R14, R14, 0x10000, RZ ;  /* 0x000100000e0e7824 */ /* 0x000fc400078e00ff */
[C---:B------:R-:W-:Y:S01]  /*3b10*/  FMUL.FTZ R157, R154.reuse, R153 ;  /* 0x000000999a9d7220 */ /* 0x040fe20000410000 */
[----:B------:R-:W-:-:S03]  /*3b20*/  FMUL.FTZ R154, R154, R155 ;  /* 0x0000009b9a9a7220 */ /* 0x000fc60000410000 */
[C---:B------:R-:W-:Y:S01]  /*3b30*/  FFMA.FTZ R157, R14.reuse, R155, -R157 ;  /* 0x0000009b0e9d7223 */ /* 0x040fe2000001089d */
[----:B------:R-:W-:Y:S01]  /*3b40*/  FFMA.FTZ R154, R14, R153, R154 ;  /* 0x000000990e9a7223 */ /* 0x000fe2000001009a */
[----:B------:R-:W-:Y:S02]  /*3b50*/  LOP3.LUT R153, R152, 0xffff0000, RZ, 0xc0, !PT ;  /* 0xffff000098997812 */ /* 0x000fe400078ec0ff */
[C---:B------:R-:W-:Y:S02]  /*3b60*/  LOP3.LUT R14, R15.reuse, 0xffff0000, RZ, 0xc0, !PT ;  /* 0xffff00000f0e7812 */ /* 0x040fe400078ec0ff */
[----:B------:R-:W-:-:S03]  /*3b70*/  SHF.L.U32 R152, R15, 0x10, RZ ;  /* 0x000000100f987819 */ /* 0x000fc600000006ff */
        /* <DEDUP_REMOVED lines=15> */
.L_x_2704:
[----:B------:R-:W-:Y:S05]  /*3c70*/  BSYNC B3 ;  /* 0x0000000000037941 */ /* 0x000fea0003800000 */
.L_x_2703:
[----:B0-----:R4:W-:Y:S02]  /*3c80*/  ST.E.128 desc[UR60][R80.64], R12 ;  /* 0x0000000c50007985 */ /* 0x0019e4000c101d3c */
.L_x_2702:
[----:B------:R-:W-:Y:S05]  /*3c90*/  BSYNC B2 ;  /* 0x0000000000027941 */ /* 0x000fea0003800000 */
.L_x_2701:
[----:B------:R-:W-:Y:S01]  /*3ca0*/  ISETP.NE.AND P3, PT, R9, RZ, PT ;  /* 0x000000ff0900720c */ /* 0x000fe20003f65270 */
[----:B------:R-:W-:-:S12]  /*3cb0*/  BSSY B2, `(.L_x_2705) ;  /* 0x000003a000027945 */ /* 0x000fd80003800000 */
[----:B------:R-:W-:Y:S05]  /*3cc0*/  @!P3 BRA `(.L_x_2706) ;  /* 0x0000000000e0b947 */ /* 0x000fea0003800000 */
[----:B----4-:R4:W0:Y:S01]  /*3cd0*/  LDS.128 R12, [R84+0x1e000] ;  /* 0x01e00000540c7984 */ /* 0x0108220000000c00 */
[----:B------:R-:W-:Y:S01]  /*3ce0*/  ISETP.GE.AND P3, PT, R208, R118, PT ;  /* 0x00000076d000720c */ /* 0x000fe20003f66270 */
[----:B------:R-:W-:Y:S01]  /*3cf0*/  IMAD.SHL.U32 R79, R197, 0x8, RZ ;  /* 0x00000008c54f7824 */ /* 0x000fe200078e00ff */
[----:B------:R-:W-:Y:S01]  /*3d00*/  BSSY B3, `(.L_x_2707) ;  /* 0x0000033000037945 */ /* 0x000fe20003800000 */
[----:B---3--:R-:W-:Y:S02]  /*3d10*/  IMAD.MOV.U32 R76, RZ, RZ, R11 ;  /* 0x000000ffff4c7224 */ /* 0x008fe400078e000b */
[----:B--2---:R-:W-:Y:S02]  /*3d20*/  IMAD.MOV.U32 R77, RZ, RZ, R82 ;  /* 0x000000ffff4d7224 */ /* 0x004fe400078e0052 */
[----:B------:R-:W-:-:S06]  /*3d30*/  IMAD.WIDE R76, R79, 0x2, R76 ;  /* 0x000000024f4c7825 */ /* 0x000fcc00078e024c */
[----:B----4-:R-:W-:Y:S05]  /*3d40*/  @P3 BRA `(.L_x_2708) ;  /* 0x0000000000b83947 */ /* 0x010fea0003800000 */
[----:B------:R-:W-:Y:S02]  /*3d50*/  SHF.R.U64 R79, R72, 0x10, R73 ;  /* 0x00000010484f7819 */ /* 0x000fe40000001249 */
[----:B------:R-:W-:Y:S02]  /*3d60*/  SHF.R.U64 R72, R74, 0x10, R75 ;  /* 0x000000104a487819 */ /* 0x000fe4000000124b */
        /* <DEDUP_REMOVED lines=8> */
[CC--:B------:R-:W-:Y:S01]  /*3df0*/  FMUL.FTZ R152, R78.reuse, R79.reuse ;  /* 0x0000004f4e987220 */ /* 0x0c0fe20000410000 */
[----:B------:R-:W-:Y:S01]  /*3e00*/  SHF.R.U32.HI R73, RZ, 0x10, R73 ;  /* 0x00000010ff497819 */ /* 0x000fe20000011649 */
[-C--:B------:R-:W-:Y:S01]  /*3e10*/  FMUL.FTZ R154, R78, R80.reuse ;  /* 0x000000504e9a7220 */ /* 0x080fe20000410000 */
[----:B------:R-:W-:Y:S01]  /*3e20*/  IMAD.U32 R75, R13, 0x10000, RZ ;  /* 0x000100000d4b7824 */ /* 0x000fe200078e00ff */
[----:B------:R-:W-:Y:S01]  /*3e30*/  PRMT R78, R181, 0x5410, R81 ;  /* 0x00005410b54e7816 */ /* 0x000fe20000000051 */
[----:B------:R-:W-:Y:S01]  /*3e40*/  IMAD.U32 R81, R12, 0x10000, RZ ;  /* 0x000100000c517824 */ /* 0x000fe200078e00ff */
[----:B------:R-:W-:Y:S01]  /*3e50*/  PRMT R73, R178, 0x5410, R73 ;  /* 0x00005410b2497816 */ /* 0x000fe20000000049 */
[C---:B------:R-:W-:Y:S01]  /*3e60*/  FFMA.FTZ R80, R75.reuse, R80, -R152 ;  /* 0x000000504b507223 */ /* 0x040fe20000010898 */
[----:B------:R-:W-:Y:S01]  /*3e70*/  LOP3.LUT R13, R14, 0xffff0000, RZ, 0xc0, !PT ;  /* 0xffff00000e0d7812 */ /* 0x000fe200078ec0ff */
[----:B------:R-:W-:Y:S01]  /*3e80*/  FFMA.FTZ R75, R75, R79, R154 ;  /* 0x0000004f4b4b7223 */ /* 0x000fe2000001009a */
[C---:B------:R-:W-:Y:S01]  /*3e90*/  IMAD.U32 R152, R78.reuse, 0x10000, RZ ;  /* 0x000100004e987824 */ /* 0x040fe200078e00ff */
[----:B------:R-:W-:Y:S01]  /*3ea0*/  LOP3.LUT R78, R78, 0xffff0000, RZ, 0xc0, !PT ;  /* 0xffff00004e4e7812 */ /* 0x000fe200078ec0ff */
[C---:B------:R-:W-:Y:S01]  /*3eb0*/  IMAD.U32 R154, R73.reuse, 0x10000, RZ ;  /* 0x00010000499a7824 */ /* 0x040fe200078e00ff */
[----:B------:R-:W-:Y:S01]  /*3ec0*/  LOP3.LUT R73, R73, 0xffff0000, RZ, 0xc0, !PT ;  /* 0xffff000049497812 */ /* 0x000fe200078ec0ff */
[----:B------:R-:W-:-:S02]  /*3ed0*/  IMAD.U32 R79, R14, 0x10000, RZ ;  /* 0x000100000e4f7824 */ /* 0x000fc400078e00ff */
[----:B------:R-:W-:Y:S01]  /*3ee0*/  FMUL.FTZ R160, R13, R152 ;  /* 0x000000980da07220 */ /* 0x000fe20000410000 */
[----:B------:R-:W-:Y:S01]  /*3ef0*/  LOP3.LUT R14, R15, 0xffff0000, RZ, 0xc0, !PT ;  /* 0xffff00000f0e7812 */ /* 0x000fe200078ec0ff */
[-C--:B------:R-:W-:Y:S01]  /*3f00*/  FMUL.FTZ R162, R13, R154.reuse ;  /* 0x0000009a0da27220 */ /* 0x080fe20000410000 */
[----:B------:R-:W-:Y:S01]  /*3f10*/  LOP3.LUT R12, R12, 0xffff0000, RZ, 0xc0, !PT ;  /* 0xffff00000c0c7812 */ /* 0x000fe200078ec0ff */
[----:B------:R-:W-:Y:S01]  /*3f20*/  FFMA.FTZ R160, R79, R154, -R160 ;  /* 0x0000009a4fa07223 */ /* 0x000fe200000108a0 */
[----:B------:R-:W-:Y:S02]  /*3f30*/  IMAD.U32 R15, R15, 0x10000, RZ ;  /* 0x000100000f0f7824 */ /* 0x000fe400078e00ff */
[----:B------:R-:W-:Y:S01]  /*3f40*/  FFMA.FTZ R79, R79, R152, R162 ;  /* 0x000000984f4f7223 */ /* 0x000fe200000100a2 */
        /* <DEDUP_REMOVED lines=14> */
.L_x_2708:
[----:B------:R-:W-:Y:S05]  /*4030*/  BSYNC B3 ;  /* 0x0000000000037941 */ /* 0x000fea0003800000 */
.L_x_2707:
[----:B0-----:R0:W-:Y:S02]  /*4040*/  ST.E.128 desc[UR60][R76.64], R12 ;  /* 0x0000000c4c007985 */ /* 0x0011e4000c101d3c */
.L_x_2706:
[----:B------:R-:W-:Y:S05]  /*4050*/  BSYNC B2 ;  /* 0x0000000000027941 */ /* 0x000fea0003800000 */
.L_x_2705:
        /* <DEDUP_REMOVED lines=56> */
.L_x_2712:
[----:B------:R-:W-:Y:S05]  /*43e0*/  BSYNC B3 ;  /* 0x0000000000037941 */ /* 0x000fea0003800000 */
.L_x_2711:
[----:B----4-:R0:W-:Y:S02]  /*43f0*/  ST.E.128 desc[UR60][R72.64], R12 ;  /* 0x0000000c48007985 */ /* 0x0101e4000c101d3c */
.L_x_2710:
[----:B------:R-:W-:Y:S05]  /*4400*/  BSYNC B2 ;  /* 0x0000000000027941 */ /* 0x000fea0003800000 */
.L_x_2709:
        /* <DEDUP_REMOVED lines=10> */
[----:B------:R-:W-:Y:S02]  /*44b0*/  SHF.R.U64 R71, R64, 0x10, R65 ;  /* 0x0000001040477819 */ /* 0x000fe40000001241 */
[----:B------:R-:W-:Y:S02]  /*44c0*/  SHF.R.U32.HI R67, RZ, 0x10, R67 ;  /* 0x00000010ff437819 */ /* 0x000fe40000011643 */
[----:B------:R-:W-:Y:S02]  /*44d0*/  PRMT R70, R116, 0x5432, R70 ;  /* 0x0000543274467816 */ /* 0x000fe40000000046 */
[----:B------:R-:W-:Y:S01]  /*44e0*/  SHF.R.U32.HI R73, RZ, 0x10, R65 ;  /* 0x00000010ff497819 */ /* 0x000fe20000011641 */
[----:B----4-:R-:W-:Y:S01]  /*44f0*/  IMAD.U32 R65, R14, 0x10000, RZ ;  /* 0x000100000e417824 */ /* 0x010fe200078e00ff */
        /* <DEDUP_REMOVED lines=12> */
[----:B------:R-:W-:Y:S01]  /*45c0*/  FMUL.FTZ R77, R77, R76 ;  /* 0x0000004c4d4d7220 */ /* 0x000fe20000410000 */
[----:B------:R-:W-:Y:S01]  /*45d0*/  SHF.L.U32 R72, R15, 0x10, RZ ;  /* 0x000000100f487819 */ /* 0x000fe200000006ff */
[----:B------:R-:W-:-:S02]  /*45e0*/  IMAD.U32 R15, R13, 0x10000, RZ ;  /* 0x000100000d0f7824 */ /* 0x000fc400078e00ff */
[----:B------:R-:W-:Y:S01]  /*45f0*/  FMUL.FTZ R80, R14, R73 ;  /* 0x000000490e507220 */ /* 0x000fe20000410000 */
[C---:B------:R-:W-:Y:S01]  /*4600*/  IMAD.U32 R13, R12.reuse, 0x10000, RZ ;  /* 0x000100000c0d7824 */ /* 0x040fe200078e00ff */
        /* <DEDUP_REMOVED lines=22> */
.L_x_2716:
[----:B------:R-:W-:Y:S05]  /*4770*/  BSYNC B3 ;  /* 0x0000000000037941 */ /* 0x000fea0003800000 */
.L_x_2715:
[----:B----4-:R0:W-:Y:S02]  /*4780*/  ST.E.128 desc[UR60][R68.64], R12 ;  /* 0x0000000c44007985 */ /* 0x0101e4000c101d3c */
.L_x_2714:
[----:B------:R-:W-:Y:S05]  /*4790*/  BSYNC B2 ;  /* 0x0000000000027941 */ /* 0x000fea0003800000 */
.L_x_2713:
        /* <DEDUP_REMOVED lines=9> */
[--C-:B------:R-:W-:Y:S02]  /*4830*/  SHF.R.U64 R67, R62, 0x10, R63.reuse ;  /* 0x000000103e437819 */ /* 0x100fe4000000123f */
[----:B------:R-:W-:Y:S02]  /*4840*/  SHF.R.U32.HI R62, RZ, 0x10, R63 ;  /* 0x00000010ff3e7819 */ /* 0x000fe4000001163f */
[--C-:B------:R-:W-:Y:S02]  /*4850*/  SHF.R.U64 R69, R60, 0x10, R61.reuse ;  /* 0x000000103c457819 */ /* 0x100fe4000000123d */
[----:B------:R-:W-:Y:S01]  /*4860*/  SHF.R.U32.HI R66, RZ, 0x10, R61 ;  /* 0x00000010ff427819 */ /* 0x000fe2000001163d */
[----:B----4-:R-:W-:Y:S01]  /*4870*/  IMAD.U32 R61, R14, 0x10000, RZ ;  /* 0x000100000e3d7824 */ /* 0x010fe200078e00ff */
[----:B------:R-:W-:Y:S01]  /*4880*/  PRMT R172, R172, 0x5410, R67 ;  /* 0x00005410acac7816 */ /* 0x000fe20000000043 */
[----:B------:R-:W-:Y:S01]  /*4890*/  IMAD.U32 R67, R13, 0x10000, RZ ;  /* 0x000100000d437824 */ /* 0x000fe200078e00ff */
[----:B------:R-:W-:-:S02]  /*48a0*/  PRMT R173, R173, 0x5410, R62 ;  /* 0x00005410adad7816 */ /* 0x000fc4000000003e */
[----:B------:R-:W-:Y:S02]  /*48b0*/  PRMT R170, R170, 0x5410, R69 ;  /* 0x00005410aaaa7816 */ /* 0x000fe40000000045 */
        /* <DEDUP_REMOVED lines=8> */
[----:B------:R-:W-:Y:S01]  /*4940*/  FMUL.FTZ R72, R14, R62 ;  /* 0x0000003e0e487220 */ /* 0x000fe20000410000 */
[----:B------:R-:W-:Y:S01]  /*4950*/  LOP3.LUT R60, R15, 0xffff0000, RZ, 0xc0, !PT ;  /* 0xffff00000f3c7812 */ /* 0x000fe200078ec0ff */
[----:B------:R-:W-:Y:S01]  /*4960*/  FMUL.FTZ R70, R66, R69 ;  /* 0x0000004542467220 */ /* 0x000fe20000410000 */
[----:B------:R-:W-:Y:S01]  /*4970*/  LOP3.LUT R12, R12, 0xffff0000, RZ, 0xc0, !PT ;  /* 0xffff00000c0c7812 */ /* 0x000fe200078ec0ff */
[----:B------:R-:W-:Y:S01]  /*4980*/  FMUL.FTZ R66, R66, R68 ;  /* 0x0000004442427220 */ /* 0x000fe20000410000 */
[----:B------:R-:W-:Y:S01]  /*4990*/  FMUL.FTZ R14, R14, R63 ;  /* 0x0000003f0e0e7220 */ /* 0x000fe20000410000 */
[----:B------:R-:W-:Y:S01]  /*49a0*/  LOP3.LUT R173, R173, 0xffff0000, RZ, 0xc0, !PT ;  /* 0xffff0000adad7812 */ /* 0x000fe200078ec0ff */
[----:B------:R-:W-:Y:S01]  /*49b0*/  IMAD.U32 R172, R172, 0x10000, RZ ;  /* 0x00010000acac7824 */ /* 0x000fe200078e00ff */
[----:B------:R-:W-:Y:S01]  /*49c0*/  LOP3.LUT R171, R171, 0xffff0000, RZ, 0xc0, !PT ;  /* 0xffff0000abab7812 */ /* 0x000fe200078ec0ff */
[----:B------:R-:W-:-:S02]  /*49d0*/  IMAD.U32 R170, R170, 0x10000, RZ ;  /* 0x00010000aaaa7824 */ /* 0x000fc400078e00ff */
[C---:B------:R-:W-:Y:S01]  /*49e0*/  FFMA.FTZ R68, R67.reuse, R68, -R70 ;  /* 0x0000004443447223 */ /* 0x040fe20000010846 */
[----:B------:R-:W-:Y:S01]  /*49f0*/  FFMA.FTZ R67, R67, R69, R66 ;  /* 0x0000004543437223 */ /* 0x000fe20000010042 */
[C---:B------:R-:W-:Y:S01]  /*4a00*/  FFMA.FTZ R63, R61.reuse, R63, -R72 ;  /* 0x0000003f3d3f7223 */ /* 0x040fe20000010848 */
[----:B------:R-:W-:Y:S01]  /*4a10*/  FFMA.FTZ R62, R61, R62, R14 ;  /* 0x0000003e3d3e7223 */ /* 0x000fe2000001000e */
[----:B------:R-:W-:Y:S02]  /*4a20*/  IMAD.U32 R15, R15, 0x10000, RZ ;  /* 0x000100000f0f7824 */ /* 0x000fe400078e00ff */
[----:B------:R-:W-:Y:S01]  /*4a30*/  FMUL.FTZ R66, R60, R173 ;  /* 0x000000ad3c427220 */ /* 0x000fe20000410000 */
[C---:B------:R-:W-:Y:S01]  /*4a40*/  FMUL.FTZ R14, R12.reuse, R172 ;  /* 0x000000ac0c0e7220 */ /* 0x040fe20000410000 */
[-C--:B------:R-:W-:Y:S01]  /*4a50*/  FMUL.FTZ R61, R12, R170.reuse ;  /* 0x000000aa0c3d7220 */ /* 0x080fe20000410000 */
[-C--:B------:R-:W-:Y:S01]  /*4a60*/  FMUL.FTZ R60, R60, R171.reuse ;  /* 0x000000ab3c3c7220 */ /* 0x080fe20000410000 */
[----:B------:R-:W-:Y:S01]  /*4a70*/  FFMA.FTZ R66, R15, R171, -R66 ;  /* 0x000000ab0f427223 */ /* 0x000fe20000010842 */
        /* <DEDUP_REMOVED lines=8> */
.L_x_2720:
[----:B------:R-:W-:Y:S05]  /*4b00*/  BSYNC B3 ;  /* 0x0000000000037941 */ /* 0x000fea0003800000 */
.L_x_2719:
[----:B----4-:R0:W-:Y:S02]  /*4b10*/  ST.E.128 desc[UR60][R64.64], R12 ;  /* 0x0000000c40007985 */ /* 0x0101e4000c101d3c */
.L_x_2718:
[----:B------:R-:W-:Y:S05]  /*4b20*/  BSYNC B2 ;  /* 0x0000000000027941 */ /* 0x000fea0003800000 */
.L_x_2717:
        /* <DEDUP_REMOVED lines=10> */
[--C-:B------:R-:W-:Y:S02]  /*4bd0*/  SHF.R.U32.HI R63, RZ, 0x10, R57.reuse ;  /* 0x00000010ff3f7819 */ /* 0x100fe40000011639 */
[----:B------:R-:W-:Y:S01]  /*4be0*/  SHF.R.U64 R62, R56, 0x10, R57 ;  /* 0x00000010383e7819 */ /* 0x000fe20000001239 */
[----:B----4-:R-:W-:Y:S01]  /*4bf0*/  IMAD.U32 R56, R14, 0x10000, RZ ;  /* 0x000100000e387824 */ /* 0x010fe200078e00ff */
[----:B------:R-:W-:Y:S02]  /*4c00*/  PRMT R168, R168, 0x5410, R59 ;  /* 0x00005410a8a87816 */ /* 0x000fe4000000003b */
[----:B------:R-:W-:-:S02]  /*4c10*/  PRMT R166, R166, 0x5410, R63 ;  /* 0x00005410a6a67816 */ /* 0x000fc4000000003f */
        /* <DEDUP_REMOVED lines=10> */
[----:B------:R-:W-:Y:S01]  /*4cc0*/  LOP3.LUT R63, R167, 0xffff0000, RZ, 0xc0, !PT ;  /* 0xffff0000a73f7812 */ /* 0x000fe200078ec0ff */
[-C--:B------:R-:W-:Y:S01]  /*4cd0*/  FMUL.FTZ R57, R57, R62.reuse ;  /* 0x0000003e39397220 */ /* 0x080fe20000410000 */
[----:B------:R-:W-:Y:S01]  /*4ce0*/  LOP3.LUT R59, R165, 0xffff0000, RZ, 0xc0, !PT ;  /* 0xffff0000a53b7812 */ /* 0x000fe200078ec0ff */
[----:B------:R-:W-:Y:S01]  /*4cf0*/  IMAD.U32 R13, R12, 0x10000, RZ ;  /* 0x000100000c0d7824 */ /* 0x000fe200078e00ff */
[----:B------:R-:W-:Y:S01]  /*4d00*/  LOP3.LUT R168, R168, 0xffff0000, RZ, 0xc0, !PT ;  /* 0xffff0000a8a87812 */ /* 0x000fe200078ec0ff */
[C---:B------:R-:W-:Y:S01]  /*4d10*/  FMUL.FTZ R65, R15.reuse, R63 ;  /* 0x0000003f0f417220 */ /* 0x040fe20000410000 */
[----:B------:R-:W-:Y:S01]  /*4d20*/  LOP3.LUT R166, R166, 0xffff0000, RZ, 0xc0, !PT ;  /* 0xffff0000a6a67812 */ /* 0x000fe200078ec0ff */
[-C--:B------:R-:W-:Y:S01]  /*4d30*/  FMUL.FTZ R66, R15, R59.reuse ;  /* 0x0000003b0f427220 */ /* 0x080fe20000410000 */
[----:B------:R-:W-:Y:S01]  /*4d40*/  LOP3.LUT R15, R12, 0xffff0000, RZ, 0xc0, !PT ;  /* 0xffff00000c0f7812 */ /* 0x000fe200078ec0ff */
[C---:B------:R-:W-:Y:S01]  /*4d50*/  FFMA.FTZ R67, R56.reuse, R62, -R67 ;  /* 0x0000003e38437223 */ /* 0x040fe20000010843 */
[----:B------:R-:W-:Y:S01]  /*4d60*/  FFMA.FTZ R64, R56, R64, R57 ;  /* 0x0000004038407223 */ /* 0x000fe20000010039 */
[C---:B------:R-:W-:Y:S01]  /*4d70*/  FFMA.FTZ R12, R58.reuse, R59, -R65 ;  /* 0x0000003b3a0c7223 */ /* 0x040fe20000010841 */
[----:B------:R-:W-:Y:S01]  /*4d80*/  FFMA.FTZ R63, R58, R63, R66 ;  /* 0x0000003f3a3f7223 */ /* 0x000fe20000010042 */
[----:B------:R-:W-:-:S02]  /*4d90*/  IMAD.U32 R62, R167, 0x10000, RZ ;  /* 0x00010000a73e7824 */ /* 0x000fc400078e00ff */
[----:B------:R-:W-:Y:S01]  /*4da0*/  FMUL.FTZ R57, R11, R168 ;  /* 0x000000a80b397220 */ /* 0x000fe20000410000 */
[----:B------:R-:W-:Y:S02]  /*4db0*/  IMAD.U32 R58, R165, 0x10000, RZ ;  /* 0x00010000a53a7824 */ /* 0x000fe400078e00ff */
[----:B------:R-:W-:Y:S01]  /*4dc0*/  FMUL.FTZ R11, R11, R166 ;  /* 0x000000a60b0b7220 */ /* 0x000fe20000410000 */
[C---:B------:R-:W-:Y:S01]  /*4dd0*/  FMUL.FTZ R56, R15.reuse, R62 ;  /* 0x0000003e0f387220 */ /* 0x040fe20000410000 */
[C---:B------:R-:W-:Y:S01]  /*4de0*/  FFMA.FTZ R57, R14.reuse, R166, -R57 ;  /* 0x000000a60e397223 */ /* 0x040fe20000010839 */
[----:B------:R-:W-:Y:S01]  /*4df0*/  FMUL.FTZ R15, R15, R58 ;  /* 0x0000003a0f0f7220 */ /* 0x000fe20000410000 */
[----:B------:R-:W-:Y:S01]  /*4e00*/  FFMA.FTZ R14, R14, R168, R11 ;  /* 0x000000a80e0e7223 */ /* 0x000fe2000001000b */
[C---:B------:R-:W-:Y:S02]  /*4e10*/  FFMA.FTZ R56, R13.reuse, R58, -R56 ;  /* 0x0000003a0d387223 */ /* 0x040fe40000010838 */
[----:B------:R-:W-:Y:S01]  /*4e20*/  FFMA.FTZ R15, R13, R62, R15 ;  /* 0x0000003e0d0f7223 */ /* 0x000fe2000001000f */
[----:B------:R-:W-:-:S02]  /*4e30*/  F2FP.BF16.F32.PACK_AB R13, R63, R12 ;  /* 0x0000000c3f0d723e */ /* 0x000fc400000010ff */
[----:B------:R-:W-:Y:S02]  /*4e40*/  F2FP.BF16.F32.PACK_AB R57, R14, R57 ;  /* 0x000000390e39723e */ /* 0x000fe400000010ff */
[----:B------:R-:W-:Y:S02]  /*4e50*/  F2FP.BF16.F32.PACK_AB R12, R15, R56 ;  /* 0x000000380f0c723e */ /* 0x000fe400000010ff */
[----:B------:R-:W-:Y:S01]  /*4e60*/  F2FP.BF16.F32.PACK_AB R14, R64, R67 ;  /* 0x00000043400e723e */ /* 0x000fe200000010ff */
[----:B------:R-:W-:-:S07]  /*4e70*/  IMAD.MOV.U32 R15, RZ, RZ, R57 ;  /* 0x000000ffff0f7224 */ /* 0x000fce00078e0039 */
.L_x_2722:
[----:B------:R-:W-:Y:S05]  /*4e80*/  BSYNC B2 ;  /* 0x0000000000027941 */ /* 0x000fea0003800000 */
.L_x_2721:
[----:B----4-:R0:W-:Y:S02]  /*4e90*/  ST.E.128 desc[UR60][R60.64], R12 ;  /* 0x0000000c3c007985 */ /* 0x0101e4000c101d3c */
.L_x_2700:
[----:B------:R-:W-:Y:S05]  /*4ea0*/  BSYNC B1 ;  /* 0x0000000000017941 */ /* 0x000fea0003800000 */
.L_x_2699:
[----:B------:R-:W-:-:S03]  /*4eb0*/  UMOV UR4, 0xffffffff ;  /* 0xffffffff00047882 */ /* 0x000fc60000000000 */
[----:B------:R-:W-:Y:S05]  /*4ec0*/  BRA.DIV UR4, `(.L_x_2723) ;  /* 0x0000020e04a07947 */ /* 0x000fea000b800000 */
[----:B-1----:R-:W1:Y:S04]  /*4ed0*/  SHFL.IDX PT, R119, R119, 0x1, 0x1c1f ;  /* 0x003c1f0077777f89 */ /* 0x002e6800000e0000 */
[----:B------:R-:W0:Y:S02]  /*4ee0*/  SHFL.IDX PT, R120, R120, 0x1, 0x1c1f ;  /* 0x003c1f0078787f89 */ /* 0x000e2400000e0000 */
.L_x_3048:
        /* <DEDUP_REMOVED lines=20> */
[C---:B------:R-:W-:Y:S01]  /*5030*/  LOP3.LUT R60, R164.reuse, 0xffff0000, RZ, 0xc0, !PT ;  /* 0xffff0000a43c7812 */ /* 0x040fe200078ec0ff */
        /* <DEDUP_REMOVED lines=22> */
[----:B------:R-:W-:Y:S01]  /*51a0*/  FMUL.FTZ R58, R11, R163 ;  /* 0x000000a30b3a7220 */ /* 0x000fe20000410000 */
[CC--:B------:R-:W-:Y:S01]  /*51b0*/  FMUL.FTZ R52, R12.reuse, R164.reuse ;  /* 0x000000a40c347220 */ /* 0x0c0fe20000410000 */
        /* <DEDUP_REMOVED lines=9> */
.L_x_2728:
[----:B------:R-:W-:Y:S05]  /*5250*/  BSYNC B2 ;  /* 0x0000000000027941 */ /* 0x000fea0003800000 */
.L_x_2727:
[----:B----4-:R0:W-:Y:S02]  /*5260*/  ST.E.128 desc[UR60][R56.64], R12 ;  /* 0x0000000c38007985 */ /* 0x0101e4000c101d3c */
.L_x_2726:
[----:B------:R-:W-:Y:S05]  /*5270*/  BSYNC B1 ;  /* 0x0000000000017941 */ /* 0x000fea0003800000 */
.L_x_2725:
        /* <DEDUP_REMOVED lines=30> */
[C---:B------:R-:W-:Y:S01]  /*5460*/  FMUL.FTZ R57, R13.reuse, R55 ;  /* 0x000000370d397220 */ /* 0x040fe20000410000 */
[----:B------:R-:W-:Y:S01]  /*5470*/  LOP3.LUT R12, R12, 0xffff0000, RZ, 0xc0, !PT ;  /* 0xffff00000c0c7812 */ /* 0x000fe200078ec0ff */
[-C--:B------:R-:W-:Y:S01]  /*5480*/  FMUL.FTZ R58, R13, R51.reuse ;  /* 0x000000330d3a7220 */ /* 0x080fe20000410000 */
[C---:B------:R-:W-:Y:S01]  /*5490*/  FMUL.FTZ R13, R49.reuse, R56 ;  /* 0x00000038310d7220 */ /* 0x040fe20000410000 */
        /* <DEDUP_REMOVED lines=8> */
[----:B------:R-:W-:-:S02]  /*5520*/  IMAD.U32 R15, R15, 0x10000, RZ ;  /* 0x000100000f0f7824 */ /* 0x000fc400078e00ff */
        /* <DEDUP_REMOVED lines=14> */
.L_x_2732:
[----:B------:R-:W-:Y:S05]  /*5610*/  BSYNC B2 ;  /* 0x0000000000027941 */ /* 0x000fea0003800000 */
.L_x_2731:
[----:B----4-:R0:W-:Y:S02]  /*5620*/  ST.E.128 desc[UR60][R52.64], R12 ;  /* 0x0000000c34007985 */ /* 0x0101e4000c101d3c */
.L_x_2730:
[----:B------:R-:W-:Y:S05]  /*5630*/  BSYNC B1 ;  /* 0x0000000000017941 */ /* 0x000fea0003800000 */
.L_x_2729:
        /* <DEDUP_REMOVED lines=23> */
[----:B------:R-:W-:Y:S01]  /*57b0*/  LOP3.LUT R13, R13, 0xffff0000, RZ, 0xc0, !PT ;  /* 0xffff00000d0d7812 */ /* 0x000fe200078ec0ff */
        /* <DEDUP_REMOVED lines=33> */
.L_x_2736:
[----:B------:R-:W-:Y:S05]  /*59d0*/  BSYNC B2 ;  /* 0x0000000000027941 */ /* 0x000fea0003800000 */
.L_x_2735:
[----:B----4-:R0:W-:Y:S02]  /*59e0*/  ST.E.128 desc[UR60][R48.64], R12 ;  /* 0x0000000c30007985 */ /* 0x0101e4000c101d3c */
.L_x_2734:
[----:B------:R-:W-:Y:S05]  /*59f0*/  BSYNC B1 ;  /* 0x0000000000017941 */ /* 0x000fea0003800000 */
.L_x_2733:
        /* <DEDUP_REMOVED lines=17> */
[----:B------:R-:W-:Y:S02]  /*5b10*/  LOP3.LUT R41, R14, 0xffff0000, RZ, 0xc0, !PT ;  /* 0xffff00000e297812 */ /* 0x000fe400078ec0ff */
[----:B------:R-:W-:Y:S01]  /*5b20*/  PRMT R144, R144, 0x5410, R11 ;  /* 0x0000541090907816 */ /* 0x000fe2000000000b */
[----:B------:R-:W-:Y:S01]  /*5b30*/  IMAD.U32 R48, R146, 0x10000, RZ ;  /* 0x0001000092307824 */ /* 0x000fe200078e00ff */
[C---:B------:R-:W-:Y:S01]  /*5b40*/  SHF.L.U32 R14, R13.reuse, 0x10, RZ ;  /* 0x000000100d0e7819 */ /* 0x040fe200000006ff */
[----:B------:R-:W-:Y:S01]  /*5b50*/  IMAD.U32 R11, R12, 0x10000, RZ ;  /* 0x000100000c0b7824 */ /* 0x000fe200078e00ff */
[----:B------:R-:W-:Y:S01]  /*5b60*/  LOP3.LUT R13, R13, 0xffff0000, RZ, 0xc0, !PT ;  /* 0xffff00000d0d7812 */ /* 0x000fe200078ec0ff */
[----:B------:R-:W-:Y:S01]  /*5b70*/  IMAD.U32 R46, R144, 0x10000, RZ ;  /* 0x00010000902e7824 */ /* 0x000fe200078e00ff */
[C---:B------:R-:W-:Y:S01]  /*5b80*/  LOP3.LUT R47, R145.reuse, 0xffff0000, RZ, 0xc0, !PT ;  /* 0xffff0000912f7812 */ /* 0x040fe200078ec0ff */
[----:B------:R-:W-:Y:S01]  /*5b90*/  IMAD.U32 R145, R145, 0x10000, RZ ;  /* 0x0001000091917824 */ /* 0x000fe200078e00ff */
[C---:B------:R-:W-:Y:S01]  /*5ba0*/  LOP3.LUT R43, R143.reuse, 0xffff0000, RZ, 0xc0, !PT ;  /* 0xffff00008f2b7812 */ /* 0x040fe200078ec0ff */
        /* <DEDUP_REMOVED lines=8> */
[----:B------:R-:W-:Y:S01]  /*5c30*/  FFMA.FTZ R49, R14, R43, -R49 ;  /* 0x0000002b0e317223 */ /* 0x000fe20000010831 */
[----:B------:R-:W-:Y:S01]  /*5c40*/  LOP3.LUT R144, R144, 0xffff0000, RZ, 0xc0, !PT ;  /* 0xffff000090907812 */ /* 0x000fe200078ec0ff */
        /* <DEDUP_REMOVED lines=18> */
.L_x_2740:
[----:B------:R-:W-:Y:S05]  /*5d70*/  BSYNC B2 ;  /* 0x0000000000027941 */ /* 0x000fea0003800000 */
.L_x_2739:
[----:B----4-:R0:W-:Y:S02]  /*5d80*/  ST.E.128 desc[UR60][R44.64], R12 ;  /* 0x0000000c2c007985 */ /* 0x0101e4000c101d3c */
.L_x_2738:
[----:B------:R-:W-:Y:S05]  /*5d90*/  BSYNC B1 ;  /* 0x0000000000017941 */ /* 0x000fea0003800000 */
.L_x_2737:
        /* <DEDUP_REMOVED lines=55> */
.L_x_2744:
[----:B------:R-:W-:Y:S05]  /*6110*/  BSYNC B2 ;  /* 0x0000000000027941 */ /* 0x000fea0003800000 */
.L_x_2743:
[----:B----4-:R0:W-:Y:S02]  /*6120*/  ST.E.128 desc[UR60][R40.64], R12 ;  /* 0x0000000c28007985 */ /* 0x0101e4000c101d3c */
.L_x_2742:
[----:B------:R-:W-:Y:S05]  /*6130*/  BSYNC B1 ;  /* 0x0000000000017941 */ /* 0x000fea0003800000 */
.L_x_2741:
        /* <DEDUP_REMOVED lines=54> */
.L_x_2746:
[----:B------:R-:W-:Y:S05]  /*64a0*/  BSYNC B1 ;  /* 0x0000000000017941 */ /* 0x000fea0003800000 */
.L_x_2745:
[----:B----4-:R0:W-:Y:S01]  /*64b0*/  ST.E.128 desc[UR60][R36.64], R12 ;  /* 0x0000000c24007985 */ /* 0x0101e2000c101d3c */
[----:B------:R-:W-:Y:S05]  /*64c0*/  BRA `(.L_x_2724) ;  /* 0x0000004000c07947 */ /* 0x000fea0003800000 */
.L_x_2690:
        /* <DEDUP_REMOVED lines=47> */
.L_x_2748:
[----:B------:R-:W-:Y:S05]  /*67c0*/  BSYNC B1 ;  /* 0x0000000000017941 */ /* 0x000fea0003800000 */
.L_x_2747:
        /* <DEDUP_REMOVED lines=13> */
[----:B-----5:R-:W-:Y:S01]  /*68a0*/  MOV R81, R34 ;  /* 0x0000002200517202 */ /* 0x020fe20000000f00 */
[----:B------:R-:W-:Y:S01]  /*68b0*/  IMAD.MOV.U32 R82, RZ, RZ, R35 ;  /* 0x000000ffff527224 */ /* 0x000fe200078e0023 */
[----:B------:R-:W-:Y:S01]  /*68c0*/  CS2R R76, SRZ ;  /* 0x00000000004c7805 */ /* 0x000fe2000001ff00 */
        /* <DEDUP_REMOVED lines=32> */
.L_x_2750:
[----:B------:R-:W-:Y:S05]  /*6ad0*/  BSYNC B1 ;  /* 0x0000000000017941 */ /* 0x000fea0003800000 */
.L_x_2749:
[----:B------:R-:W2:Y:S01]  /*6ae0*/  LDL R11, [R1+0x4] ;  /* 0x00000400010b7983 */ /* 0x000ea20000100800 */
[----:B0-----:R-:W-:Y:S02]  /*6af0*/  IMAD.MOV.U32 R12, RZ, RZ, R33 ;  /* 0x000000ffff0c7224 */ /* 0x001fe400078e0021 */
        /* <DEDUP_REMOVED lines=9> */
[----:B------:R-:W-:-:S03]  /*6b90*/  IMAD.MOV.U32 R12, RZ, RZ, R43 ;  /* 0x000000ffff0c7224 */ /* 0x000fc600078e002b */
[----:B------:R-:W-:Y:S01]  /*6ba0*/  PRMT R153, R153, 0x5410, R14 ;  /* 0x0000541099997816 */ /* 0x000fe2000000000e */
[----:B------:R-:W-:Y:S01]  /*6bb0*/  IMAD.MOV.U32 R14, RZ, RZ, R45 ;  /* 0x000000ffff0e7224 */ /* 0x000fe200078e002d */
[----:B------:R-:W-:Y:S01]  /*6bc0*/  PRMT R171, R171, 0x5410, R12 ;  /* 0x00005410abab7816 */ /* 0x000fe2000000000c */
[----:B------:R-:W-:-:S05]  /*6bd0*/  IMAD.MOV.U32 R12, RZ, RZ, R47 ;  /* 0x000000ffff0c7224 */ /* 0x000fca00078e002f */
[----:B------:R-:W-:Y:S01]  /*6be0*/  PRMT R163, R12, 0x5410, R14 ;  /* 0x000054100ca37816 */ /* 0x000fe2000000000e */
[----:B------:R-:W-:Y:S02]  /*6bf0*/  IMAD.MOV.U32 R12, RZ, RZ, R51 ;  /* 0x000000ffff0c7224 */ /* 0x000fe400078e0033 */
[----:B------:R-:W-:-:S05]  /*6c00*/  IMAD.MOV.U32 R14, RZ, RZ, R49 ;  /* 0x000000ffff0e7224 */ /* 0x000fca00078e0031 */
[----:B------:R-:W-:Y:S01]  /*6c10*/  PRMT R168, R14, 0x7610, R168 ;  /* 0x000076100ea87816 */ /* 0x000fe200000000a8 */
[----:B------:R-:W-:-:S05]  /*6c20*/  IMAD.MOV.U32 R14, RZ, RZ, R53 ;  /* 0x000000ffff0e7224 */ /* 0x000fca00078e0035 */
[----:B------:R-:W-:Y:S01]  /*6c30*/  PRMT R153, R14, 0x7610, R153 ;  /* 0x000076100e997816 */ /* 0x000fe20000000099 */
[----:B-----5:R-:W-:Y:S01]  /*6c40*/  IMAD.MOV.U32 R14, RZ, RZ, R57 ;  /* 0x000000ffff0e7224 */ /* 0x020fe200078e0039 */
[----:B--2---:R-:W-:Y:S01]  /*6c50*/  R2UR UR4, R11 ;  /* 0x000000000b0472ca */ /* 0x004fe200000e0000 */
[----:B------:R-:W-:-:S05]  /*6c60*/  IMAD.MOV.U32 R11, RZ, RZ, R32 ;  /* 0x000000ffff0b7224 */ /* 0x000fca00078e0020 */
[----:B------:R-:W-:Y:S01]  /*6c70*/  PRMT R164, R11, 0x5410, R81 ;  /* 0x000054100ba47816 */ /* 0x000fe20000000051 */
[----:B------:R-:W-:-:S05]  /*6c80*/  IMAD.MOV.U32 R11, RZ, RZ, R38 ;  /* 0x000000ffff0b7224 */ /* 0x000fca00078e0026 */
[----:B------:R-:W-:Y:S01]  /*6c90*/  PRMT R166, R166, 0x5410, R11 ;  /* 0x00005410a6a67816 */ /* 0x000fe2000000000b */
[----:B------:R-:W-:Y:S01]  /*6ca0*/  IMAD.MOV.U32 R11, RZ, RZ, R42 ;  /* 0x000000ffff0b7224 */ /* 0x000fe200078e002a */
[----:B------:R-:W-:Y:S02]  /*6cb0*/  UISETP.NE.AND UP0, UPT, UR4, 0x3, UPT ;  /* 0x000000030400788c */ /* 0x000fe4000bf05270 */
[----:B------:R-:W-:Y:S01]  /*6cc0*/  PRMT R166, R13, 0x7610, R166 ;  /* 0x000076100da67816 */ /* 0x000fe200000000a6 */
[----:B------:R-:W-:Y:S01]  /*6cd0*/  IMAD.MOV.U32 R13, RZ, RZ, R44 ;  /* 0x000000ffff0d7224 */ /* 0x000fe200078e002c */
[----:B------:R-:W-:Y:S01]  /*6ce0*/  PRMT R170, R170, 0x5410, R11 ;  /* 0x00005410aaaa7816 */ /* 0x000fe2000000000b */
[----:B------:R-:W-:Y:S01]  /*6cf0*/  IMAD.MOV.U32 R11, RZ, RZ, R46 ;  /* 0x000000ffff0b7224 */ /* 0x000fe200078e002e */
[----:B------:R-:W-:-:S04]  /*6d00*/  PLOP3.LUT P2, PT, PT, PT, UP0, 0x80, 0x0 ;  /* 0x000000000000781c */ /* 0x000fc80003f4f008 */
[----:B------:R-:W-:Y:S01]  /*6d10*/  PRMT R162, R11, 0x5410, R13 ;  /* 0x000054100ba27816 */ /* 0x000fe2000000000d */
[----:B------:R-:W-:Y:S02]  /*6d20*/  IMAD.MOV.U32 R11, RZ, RZ, R50 ;  /* 0x000000ffff0b7224 */ /* 0x000fe400078e0032 */
[----:B------:R-:W-:-:S03]  /*6d30*/  IMAD.MOV.U32 R13, RZ, RZ, R48 ;  /* 0x000000ffff0d7224 */ /* 0x000fc600078e0030 */
        /* <DEDUP_REMOVED lines=15> */
[----:B------:R-:W-:Y:S01]  /*6e30*/  MOV R11, R61 ;  /* 0x0000003d000b7202 */ /* 0x000fe20000000f00 */
        /* <DEDUP_REMOVED lines=29> */
.L_x_2751:
[----:B------:R-:W-:Y:S01]  /*7010*/  IMAD R88, R18, 0x8, R2 ;  /* 0x0000000812587824 */ /* 0x000fe200078e0202 */
[----:B------:R-:W-:Y:S01]  /*7020*/  SHF.L.U32 R89, R204, 0x1f, RZ ;  /* 0x0000001fcc597819 */ /* 0x000fe200000006ff */
[----:B------:R-:W0:Y:S01]  /*7030*/  LDC R134, c[0x0][0x2f4] ;  /* 0x0000bd00ff867b82 */ /* 0x000e220000000800 */
[----:B------:R-:W-:Y:S02]  /*7040*/  BSSY B1, `(.L_x_2752) ;  /* 0x0000003000017945 */ /* 0x000fe40003800000 */
[----:B------:R-:W1:Y:S02]  /*7050*/  SYNCS.PHASECHK.TRANS64.TRYWAIT P5, [R88+URZ+0x30890], R89 ;  /* 0x03089059580075a7 */ /* 0x000e6400080a017f */
[----:B-1----:R-:W-:Y:S05]  /*7060*/  @!P5 BRA `(.L_x_2753) ;  /* 0x000001ec0084d947 */ /* 0x002fea0003800000 */
.L_x_3049:
[----:B------:R-:W-:Y:S05]  /*7070*/  BSYNC B1 ;  /* 0x0000000000017941 */ /* 0x000fea0003800000 */
.L_x_2752:
[----:B------:R-:W-:Y:S01]  /*7080*/  UMOV UR4, 0xffffffff ;  /* 0xffffffff00047882 */ /* 0x000fe20000000000 */
[----:B0-----:R-:W-:Y:S02]  /*7090*/  IMAD.IADD R137, R134, 0x1, -R121 ;  /* 0x0000000186897824 */ /* 0x001fe400078e0a79 */
[----:B------:R-:W-:Y:S05]  /*70a0*/  BRA.DIV UR4, `(.L_x_2754) ;  /* 0x000001ee04887947 */ /* 0x000fea000b800000 */
[----:B------:R0:W2:Y:S04]  /*70b0*/  SHFL.IDX PT, R117, R119, RZ, 0x1c1f ;  /* 0x001c1fff77757589 */ /* 0x0000a800000e0000 */
[----:B------:R0:W3:Y:S02]  /*70c0*/  SHFL.IDX PT, R11, R120, RZ, 0x1c1f ;  /* 0x001c1fff780b7589 */ /* 0x0000e400000e0000 */
.L_x_3053:
        /* <DEDUP_REMOVED lines=26> */
[----:B------:R-:W2:Y:S04]  /*7270*/  LDS.128 R80, [R80+0x1e400] ;  /* 0x01e4000050507984 */ /* 0x000ea80000000c00 */
[----:B------:R-:W3:Y:S01]  /*7280*/  LDS.128 R12, [R12+0x1e400] ;  /* 0x01e400000c0c7984 */ /* 0x000ee20000000c00 */
[----:B------:R-:W-:Y:S05]  /*7290*/  @P3 BRA `(.L_x_2760) ;  /* 0x0000000400743947 */ /* 0x000fea0003800000 */
[--C-:B------:R-:W-:Y:S01]  /*72a0*/  SHF.R.U64 R151, R40, 0x10, R41.reuse ;  /* 0x0000001028977819 */ /* 0x100fe20000001229 */
[----:B--2---:R-:W-:Y:S01]  /*72b0*/  IMAD.U32 R154, R81, 0x10000, RZ ;  /* 0x00010000519a7824 */ /* 0x004fe200078e00ff */
[----:B------:R-:W-:Y:S02]  /*72c0*/  SHF.R.U32.HI R150, RZ, 0x10, R41 ;  /* 0x00000010ff967819 */ /* 0x000fe40000011629 */
[----:B------:R-:W-:Y:S02]  /*72d0*/  SHF.R.U32.HI R41, RZ, 0x10, R53 ;  /* 0x00000010ff297819 */ /* 0x000fe40000011635 */
[C---:B------:R-:W-:Y:S02]  /*72e0*/  PRMT R150, R153.reuse, 0x5432, R150 ;  /* 0x0000543299967816 */ /* 0x040fe40000000096 */
[----:B------:R-:W-:Y:S02]  /*72f0*/  PRMT R41, R153, 0x5410, R41 ;  /* 0x0000541099297816 */ /* 0x000fe40000000029 */
[--C-:B------:R-:W-:Y:S01]  /*7300*/  SHF.R.U64 R40, R42, 0x10, R43.reuse ;  /* 0x000000102a287819 */ /* 0x100fe2000000122b */
[----:B---3--:R-:W-:Y:S01]  /*7310*/  IMAD.U32 R42, R13, 0x10000, RZ ;  /* 0x000100000d2a7824 */ /* 0x008fe200078e00ff */
[----:B------:R-:W-:Y:S01]  /*7320*/  SHF.R.U32.HI R152, RZ, 0x10, R43 ;  /* 0x00000010ff987819 */ /* 0x000fe2000001162b */
[----:B------:R-:W-:Y:S01]  /*7330*/  IMAD.U32 R153, R41, 0x10000, RZ ;  /* 0x0001000029997824 */ /* 0x000fe200078e00ff */
[----:B------:R-:W-:Y:S01]  /*7340*/  LOP3.LUT R81, R81, 0xffff0000, RZ, 0xc0, !PT ;  /* 0xffff000051517812 */ /* 0x000fe200078ec0ff */
[----:B------:R-:W-:Y:S01]  /*7350*/  IMAD.U32 R43, R150, 0x10000, RZ ;  /* 0x00010000962b7824 */ /* 0x000fe200078e00ff */
[----:B------:R-:W-:Y:S01]  /*7360*/  SHF.R.U64 R52, R52, 0x10, R53 ;  /* 0x0000001034347819 */ /* 0x000fe20000001235 */
[C---:B------:R-:W-:Y:S01]  /*7370*/  FMUL.FTZ R155, R154.reuse, R153 ;  /* 0x000000999a9b7220 */ /* 0x040fe20000410000 */
[----:B------:R-:W-:Y:S01]  /*7380*/  SHF.R.U32.HI R53, RZ, 0x10, R55 ;  /* 0x00000010ff357819 */ /* 0x000fe20000011637 */
[-C--:B------:R-:W-:Y:S01]  /*7390*/  FMUL.FTZ R154, R154, R43.reuse ;  /* 0x0000002b9a9a7220 */ /* 0x080fe20000410000 */
[----:B------:R-:W-:Y:S01]  /*73a0*/  LOP3.LUT R13, R13, 0xffff0000, RZ, 0xc0, !PT ;  /* 0xffff00000d0d7812 */ /* 0x000fe200078ec0ff */
[C---:B------:R-:W-:Y:S01]  /*73b0*/  FFMA.FTZ R43, R42.reuse, R43, -R155 ;  /* 0x0000002b2a2b7223 */ /* 0x040fe2000001089b */
[----:B------:R-:W-:Y:S01]  /*73c0*/  PRMT R53, R169, 0x5410, R53 ;  /* 0x00005410a9357816 */ /* 0x000fe20000000035 */
[----:B------:R-:W-:Y:S01]  /*73d0*/  FFMA.FTZ R42, R42, R153, R154 ;  /* 0x000000992a2a7223 */ /* 0x000fe2000001009a */
[----:B------:R-:W-:Y:S01]  /*73e0*/  LOP3.LUT R153, R150, 0xffff0000, RZ, 0xc0, !PT ;  /* 0xffff000096997812 */ /* 0x000fe200078ec0ff */
[----:B------:R-:W-:Y:S01]  /*73f0*/  IMAD.U32 R154, R83, 0x10000, RZ ;  /* 0x00010000539a7824 */ /* 0x000fe200078e00ff */
[----:B------:R-:W-:-:S02]  /*7400*/  LOP3.LUT R150, R41, 0xffff0000, RZ, 0xc0, !PT ;  /* 0xffff000029967812 */ /* 0x000fc400078ec0ff */
[----:B------:R-:W-:Y:S02]  /*7410*/  PRMT R152, R171, 0x5432, R152 ;  /* 0x00005432ab987816 */ /* 0x000fe40000000098 */
[----:B------:R-:W-:Y:S01]  /*7420*/  LOP3.LUT R83, R83, 0xffff0000, RZ, 0xc0, !PT ;  /* 0xffff000053537812 */ /* 0x000fe200078ec0ff */
[CC--:B------:R-:W-:Y:S01]  /*7430*/  FMUL.FTZ R41, R81.reuse, R150.reuse ;  /* 0x0000009651297220 */ /* 0x0c0fe20000410000 */
[-C--:B------:R-:W-:Y:S01]  /*7440*/  FMUL.FTZ R81, R81, R153.reuse ;  /* 0x0000009951517220 */ /* 0x080fe20000410000 */
[----:B------:R-:W-:Y:S02]  /*7450*/  PRMT R52, R173, 0x5432, R52 ;  /* 0x00005432ad347816 */ /* 0x000fe40000000034 */
[C---:B------:R-:W-:Y:S01]  /*7460*/  FFMA.FTZ R41, R13.reuse, R153, -R41 ;  /* 0x000000990d297223 */ /* 0x040fe20000010829 */
[----:B------:R-:W-:Y:S01]  /*7470*/  FFMA.FTZ R13, R13, R150, R81 ;  /* 0x000000960d0d7223 */ /* 0x000fe20000010051 */
[----:B------:R-:W-:Y:S01]  /*7480*/  IMAD.U32 R153, R53, 0x10000, RZ ;  /* 0x0001000035997824 */ /* 0x000fe200078e00ff */
[C---:B------:R-:W-:Y:S01]  /*7490*/  SHF.L.U32 R81, R15.reuse, 0x10, RZ ;  /* 0x000000100f517819 */ /* 0x040fe200000006ff */
[----:B------:R-:W-:Y:S01]  /*74a0*/  IMAD.U32 R150, R152, 0x10000, RZ ;  /* 0x0001000098967824 */ /* 0x000fe200078e00ff */
[----:B------:R-:W-:Y:S01]  /*74b0*/  LOP3.LUT R15, R15, 0xffff0000, RZ, 0xc0, !PT ;  /* 0xffff00000f0f7812 */ /* 0x000fe200078ec0ff */
[-C--:B------:R-:W-:Y:S01]  /*74c0*/  FMUL.FTZ R155, R154, R153.reuse ;  /* 0x000000999a9b7220 */ /* 0x080fe20000410000 */
[----:B------:R-:W-:Y:S01]  /*74d0*/  PRMT R151, R166, 0x5410, R151 ;  /* 0x00005410a6977816 */ /* 0x000fe20000000097 */
[-C--:B------:R-:W-:Y:S01]  /*74e0*/  FMUL.FTZ R154, R154, R150.reuse ;  /* 0x000000969a9a7220 */ /* 0x080fe20000410000 */
[----:B------:R-:W-:Y:S01]  /*74f0*/  SHF.R.U64 R54, R54, 0x10, R55 ;  /* 0x0000001036367819 */ /* 0x000fe20000001237 */
[C---:B------:R-:W-:Y:S01]  /*7500*/  FFMA.FTZ R150, R81.reuse, R150, -R155 ;  /* 0x0000009651967223 */ /* 0x040fe2000001089b */
[----:B------:R-:W-:Y:S01]  /*7510*/  LOP3.LUT R55, R12, 0xffff0000, RZ, 0xc0, !PT ;  /* 0xffff00000c377812 */ /* 0x000fe200078ec0ff */
[----:B------:R-:W-:Y:S01]  /*7520*/  FFMA.FTZ R81, R81, R153, R154 ;  /* 0x0000009951517223 */ /* 0x000fe2000001009a */
[----:B------:R-:W-:Y:S01]  /*7530*/  LOP3.LUT R153, R152, 0xffff0000, RZ, 0xc0, !PT ;  /* 0xffff000098997812 */ /* 0x000fe200078ec0ff */
[----:B------:R-:W-:Y:S01]  /*7540*/  IMAD.U32 R154, R151, 0x10000, RZ ;  /* 0x00010000979a7824 */ /* 0x000fe200078e00ff */
[----:B------:R-:W-:-:S02]  /*7550*/  LOP3.LUT R152, R53, 0xffff0000, RZ, 0xc0, !PT ;  /* 0xffff000035987812 */ /* 0x000fc400078ec0ff */
[----:B------:R-:W-:Y:S02]  /*7560*/  LOP3.LUT R151, R151, 0xffff0000, RZ, 0xc0, !PT ;  /* 0xffff000097977812 */ /* 0x000fe400078ec0ff */
[----:B------:R-:W-:Y:S01]  /*7570*/  PRMT R54, R172, 0x5432, R54 ;  /* 0x00005432ac367816 */ /* 0x000fe20000000036 */
[CC--:B------:R-:W-:Y:S01]  /*7580*/  FMUL.FTZ R53, R83.reuse, R152.reuse ;  /* 0x0000009853357220 */ /* 0x0c0fe20000410000 */
[-C--:B------:R-:W-:Y:S01]  /*7590*/  FMUL.FTZ R83, R83, R153.reuse ;  /* 0x0000009953537220 */ /* 0x080fe20000410000 */
[----:B------:R-:W-:Y:S02]  /*75a0*/  PRMT R40, R170, 0x5432, R40 ;  /* 0x00005432aa287816 */ /* 0x000fe40000000028 */
        /* <DEDUP_REMOVED lines=10> */
[C---:B------:R-:W-:Y:S01]  /*7650*/  FMUL.FTZ R12, R80.reuse, R52 ;  /* 0x00000034500c7220 */ /* 0x040fe20000410000 */
[----:B------:R-:W-:Y:S01]  /*7660*/  FMUL.FTZ R80, R80, R151 ;  /* 0x0000009750507220 */ /* 0x000fe20000410000 */
[C---:B------:R-:W-:Y:S01]  /*7670*/  FFMA.FTZ R155, R83.reuse, R154, -R155 ;  /* 0x0000009a539b7223 */ /* 0x040fe2000001089b */
[----:B------:R-:W-:Y:S01]  /*7680*/  FFMA.FTZ R153, R83, R152, R153 ;  /* 0x0000009853997223 */ /* 0x000fe20000010099 */
[----:B------:R-:W-:-:S02]  /*7690*/  IMAD.U32 R152, R82, 0x10000, RZ ;  /* 0x0001000052987824 */ /* 0x000fc400078e00ff */
[C---:B------:R-:W-:Y:S01]  /*76a0*/  FFMA.FTZ R52, R55.reuse, R52, R80 ;  /* 0x0000003437347223 */ /* 0x040fe20000010050 */
[----:B------:R-:W-:Y:S02]  /*76b0*/  IMAD.U32 R80, R54, 0x10000, RZ ;  /* 0x0001000036507824 */ /* 0x000fe400078e00ff */
[----:B------:R-:W-:Y:S01]  /*76c0*/  FFMA.FTZ R12, R55, R151, -R12 ;  /* 0x00000097370c7223 */ /* 0x000fe2000001080c */
[----:B------:R-:W-:Y:S01]  /*76d0*/  IMAD.U32 R83, R40, 0x10000, RZ ;  /* 0x0001000028537824 */ /* 0x000fe200078e00ff */
[----:B------:R-:W-:Y:S01]  /*76e0*/  LOP3.LUT R82, R82, 0xffff0000, RZ, 0xc0, !PT ;  /* 0xffff000052527812 */ /* 0x000fe200078ec0ff */
[----:B------:R-:W-:Y:S01]  /*76f0*/  FMUL.FTZ R151, R152, R80 ;  /* 0x0000005098977220 */ /* 0x000fe20000410000 */
[----:B------:R-:W-:Y:S02]  /*7700*/  IMAD.U32 R55, R14, 0x10000, RZ ;  /* 0x000100000e377824 */ /* 0x000fe400078e00ff */
[-C--:B------:R-:W-:Y:S01]  /*7710*/  FMUL.FTZ R152, R152, R83.reuse ;  /* 0x0000005398987220 */ /* 0x080fe20000410000 */
[----:B------:R-:W-:Y:S01]  /*7720*/  LOP3.LUT R54, R54, 0xffff0000, RZ, 0xc0, !PT ;  /* 0xffff000036367812 */ /* 0x000fe200078ec0ff */
[----:B------:R-:W-:-:S02]  /*7730*/  FFMA.FTZ R151, R55, R83, -R151 ;  /* 0x0000005337977223 */ /* 0x000fc40000010897 */
[----:B------:R-:W-:Y:S01]  /*7740*/  FFMA.FTZ R152, R55, R80, R152 ;  /* 0x0000005037987223 */ /* 0x000fe20000010098 */
[----:B------:R-:W-:Y:S01]  /*7750*/  LOP3.LUT R40, R40, 0xffff0000, RZ, 0xc0, !PT ;  /* 0xffff000028287812 */ /* 0x000fe200078ec0ff */
[----:B------:R-:W-:Y:S01]  /*7760*/  FMUL.FTZ R55, R82, R54 ;  /* 0x0000003652377220 */ /* 0x000fe20000410000 */
[----:B------:R-:W-:Y:S02]  /*7770*/  LOP3.LUT R14, R14, 0xffff0000, RZ, 0xc0, !PT ;  /* 0xffff00000e0e7812 */ /* 0x000fe400078ec0ff */
[----:B------:R-:W-:Y:S01]  /*7780*/  F2FP.BF16.F32.PACK_AB R53, R53, R150 ;  /* 0x000000963535723e */ /* 0x000fe200000010ff */
[----:B------:R-:W-:Y:S01]  /*7790*/  FMUL.FTZ R82, R82, R40 ;  /* 0x0000002852527220 */ /* 0x000fe20000410000 */
[----:B------:R-:W-:Y:S01]  /*77a0*/  F2FP.BF16.F32.PACK_AB R42, R13, R42 ;  /* 0x0000002a0d2a723e */ /* 0x000fe200000010ff */
[----:B------:R-:W-:Y:S01]  /*77b0*/  FFMA.FTZ R55, R14, R40, -R55 ;  /* 0x000000280e377223 */ /* 0x000fe20000010837 */
        /* <DEDUP_REMOVED lines=11> */
.L_x_2760:
[----:B------:R-:W-:Y:S05]  /*7870*/  BSYNC B3 ;  /* 0x0000000000037941 */ /* 0x000fea0003800000 */
.L_x_2759:
[----:B------:R-:W-:Y:S01]  /*7880*/  ISETP.GE.AND P3, PT, R149, R134, PT ;  /* 0x000000869500720c */ /* 0x000fe20003f66270 */
[----:B---3--:R3:W-:-:S12]  /*7890*/  ST.E.128 desc[UR60][R122.64], R12 ;  /* 0x0000000c7a007985 */ /* 0x0087d8000c101d3c */
[----:B------:R-:W-:-:S05]  /*78a0*/  @!P3 IMAD.WIDE R40, R149, 0x2, R116 ;  /* 0x000000029528b825 */ /* 0x000fca00078e0274 */
[----:B--2---:R3:W-:Y:S02]  /*78b0*/  @!P3 ST.E.128 desc[UR60][R40.64], R80 ;  /* 0x000000502800b985 */ /* 0x0047e4000c101d3c */
.L_x_2758:
[----:B------:R-:W-:Y:S05]  /*78c0*/  BSYNC B2 ;  /* 0x0000000000027941 */ /* 0x000fea0003800000 */
.L_x_2757:
        /* <DEDUP_REMOVED lines=32> */
[----:B------:R-:W-:Y:S01]  /*7ad0*/  LOP3.LUT R41, R41, 0xffff0000, RZ, 0xc0, !PT ;  /* 0xffff000029297812 */ /* 0x000fe200078ec0ff */
[----:B------:R-:W-:Y:S01]  /*7ae0*/  IMAD.U32 R83, R55, 0x10000, RZ ;  /* 0x0001000037537824 */ /* 0x000fe200078e00ff */
[----:B------:R-:W-:Y:S01]  /*7af0*/  LOP3.LUT R13, R13, 0xffff0000, RZ, 0xc0, !PT ;  /* 0xffff00000d0d7812 */ /* 0x000fe200078ec0ff */
[----:B------:R-:W-:Y:S01]  /*7b00*/  IMAD.U32 R82, R80, 0x10000, RZ ;  /* 0x0001000050527824 */ /* 0x000fe200078e00ff */
[----:B------:R-:W-:Y:S01]  /*7b10*/  SHF.R.U64 R37, R36, 0x10, R37 ;  /* 0x0000001024257819 */ /* 0x000fe20000001225 */
[----:B------:R-:W-:Y:S01]  /*7b20*/  FMUL.FTZ R123, R122, R83 ;  /* 0x000000537a7b7220 */ /* 0x000fe20000410000 */
[----:B------:R-:W-:Y:S01]  /*7b30*/  SHF.R.U64 R48, R48, 0x10, R49 ;  /* 0x0000001030307819 */ /* 0x000fe20000001231 */
[-C--:B------:R-:W-:Y:S01]  /*7b40*/  FMUL.FTZ R122, R122, R82.reuse ;  /* 0x000000527a7a7220 */ /* 0x080fe20000410000 */
[----:B------:R-:W-:Y:S01]  /*7b50*/  PRMT R37, R165, 0x5410, R37 ;  /* 0x00005410a5257816 */ /* 0x000fe20000000025 */
        /* <DEDUP_REMOVED lines=14> */
[----:B------:R-:W-:Y:S01]  /*7c40*/  SHF.R.U32.HI R80, RZ, 0x10, R39 ;  /* 0x00000010ff507819 */ /* 0x000fe20000011627 */
[----:B------:R-:W-:Y:S01]  /*7c50*/  IMAD.U32 R39, R14, 0x10000, RZ ;  /* 0x000100000e277824 */ /* 0x000fe200078e00ff */
        /* <DEDUP_REMOVED lines=8> */
[----:B------:R-:W-:Y:S01]  /*7ce0*/  PRMT R50, R165, 0x5432, R50 ;  /* 0x00005432a5327816 */ /* 0x000fe20000000032 */
        /* <DEDUP_REMOVED lines=8> */
[C---:B------:R-:W-:Y:S01]  /*7d70*/  IMAD.U32 R83, R40.reuse, 0x10000, RZ ;  /* 0x0001000028537824 */ /* 0x040fe200078e00ff */
[----:B------:R-:W-:Y:S01]  /*7d80*/  LOP3.LUT R40, R40, 0xffff0000, RZ, 0xc0, !PT ;  /* 0xffff000028287812 */ /* 0x000fe200078ec0ff */
[C---:B------:R-:W-:Y:S01]  /*7d90*/  IMAD.U32 R49, R37.reuse, 0x10000, RZ ;  /* 0x0001000025317824 */ /* 0x040fe200078e00ff */
[----:B------:R-:W-:Y:S01]  /*7da0*/  LOP3.LUT R37, R37, 0xffff0000, RZ, 0xc0, !PT ;  /* 0xffff000025257812 */ /* 0x000fe200078ec0ff */
[C---:B------:R-:W-:Y:S01]  /*7db0*/  IMAD.U32 R48, R41.reuse, 0x10000, RZ ;  /* 0x0001000029307824 */ /* 0x040fe200078e00ff */
[----:B------:R-:W-:Y:S01]  /*7dc0*/  LOP3.LUT R41, R41, 0xffff0000, RZ, 0xc0, !PT ;  /* 0xffff000029297812 */ /* 0x000fe200078ec0ff */
[C---:B------:R-:W-:Y:S01]  /*7dd0*/  IMAD.U32 R43, R12.reuse, 0x10000, RZ ;  /* 0x000100000c2b7824 */ /* 0x040fe200078e00ff */
[----:B------:R-:W-:Y:S01]  /*7de0*/  LOP3.LUT R12, R12, 0xffff0000, RZ, 0xc0, !PT ;  /* 0xffff00000c0c7812 */ /* 0x000fe200078ec0ff */
[C---:B------:R-:W-:Y:S01]  /*7df0*/  FMUL.FTZ R80, R83.reuse, R48 ;  /* 0x0000003053507220 */ /* 0x040fe20000410000 */
[----:B------:R-:W-:Y:S01]  /*7e00*/  FMUL.FTZ R83, R83, R49 ;  /* 0x0000003153537220 */ /* 0x000fe20000410000 */
[----:B------:R-:W-:-:S02]  /*7e10*/  PRMT R38, R166, 0x5432, R38 ;  /* 0x00005432a6267816 */ /* 0x000fc40000000026 */
[C---:B------:R-:W-:Y:S01]  /*7e20*/  FFMA.FTZ R80, R43.reuse, R49, -R80 ;  /* 0x000000312b507223 */ /* 0x040fe20000010850 */
[----:B------:R-:W-:Y:S01]  /*7e30*/  FFMA.FTZ R83, R43, R48, R83 ;  /* 0x000000302b537223 */ /* 0x000fe20000010053 */
[----:B------:R-:W-:Y:S01]  /*7e40*/  FMUL.FTZ R48, R40, R41 ;  /* 0x0000002928307220 */ /* 0x000fe20000410000 */
[----:B------:R-:W-:Y:S01]  /*7e50*/  LOP3.LUT R43, R14, 0xffff0000, RZ, 0xc0, !PT ;  /* 0xffff00000e2b7812 */ /* 0x000fe200078ec0ff */
[-C--:B------:R-:W-:Y:S01]  /*7e60*/  FMUL.FTZ R40, R40, R37.reuse ;  /* 0x0000002528287220 */ /* 0x080fe20000410000 */
[----:B------:R-:W-:Y:S01]  /*7e70*/  SHF.L.U32 R14, R42, 0x10, RZ ;  /* 0x000000102a0e7819 */ /* 0x000fe200000006ff */
[----:B------:R-:W-:Y:S01]  /*7e80*/  FFMA.FTZ R48, R12, R37, -R48 ;  /* 0x000000250c307223 */ /* 0x000fe20000010830 */
[----:B------:R-:W-:Y:S01]  /*7e90*/  IMAD.U32 R37, R50, 0x10000, RZ ;  /* 0x0001000032257824 */ /* 0x000fe200078e00ff */
[----:B------:R-:W-:Y:S01]  /*7ea0*/  LOP3.LUT R42, R42, 0xffff0000, RZ, 0xc0, !PT ;  /* 0xffff00002a2a7812 */ /* 0x000fe200078ec0ff */
[----:B------:R-:W-:Y:S01]  /*7eb0*/  IMAD.U32 R49, R38, 0x10000, RZ ;  /* 0x0001000026317824 */ /* 0x000fe200078e00ff */
[----:B------:R-:W-:Y:S01]  /*7ec0*/  LOP3.LUT R50, R50, 0xffff0000, RZ, 0xc0, !PT ;  /* 0xffff000032327812 */ /* 0x000fe200078ec0ff */
[----:B------:R-:W-:Y:S01]  /*7ed0*/  FFMA.FTZ R40, R12, R41, R40 ;  /* 0x000000290c287223 */ /* 0x000fe20000010028 */
[----:B------:R-:W-:Y:S01]  /*7ee0*/  LOP3.LUT R38, R38, 0xffff0000, RZ, 0xc0, !PT ;  /* 0xffff000026267812 */ /* 0x000fe200078ec0ff */
[C---:B------:R-:W-:Y:S01]  /*7ef0*/  FMUL.FTZ R12, R14.reuse, R37 ;  /* 0x000000250e0c7220 */ /* 0x040fe20000410000 */
[-C--:B------:R-:W-:Y:S01]  /*7f00*/  FMUL.FTZ R41, R14, R49.reuse ;  /* 0x000000310e297220 */ /* 0x080fe20000410000 */
[C---:B------:R-:W-:Y:S01]  /*7f10*/  FMUL.FTZ R14, R42.reuse, R50 ;  /* 0x000000322a0e7220 */ /* 0x040fe20000410000 */
[----:B------:R-:W-:Y:S01]  /*7f20*/  F2FP.BF16.F32.PACK_AB R55, R55, R82 ;  /* 0x000000523737723e */ /* 0x000fe200000010ff */
[-C--:B------:R-:W-:Y:S01]  /*7f30*/  FMUL.FTZ R42, R42, R38.reuse ;  /* 0x000000262a2a7220 */ /* 0x080fe20000410000 */
[C---:B------:R-:W-:Y:S01]  /*7f40*/  FFMA.FTZ R12, R39.reuse, R49, -R12 ;  /* 0x00000031270c7223 */ /* 0x040fe2000001080c */
[----:B------:R-:W-:Y:S01]  /*7f50*/  FFMA.FTZ R41, R39, R37, R41 ;  /* 0x0000002527297223 */ /* 0x000fe20000010029 */
[C---:B------:R-:W-:Y:S01]  /*7f60*/  FFMA.FTZ R14, R43.reuse, R38, -R14 ;  /* 0x000000262b0e7223 */ /* 0x040fe2000001080e */
[----:B------:R-:W-:Y:S01]  /*7f70*/  FFMA.FTZ R42, R43, R50, R42 ;  /* 0x000000322b2a7223 */ /* 0x000fe2000001002a */
[----:B------:R-:W-:-:S02]  /*7f80*/  F2FP.BF16.F32.PACK_AB R36, R36, R149 ;  /* 0x000000952424723e */ /* 0x000fc400000010ff */
[----:B------:R-:W-:Y:S01]  /*7f90*/  F2FP.BF16.F32.PACK_AB R81, R13, R81 ;  /* 0x000000510d51723e */ /* 0x000fe200000010ff */
[----:B------:R-:W-:Y:S01]  /*7fa0*/  IMAD.MOV.U32 R13, RZ, RZ, R55 ;  /* 0x000000ffff0d7224 */ /* 0x000fe200078e0037 */
        /* <DEDUP_REMOVED lines=9> */
.L_x_2764:
[----:B------:R-:W-:Y:S05]  /*8040*/  BSYNC B3 ;  /* 0x0000000000037941 */ /* 0x000fea0003800000 */
.L_x_2763:
[----:B------:R-:W-:Y:S01]  /*8050*/  ISETP.GE.AND P3, PT, R54, R134, PT ;  /* 0x000000863600720c */ /* 0x000fe20003f66270 */
[----:B--2---:R4:W-:-:S12]  /*8060*/  ST.E.128 desc[UR60][R52.64], R12 ;  /* 0x0000000c34007985 */ /* 0x0049d8000c101d3c */
[----:B------:R-:W-:-:S05]  /*8070*/  @!P3 IMAD.WIDE R36, R54, 0x2, R116 ;  /* 0x000000023624b825 */ /* 0x000fca00078e0274 */
[----:B---3--:R4:W-:Y:S02]  /*8080*/  @!P3 ST.E.128 desc[UR60][R36.64], R40 ;  /* 0x000000282400b985 */ /* 0x0089e4000c101d3c */
.L_x_2762:
[----:B------:R-:W-:Y:S05]  /*8090*/  BSYNC B2 ;  /* 0x0000000000027941 */ /* 0x000fea0003800000 */
.L_x_2761:
        /* <DEDUP_REMOVED lines=31> */
[----:B------:R-:W-:Y:S01]  /*8290*/  SHF.R.U64 R35, R44, 0x10, R45 ;  /* 0x000000102c237819 */ /* 0x000fe2000000122d */
[----:B--2---:R-:W-:Y:S01]  /*82a0*/  IMAD.U32 R51, R15, 0x10000, RZ ;  /* 0x000100000f337824 */ /* 0x004fe200078e00ff */
[----:B------:R-:W-:Y:S01]  /*82b0*/  SHF.R.U64 R32, R32, 0x10, R33 ;  /* 0x0000001020207819 */ /* 0x000fe20000001221 */
[----:B------:R-:W-:Y:S01]  /*82c0*/  IMAD.U32 R53, R38, 0x10000, RZ ;  /* 0x0001000026357824 */ /* 0x000fe200078e00ff */
[----:B------:R-:W-:Y:S01]  /*82d0*/  SHF.R.U32.HI R44, RZ, 0x10, R45 ;  /* 0x00000010ff2c7819 */ /* 0x000fe2000001162d */
[----:B------:R-:W-:Y:S01]  /*82e0*/  IMAD.U32 R45, R13, 0x10000, RZ ;  /* 0x000100000d2d7824 */ /* 0x000fe200078e00ff */
[----:B------:R-:W-:Y:S01]  /*82f0*/  SHF.R.U32.HI R33, RZ, 0x10, R33 ;  /* 0x00000010ff217819 */ /* 0x000fe20000011621 */
[----:B------:R-:W-:Y:S01]  /*8300*/  IMAD.U32 R50, R14, 0x10000, RZ ;  /* 0x000100000e327824 */ /* 0x000fe200078e00ff */
[----:B------:R-:W-:-:S02]  /*8310*/  PRMT R44, R163, 0x5432, R44 ;  /* 0x00005432a32c7816 */ /* 0x000fc4000000002c */
[----:B------:R-:W-:Y:S02]  /*8320*/  PRMT R33, R161, 0x5410, R33 ;  /* 0x00005410a1217816 */ /* 0x000fe40000000021 */
[--C-:B------:R-:W-:Y:S01]  /*8330*/  SHF.R.U64 R43, R46, 0x10, R47.reuse ;  /* 0x000000102e2b7819 */ /* 0x100fe2000000122f */
[----:B------:R-:W-:Y:S01]  /*8340*/  IMAD.U32 R54, R44, 0x10000, RZ ;  /* 0x000100002c367824 */ /* 0x000fe200078e00ff */
[----:B------:R-:W-:Y:S01]  /*8350*/  SHF.R.U32.HI R46, RZ, 0x10, R47 ;  /* 0x00000010ff2e7819 */ /* 0x000fe2000001162f */
[----:B------:R-:W-:Y:S01]  /*8360*/  IMAD.U32 R55, R33, 0x10000, RZ ;  /* 0x0001000021377824 */ /* 0x000fe200078e00ff */
[C---:B------:R-:W-:Y:S02]  /*8370*/  PRMT R35, R162.reuse, 0x5432, R35 ;  /* 0x00005432a2237816 */ /* 0x040fe40000000023 */
[----:B------:R-:W-:Y:S01]  /*8380*/  PRMT R162, R162, 0x5410, R43 ;  /* 0x00005410a2a27816 */ /* 0x000fe2000000002b */
[CC--:B------:R-:W-:Y:S01]  /*8390*/  FMUL.FTZ R43, R48.reuse, R54.reuse ;  /* 0x00000036302b7220 */ /* 0x0c0fe20000410000 */
[----:B------:R-:W-:Y:S01]  /*83a0*/  LOP3.LUT R49, R37, 0xffff0000, RZ, 0xc0, !PT ;  /* 0xffff000025317812 */ /* 0x000fe200078ec0ff */
[-C--:B------:R-:W-:Y:S01]  /*83b0*/  FMUL.FTZ R48, R48, R55.reuse ;  /* 0x0000003730307220 */ /* 0x080fe20000410000 */
[----:B------:R-:W-:Y:S01]  /*83c0*/  LOP3.LUT R44, R44, 0xffff0000, RZ, 0xc0, !PT ;  /* 0xffff00002c2c7812 */ /* 0x000fe200078ec0ff */
[----:B------:R-:W-:Y:S01]  /*83d0*/  FFMA.FTZ R43, R45, R55, -R43 ;  /* 0x000000372d2b7223 */ /* 0x000fe2000001082b */
[----:B------:R-:W-:Y:S01]  /*83e0*/  PRMT R42, R161, 0x5432, R42 ;  /* 0x00005432a12a7816 */ /* 0x000fe2000000002a */
[----:B------:R-:W-:Y:S01]  /*83f0*/  FFMA.FTZ R48, R45, R54, R48 ;  /* 0x000000362d307223 */ /* 0x000fe20000010030 */
[----:B------:R-:W-:Y:S01]  /*8400*/  PRMT R46, R163, 0x5410, R46 ;  /* 0x00005410a32e7816 */ /* 0x000fe2000000002e */
[-C--:B------:R-:W-:Y:S01]  /*8410*/  FMUL.FTZ R80, R49, R44.reuse ;  /* 0x0000002c31507220 */ /* 0x080fe20000410000 */
[----:B------:R-:W-:Y:S01]  /*8420*/  LOP3.LUT R33, R33, 0xffff0000, RZ, 0xc0, !PT ;  /* 0xffff000021217812 */ /* 0x000fe200078ec0ff */
[----:B------:R-:W-:Y:S01]  /*8430*/  IMAD.U32 R45, R42, 0x10000, RZ ;  /* 0x000100002a2d7824 */ /* 0x000fe200078e00ff */
[----:B------:R-:W-:Y:S01]  /*8440*/  LOP3.LUT R47, R13, 0xffff0000, RZ, 0xc0, !PT ;  /* 0xffff00000d2f7812 */ /* 0x000fe200078ec0ff */
[----:B------:R-:W-:Y:S01]  /*8450*/  IMAD.U32 R55, R46, 0x10000, RZ ;  /* 0x000100002e377824 */ /* 0x000fe200078e00ff */
[----:B------:R-:W-:Y:S01]  /*8460*/  PRMT R32, R164, 0x5410, R32 ;  /* 0x00005410a4207816 */ /* 0x000fe20000000020 */
[-C--:B------:R-:W-:Y:S01]  /*8470*/  FMUL.FTZ R49, R49, R33.reuse ;  /* 0x0000002131317220 */ /* 0x080fe20000410000 */
[----:B------:R-:W-:Y:S01]  /*8480*/  LOP3.LUT R39, R39, 0xffff0000, RZ, 0xc0, !PT ;  /* 0xffff000027277812 */ /* 0x000fe200078ec0ff */
[----:B------:R-:W-:Y:S01]  /*8490*/  IMAD.U32 R37, R36, 0x10000, RZ ;  /* 0x0001000024257824 */ /* 0x000fe200078e00ff */
[----:B------:R-:W-:Y:S01]  /*84a0*/  LOP3.LUT R46, R46, 0xffff0000, RZ, 0xc0, !PT ;  /* 0xffff00002e2e7812 */ /* 0x000fe200078ec0ff */
[C---:B------:R-:W-:Y:S01]  /*84b0*/  FFMA.FTZ R80, R47.reuse, R33, -R80 ;  /* 0x000000212f507223 */ /* 0x040fe20000010850 */
[----:B------:R-:W-:Y:S01]  /*84c0*/  LOP3.LUT R42, R42, 0xffff0000, RZ, 0xc0, !PT ;  /* 0xffff00002a2a7812 */ /* 0x000fe200078ec0ff */
[----:B------:R-:W-:Y:S01]  /*84d0*/  FFMA.FTZ R49, R47, R44, R49 ;  /* 0x0000002c2f317223 */ /* 0x000fe20000010031 */
[C---:B------:R-:W-:Y:S01]  /*84e0*/  IMAD.U32 R54, R35.reuse, 0x10000, RZ ;  /* 0x0001000023367824 */ /* 0x040fe200078e00ff */
[----:B------:R-:W-:Y:S01]  /*84f0*/  LOP3.LUT R36, R36, 0xffff0000, RZ, 0xc0, !PT ;  /* 0xffff000024247812 */ /* 0x000fe200078ec0ff */
[----:B------:R-:W-:Y:S01]  /*8500*/  FMUL.FTZ R33, R52, R55 ;  /* 0x0000003734217220 */ /* 0x000fe20000410000 */
[C---:B------:R-:W-:Y:S01]  /*8510*/  IMAD.U32 R44, R32.reuse, 0x10000, RZ ;  /* 0x00010000202c7824 */ /* 0x040fe200078e00ff */
[----:B------:R-:W-:Y:S01]  /*8520*/  LOP3.LUT R35, R35, 0xffff0000, RZ, 0xc0, !PT ;  /* 0xffff000023237812 */ /* 0x000fe200078ec0ff */
[C---:B------:R-:W-:Y:S01]  /*8530*/  FMUL.FTZ R82, R39.reuse, R46 ;  /* 0x0000002e27527220 */ /* 0x040fe20000410000 */
[----:B------:R-:W-:Y:S01]  /*8540*/  FMUL.FTZ R122, R39, R42 ;  /* 0x0000002a277a7220 */ /* 0x000fe20000410000 */
[----:B------:R-:W-:Y:S01]  /*8550*/  LOP3.LUT R39, R32, 0xffff0000, RZ, 0xc0, !PT ;  /* 0xffff000020277812 */ /* 0x000fe200078ec0ff */
[----:B------:R-:W-:-:S02]  /*8560*/  IMAD.U32 R13, R12, 0x10000, RZ ;  /* 0x000100000c0d7824 */ /* 0x000fc400078e00ff */
[----:B------:R-:W-:Y:S01]  /*8570*/  FMUL.FTZ R32, R37, R54 ;  /* 0x0000003625207220 */ /* 0x000fe20000410000 */
[----:B------:R-:W-:Y:S01]  /*8580*/  LOP3.LUT R12, R12, 0xffff0000, RZ, 0xc0, !PT ;  /* 0xffff00000c0c7812 */ /* 0x000fe200078ec0ff */
[-C--:B------:R-:W-:Y:S01]  /*8590*/  FMUL.FTZ R52, R52, R45.reuse ;  /* 0x0000002d34347220 */ /* 0x080fe20000410000 */
[----:B------:R-:W-:Y:S01]  /*85a0*/  FFMA.FTZ R33, R51, R45, -R33 ;  /* 0x0000002d33217223 */ /* 0x000fe20000010821 */
[-C--:B------:R-:W-:Y:S01]  /*85b0*/  FMUL.FTZ R37, R37, R44.reuse ;  /* 0x0000002c25257220 */ /* 0x080fe20000410000 */
[----:B------:R-:W-:Y:S01]  /*85c0*/  FMUL.FTZ R45, R36, R35 ;  /* 0x00000023242d7220 */ /* 0x000fe20000410000 */
[----:B------:R-:W-:Y:S01]  /*85d0*/  LOP3.LUT R15, R15, 0xffff0000, RZ, 0xc0, !PT ;  /* 0xffff00000f0f7812 */ /* 0x000fe200078ec0ff */
[C---:B------:R-:W-:Y:S01]  /*85e0*/  FFMA.FTZ R32, R13.reuse, R44, -R32 ;  /* 0x0000002c0d207223 */ /* 0x040fe20000010820 */
[----:B------:R-:W-:Y:S01]  /*85f0*/  PRMT R34, R164, 0x5432, R34 ;  /* 0x00005432a4227816 */ /* 0x000fe20000000022 */
[----:B------:R-:W-:Y:S01]  /*8600*/  FFMA.FTZ R37, R13, R54, R37 ;  /* 0x000000360d257223 */ /* 0x000fe20000010025 */
[-C--:B------:R-:W-:Y:S01]  /*8610*/  FMUL.FTZ R13, R36, R39.reuse ;  /* 0x00000027240d7220 */ /* 0x080fe20000410000 */
[----:B------:R-:W-:Y:S01]  /*8620*/  FFMA.FTZ R45, R12, R39, -R45 ;  /* 0x000000270c2d7223 */ /* 0x000fe2000001082d */
[----:B------:R-:W-:Y:S01]  /*8630*/  LOP3.LUT R38, R38, 0xffff0000, RZ, 0xc0, !PT ;  /* 0xffff000026267812 */ /* 0x000fe200078ec0ff */
[----:B------:R-:W-:Y:S01]  /*8640*/  FFMA.FTZ R82, R15, R42, -R82 ;  /* 0x0000002a0f527223 */ /* 0x000fe20000010852 */
[C---:B------:R-:W-:Y:S01]  /*8650*/  LOP3.LUT R39, R162.reuse, 0xffff0000, RZ, 0xc0, !PT ;  /* 0xffff0000a2277812 */ /* 0x040fe200078ec0ff */
[----:B------:R-:W-:Y:S01]  /*8660*/  IMAD.U32 R36, R162, 0x10000, RZ ;  /* 0x00010000a2247824 */ /* 0x000fe200078e00ff */
[C---:B------:R-:W-:Y:S01]  /*8670*/  LOP3.LUT R47, R34.reuse, 0xffff0000, RZ, 0xc0, !PT ;  /* 0xffff0000222f7812 */ /* 0x040fe200078ec0ff */
[----:B------:R-:W-:-:S02]  /*8680*/  IMAD.U32 R42, R34, 0x10000, RZ ;  /* 0x00010000222a7824 */ /* 0x000fc400078e00ff */
[----:B------:R-:W-:Y:S01]  /*8690*/  FFMA.FTZ R12, R12, R35, R13 ;  /* 0x000000230c0c7223 */ /* 0x000fe2000001000d */
[----:B------:R-:W-:Y:S01]  /*86a0*/  LOP3.LUT R14, R14, 0xffff0000, RZ, 0xc0, !PT ;  /* 0xffff00000e0e7812 */ /* 0x000fe200078ec0ff */
[----:B------:R-:W-:Y:S01]  /*86b0*/  FFMA.FTZ R52, R51, R55, R52 ;  /* 0x0000003733347223 */ /* 0x000fe20000010034 */
[----:B------:R-:W-:Y:S01]  /*86c0*/  FFMA.FTZ R15, R15, R46, R122 ;  /* 0x0000002e0f0f7223 */ /* 0x000fe2000001007a */
[C---:B------:R-:W-:Y:S01]  /*86d0*/  FMUL.FTZ R13, R53.reuse, R36 ;  /* 0x00000024350d7220 */ /* 0x040fe20000410000 */
[C---:B------:R-:W-:Y:S01]  /*86e0*/  FMUL.FTZ R35, R38.reuse, R39 ;  /* 0x0000002726237220 */ /* 0x040fe20000410000 */
[----:B------:R-:W-:Y:S01]  /*86f0*/  FMUL.FTZ R53, R53, R42 ;  /* 0x0000002a35357220 */ /* 0x000fe20000410000 */
[----:B------:R-:W-:Y:S01]  /*8700*/  FMUL.FTZ R38, R38, R47 ;  /* 0x0000002f26267220 */ /* 0x000fe20000410000 */
[----:B------:R-:W-:Y:S01]  /*8710*/  F2FP.BF16.F32.PACK_AB R52, R15, R52 ;  /* 0x000000340f34723e */ /* 0x000fe200000010ff */
[C---:B------:R-:W-:Y:S01]  /*8720*/  FFMA.FTZ R42, R50.reuse, R42, -R13 ;  /* 0x0000002a322a7223 */ /* 0x040fe2000001080d */
[----:B------:R-:W-:Y:S01]  /*8730*/  FFMA.FTZ R36, R50, R36, R53 ;  /* 0x0000002432247223 */ /* 0x000fe20000010035 */
[----:B------:R-:W-:Y:S01]  /*8740*/  FFMA.FTZ R39, R14, R39, R38 ;  /* 0x000000270e277223 */ /* 0x000fe20000010026 */
[----:B------:R-:W-:Y:S01]  /*8750*/  F2FP.BF16.F32.PACK_AB R15, R12, R37 ;  /* 0x000000250c0f723e */ /* 0x000fe200000010ff */
[----:B------:R-:W-:Y:S01]  /*8760*/  FFMA.FTZ R35, R14, R47, -R35 ;  /* 0x0000002f0e237223 */ /* 0x000fe20000010823 */
[----:B------:R-:W-:-:S02]  /*8770*/  F2FP.BF16.F32.PACK_AB R48, R49, R48 ;  /* 0x000000303130723e */ /* 0x000fc400000010ff */
        /* <DEDUP_REMOVED lines=9> */
[----:B------:R-:W-:-:S07]  /*8810*/  MOV R15, R33 ;  /* 0x00000021000f7202 */ /* 0x000fce0000000f00 */
.L_x_2766:
[----:B------:R-:W-:Y:S05]  /*8820*/  BSYNC B2 ;  /* 0x0000000000027941 */ /* 0x000fea0003800000 */
.L_x_2765:
[----:B------:R-:W-:Y:S01]  /*8830*/  ISETP.GE.AND P3, PT, R11, R134, PT ;  /* 0x000000860b00720c */ /* 0x000fe20003f66270 */
[----:B--2---:R2:W-:-:S12]  /*8840*/  ST.E.128 desc[UR60][R40.64], R12 ;  /* 0x0000000c28007985 */ /* 0x0045d8000c101d3c */
[----:B------:R-:W-:-:S05]  /*8850*/  @!P3 IMAD.WIDE R116, R11, 0x2, R116 ;  /* 0x000000020b74b825 */ /* 0x000fca00078e0274 */
[----:B---3--:R2:W-:Y:S02]  /*8860*/  @!P3 ST.E.128 desc[UR60][R116.64], R36 ;  /* 0x000000247400b985 */ /* 0x0085e4000c101d3c */
.L_x_2756:
[----:B------:R-:W-:Y:S05]  /*8870*/  BSYNC B1 ;  /* 0x0000000000017941 */ /* 0x000fea0003800000 */
.L_x_2755:
[----:B------:R-:W-:-:S03]  /*8880*/  UMOV UR4, 0xffffffff ;  /* 0xffffffff00047882 */ /* 0x000fc60000000000 */
[----:B------:R-:W-:Y:S05]  /*8890*/  BRA.DIV UR4, `(.L_x_2767) ;  /* 0x000001d604d87947 */ /* 0x000fea000b800000 */
[----:B0-----:R-:W0:Y:S04]  /*88a0*/  SHFL.IDX PT, R119, R119, 0x1, 0x1c1f ;  /* 0x003c1f0077777f89 */ /* 0x001e2800000e0000 */
[----:B--2-4-:R2:W4:Y:S02]  /*88b0*/  SHFL.IDX PT, R36, R120, 0x1, 0x1c1f ;  /* 0x003c1f0078247f89 */ /* 0x01452400000e0000 */
.L_x_3057:
        /* <DEDUP_REMOVED lines=33> */
[----:B0-----:R-:W-:Y:S01]  /*8ad0*/  SHF.R.U64 R11, R64, 0x10, R65 ;  /* 0x00000010400b7819 */ /* 0x001fe20000001241 */
[----:B---3--:R-:W-:Y:S01]  /*8ae0*/  IMAD.U32 R45, R13, 0x10000, RZ ;  /* 0x000100000d2d7824 */ /* 0x008fe200078e00ff */
[----:B------:R-:W-:Y:S01]  /*8af0*/  SHF.R.U32.HI R77, RZ, 0x10, R77 ;  /* 0x00000010ff4d7819 */ /* 0x000fe2000001164d */
[----:B------:R-:W-:Y:S01]  /*8b00*/  IMAD.U32 R52, R35, 0x10000, RZ ;  /* 0x0001000023347824 */ /* 0x000fe200078e00ff */
[----:B------:R-:W-:Y:S01]  /*8b10*/  SHF.R.U32.HI R65, RZ, 0x10, R65 ;  /* 0x00000010ff417819 */ /* 0x000fe20000011641 */
[----:B------:R-:W-:Y:S01]  /*8b20*/  IMAD.U32 R50, R15, 0x10000, RZ ;  /* 0x000100000f327824 */ /* 0x000fe200078e00ff */
[----:B------:R-:W-:Y:S01]  /*8b30*/  PRMT R77, R160, 0x5432, R77 ;  /* 0x00005432a04d7816 */ /* 0x000fe2000000004d */
[----:B------:R-:W-:Y:S01]  /*8b40*/  IMAD.U32 R49, R14, 0x10000, RZ ;  /* 0x000100000e317824 */ /* 0x000fe200078e00ff */
[----:B------:R-:W-:-:S02]  /*8b50*/  PRMT R65, R158, 0x5432, R65 ;  /* 0x000054329e417816 */ /* 0x000fc40000000041 */
[----:B------:R-:W-:Y:S01]  /*8b60*/  SHF.R.U64 R44, R78, 0x10, R79 ;  /* 0x000000104e2c7819 */ /* 0x000fe2000000124f */
[----:B------:R-:W-:Y:S01]  /*8b70*/  IMAD.U32 R54, R77, 0x10000, RZ ;  /* 0x000100004d367824 */ /* 0x000fe200078e00ff */
[----:B------:R-:W-:Y:S01]  /*8b80*/  SHF.R.U64 R42, R66, 0x10, R67 ;  /* 0x00000010422a7819 */ /* 0x000fe20000001243 */
[----:B------:R-:W-:Y:S01]  /*8b90*/  IMAD.U32 R64, R65, 0x10000, RZ ;  /* 0x0001000041407824 */ /* 0x000fe200078e00ff */
[----:B------:R-:W-:Y:S01]  /*8ba0*/  SHF.R.U32.HI R78, RZ, 0x10, R79 ;  /* 0x00000010ff4e7819 */ /* 0x000fe2000001164f */
[C---:B------:R-:W-:Y:S01]  /*8bb0*/  FMUL.FTZ R76, R47.reuse, R54 ;  /* 0x000000362f4c7220 */ /* 0x040fe20000410000 */
[----:B------:R-:W-:Y:S01]  /*8bc0*/  SHF.R.U32.HI R66, RZ, 0x10, R67 ;  /* 0x00000010ff427819 */ /* 0x000fe20000011643 */
[----:B------:R-:W-:Y:S01]  /*8bd0*/  FMUL.FTZ R80, R47, R64 ;  /* 0x000000402f507220 */ /* 0x000fe20000410000 */
[----:B------:R-:W-:Y:S01]  /*8be0*/  LOP3.LUT R48, R33, 0xffff0000, RZ, 0xc0, !PT ;  /* 0xffff000021307812 */ /* 0x000fe200078ec0ff */
[----:B------:R-:W-:Y:S01]  /*8bf0*/  IMAD.U32 R33, R32, 0x10000, RZ ;  /* 0x0001000020217824 */ /* 0x000fe200078e00ff */
[----:B------:R-:W-:-:S02]  /*8c00*/  LOP3.LUT R77, R77, 0xffff0000, RZ, 0xc0, !PT ;  /* 0xffff00004d4d7812 */ /* 0x000fc400078ec0ff */
[----:B------:R-:W-:Y:S02]  /*8c10*/  PRMT R78, R159, 0x5432, R78 ;  /* 0x000054329f4e7816 */ /* 0x000fe4000000004e */
[----:B------:R-:W-:Y:S01]  /*8c20*/  PRMT R66, R157, 0x5432, R66 ;  /* 0x000054329d427816 */ /* 0x000fe20000000042 */
[----:B------:R-:W-:Y:S01]  /*8c30*/  FMUL.FTZ R55, R48, R77 ;  /* 0x0000004d30377220 */ /* 0x000fe20000410000 */
[----:B------:R-:W-:Y:S01]  /*8c40*/  LOP3.LUT R65, R65, 0xffff0000, RZ, 0xc0, !PT ;  /* 0xffff000041417812 */ /* 0x000fe200078ec0ff */
[----:B------:R-:W-:Y:S01]  /*8c50*/  IMAD.U32 R53, R78, 0x10000, RZ ;  /* 0x000100004e357824 */ /* 0x000fe200078e00ff */
[----:B------:R-:W-:Y:S01]  /*8c60*/  LOP3.LUT R46, R13, 0xffff0000, RZ, 0xc0, !PT ;  /* 0xffff00000d2e7812 */ /* 0x000fe200078ec0ff */
[----:B------:R-:W-:Y:S01]  /*8c70*/  IMAD.U32 R47, R66, 0x10000, RZ ;  /* 0x00010000422f7824 */ /* 0x000fe200078e00ff */
[----:B------:R-:W-:Y:S01]  /*8c80*/  PRMT R160, R160, 0x5410, R43 ;  /* 0x00005410a0a07816 */ /* 0x000fe2000000002b */
[C---:B------:R-:W-:Y:S01]  /*8c90*/  FFMA.FTZ R43, R45.reuse, R64, -R76 ;  /* 0x000000402d2b7223 */ /* 0x040fe2000001084c */
[----:B------:R-:W-:Y:S01]  /*8ca0*/  FFMA.FTZ R45, R45, R54, R80 ;  /* 0x000000362d2d7223 */ /* 0x000fe20000010050 */
[-C--:B------:R-:W-:Y:S01]  /*8cb0*/  FMUL.FTZ R67, R48, R65.reuse ;  /* 0x0000004130437220 */ /* 0x080fe20000410000 */
[----:B------:R-:W-:Y:S01]  /*8cc0*/  LOP3.LUT R35, R35, 0xffff0000, RZ, 0xc0, !PT ;  /* 0xffff000023237812 */ /* 0x000fe200078ec0ff */
[----:B------:R-:W-:Y:S01]  /*8cd0*/  FFMA.FTZ R48, R46, R65, -R55 ;  /* 0x000000412e307223 */ /* 0x000fe20000010837 */
[----:B------:R-:W-:Y:S01]  /*8ce0*/  LOP3.LUT R54, R78, 0xffff0000, RZ, 0xc0, !PT ;  /* 0xffff00004e367812 */ /* 0x000fe200078ec0ff */
[----:B------:R-:W-:Y:S01]  /*8cf0*/  FMUL.FTZ R55, R52, R53 ;  /* 0x0000003534377220 */ /* 0x000fe20000410000 */
[----:B------:R-:W-:Y:S01]  /*8d00*/  PRMT R11, R158, 0x5410, R11 ;  /* 0x000054109e0b7816 */ /* 0x000fe2000000000b */
[-C--:B------:R-:W-:Y:S01]  /*8d10*/  FMUL.FTZ R64, R52, R47.reuse ;  /* 0x0000002f34407220 */ /* 0x080fe20000410000 */
[----:B------:R-:W-:Y:S01]  /*8d20*/  LOP3.LUT R52, R66, 0xffff0000, RZ, 0xc0, !PT ;  /* 0xffff000042347812 */ /* 0x000fe200078ec0ff */
[C---:B------:R-:W-:Y:S01]  /*8d30*/  FFMA.FTZ R47, R50.reuse, R47, -R55 ;  /* 0x0000002f322f7223 */ /* 0x040fe20000010837 */
[----:B------:R-:W-:Y:S01]  /*8d40*/  LOP3.LUT R15, R15, 0xffff0000, RZ, 0xc0, !PT ;  /* 0xffff00000f0f7812 */ /* 0x000fe200078ec0ff */
[----:B------:R-:W-:Y:S01]  /*8d50*/  FMUL.FTZ R76, R35, R54 ;  /* 0x00000036234c7220 */ /* 0x000fe20000410000 */
[----:B------:R-:W-:Y:S01]  /*8d60*/  FFMA.FTZ R50, R50, R53, R64 ;  /* 0x0000003532327223 */ /* 0x000fe20000010040 */
[----:B------:R-:W-:-:S02]  /*8d70*/  IMAD.U32 R66, R160, 0x10000, RZ ;  /* 0x00010000a0427824 */ /* 0x000fc400078e00ff */
[-C--:B------:R-:W-:Y:S01]  /*8d80*/  FMUL.FTZ R78, R35, R52.reuse ;  /* 0x00000034234e7220 */ /* 0x080fe20000410000 */
[----:B------:R-:W-:Y:S02]  /*8d90*/  IMAD.U32 R64, R11, 0x10000, RZ ;  /* 0x000100000b407824 */ /* 0x000fe400078e00ff */
[----:B------:R-:W-:Y:S01]  /*8da0*/  FFMA.FTZ R52, R15, R52, -R76 ;  /* 0x000000340f347223 */ /* 0x000fe2000001084c */
[----:B------:R-:W-:Y:S02]  /*8db0*/  IMAD.U32 R13, R12, 0x10000, RZ ;  /* 0x000100000c0d7824 */ /* 0x000fe400078e00ff */
[C---:B------:R-:W-:Y:S01]  /*8dc0*/  FMUL.FTZ R76, R33.reuse, R66 ;  /* 0x00000042214c7220 */ /* 0x040fe20000410000 */
[----:B------:R-:W-:Y:S01]  /*8dd0*/  LOP3.LUT R32, R32, 0xffff0000, RZ, 0xc0, !PT ;  /* 0xffff000020207812 */ /* 0x000fe200078ec0ff */
[----:B------:R-:W-:Y:S01]  /*8de0*/  FMUL.FTZ R33, R33, R64 ;  /* 0x0000004021217220 */ /* 0x000fe20000410000 */
[----:B------:R-:W-:Y:S01]  /*8df0*/  PRMT R44, R159, 0x5410, R44 ;  /* 0x000054109f2c7816 */ /* 0x000fe2000000002c */
[----:B------:R-:W-:Y:S01]  /*8e00*/  FFMA.FTZ R15, R15, R54, R78 ;  /* 0x000000360f0f7223 */ /* 0x000fe2000001004e */
[----:B------:R-:W-:Y:S01]  /*8e10*/  LOP3.LUT R53, R160, 0xffff0000, RZ, 0xc0, !PT ;  /* 0xffff0000a0357812 */ /* 0x000fe200078ec0ff */
[----:B------:R-:W-:Y:S01]  /*8e20*/  FFMA.FTZ R46, R46, R77, R67 ;  /* 0x0000004d2e2e7223 */ /* 0x000fe20000010043 */
[----:B------:R-:W-:Y:S01]  /*8e30*/  LOP3.LUT R35, R11, 0xffff0000, RZ, 0xc0, !PT ;  /* 0xffff00000b237812 */ /* 0x000fe200078ec0ff */
[----:B------:R-:W-:Y:S01]  /*8e40*/  FFMA.FTZ R11, R13, R64, -R76 ;  /* 0x000000400d0b7223 */ /* 0x000fe2000001084c */
[----:B------:R-:W-:Y:S01]  /*8e50*/  PRMT R42, R157, 0x5410, R42 ;  /* 0x000054109d2a7816 */ /* 0x000fe2000000002a */
[----:B------:R-:W-:Y:S01]  /*8e60*/  FFMA.FTZ R13, R13, R66, R33 ;  /* 0x000000420d0d7223 */ /* 0x000fe20000010021 */
[----:B------:R-:W-:Y:S01]  /*8e70*/  LOP3.LUT R51, R14, 0xffff0000, RZ, 0xc0, !PT ;  /* 0xffff00000e337812 */ /* 0x000fe200078ec0ff */
[----:B------:R-:W-:-:S02]  /*8e80*/  IMAD.U32 R14, R34, 0x10000, RZ ;  /* 0x00010000220e7824 */ /* 0x000fc400078e00ff */
[C---:B------:R-:W-:Y:S01]  /*8e90*/  FMUL.FTZ R55, R32.reuse, R53 ;  /* 0x0000003520377220 */ /* 0x040fe20000410000 */
[----:B------:R-:W-:Y:S01]  /*8ea0*/  FMUL.FTZ R65, R32, R35 ;  /* 0x0000002320417220 */ /* 0x000fe20000410000 */
        /* <DEDUP_REMOVED lines=9> */
[C---:B------:R-:W-:Y:S01]  /*8f40*/  FFMA.FTZ R64, R49.reuse, R32, -R64 ;  /* 0x0000002031407223 */ /* 0x040fe20000010840 */
[----:B------:R-:W-:Y:S01]  /*8f50*/  FFMA.FTZ R54, R12, R35, -R55 ;  /* 0x000000230c367223 */ /* 0x000fe20000010837 */
[----:B------:R-:W-:Y:S01]  /*8f60*/  FFMA.FTZ R14, R49, R33, R14 ;  /* 0x00000021310e7223 */ /* 0x000fe2000001000e */
[-C--:B------:R-:W-:Y:S01]  /*8f70*/  FMUL.FTZ R35, R34, R42.reuse ;  /* 0x0000002a22237220 */ /* 0x080fe20000410000 */
[C---:B------:R-:W-:Y:S01]  /*8f80*/  FFMA.FTZ R33, R51.reuse, R42, -R66 ;  /* 0x0000002a33217223 */ /* 0x040fe20000010842 */
[----:B------:R-:W-:Y:S01]  /*8f90*/  FFMA.FTZ R12, R12, R53, R65 ;  /* 0x000000350c0c7223 */ /* 0x000fe20000010041 */
[----:B------:R-:W-:Y:S01]  /*8fa0*/  F2FP.BF16.F32.PACK_AB R45, R46, R45 ;  /* 0x0000002d2e2d723e */ /* 0x000fe200000010ff */
        /* <DEDUP_REMOVED lines=12> */
[----:B------:R-:W-:Y:S02]  /*9070*/  IMAD.MOV.U32 R14, RZ, RZ, R46 ;  /* 0x000000ffff0e7224 */ /* 0x000fe400078e002e */
[----:B------:R-:W-:-:S07]  /*9080*/  IMAD.MOV.U32 R35, RZ, RZ, R50 ;  /* 0x000000ffff237224 */ /* 0x000fce00078e0032 */
.L_x_2771:
[----:B------:R-:W-:Y:S05]  /*9090*/  BSYNC B2 ;  /* 0x0000000000027941 */ /* 0x000fea0003800000 */
.L_x_2770:
[----:B---3--:R3:W-:Y:S04]  /*90a0*/  ST.E.128 desc[UR60][R38.64], R12 ;  /* 0x0000000c26007985 */ /* 0x0087e8000c101d3c */
[----:B----4-:R3:W-:Y:S02]  /*90b0*/  @!P3 ST.E.128 desc[UR60][R40.64], R32 ;  /* 0x000000202800b985 */ /* 0x0107e4000c101d3c */
.L_x_2769:
[----:B------:R-:W-:Y:S05]  /*90c0*/  BSYNC B1 ;  /* 0x0000000000017941 */ /* 0x000fea0003800000 */
.L_x_2768:
        /* <DEDUP_REMOVED lines=23> */
[----:B------:R-:W-:Y:S01]  /*9240*/  @!P3 IMAD.WIDE R40, R41, 0x2, R36 ;  /* 0x000000022928b825 */ /* 0x000fe200078e0224 */
[----:B------:R-:W-:-:S03]  /*9250*/  LEA R11, R11, R2, 0x1 ;  /* 0x000000020b0b7211 */ /* 0x000fc600078e08ff */
[----:B------:R-:W-:Y:S02]  /*9260*/  IMAD R32, R13, 0x2, R2 ;  /* 0x000000020d207824 */ /* 0x000fe400078e0202 */
[----:B------:R0:W3:Y:S04]  /*9270*/  LDS.128 R12, [R11+0x1e400] ;  /* 0x01e400000b0c7984 */ /* 0x0000e80000000c00 */
[----:B------:R-:W4:Y:S01]  /*9280*/  LDS.128 R32, [R32+0x1e400] ;  /* 0x01e4000020207984 */ /* 0x000f220000000c00 */
[----:B------:R-:W-:Y:S05]  /*9290*/  @P4 BRA `(.L_x_2775) ;  /* 0x0000000400684947 */ /* 0x000fea0003800000 */
[----:B------:R-:W-:Y:S01]  /*92a0*/  SHF.R.U64 R48, R60, 0x10, R61 ;  /* 0x000000103c307819 */ /* 0x000fe2000000123d */
[----:B----4-:R-:W-:Y:S01]  /*92b0*/  IMAD.U32 R52, R33, 0x10000, RZ ;  /* 0x0001000021347824 */ /* 0x010fe200078e00ff */
[----:B------:R-:W-:Y:S01]  /*92c0*/  SHF.R.U32.HI R53, RZ, 0x10, R73 ;  /* 0x00000010ff357819 */ /* 0x000fe20000011649 */
[----:B------:R-:W-:Y:S01]  /*92d0*/  IMAD.U32 R51, R35, 0x10000, RZ ;  /* 0x0001000023337824 */ /* 0x000fe200078e00ff */
[----:B------:R-:W-:Y:S01]  /*92e0*/  SHF.R.U32.HI R60, RZ, 0x10, R61 ;  /* 0x00000010ff3c7819 */ /* 0x000fe2000001163d */
[----:B---3--:R-:W-:Y:S01]  /*92f0*/  IMAD.U32 R44, R13, 0x10000, RZ ;  /* 0x000100000d2c7824 */ /* 0x008fe200078e00ff */
[----:B------:R-:W-:Y:S01]  /*9300*/  SHF.R.U64 R55, R62, 0x10, R63 ;  /* 0x000000103e377819 */ /* 0x000fe2000000123f */
[----:B------:R-:W-:Y:S01]  /*9310*/  IMAD.U32 R50, R15, 0x10000, RZ ;  /* 0x000100000f327824 */ /* 0x000fe200078e00ff */
[----:B------:R-:W-:Y:S01]  /*9320*/  PRMT R48, R147, 0x5410, R48 ;  /* 0x0000541093307816 */ /* 0x000fe20000000030 */
[----:B------:R-:W-:Y:S01]  /*9330*/  IMAD.U32 R42, R32, 0x10000, RZ ;  /* 0x00010000202a7824 */ /* 0x000fe200078e00ff */
[----:B------:R-:W-:Y:S01]  /*9340*/  PRMT R53, R156, 0x5432, R53 ;  /* 0x000054329c357816 */ /* 0x000fe20000000035 */
[----:B0-----:R-:W-:Y:S01]  /*9350*/  IMAD.U32 R11, R14, 0x10000, RZ ;  /* 0x000100000e0b7824 */ /* 0x001fe200078e00ff */
[----:B------:R-:W-:-:S02]  /*9360*/  SHF.R.U64 R45, R74, 0x10, R75 ;  /* 0x000000104a2d7819 */ /* 0x000fc4000000124b */
[----:B------:R-:W-:Y:S02]  /*9370*/  PRMT R147, R147, 0x5432, R60 ;  /* 0x0000543293937816 */ /* 0x000fe4000000003c */
[----:B------:R-:W-:Y:S02]  /*9380*/  SHF.R.U32.HI R75, RZ, 0x10, R75 ;  /* 0x00000010ff4b7819 */ /* 0x000fe4000001164b */
[----:B------:R-:W-:Y:S02]  /*9390*/  SHF.R.U32.HI R63, RZ, 0x10, R63 ;  /* 0x00000010ff3f7819 */ /* 0x000fe4000001163f */
[----:B------:R-:W-:Y:S02]  /*93a0*/  LOP3.LUT R46, R33, 0xffff0000, RZ, 0xc0, !PT ;  /* 0xffff0000212e7812 */ /* 0x000fe400078ec0ff */
[----:B------:R-:W-:Y:S02]  /*93b0*/  SHF.R.U64 R61, R72, 0x10, R73 ;  /* 0x00000010483d7819 */ /* 0x000fe40000001249 */
[----:B------:R-:W-:Y:S01]  /*93c0*/  PRMT R33, R146, 0x5410, R55 ;  /* 0x0000541092217816 */ /* 0x000fe20000000037 */
[----:B------:R-:W-:Y:S01]  /*93d0*/  IMAD.U32 R55, R53, 0x10000, RZ ;  /* 0x0001000035377824 */ /* 0x000fe200078e00ff */
[----:B------:R-:W-:Y:S01]  /*93e0*/  LOP3.LUT R47, R35, 0xffff0000, RZ, 0xc0, !PT ;  /* 0xffff0000232f7812 */ /* 0x000fe200078ec0ff */
[----:B------:R-:W-:Y:S01]  /*93f0*/  IMAD.U32 R35, R147, 0x10000, RZ ;  /* 0x0001000093237824 */ /* 0x000fe200078e00ff */
[----:B------:R-:W-:-:S02]  /*9400*/  PRMT R45, R148, 0x5410, R45 ;  /* 0x00005410942d7816 */ /* 0x000fc4000000002d */
[----:B------:R-:W-:Y:S02]  /*9410*/  PRMT R148, R148, 0x5432, R75 ;  /* 0x0000543294947816 */ /* 0x000fe4000000004b */
[----:B------:R-:W-:Y:S01]  /*9420*/  PRMT R146, R146, 0x5432, R63 ;  /* 0x0000543292927816 */ /* 0x000fe2000000003f */
[----:B------:R-:W-:Y:S01]  /*9430*/  FMUL.FTZ R63, R52, R35 ;  /* 0x00000023343f7220 */ /* 0x000fe20000410000 */
[----:B------:R-:W-:Y:S01]  /*9440*/  PRMT R156, R156, 0x5410, R61 ;  /* 0x000054109c9c7816 */ /* 0x000fe2000000003d */
[----:B------:R-:W-:Y:S01]  /*9450*/  FMUL.FTZ R61, R52, R55 ;  /* 0x00000037343d7220 */ /* 0x000fe20000410000 */
[----:B------:R-:W-:Y:S01]  /*9460*/  IMAD.U32 R54, R148, 0x10000, RZ ;  /* 0x0001000094367824 */ /* 0x000fe200078e00ff */
[----:B------:R-:W-:Y:S01]  /*9470*/  LOP3.LUT R53, R53, 0xffff0000, RZ, 0xc0, !PT ;  /* 0xffff000035357812 */ /* 0x000fe200078ec0ff */
[----:B------:R-:W-:Y:S02]  /*9480*/  IMAD.U32 R52, R146, 0x10000, RZ ;  /* 0x0001000092347824 */ /* 0x000fe400078e00ff */
[C---:B------:R-:W-:Y:S01]  /*9490*/  FFMA.FTZ R35, R44.reuse, R35, -R61 ;  /* 0x000000232c237223 */ /* 0x040fe2000001083d */
[----:B------:R-:W-:Y:S01]  /*94a0*/  FFMA.FTZ R44, R44, R55, R63 ;  /* 0x000000372c2c7223 */ /* 0x000fe2000001003f */
[----:B------:R-:W-:Y:S01]  /*94b0*/  FMUL.FTZ R55, R51, R54 ;  /* 0x0000003633377220 */ /* 0x000fe20000410000 */
[----:B------:R-:W-:Y:S01]  /*94c0*/  LOP3.LUT R147, R147, 0xffff0000, RZ, 0xc0, !PT ;  /* 0xffff000093937812 */ /* 0x000fe200078ec0ff */
[----:B------:R-:W-:Y:S01]  /*94d0*/  FMUL.FTZ R51, R51, R52 ;  /* 0x0000003433337220 */ /* 0x000fe20000410000 */
[----:B------:R-:W-:Y:S01]  /*94e0*/  LOP3.LUT R49, R13, 0xffff0000, RZ, 0xc0, !PT ;  /* 0xffff00000d317812 */ /* 0x000fe200078ec0ff */
[----:B------:R-:W-:Y:S01]  /*94f0*/  FMUL.FTZ R60, R46, R53 ;  /* 0x000000352e3c7220 */ /* 0x000fe20000410000 */
[----:B------:R-:W-:Y:S01]  /*9500*/  LOP3.LUT R148, R148, 0xffff0000, RZ, 0xc0, !PT ;  /* 0xffff000094947812 */ /* 0x000fe200078ec0ff */
[----:B------:R-:W-:Y:S01]  /*9510*/  FFMA.FTZ R54, R50, R54, R51 ;  /* 0x0000003632367223 */ /* 0x000fe20000010033 */
[----:B------:R-:W-:Y:S01]  /*9520*/  LOP3.LUT R146, R146, 0xffff0000, RZ, 0xc0, !PT ;  /* 0xffff000092927812 */ /* 0x000fe200078ec0ff */
[----:B------:R-:W-:Y:S01]  /*9530*/  FMUL.FTZ R62, R46, R147 ;  /* 0x000000932e3e7220 */ /* 0x000fe20000410000 */
[----:B------:R-:W-:Y:S01]  /*9540*/  FFMA.FTZ R55, R50, R52, -R55 ;  /* 0x0000003432377223 */ /* 0x000fe20000010837 */
[----:B------:R-:W-:-:S02]  /*9550*/  IMAD.U32 R51, R156, 0x10000, RZ ;  /* 0x000100009c337824 */ /* 0x000fc400078e00ff */
[----:B------:R-:W-:Y:S01]  /*9560*/  FFMA.FTZ R46, R49, R147, -R60 ;  /* 0x00000093312e7223 */ /* 0x000fe2000001083c */
[C---:B------:R-:W-:Y:S02]  /*9570*/  IMAD.U32 R50, R48.reuse, 0x10000, RZ ;  /* 0x0001000030327824 */ /* 0x040fe400078e00ff */
[C---:B------:R-:W-:Y:S01]  /*9580*/  FMUL.FTZ R52, R47.reuse, R148 ;  /* 0x000000942f347220 */ /* 0x040fe20000410000 */
[----:B------:R-:W-:Y:S01]  /*9590*/  FMUL.FTZ R60, R47, R146 ;  /* 0x000000922f3c7220 */ /* 0x000fe20000410000 */
[----:B------:R-:W-:Y:S01]  /*95a0*/  LOP3.LUT R47, R48, 0xffff0000, RZ, 0xc0, !PT ;  /* 0xffff0000302f7812 */ /* 0x000fe200078ec0ff */
[----:B------:R-:W-:Y:S01]  /*95b0*/  FFMA.FTZ R49, R49, R53, R62 ;  /* 0x0000003531317223 */ /* 0x000fe2000001003e */
[----:B------:R-:W-:Y:S01]  /*95c0*/  LOP3.LUT R43, R15, 0xffff0000, RZ, 0xc0, !PT ;  /* 0xffff00000f2b7812 */ /* 0x000fe200078ec0ff */
[-C--:B------:R-:W-:Y:S01]  /*95d0*/  FMUL.FTZ R48, R42, R51.reuse ;  /* 0x000000332a307220 */ /* 0x080fe20000410000 */
[----:B------:R-:W-:Y:S01]  /*95e0*/  IMAD.U32 R13, R12, 0x10000, RZ ;  /* 0x000100000c0d7824 */ /* 0x000fe200078e00ff */
[----:B------:R-:W-:Y:S01]  /*95f0*/  LOP3.LUT R32, R32, 0xffff0000, RZ, 0xc0, !PT ;  /* 0xffff000020207812 */ /* 0x000fe200078ec0ff */
[----:B------:R-:W-:Y:S01]  /*9600*/  FMUL.FTZ R42, R42, R50 ;  /* 0x000000322a2a7220 */ /* 0x000fe20000410000 */
[----:B------:R-:W-:Y:S01]  /*9610*/  LOP3.LUT R53, R156, 0xffff0000, RZ, 0xc0, !PT ;  /* 0xffff00009c357812 */ /* 0x000fe200078ec0ff */
[C---:B------:R-:W-:Y:S01]  /*9620*/  FFMA.FTZ R52, R43.reuse, R146, -R52 ;  /* 0x000000922b347223 */ /* 0x040fe20000010834 */
[----:B------:R-:W-:Y:S01]  /*9630*/  FFMA.FTZ R61, R43, R148, R60 ;  /* 0x000000942b3d7223 */ /* 0x000fe2000001003c */
[----:B------:R-:W-:Y:S01]  /*9640*/  FFMA.FTZ R42, R13, R51, R42 ;  /* 0x000000330d2a7223 */ /* 0x000fe2000001002a */
[----:B------:R-:W-:Y:S01]  /*9650*/  LOP3.LUT R12, R12, 0xffff0000, RZ, 0xc0, !PT ;  /* 0xffff00000c0c7812 */ /* 0x000fe200078ec0ff */
[----:B------:R-:W-:Y:S01]  /*9660*/  FMUL.FTZ R43, R32, R53 ;  /* 0x00000035202b7220 */ /* 0x000fe20000410000 */
[----:B------:R-:W-:Y:S01]  /*9670*/  LOP3.LUT R15, R14, 0xffff0000, RZ, 0xc0, !PT ;  /* 0xffff00000e0f7812 */ /* 0x000fe200078ec0ff */
[----:B------:R-:W-:Y:S01]  /*9680*/  FMUL.FTZ R51, R32, R47 ;  /* 0x0000002f20337220 */ /* 0x000fe20000410000 */
[----:B------:R-:W-:-:S02]  /*9690*/  IMAD.U32 R14, R34, 0x10000, RZ ;  /* 0x00010000220e7824 */ /* 0x000fc400078e00ff */
[----:B------:R-:W-:Y:S01]  /*96a0*/  FFMA.FTZ R48, R13, R50, -R48 ;  /* 0x000000320d307223 */ /* 0x000fe20000010830 */
[----:B------:R-:W-:Y:S01]  /*96b0*/  IMAD.U32 R32, R45, 0x10000, RZ ;  /* 0x000100002d207824 */ /* 0x000fe200078e00ff */
[----:B------:R-:W-:Y:S01]  /*96c0*/  LOP3.LUT R34, R34, 0xffff0000, RZ, 0xc0, !PT ;  /* 0xffff000022227812 */ /* 0x000fe200078ec0ff */
[----:B------:R-:W-:Y:S01]  /*96d0*/  IMAD.U32 R13, R33, 0x10000, RZ ;  /* 0x00010000210d7824 */ /* 0x000fe200078e00ff */
[----:B------:R-:W-:Y:S01]  /*96e0*/  LOP3.LUT R45, R45, 0xffff0000, RZ, 0xc0, !PT ;  /* 0xffff00002d2d7812 */ /* 0x000fe200078ec0ff */
[C---:B------:R-:W-:Y:S01]  /*96f0*/  FFMA.FTZ R43, R12.reuse, R47, -R43 ;  /* 0x0000002f0c2b7223 */ /* 0x040fe2000001082b */
[----:B------:R-:W-:Y:S01]  /*9700*/  LOP3.LUT R33, R33, 0xffff0000, RZ, 0xc0, !PT ;  /* 0xffff000021217812 */ /* 0x000fe200078ec0ff */
[----:B------:R-:W-:Y:S01]  /*9710*/  FFMA.FTZ R51, R12, R53, R51 ;  /* 0x000000350c337223 */ /* 0x000fe20000010033 */
[CC--:B------:R-:W-:Y:S01]  /*9720*/  FMUL.FTZ R12, R14.reuse, R32.reuse ;  /* 0x000000200e0c7220 */ /* 0x0c0fe20000410000 */
        /* <DEDUP_REMOVED lines=17> */
.L_x_2775:
[----:B------:R-:W-:Y:S05]  /*9840*/  BSYNC B2 ;  /* 0x0000000000027941 */ /* 0x000fea0003800000 */
.L_x_2774:
[----:B---3--:R3:W-:Y:S04]  /*9850*/  ST.E.128 desc[UR60][R38.64], R12 ;  /* 0x0000000c26007985 */ /* 0x0087e8000c101d3c */
[----:B----4-:R3:W-:Y:S02]  /*9860*/  @!P3 ST.E.128 desc[UR60][R40.64], R32 ;  /* 0x000000202800b985 */ /* 0x0107e4000c101d3c */
.L_x_2773:
[----:B------:R-:W-:Y:S05]  /*9870*/  BSYNC B1 ;  /* 0x0000000000017941 */ /* 0x000fea0003800000 */
.L_x_2772:
        /* <DEDUP_REMOVED lines=25> */
[----:B------:R-:W0:Y:S04]  /*9a10*/  LDS.128 R12, [R13+0x1e400] ;  /* 0x01e400000d0c7984 */ /* 0x000e280000000c00 */
[----:B------:R-:W3:Y:S01]  /*9a20*/  LDS.128 R32, [R32+0x1e400] ;  /* 0x01e4000020207984 */ /* 0x000ee20000000c00 */
[----:B------:R-:W-:Y:S05]  /*9a30*/  @P3 BRA `(.L_x_2777) ;  /* 0x00000004006c3947 */ /* 0x000fea0003800000 */
[----:B------:R-:W-:Y:S01]  /*9a40*/  SHF.R.U64 R48, R56, 0x10, R57 ;  /* 0x0000001038307819 */ /* 0x000fe20000001239 */
[----:B---3--:R-:W-:Y:S01]  /*9a50*/  IMAD.U32 R45, R33, 0x10000, RZ ;  /* 0x00010000212d7824 */ /* 0x008fe200078e00ff */
[----:B------:R-:W-:Y:S01]  /*9a60*/  SHF.R.U64 R50, R68, 0x10, R69 ;  /* 0x0000001044327819 */ /* 0x000fe20000001245 */
[----:B0-----:R-:W-:Y:S01]  /*9a70*/  IMAD.U32 R41, R13, 0x10000, RZ ;  /* 0x000100000d297824 */ /* 0x001fe200078e00ff */
[----:B------:R-:W-:Y:S01]  /*9a80*/  SHF.R.U32.HI R56, RZ, 0x10, R57 ;  /* 0x00000010ff387819 */ /* 0x000fe20000011639 */
[----:B------:R-:W-:Y:S01]  /*9a90*/  IMAD.U32 R47, R35, 0x10000, RZ ;  /* 0x00010000232f7824 */ /* 0x000fe200078e00ff */
[----:B------:R-:W-:Y:S01]  /*9aa0*/  SHF.R.U32.HI R68, RZ, 0x10, R69 ;  /* 0x00000010ff447819 */ /* 0x000fe20000011645 */
[----:B------:R-:W-:Y:S01]  /*9ab0*/  IMAD.U32 R43, R32, 0x10000, RZ ;  /* 0x00010000202b7824 */ /* 0x000fe200078e00ff */
[C---:B------:R-:W-:Y:S01]  /*9ac0*/  PRMT R48, R143.reuse, 0x5410, R48 ;  /* 0x000054108f307816 */ /* 0x040fe20000000030 */
[----:B------:R-:W-:Y:S01]  /*9ad0*/  IMAD.U32 R40, R12, 0x10000, RZ ;  /* 0x000100000c287824 */ /* 0x000fe200078e00ff */
[----:B------:R-:W-:-:S02]  /*9ae0*/  PRMT R143, R143, 0x5432, R56 ;  /* 0x000054328f8f7816 */ /* 0x000fc40000000038 */
[----:B------:R-:W-:Y:S02]  /*9af0*/  PRMT R51, R145, 0x5432, R68 ;  /* 0x0000543291337816 */ /* 0x000fe40000000044 */
[--C-:B------:R-:W-:Y:S02]  /*9b00*/  SHF.R.U64 R53, R70, 0x10, R71.reuse ;  /* 0x0000001046357819 */ /* 0x100fe40000001247 */
[----:B------:R-:W-:Y:S01]  /*9b10*/  SHF.R.U32.HI R71, RZ, 0x10, R71 ;  /* 0x00000010ff477819 */ /* 0x000fe20000011647 */
[----:B------:R-:W-:Y:S01]  /*9b20*/  IMAD.U32 R52, R51, 0x10000, RZ ;  /* 0x0001000033347824 */ /* 0x000fe200078e00ff */
[--C-:B------:R-:W-:Y:S02]  /*9b30*/  SHF.R.U64 R49, R58, 0x10, R59.reuse ;  /* 0x000000103a317819 */ /* 0x100fe4000000123b */
[----:B------:R-:W-:Y:S01]  /*9b40*/  PRMT R145, R145, 0x5410, R50 ;  /* 0x0000541091917816 */ /* 0x000fe20000000032 */
[----:B------:R-:W-:Y:S01]  /*9b50*/  IMAD.U32 R50, R143, 0x10000, RZ ;  /* 0x000100008f327824 */ /* 0x000fe200078e00ff */
[----:B------:R-:W-:Y:S01]  /*9b60*/  SHF.R.U32.HI R59, RZ, 0x10, R59 ;  /* 0x00000010ff3b7819 */ /* 0x000fe2000001163b */
[C---:B------:R-:W-:Y:S01]  /*9b70*/  FMUL.FTZ R54, R45.reuse, R52 ;  /* 0x000000342d367220 */ /* 0x040fe20000410000 */
[C---:B------:R-:W-:Y:S01]  /*9b80*/  PRMT R53, R144.reuse, 0x5410, R53 ;  /* 0x0000541090357816 */ /* 0x040fe20000000035 */
[-C--:B------:R-:W-:Y:S01]  /*9b90*/  FMUL.FTZ R56, R45, R50.reuse ;  /* 0x000000322d387220 */ /* 0x080fe20000410000 */
[----:B------:R-:W-:Y:S01]  /*9ba0*/  PRMT R144, R144, 0x5432, R71 ;  /* 0x0000543290907816 */ /* 0x000fe20000000047 */
[C---:B------:R-:W-:Y:S01]  /*9bb0*/  FFMA.FTZ R54, R41.reuse, R50, -R54 ;  /* 0x0000003229367223 */ /* 0x040fe20000010836 */
[C---:B------:R-:W-:Y:S01]  /*9bc0*/  PRMT R49, R142.reuse, 0x5410, R49 ;  /* 0x000054108e317816 */ /* 0x040fe20000000031 */
[----:B------:R-:W-:Y:S01]  /*9bd0*/  FFMA.FTZ R56, R41, R52, R56 ;  /* 0x0000003429387223 */ /* 0x000fe20000010038 */
[----:B------:R-:W-:Y:S01]  /*9be0*/  PRMT R142, R142, 0x5432, R59 ;  /* 0x000054328e8e7816 */ /* 0x000fe2000000003b */
[----:B------:R-:W-:Y:S01]  /*9bf0*/  IMAD.U32 R45, R144, 0x10000, RZ ;  /* 0x00010000902d7824 */ /* 0x000fe200078e00ff */
[----:B------:R-:W-:-:S02]  /*9c00*/  LOP3.LUT R46, R33, 0xffff0000, RZ, 0xc0, !PT ;  /* 0xffff0000212e7812 */ /* 0x000fc400078ec0ff */
[----:B------:R-:W-:Y:S01]  /*9c10*/  LOP3.LUT R51, R51, 0xffff0000, RZ, 0xc0, !PT ;  /* 0xffff000033337812 */ /* 0x000fe200078ec0ff */
[----:B------:R-:W-:Y:S01]  /*9c20*/  IMAD.U32 R41, R142, 0x10000, RZ ;  /* 0x000100008e297824 */ /* 0x000fe200078e00ff */
[----:B------:R-:W-:Y:S01]  /*9c30*/  LOP3.LUT R143, R143, 0xffff0000, RZ, 0xc0, !PT ;  /* 0xffff00008f8f7812 */ /* 0x000fe200078ec0ff */
[----:B------:R-:W-:Y:S01]  /*9c40*/  FMUL.FTZ R59, R47, R45 ;  /* 0x0000002d2f3b7220 */ /* 0x000fe20000410000 */
[----:B------:R-:W-:Y:S01]  /*9c50*/  LOP3.LUT R44, R32, 0xffff0000, RZ, 0xc0, !PT ;  /* 0xffff0000202c7812 */ /* 0x000fe200078ec0ff */
[----:B------:R-:W-:Y:S01]  /*9c60*/  IMAD.U32 R32, R15, 0x10000, RZ ;  /* 0x000100000f207824 */ /* 0x000fe200078e00ff */
[----:B------:R-:W-:Y:S01]  /*9c70*/  LOP3.LUT R42, R13, 0xffff0000, RZ, 0xc0, !PT ;  /* 0xffff00000d2a7812 */ /* 0x000fe200078ec0ff */
[C---:B------:R-:W-:Y:S01]  /*9c80*/  FMUL.FTZ R55, R46.reuse, R51 ;  /* 0x000000332e377220 */ /* 0x040fe20000410000 */
[----:B------:R-:W-:Y:S01]  /*9c90*/  FMUL.FTZ R57, R46, R143 ;  /* 0x0000008f2e397220 */ /* 0x000fe20000410000 */
[----:B------:R-:W-:Y:S01]  /*9ca0*/  LOP3.LUT R35, R35, 0xffff0000, RZ, 0xc0, !PT ;  /* 0xffff000023237812 */ /* 0x000fe200078ec0ff */
[-C--:B------:R-:W-:Y:S01]  /*9cb0*/  FMUL.FTZ R46, R47, R41.reuse ;  /* 0x000000292f2e7220 */ /* 0x080fe20000410000 */
[----:B------:R-:W-:Y:S01]  /*9cc0*/  LOP3.LUT R144, R144, 0xffff0000, RZ, 0xc0, !PT ;  /* 0xffff000090907812 */ /* 0x000fe200078ec0ff */
[----:B------:R-:W-:Y:S01]  /*9cd0*/  FFMA.FTZ R59, R32, R41, -R59 ;  /* 0x00000029203b7223 */ /* 0x000fe2000001083b */
[----:B------:R-:W-:Y:S01]  /*9ce0*/  LOP3.LUT R142, R142, 0xffff0000, RZ, 0xc0, !PT ;  /* 0xffff00008e8e7812 */ /* 0x000fe200078ec0ff */
[----:B------:R-:W-:Y:S01]  /*9cf0*/  IMAD.U32 R41, R145, 0x10000, RZ ;  /* 0x0001000091297824 */ /* 0x000fe200078e00ff */
[----:B------:R-:W-:Y:S01]  /*9d00*/  LOP3.LUT R33, R15, 0xffff0000, RZ, 0xc0, !PT ;  /* 0xffff00000f217812 */ /* 0x000fe200078ec0ff */
[C---:B------:R-:W-:Y:S01]  /*9d10*/  FFMA.FTZ R55, R42.reuse, R143, -R55 ;  /* 0x0000008f2a377223 */ /* 0x040fe20000010837 */
[----:B------:R-:W-:Y:S01]  /*9d20*/  FFMA.FTZ R57, R42, R51, R57 ;  /* 0x000000332a397223 */ /* 0x000fe20000010039 */
[----:B------:R-:W-:Y:S01]  /*9d30*/  FFMA.FTZ R45, R32, R45, R46 ;  /* 0x0000002d202d7223 */ /* 0x000fe2000001002e */
[C---:B------:R-:W-:Y:S01]  /*9d40*/  FMUL.FTZ R42, R35.reuse, R144 ;  /* 0x00000090232a7220 */ /* 0x040fe20000410000 */
[----:B------:R-:W-:Y:S01]  /*9d50*/  FMUL.FTZ R46, R35, R142 ;  /* 0x0000008e232e7220 */ /* 0x000fe20000410000 */
[----:B------:R-:W-:-:S02]  /*9d60*/  IMAD.U32 R32, R48, 0x10000, RZ ;  /* 0x0001000030207824 */ /* 0x000fc400078e00ff */
[----:B------:R-:W-:Y:S01]  /*9d70*/  FMUL.FTZ R35, R43, R41 ;  /* 0x000000292b237220 */ /* 0x000fe20000410000 */
[----:B------:R-:W-:Y:S01]  /*9d80*/  LOP3.LUT R145, R145, 0xffff0000, RZ, 0xc0, !PT ;  /* 0xffff000091917812 */ /* 0x000fe200078ec0ff */
[C---:B------:R-:W-:Y:S01]  /*9d90*/  FFMA.FTZ R142, R33.reuse, R142, -R42 ;  /* 0x0000008e218e7223 */ /* 0x040fe2000001082a */
[----:B------:R-:W-:Y:S01]  /*9da0*/  FFMA.FTZ R144, R33, R144, R46 ;  /* 0x0000009021907223 */ /* 0x000fe2000001002e */
[----:B------:R-:W-:Y:S01]  /*9db0*/  SHF.L.U32 R15, R34, 0x10, RZ ;  /* 0x00000010220f7819 */ /* 0x000fe200000006ff */
[-C--:B------:R-:W-:Y:S01]  /*9dc0*/  FMUL.FTZ R42, R43, R32.reuse ;  /* 0x000000202b2a7220 */ /* 0x080fe20000410000 */
[----:B------:R-:W-:Y:S01]  /*9dd0*/  FFMA.FTZ R35, R40, R32, -R35 ;  /* 0x0000002028237223 */ /* 0x000fe20000010823 */
[----:B------:R-:W-:Y:S01]  /*9de0*/  IMAD.U32 R33, R53, 0x10000, RZ ;  /* 0x0001000035217824 */ /* 0x000fe200078e00ff */
[----:B------:R-:W-:Y:S01]  /*9df0*/  LOP3.LUT R13, R12, 0xffff0000, RZ, 0xc0, !PT ;  /* 0xffff00000c0d7812 */ /* 0x000fe200078ec0ff */
[----:B------:R-:W-:Y:S01]  /*9e00*/  IMAD.U32 R32, R49, 0x10000, RZ ;  /* 0x0001000031207824 */ /* 0x000fe200078e00ff */
[----:B------:R-:W-:Y:S01]  /*9e10*/  LOP3.LUT R34, R34, 0xffff0000, RZ, 0xc0, !PT ;  /* 0xffff000022227812 */ /* 0x000fe200078ec0ff */
[----:B------:R-:W-:Y:S01]  /*9e20*/  FMUL.FTZ R46, R44, R145 ;  /* 0x000000912c2e7220 */ /* 0x000fe20000410000 */
[----:B------:R-:W-:Y:S01]  /*9e30*/  LOP3.LUT R48, R48, 0xffff0000, RZ, 0xc0, !PT ;  /* 0xffff000030307812 */ /* 0x000fe200078ec0ff */
[----:B------:R-:W-:Y:S01]  /*9e40*/  IMAD.U32 R12, R14, 0x10000, RZ ;  /* 0x000100000e0c7824 */ /* 0x000fe200078e00ff */
[----:B------:R-:W-:Y:S01]  /*9e50*/  LOP3.LUT R53, R53, 0xffff0000, RZ, 0xc0, !PT ;  /* 0xffff000035357812 */ /* 0x000fe200078ec0ff */
[----:B------:R-:W-:Y:S01]  /*9e60*/  FFMA.FTZ R42, R40, R41, R42 ;  /* 0x00000029282a7223 */ /* 0x000fe2000001002a */
[----:B------:R-:W-:Y:S01]  /*9e70*/  LOP3.LUT R49, R49, 0xffff0000, RZ, 0xc0, !PT ;  /* 0xffff000031317812 */ /* 0x000fe200078ec0ff */
[C---:B------:R-:W-:Y:S01]  /*9e80*/  FMUL.FTZ R41, R15.reuse, R33 ;  /* 0x000000210f297220 */ /* 0x040fe20000410000 */
[----:B------:R-:W-:Y:S01]  /*9e90*/  LOP3.LUT R14, R14, 0xffff0000, RZ, 0xc0, !PT ;  /* 0xffff00000e0e7812 */ /* 0x000fe200078ec0ff */
[----:B------:R-:W-:Y:S01]  /*9ea0*/  FMUL.FTZ R40, R15, R32 ;  /* 0x000000200f287220 */ /* 0x000fe20000410000 */
[CC--:B------:R-:W-:Y:S01]  /*9eb0*/  FFMA.FTZ R46, R13.reuse, R48.reuse, -R46 ;  /* 0x000000300d2e7223 */ /* 0x0c0fe2000001082e */
[----:B------:R-:W-:Y:S01]  /*9ec0*/  FMUL.FTZ R15, R34, R53 ;  /* 0x00000035220f7220 */ /* 0x000fe20000410000 */
[----:B------:R-:W-:Y:S01]  /*9ed0*/  FMUL.FTZ R44, R44, R48 ;  /* 0x000000302c2c7220 */ /* 0x000fe20000410000 */
[----:B------:R-:W-:Y:S01]  /*9ee0*/  FMUL.FTZ R34, R34, R49 ;  /* 0x0000003122227220 */ /* 0x000fe20000410000 */
[C---:B------:R-:W-:Y:S01]  /*9ef0*/  FFMA.FTZ R41, R12.reuse, R32, -R41 ;  /* 0x000000200c297223 */ /* 0x040fe20000010829 */
[----:B------:R-:W-:Y:S01]  /*9f00*/  FFMA.FTZ R40, R12, R33, R40 ;  /* 0x000000210c287223 */ /* 0x000fe20000010028 */
[----:B------:R-:W-:Y:S01]  /*9f10*/  FFMA.FTZ R12, R14, R49, -R15 ;  /* 0x000000310e0c7223 */ /* 0x000fe2000001080f */
[----:B------:R-:W-:Y:S01]  /*9f20*/  FFMA.FTZ R13, R13, R145, R44 ;  /* 0x000000910d0d7223 */ /* 0x000fe2000001002c */
[----:B------:R-:W-:Y:S01]  /*9f30*/  F2FP.BF16.F32.PACK_AB R35, R46, R35 ;  /* 0x000000232e23723e */ /* 0x000fe200000010ff */
[----:B------:R-:W-:Y:S01]  /*9f40*/  FFMA.FTZ R53, R14, R53, R34 ;  /* 0x000000350e357223 */ /* 0x000fe20000010022 */
        /* <DEDUP_REMOVED lines=8> */
[----:B------:R-:W-:Y:S02]  /*9fd0*/  F2FP.BF16.F32.PACK_AB R33, R57, R56 ;  /* 0x000000383921723e */ /* 0x000fe400000010ff */
[----:B------:R-:W-:-:S07]  /*9fe0*/  F2FP.BF16.F32.PACK_AB R34, R53, R40 ;  /* 0x000000283522723e */ /* 0x000fce00000010ff */
.L_x_2777:
[----:B------:R-:W-:Y:S05]  /*9ff0*/  BSYNC B1 ;  /* 0x0000000000017941 */ /* 0x000fea0003800000 */
.L_x_2776:
[----:B0-----:R0:W-:Y:S01]  /*a000*/  ST.E.128 desc[UR60][R38.64], R12 ;  /* 0x0000000c26007985 */ /* 0x0011e2000c101d3c */
[----:B------:R-:W-:-:S13]  /*a010*/  ISETP.GE.AND P3, PT, R11, R134, PT ;  /* 0x000000860b00720c */ /* 0x000fda0003f66270 */
[----:B------:R-:W-:Y:S05]  /*a020*/  @P3 BRA `(.L_x_2724) ;  /* 0x0000000400e83947 */ /* 0x000fea0003800000 */
[----:B------:R-:W-:-:S05]  /*a030*/  IMAD.WIDE R36, R11, 0x2, R36 ;  /* 0x000000020b247825 */ /* 0x000fca00078e0224 */
[----:B---3--:R3:W-:Y:S01]  /*a040*/  ST.E.128 desc[UR60][R36.64], R32 ;  /* 0x0000002024007985 */ /* 0x0087e2000c101d3c */
[----:B------:R-:W-:Y:S05]  /*a050*/  BRA `(.L_x_2724) ;  /* 0x0000000400dc7947 */ /* 0x000fea0003800000 */
.L_x_2689:
[----:B------:R-:W2:Y:S02]  /*a060*/  LDL R11, [R1+0x4] ;  /* 0x00000400010b7983 */ /* 0x000ea40000100800 */
[----:B--2---:R-:W-:-:S13]  /*a070*/  R2UR UR4, R11 ;  /* 0x000000000b0472ca */ /* 0x004fda00000e0000 */
[----:B------:R-:W-:-:S06]  /*a080*/  UISETP.NE.AND UP0, UPT, UR4, 0x3, UPT ;  /* 0x000000030400788c */ /* 0x000fcc000bf05270 */
[----:B------:R-:W-:-:S13]  /*a090*/  PLOP3.LUT P2, PT, PT, PT, UP0, 0x80, 0x0 ;  /* 0x000000000000781c */ /* 0x000fda0003f4f008 */
[----:B------:R-:W-:Y:S05]  /*a0a0*/  @!P2 BRA `(.L_x_2778) ;  /* 0x000000000004a947 */ /* 0x000fea0003800000 */
[----:B------:R-:W-:Y:S01]  /*a0b0*/  BPT.TRAP 0x1 ;  /* 0x000000040000795c */ /* 0x000fe20000300000 */
.L_x_2778:
[----:B------:R-:W-:Y:S01]  /*a0c0*/  IMAD R88, R18, 0x8, R2 ;  /* 0x0000000812587824 */ /* 0x000fe200078e0202 */
[----:B------:R-:W-:Y:S01]  /*a0d0*/  SHF.L.U32 R89, R204, 0x1f, RZ ;  /* 0x0000001fcc597819 */ /* 0x000fe200000006ff */
[----:B------:R-:W-:Y:S01]  /*a0e0*/  BSSY B1, `(.L_x_2779) ;  /* 0x0000004000017945 */ /* 0x000fe20003800000 */
[----:B------:R-:W-:Y:S02]  /*a0f0*/  SHF.R.S32.HI R85, RZ, 0x1f, R29 ;  /* 0x0000001fff557819 */ /* 0x000fe4000001141d */
[----:B------:R-:W0:Y:S02]  /*a100*/  SYNCS.PHASECHK.TRANS64.TRYWAIT P3, [R88+URZ+0x30890], R89 ;  /* 0x03089059580075a7 */ /* 0x000e24000806017f */
[----:B0-----:R-:W-:Y:S05]  /*a110*/  @!P3 BRA `(.L_x_2780) ;  /* 0x000001c00004b947 */ /* 0x001fea0003800000 */
.L_x_3058:
[----:B------:R-:W-:Y:S05]  /*a120*/  BSYNC B1 ;  /* 0x0000000000017941 */ /* 0x000fea0003800000 */
.L_x_2779:
        /* <DEDUP_REMOVED lines=19> */
[C---:B------:R-:W-:Y:S01]  /*a260*/  LEA R40, P3, R12.reuse, UR4, 0x1 ;  /* 0x000000040c287c11 */ /* 0x040fe2000f8608ff */
[----:B------:R-:W-:Y:S01]  /*a270*/  IMAD.IADD R42, R87, 0x1, -R203 ;  /* 0x00000001572a7824 */ /* 0x000fe200078e0acb */
[----:B------:R-:W-:Y:S02]  /*a280*/  UMOV UR4, 0xffffffff ;  /* 0xffffffff00047882 */ /* 0x000fe40000000000 */
[----:B------:R-:W-:Y:S02]  /*a290*/  LEA.HI.X R41, R12, UR5, R11, 0x1, P3 ;  /* 0x000000050c297c11 */ /* 0x000fe400098f0c0b */
[----:B------:R-:W-:Y:S01]  /*a2a0*/  ISETP.GE.AND P3, PT, R42, 0x1, PT ;  /* 0x000000012a00780c */ /* 0x000fe20003f66270 */
[----:B------:R-:W-:-:S12]  /*a2b0*/  BRA.DIV UR4, `(.L_x_2781) ;  /* 0x000001be04b07947 */ /* 0x000fd8000b800000 */
[----:B------:R1:W2:Y:S04]  /*a2c0*/  SHFL.IDX PT, R39, R41, RZ, 0x1c1f ;  /* 0x001c1fff29277589 */ /* 0x0002a800000e0000 */
[----:B------:R1:W3:Y:S02]  /*a2d0*/  SHFL.IDX PT, R38, R40, RZ, 0x1c1f ;  /* 0x001c1fff28267589 */ /* 0x0002e400000e0000 */
.L_x_3062:
        /* <DEDUP_REMOVED lines=37> */
.L_x_2783:
[----:B------:R-:W-:Y:S05]  /*a530*/  BSYNC B1 ;  /* 0x0000000000017941 */ /* 0x000fea0003800000 */
.L_x_2782:
[----:B------:R-:W-:-:S03]  /*a540*/  UMOV UR4, 0xffffffff ;  /* 0xffffffff00047882 */ /* 0x000fc60000000000 */
[----:B------:R-:W-:Y:S05]  /*a550*/  BRA.DIV UR4, `(.L_x_2784) ;  /* 0x000001be04547947 */ /* 0x000fea000b800000 */
[----:B--2---:R2:W0:Y:S04]  /*a560*/  SHFL.IDX PT, R39, R41, 0x1, 0x1c1f ;  /* 0x003c1f0029277f89 */ /* 0x00442800000e0000 */
[----:B---3--:R2:W3:Y:S02]  /*a570*/  SHFL.IDX PT, R38, R40, 0x1, 0x1c1f ;  /* 0x003c1f0028267f89 */ /* 0x0084e400000e0000 */
.L_x_3066:
        /* <DEDUP_REMOVED lines=23> */
[----:B------:R-:W-:Y:S02]  /*a6f0*/  @!P5 IMAD.SHL.U32 R11, R198, 0x8, RZ ;  /* 0x00000008c60bd824 */ /* 0x000fe400078e00ff */
        /* <DEDUP_REMOVED lines=13> */
.L_x_2724:
[----:B------:R-:W-:Y:S05]  /*a7d0*/  BSYNC B0 ;  /* 0x0000000000007941 */ /* 0x000fea0003800000 */
.L_x_2688:
        /* <DEDUP_REMOVED lines=17> */
.L_x_2786:
[----:B------:R-:W-:Y:S05]  /*a8f0*/  BSYNC B0 ;  /* 0x0000000000007941 */ /* 0x000fea0003800000 */
.L_x_2785:
[----:B------:R-:W3:Y:S01]  /*a900*/  SYNCS.PHASECHK.TRANS64.TRYWAIT P2, [R88+URZ+0x308b0], R89 ;  /* 0x0308b059580075a7 */ /* 0x000ee2000804017f */
[----:B------:R-:W-:Y:S04]  /*a910*/  BSSY B0, `(.L_x_2787) ;  /* 0x0000002000007945 */ /* 0x000fe80003800000 */
[----:B---3--:R-:W-:Y:S05]  /*a920*/  @!P2 BRA `(.L_x_2788) ;  /* 0x000001b800aca947 */ /* 0x008fea0003800000 */
.L_x_3067:
[----:B------:R-:W-:Y:S05]  /*a930*/  BSYNC B0 ;  /* 0x0000000000007941 */ /* 0x000fea0003800000 */
.L_x_2787:
[----:B------:R-:W-:Y:S01]  /*a940*/  ULDC.64 UR4, c[0x0][0x328] ;  /* 0x0000ca0000047ab9 */ /* 0x000fe20000000a00 */
[----:B------:R-:W-:Y:S01]  /*a950*/  IMAD.IADD R87, R87, 0x1, -R203 ;  /* 0x0000000157577824 */ /* 0x000fe200078e0acb */
[----:B------:R-:W-:Y:S01]  /*a960*/  BSSY B0, `(.L_x_2789) ;  /* 0x0000037000007945 */ /* 0x000fe20003800000 */
[----:B----4-:R-:W-:Y:S02]  /*a970*/  IMAD R14, R85, UR4, RZ ;  /* 0x00000004550e7c24 */ /* 0x010fe4000f8e02ff */
[----:B------:R-:W-:-:S04]  /*a980*/  IMAD.WIDE.U32 R12, R29, UR4, RZ ;  /* 0x000000041d0c7c25 */ /* 0x000fc8000f8e00ff */
[----:B------:R-:W-:Y:S01]  /*a990*/  IMAD R29, R29, UR5, R14 ;  /* 0x000000051d1d7c24 */ /* 0x000fe2000f8e020e */
[----:B------:R-:W-:Y:S02]  /*a9a0*/  ULDC.64 UR4, c[0x0][0x338] ;  /* 0x0000ce0000047ab9 */ /* 0x000fe40000000a00 */
[----:B0-----:R-:W-:Y:S02]  /*a9b0*/  IMAD R11, R86, UR4, RZ ;  /* 0x00000004560b7c24 */ /* 0x001fe4000f8e02ff */
[----:B------:R-:W-:Y:S02]  /*a9c0*/  IMAD.IADD R13, R13, 0x1, R29 ;  /* 0x000000010d0d7824 */ /* 0x000fe400078e021d */
[C---:B------:R-:W-:Y:S02]  /*a9d0*/  IMAD R11, R28.reuse, UR5, R11 ;  /* 0x000000051c0b7c24 */ /* 0x040fe4000f8e020b */
[----:B------:R-:W-:Y:S01]  /*a9e0*/  IMAD.WIDE.U32 R12, R28, UR4, R12 ;  /* 0x000000041c0c7c25 */ /* 0x000fe2000f8e000c */
[----:B------:R-:W-:-:S03]  /*a9f0*/  ULDC.64 UR4, c[0x0][0x330] ;  /* 0x0000cc0000047ab9 */ /* 0x000fc60000000a00 */
[----:B------:R-:W-:Y:S01]  /*aa00*/  IMAD R15, R0, UR4, RZ ;  /* 0x00000004000f7c24 */ /* 0x000fe2000f8e02ff */
[----:B------:R-:W-:-:S03]  /*aa10*/  IADD3 R13, R13, R11, RZ ;  /* 0x0000000b0d0d7210 */ /* 0x000fc60007ffe0ff */
        /* <DEDUP_REMOVED lines=10> */
[----:B------:R-:W-:Y:S02]  /*aac0*/  ULDC UR4, c[0x0][0x2f4] ;  /* 0x0000bd0000047ab9 */ /* 0x000fe40000000800 */
        /* <DEDUP_REMOVED lines=32> */
.L_x_2790:
[----:B------:R-:W-:Y:S05]  /*acd0*/  BSYNC B0 ;  /* 0x0000000000007941 */ /* 0x000fea0003800000 */
.L_x_2789:
[----:B------:R-:W-:Y:S01]  /*ace0*/  ISETP.GE.AND P2, PT, R87, 0x41, PT ;  /* 0x000000415700780c */ /* 0x000fe20003f46270 */
[----:B0-----:R0:W0:Y:S01]  /*acf0*/  SHFL.IDX PT, R35, R11, 0x1, 0x1c1f ;  /* 0x003c1f000b237f89 */ /* 0x00102200000e0000 */
[----:B------:R-:W-:Y:S03]  /*ad00*/  BSSY B0, `(.L_x_2791) ;  /* 0x0000024000007945 */ /* 0x000fe60003800000 */
[----:B----4-:R4:W0:Y:S08]  /*ad10*/  SHFL.IDX PT, R34, R38, 0x1, 0x1c1f ;  /* 0x003c1f0026227f89 */ /* 0x01083000000e0000 */
[----:B----4-:R-:W-:Y:S05]  /*ad20*/  @!P2 BRA `(.L_x_2792) ;  /* 0x000000000084a947 */ /* 0x010fea0003800000 */
[----:B------:R-:W-:Y:S02]  /*ad30*/  ULDC UR4, c[0x0][0x2f4] ;  /* 0x0000bd0000047ab9 */ /* 0x000fe40000000800 */
        /* <DEDUP_REMOVED lines=32> */
.L_x_2792:
[----:B------:R-:W-:Y:S05]  /*af40*/  BSYNC B0 ;  /* 0x0000000000007941 */ /* 0x000fea0003800000 */
.L_x_2791:
        /* <DEDUP_REMOVED lines=19> */
.L_x_2683:
[----:B------:R-:W0:Y:S01]  /*b080*/  LDC R0, c[0x0][0x448] ;  /* 0x00011200ff007b82 */ /* 0x000e220000000800 */
[----:B------:R-:W-:Y:S01]  /*b090*/  BSSY B0, `(.L_x_2794) ;  /* 0x0000045000007945 */ /* 0x000fe20003800000 */
[----:B------:R-:W-:Y:S02]  /*b0a0*/  CS2R R6, SRZ ;  /* 0x0000000000067805 */ /* 0x000fe4000001ff00 */
[----:B------:R-:W-:Y:S02]  /*b0b0*/  CS2R R118, SRZ ;  /* 0x0000000000767805 */ /* 0x000fe4000001ff00 */
[----:B------:R-:W-:Y:S02]  /*b0c0*/  CS2R R116, SRZ ;  /* 0x0000000000747805 */ /* 0x000fe4000001ff00 */
[----:B------:R-:W-:Y:S02]  /*b0d0*/  CS2R R114, SRZ ;  /* 0x0000000000727805 */ /* 0x000fe4000001ff00 */
[----:B------:R-:W-:-:S02]  /*b0e0*/  CS2R R112, SRZ ;  /* 0x0000000000707805 */ /* 0x000fc4000001ff00 */
[----:B------:R-:W-:Y:S01]  /*b0f0*/  CS2R R106, SRZ ;  /* 0x00000000006a7805 */ /* 0x000fe2000001ff00 */
[----:B------:R-:W-:Y:S01]  /*b100*/  IMAD.MOV.U32 R110, RZ, RZ, RZ ;  /* 0x000000ffff6e7224 */ /* 0x000fe200078e00ff */
[----:B------:R-:W-:Y:S02]  /*b110*/  CS2R R108, SRZ ;  /* 0x00000000006c7805 */ /* 0x000fe4000001ff00 */
[----:B------:R-:W-:Y:S02]  /*b120*/  CS2R R78, SRZ ;  /* 0x00000000004e7805 */ /* 0x000fe4000001ff00 */
[----:B------:R-:W-:Y:S01]  /*b130*/  CS2R R104, SRZ ;  /* 0x0000000000687805 */ /* 0x000fe2000001ff00 */
[----:B------:R-:W-:Y:S01]  /*b140*/  IMAD.MOV.U32 R103, RZ, RZ, RZ ;  /* 0x000000ffff677224 */ /* 0x000fe200078e00ff */
[----:B------:R-:W-:Y:S02]  /*b150*/  CS2R R98, SRZ ;  /* 0x0000000000627805 */ /* 0x000fe4000001ff00 */
[----:B------:R-:W-:-:S02]  /*b160*/  CS2R R100, SRZ ;  /* 0x0000000000647805 */ /* 0x000fc4000001ff00 */
[----:B----4-:R-:W-:Y:S02]  /*b170*/  CS2R R86, SRZ ;  /* 0x0000000000567805 */ /* 0x010fe4000001ff00 */
[----:B------:R-:W-:Y:S01]  /*b180*/  CS2R R96, SRZ ;  /* 0x0000000000607805 */ /* 0x000fe2000001ff00 */
[----:B------:R-:W-:Y:S01]  /*b190*/  IMAD.MOV.U32 R95, RZ, RZ, RZ ;  /* 0x000000ffff5f7224 */ /* 0x000fe200078e00ff */
[----:B------:R-:W-:Y:S02]  /*b1a0*/  CS2R R90, SRZ ;  /* 0x00000000005a7805 */ /* 0x000fe4000001ff00 */
[----:B------:R-:W-:Y:S02]  /*b1b0*/  CS2R R92, SRZ ;  /* 0x00000000005c7805 */ /* 0x000fe4000001ff00 */
[----:B------:R-:W-:Y:S02]  /*b1c0*/  CS2R R88, SRZ ;  /* 0x0000000000587805 */ /* 0x000fe4000001ff00 */
[----:B------:R-:W-:-:S02]  /*b1d0*/  CS2R R122, SRZ ;  /* 0x00000000007a7805 */ /* 0x000fc4000001ff00 */
[----:B--2---:R-:W-:Y:S02]  /*b1e0*/  CS2R R82, SRZ ;  /* 0x0000000000527805 */ /* 0x004fe4000001ff00 */
[----:B------:R-:W-:Y:S02]  /*b1f0*/  CS2R R84, SRZ ;  /* 0x0000000000547805 */ /* 0x000fe4000001ff00 */
[----:B0-----:R-:W-:Y:S01]  /*b200*/  ISETP.NE.AND P0, PT, R0, 0x1, PT ;  /* 0x000000010000780c */ /* 0x001fe20003f05270 */
[----:B------:R-:W-:Y:S01]  /*b210*/  VIADD R0, R225, 0x7f ;  /* 0x0000007fe1007836 */ /* 0x000fe20000000000 */
[----:B------:R-:W-:Y:S02]  /*b220*/  CS2R R124, SRZ ;  /* 0x00000000007c7805 */ /* 0x000fe4000001ff00 */
[----:B------:R-:W-:Y:S02]  /*b230*/  CS2R R80, SRZ ;  /* 0x0000000000507805 */ /* 0x000fe4000001ff00 */
[----:B------:R-:W-:-:S02]  /*b240*/  CS2R R76, SRZ ;  /* 0x00000000004c7805 */ /* 0x000fc4000001ff00 */
[----:B------:R-:W-:Y:S01]  /*b250*/  CS2R R126, SRZ ;  /* 0x00000000007e7805 */ /* 0x000fe2000001ff00 */
[----:B------:R-:W-:Y:S01]  /*b260*/  IMAD.MOV.U32 R73, RZ, RZ, RZ ;  /* 0x000000ffff497224 */ /* 0x000fe200078e00ff */
[----:B------:R-:W-:Y:S02]  /*b270*/  CS2R R120, SRZ ;  /* 0x0000000000787805 */ /* 0x000fe4000001ff00 */
[----:B------:R-:W-:Y:S02]  /*b280*/  CS2R R68, SRZ ;  /* 0x0000000000447805 */ /* 0x000fe4000001ff00 */
[----:B------:R-:W-:Y:S02]  /*b290*/  CS2R R128, SRZ ;  /* 0x0000000000807805 */ /* 0x000fe4000001ff00 */
[----:B------:R-:W-:Y:S02]  /*b2a0*/  CS2R R64, SRZ ;  /* 0x0000000000407805 */ /* 0x000fe4000001ff00 */
[----:B------:R-:W-:-:S02]  /*b2b0*/  CS2R R60, SRZ ;  /* 0x00000000003c7805 */ /* 0x000fc4000001ff00 */
[----:B------:R-:W-:Y:S01]  /*b2c0*/  CS2R R130, SRZ ;  /* 0x0000000000827805 */ /* 0x000fe2000001ff00 */
[----:B------:R-:W0:Y:S01]  /*b2d0*/  @P0 LDC R3, c[0x0][0x44c] ;  /* 0x00011300ff030b82 */ /* 0x000e220000000800 */
[----:B------:R-:W-:Y:S02]  /*b2e0*/  CS2R R56, SRZ ;  /* 0x0000000000387805 */ /* 0x000fe4000001ff00 */
[----:B------:R-:W-:Y:S02]  /*b2f0*/  CS2R R50, SRZ ;  /* 0x0000000000327805 */ /* 0x000fe4000001ff00 */
[----:B------:R-:W-:Y:S02]  /*b300*/  CS2R R52, SRZ ;  /* 0x0000000000347805 */ /* 0x000fe4000001ff00 */
[----:B------:R-:W-:Y:S02]  /*b310*/  CS2R R132, SRZ ;  /* 0x0000000000847805 */ /* 0x000fe4000001ff00 */
[----:B------:R-:W-:-:S02]  /*b320*/  CS2R R48, SRZ ;  /* 0x0000000000307805 */ /* 0x000fc4000001ff00 */
[----:B------:R-:W-:Y:S02]  /*b330*/  CS2R R42, SRZ ;  /* 0x00000000002a7805 */ /* 0x000fe4000001ff00 */
[----:B------:R-:W-:Y:S01]  /*b340*/  CS2R R44, SRZ ;  /* 0x00000000002c7805 */ /* 0x000fe2000001ff00 */
[----:B------:R-:W1:Y:S01]  /*b350*/  @P0 LDC R4, c[0x0][0x450] ;  /* 0x00011400ff040b82 */ /* 0x000e620000000800 */
        /* <DEDUP_REMOVED lines=8> */
[----:B0-----:R-:W-:-:S05]  /*b3e0*/  @P0 IMAD.HI.U32 R3, R0, R3, RZ ;  /* 0x0000000300030227 */ /* 0x001fca00078e00ff */
[----:B-1----:R-:W-:Y:S02]  /*b3f0*/  @P0 SHF.R.U32.HI R0, RZ, R4, R3 ;  /* 0x00000004ff000219 */ /* 0x002fe40000011603 */
[----:B------:R-:W-:Y:S02]  /*b400*/  CS2R R4, SRZ ;  /* 0x0000000000047805 */ /* 0x000fe4000001ff00 */
[----:B------:R-:W-:Y:S01]  /*b410*/  PLOP3.LUT P0, PT, PT, PT, PT, 0x80, 0x0 ;  /* 0x000000000000781c */ /* 0x000fe20003f0f070 */
[----:B------:R-:W-:Y:S02]  /*b420*/  IMAD.IADD R0, R139, 0x1, R0 ;  /* 0x000000018b007824 */ /* 0x000fe400078e0200 */
[----:B------:R-:W-:Y:S02]  /*b430*/  IMAD.MOV.U32 R139, RZ, RZ, RZ ;  /* 0x000000ffff8b7224 */ /* 0x000fe400078e00ff */
[----:B------:R-:W-:-:S05]  /*b440*/  IMAD.HI R0, R0, 0x2aaaaaab, RZ ;  /* 0x2aaaaaab00007827 */ /* 0x000fca00078e02ff */
[----:B------:R-:W-:-:S04]  /*b450*/  SHF.R.U32.HI R3, RZ, 0x1f, R0 ;  /* 0x0000001fff037819 */ /* 0x000fc80000011600 */
[----:B------:R-:W-:Y:S01]  /*b460*/  LEA.HI.SX32 R3, R0, R3, 0x1c ;  /* 0x0000000300037211 */ /* 0x000fe200078fe2ff */
[----:B------:R-:W-:-:S03]  /*b470*/  IMAD.MOV.U32 R0, RZ, RZ, RZ ;  /* 0x000000ffff007224 */ /* 0x000fc600078e00ff */
[----:B------:R-:W-:Y:S01]  /*b480*/  VIMNMX R72, R140, R3, PT ;  /* 0x000000038c487248 */ /* 0x000fe20003fe0100 */
[----:B------:R-:W-:-:S03]  /*b490*/  IMAD.MOV.U32 R3, RZ, RZ, RZ ;  /* 0x000000ffff037224 */ /* 0x000fc600078e00ff */
[----:B------:R-:W-:Y:S01]  /*b4a0*/  ISETP.GE.AND P1, PT, R72, 0x1, PT ;  /* 0x000000014800780c */ /* 0x000fe20003f26270 */
[----:B------:R-:W-:-:S12]  /*b4b0*/  @P2 BRA `(.L_x_2795) ;  /* 0x0000000000082947 */ /* 0x000fd80003800000 */
[----:B------:R-:W0:Y:S02]  /*b4c0*/  FENCE.VIEW.ASYNC.G ;  /* 0x00000000000073c6 */ /* 0x000e240000000100 */
[----:B0-----:R-:W-:Y:S06]  /*b4d0*/  BAR.ARV 0xc, 0x180 ;  /* 0x0306000000007b1d */ /* 0x001fec0000002000 */
.L_x_2795:
[----:B------:R-:W-:Y:S05]  /*b4e0*/  BSYNC B0 ;  /* 0x0000000000007941 */ /* 0x000fea0003800000 */
.L_x_2794:
[----:B------:R-:W-:Y:S01]  /*b4f0*/  CS2R R24, SRZ ;  /* 0x0000000000187805 */ /* 0x000fe2000001ff00 */
[----:B------:R-:W-:Y:S06]  /*b500*/  @!P1 BRA `(.L_x_2796) ;  /* 0x0000010c007c9947 */ /* 0x000fec0003800000 */
[----:B------:R-:W2:Y:S04]  /*b510*/  LDL R9, [R1+0x7c] ;  /* 0x00007c0001097983 */ /* 0x000ea80000100800 */
[----:B------:R-:W3:Y:S04]  /*b520*/  LDL R10, [R1+0x78] ;  /* 0x00007800010a7983 */ /* 0x000ee80000100800 */
[----:B--2---:R-:W0:Y:S01]  /*b530*/  SHFL.IDX PT, R0, R9, RZ, 0x1f ;  /* 0x00001fff09007589 */ /* 0x004e2200000e0000 */
[----:B---3--:R-:W-:-:S13]  /*b540*/  R2UR UR4, R10 ;  /* 0x000000000a0472ca */ /* 0x008fda00000e0000 */
[----:B------:R-:W-:Y:S01]  /*b550*/  ULOP3.LUT UP0, URZ, UR4, 0x1bf, URZ, 0xc0, !UPT ;  /* 0x000001bf043f7892 */ /* 0x000fe2000f80c03f */
[----:B0-----:R-:W-:-:S04]  /*b560*/  LEA.HI R3, R0, R0, RZ, 0x1 ;  /* 0x0000000000037211 */ /* 0x001fc800078f08ff */
[----:B------:R-:W-:Y:S02]  /*b570*/  LOP3.LUT R3, R3, 0x1e, RZ, 0xc0, !PT ;  /* 0x0000001e03037812 */ /* 0x000fe400078ec0ff */
[----:B------:R-:W-:-:S03]  /*b580*/  PLOP3.LUT P0, PT, PT, PT, UP0, 0x80, 0x0 ;  /* 0x000000000000781c */ /* 0x000fc60003f0f008 */
        /* <DEDUP_REMOVED lines=20> */
[----:B-1---5:R-:W-:Y:S05]  /*b6d0*/  CALL.ABS.NOINC R14 ;  /* 0x000000000e007343 */ /* 0x022fea0003c00000 */
.L_x_2797:
        /* <DEDUP_REMOVED lines=13> */
.L_x_2801:
[----:B-1----:R1:W2:Y:S02]  /*b7b0*/  SYNCS.PHASECHK.TRANS64.TRYWAIT P0, [R2+URZ+0x30800], R3 ;  /* 0x03080003020075a7 */ /* 0x0022a4000800017f */
[----:B--2---:R-:W-:Y:S05]  /*b7c0*/  @!P0 NANOSLEEP.SYNCS 0x989680 ;  /* 0x009896800000895d */ /* 0x004fea0003900000 */
[----:B------:R-:W2:Y:S02]  /*b7d0*/  @!P0 SYNCS.PHASECHK.TRANS64 P0, [R2+URZ+0x30800], R3 ;  /* 0x03080003020085a7 */ /* 0x000ea4000800007f */
[----:B--2---:R-:W-:Y:S05]  /*b7e0*/  @!P0 BRA `(.L_x_2801) ;  /* 0xfffffffc00f08947 */ /* 0x004fea000383ffff */
.L_x_2800:
[----:B------:R-:W-:Y:S05]  /*b7f0*/  BSYNC B0 ;  /* 0x0000000000007941 */ /* 0x000fea0003800000 */
.L_x_2799:
[----:B------:R-:W-:Y:S05]  /*b800*/  BRA `(.L_x_2802) ;  /* 0x0000007400687947 */ /* 0x000fea0003800000 */
.L_x_2798:
[----:B------:R-:W2:Y:S01]  /*b810*/  LDL R0, [R1+0x78] ;  /* 0x0000780001007983 */ /* 0x000ea20000100800 */
[----:B------:R-:W-:Y:S01]  /*b820*/  ULDC.64 UR6, c[0x0][0x408] ;  /* 0x0001020000067ab9 */ /* 0x000fe20000000a00 */
[----:B--2---:R-:W-:Y:S02]  /*b830*/  R2UR UR4, R0 ;  /* 0x00000000000472ca */ /* 0x004fe400000e0000 */
[----:B-----5:R-:W-:-:S05]  /*b840*/  SHF.R.S32.HI R0, RZ, 0x1f, R138 ;  /* 0x0000001fff007819 */ /* 0x020fca000001148a */
[----:B------:R-:W-:-:S04]  /*b850*/  IMAD R5, R0, UR6, RZ ;  /* 0x0000000600057c24 */ /* 0x000fc8000f8e02ff */
[----:B------:R-:W-:Y:S02]  /*b860*/  IMAD R5, R138, UR7, R5 ;  /* 0x000000078a057c24 */ /* 0x000fe4000f8e0205 */
[----:B------:R-:W-:-:S03]  /*b870*/  ULOP3.LUT UP0, URZ, UR4, 0x3ff, URZ, 0xc0, !UPT ;  /* 0x000003ff043f7892 */ /* 0x000fc6000f80c03f */
[----:B------:R-:W-:Y:S02]  /*b880*/  ULDC.64 UR4, c[0x0][0x3f8] ;  /* 0x0000fe0000047ab9 */ /* 0x000fe40000000a00 */
[----:B------:R-:W-:Y:S01]  /*b890*/  IMAD R3, R0, UR4, RZ ;  /* 0x0000000400037c24 */ /* 0x000fe2000f8e02ff */
[----:B------:R-:W-:Y:S01]  /*b8a0*/  PLOP3.LUT P0, PT, PT, PT, UP0, 0x80, 0x0 ;  /* 0x000000000000781c */ /* 0x000fe20003f0f008 */
[----:B------:R-:W-:-:S04]  /*b8b0*/  IMAD.WIDE.U32 R24, R138, UR4, RZ ;  /* 0x000000048a187c25 */ /* 0x000fc8000f8e00ff */
[C---:B------:R-:W-:Y:S02]  /*b8c0*/  IMAD R3, R138.reuse, UR5, R3 ;  /* 0x000000058a037c24 */ /* 0x040fe4000f8e0203 */
[----:B------:R-:W-:-:S04]  /*b8d0*/  IMAD.WIDE.U32 R138, R138, UR6, RZ ;  /* 0x000000068a8a7c25 */ /* 0x000fc8000f8e00ff */
[----:B------:R-:W-:Y:S02]  /*b8e0*/  IMAD.IADD R27, R3, 0x1, R25 ;  /* 0x00000001031b7824 */ /* 0x000fe400078e0219 */
[----:B------:R-:W-:Y:S01]  /*b8f0*/  IMAD.IADD R29, R5, 0x1, R139 ;  /* 0x00000001051d7824 */ /* 0x000fe200078e028b */
        /* <DEDUP_REMOVED lines=17> */
.L_x_2803:
[----:B------:R-:W-:Y:S01]  /*ba10*/  ULDC.U8 UR4, c[0x0][0x410] ;  /* 0x0001040000047ab9 */ /* 0x000fe20000000000 */
[----:B------:R-:W-:Y:S01]  /*ba20*/  BSSY B0, `(.L_x_2804) ;  /* 0x0000730000007945 */ /* 0x000fe20003800000 */
[----:B------:R-:W-:Y:S01]  /*ba30*/  ISETP.NE.AND P0, PT, RZ, UR4, PT ;  /* 0x00000004ff007c0c */ /* 0x000fe2000bf05270 */
[----:B------:R-:W-:-:S12]  /*ba40*/  IMAD.IADD R63, R203, 0x1, R225 ;  /* 0x00000001cb3f7824 */ /* 0x000fd800078e02e1 */
[----:B------:R-:W-:Y:S05]  /*ba50*/  @!P0 BRA `(.L_x_2805) ;  /* 0x0000003800888947 */ /* 0x000fea0003800000 */
[----:B------:R-:W2:Y:S01]  /*ba60*/  LDL R20, [R1+0x54] ;  /* 0x0000540001147983 */ /* 0x000ea20000100800 */
[----:B------:R-:W0:Y:S01]  /*ba70*/  LDC R21, c[0x0][0x448] ;  /* 0x00011200ff157b82 */ /* 0x000e220000000800 */
        /* <DEDUP_REMOVED lines=11> */
[----:B0-----:R-:W-:-:S13]  /*bb30*/  ISETP.NE.AND P0, PT, R21, 0x1, PT ;  /* 0x000000011500780c */ /* 0x001fda0003f05270 */
[----:B------:R-:W0:Y:S08]  /*bb40*/  @P0 LDC R0, c[0x0][0x44c] ;  /* 0x00011300ff000b82 */ /* 0x000e300000000800 */
[----:B------:R-:W1:Y:S01]  /*bb50*/  @P0 LDC R5, c[0x0][0x450] ;  /* 0x00011400ff050b82 */ /* 0x000e620000000800 */
[----:B--2---:R-:W-:-:S04]  /*bb60*/  IMAD R3, R20, 0x40, R63 ;  /* 0x0000004014037824 */ /* 0x004fc800078e023f */
[----:B0-----:R-:W-:-:S05]  /*bb70*/  @P0 IMAD.HI.U32 R0, R3, R0, RZ ;  /* 0x0000000003000227 */ /* 0x001fca00078e00ff */
[----:B-1----:R-:W-:-:S04]  /*bb80*/  @P0 SHF.R.U32.HI R3, RZ, R5, R0 ;  /* 0x00000005ff030219 */ /* 0x002fc80000011600 */
        /* <DEDUP_REMOVED lines=17> */
[----:B------:R0:W1:Y:S04]  /*bca0*/  SHFL.IDX PT, R3, R7, RZ, 0x1c1f ;  /* 0x001c1fff07037589 */ /* 0x00006800000e0000 */
[----:B------:R0:W2:Y:S04]  /*bcb0*/  SHFL.IDX PT, R0, R6, RZ, 0x1c1f ;  /* 0x001c1fff06007589 */ /* 0x0000a800000e0000 */
[----:B------:R0:W3:Y:S04]  /*bcc0*/  SHFL.IDX PT, R5, R10, RZ, 0x1c1f ;  /* 0x001c1fff0a057589 */ /* 0x0000e800000e0000 */
[----:B------:R0:W4:Y:S02]  /*bcd0*/  SHFL.IDX PT, R14, R4, RZ, 0x1c1f ;  /* 0x001c1fff040e7589 */ /* 0x00012400000e0000 */
.L_x_3073:
        /* <DEDUP_REMOVED lines=29> */
[-C--:B--2---:R-:W-:Y:S01]  /*beb0*/  @!P3 IADD3 R26, P6, R0, R29.reuse, RZ ;  /* 0x0000001d001ab210 */ /* 0x084fe20007fde0ff */
[----:B------:R-:W-:Y:S01]  /*bec0*/  @!P0 IMAD.SHL.U32 R37, R205, 0x2, RZ ;  /* 0x00000002cd258824 */ /* 0x000fe200078e00ff */
[----:B----4-:R-:W-:Y:S01]  /*bed0*/  @!P3 IADD3 R28, P5, R14, R29, RZ ;  /* 0x0000001d0e1cb210 */ /* 0x010fe20007fbe0ff */
[----:B-1----:R-:W-:Y:S01]  /*bee0*/  @!P4 IMAD.MOV.U32 R31, RZ, RZ, R3 ;  /* 0x000000ffff1fc224 */ /* 0x002fe200078e0003 */
[----:B------:R-:W-:Y:S01]  /*bef0*/  @!P1 SHF.L.U64.HI R32, R207, 0x1, R66 ;  /* 0x00000001cf209819 */ /* 0x000fe20000010242 */
[--C-:B------:R-:W-:Y:S01]  /*bf00*/  @!P3 IMAD.X R27, R3, 0x1, R8.reuse, P6 ;  /* 0x00000001031bb824 */ /* 0x100fe200030e0608 */
[-C--:B------:R-:W-:Y:S01]  /*bf10*/  @!P2 IADD3 R20, P6, R0, R25.reuse, RZ ;  /* 0x000000190014a210 */ /* 0x080fe20007fde0ff */
[----:B---3--:R-:W-:Y:S01]  /*bf20*/  @!P3 IMAD.X R29, R5, 0x1, R8, P5 ;  /* 0x00000001051db824 */ /* 0x008fe200028e0608 */
[----:B------:R-:W-:Y:S01]  /*bf30*/  @!P2 IADD3 R24, P5, R14, R25, RZ ;  /* 0x000000190e18a210 */ /* 0x000fe20007fbe0ff */
[----:B------:R-:W-:Y:S01]  /*bf40*/  @!P4 IMAD.MOV.U32 R15, RZ, RZ, R5 ;  /* 0x000000ffff0fc224 */ /* 0x000fe200078e0005 */
[----:B------:R-:W-:Y:S01]  /*bf50*/  @!P0 SHF.L.U64.HI R40, R205, 0x1, R64 ;  /* 0x00000001cd288819 */ /* 0x000fe20000010240 */
[--C-:B------:R-:W-:Y:S01]  /*bf60*/  @!P2 IMAD.X R21, R3, 0x1, R12.reuse, P6 ;  /* 0x000000010315a824 */ /* 0x100fe200030e060c */
[----:B------:R-:W-:Y:S01]  /*bf70*/  @!P1 IADD3 R8, P6, R0, R13, RZ ;  /* 0x0000000d00089210 */ /* 0x000fe20007fde0ff */
[----:B------:R-:W-:Y:S01]  /*bf80*/  @!P2 IMAD.X R25, R5, 0x1, R12, P5 ;  /* 0x000000010519a824 */ /* 0x000fe200028e060c */
[----:B------:R-:W-:-:S02]  /*bf90*/  ISETP.GE.AND P5, PT, R215, UR4, PT ;  /* 0x00000004d7007c0c */ /* 0x000fc4000bfa6270 */
[----:B------:R-:W-:Y:S01]  /*bfa0*/  @!P4 MOV R30, R0 ;  /* 0x00000000001ec202 */ /* 0x000fe20000000f00 */
[----:B------:R-:W-:Y:S01]  /*bfb0*/  @!P1 IMAD.X R9, R3, 0x1, R32, P6 ;  /* 0x0000000103099824 */ /* 0x000fe200030e0620 */
[----:B------:R-:W-:-:S03]  /*bfc0*/  @!P1 IADD3 R12, P6, R14, R13, RZ ;  /* 0x0000000d0e0c9210 */ /* 0x000fc60007fde0ff */
        /* <DEDUP_REMOVED lines=23> */
[----:B-1----:R-:W-:Y:S02]  /*c140*/  CS2R R30, SRZ ;  /* 0x00000000001e7805 */ /* 0x002fe4000001ff00 */
[----:B--2---:R-:W-:Y:S01]  /*c150*/  CS2R R32, SRZ ;  /* 0x0000000000207805 */ /* 0x004fe2000001ff00 */
        /* <DEDUP_REMOVED lines=10> */
.L_x_2808:
[----:B------:R-:W-:Y:S05]  /*c200*/  BSYNC B1 ;  /* 0x0000000000017941 */ /* 0x000fea0003800000 */
.L_x_2807:
[----:B-1---5:R-:W-:Y:S01]  /*c210*/  IMAD.MOV.U32 R8, RZ, RZ, R53 ;  /* 0x000000ffff087224 */ /* 0x022fe200078e0035 */
[----:B------:R-:W-:Y:S01]  /*c220*/  UMOV UR4, 0xffffffff ;  /* 0xffffffff00047882 */ /* 0x000fe20000000000 */
[----:B--2---:R-:W-:Y:S02]  /*c230*/  IMAD.MOV.U32 R0, RZ, RZ, R48 ;  /* 0x000000ffff007224 */ /* 0x004fe400078e0030 */
[----:B------:R-:W-:Y:S01]  /*c240*/  IMAD.MOV.U32 R3, RZ, RZ, R49 ;  /* 0x000000ffff037224 */ /* 0x000fe200078e0031 */
[----:B------:R-:W-:Y:S01]  /*c250*/  PRMT R92, R8, 0x7610, R92 ;  /* 0x00007610085c7816 */ /* 0x000fe2000000005c */
[----:B---3--:R-:W-:Y:S01]  /*c260*/  IMAD.MOV.U32 R5, RZ, RZ, R52 ;  /* 0x000000ffff057224 */ /* 0x008fe200078e0034 */
        /* <DEDUP_REMOVED lines=39> */
[----:B------:R-:W-:Y:S02]  /*c4e0*/  PRMT R82, R8, 0x7610, R82 ;  /* 0x0000761008527816 */ /* 0x000fe40000000052 */
[----:B------:R-:W-:Y:S02]  /*c4f0*/  CS2R R8, SRZ ;  /* 0x0000000000087805 */ /* 0x000fe4000001ff00 */
[----:B------:R-:W-:Y:S02]  /*c500*/  PRMT R85, R0, 0x7610, R85 ;  /* 0x0000761000557816 */ /* 0x000fe40000000055 */
[----:B------:R-:W-:Y:S02]  /*c510*/  PRMT R86, R3, 0x7610, R86 ;  /* 0x0000761003567816 */ /* 0x000fe40000000056 */
[----:B------:R-:W-:Y:S01]  /*c520*/  PRMT R81, R5, 0x7610, R81 ;  /* 0x0000761005517816 */ /* 0x000fe20000000051 */
[----:B------:R-:W-:Y:S06]  /*c530*/  BRA.DIV UR4, `(.L_x_2809) ;  /* 0x000001a2042c7947 */ /* 0x000fec000b800000 */
[----:B------:R1:W2:Y:S04]  /*c540*/  SHFL.IDX PT, R3, R7, 0x1, 0x1c1f ;  /* 0x003c1f0007037f89 */ /* 0x0002a800000e0000 */
[----:B------:R1:W3:Y:S04]  /*c550*/  SHFL.IDX PT, R0, R6, 0x1, 0x1c1f ;  /* 0x003c1f0006007f89 */ /* 0x0002e800000e0000 */
[----:B------:R1:W1:Y:S04]  /*c560*/  SHFL.IDX PT, R5, R10, 0x1, 0x1c1f ;  /* 0x003c1f000a057f89 */ /* 0x00026800000e0000 */
[----:B0-----:R-:W0:Y:S02]  /*c570*/  SHFL.IDX PT, R4, R4, 0x1, 0x1c1f ;  /* 0x003c1f0004047f89 */ /* 0x001e2400000e0000 */
.L_x_3079:
[----:B------:R-:W-:Y:S01]  /*c580*/  VIADD R63, R63, 0x40 ;  /* 0x000000403f3f7836 */ /* 0x000fe20000000000 */
[----:B-1----:R-:W-:Y:S01]  /*c590*/  LOP3.LUT R6, R219, 0x18, R16, 0xf8, !PT ;  /* 0x00000018db067812 */ /* 0x002fe200078ef810 */
[----:B------:R-:W-:Y:S01]  /*c5a0*/  BSSY B1, `(.L_x_2810) ;  /* 0x0000053000017945 */ /* 0x000fe20003800000 */
[----:B------:R-:W-:Y:S02]  /*c5b0*/  LOP3.LUT P0, RZ, R228, 0x4, RZ, 0xc0, !PT ;  /* 0x00000004e4ff7812 */ /* 0x000fe4000780c0ff */
[----:B------:R-:W-:Y:S02]  /*c5c0*/  CS2R R12, SRZ ;  /* 0x00000000000c7805 */ /* 0x000fe4000001ff00 */
[----:B------:R-:W-:Y:S02]  /*c5d0*/  ISETP.GE.AND P1, PT, R63, R80, PT ;  /* 0x000000503f00720c */ /* 0x000fe40003f26270 */
[----:B------:R-:W-:Y:S02]  /*c5e0*/  CS2R R20, SRZ ;  /* 0x0000000000147805 */ /* 0x000fe4000001ff00 */
[----:B------:R-:W-:-:S02]  /*c5f0*/  LOP3.LUT R7, R6, R221, RZ, 0x3c, !PT ;  /* 0x000000dd06077212 */ /* 0x000fc400078e3cff */
[----:B------:R-:W-:Y:S02]  /*c600*/  CS2R R26, SRZ ;  /* 0x00000000001a7805 */ /* 0x000fe4000001ff00 */
[----:B------:R-:W-:Y:S02]  /*c610*/  CS2R R34, SRZ ;  /* 0x0000000000227805 */ /* 0x000fe4000001ff00 */
[----:B------:R-:W-:Y:S02]  /*c620*/  CS2R R42, SRZ ;  /* 0x00000000002a7805 */ /* 0x000fe4000001ff00 */
[----:B------:R-:W-:Y:S01]  /*c630*/  CS2R R44, SRZ ;  /* 0x00000000002c7805 */ /* 0x000fe2000001ff00 */
[----:B------:R-:W-:Y:S01]  /*c640*/  IMAD.IADD R7, R222, 0x1, R7 ;  /* 0x00000001de077824 */ /* 0x000fe200078e0207 */
[----:B------:R-:W-:Y:S02]  /*c650*/  CS2R R36, SRZ ;  /* 0x0000000000247805 */ /* 0x000fe4000001ff00 */
[----:B------:R-:W-:-:S02]  /*c660*/  CS2R R28, SRZ ;  /* 0x00000000001c7805 */ /* 0x000fc4000001ff00 */
[----:B------:R-:W-:Y:S02]  /*c670*/  CS2R R24, SRZ ;  /* 0x0000000000187805 */ /* 0x000fe4000001ff00 */
[----:B----4-:R-:W-:Y:S01]  /*c680*/  CS2R R14, SRZ ;  /* 0x00000000000e7805 */ /* 0x010fe2000001ff00 */
[----:B------:R-:W-:Y:S01]  /*c690*/  IMAD R62, R7, 0x2, R2 ;  /* 0x00000002073e7824 */ /* 0x000fe200078e0202 */
        /* <DEDUP_REMOVED lines=13> */
[----:B------:R-:W-:Y:S01]  /*c770*/  @!P2 IMAD.SHL.U32 R67, R207, 0x2, RZ ;  /* 0x00000002cf43a824 */ /* 0x000fe200078e00ff */
[-C--:B---3--:R-:W-:Y:S01]  /*c780*/  @!P4 IADD3 R10, P5, R0, R9.reuse, RZ ;  /* 0x00000009000ac210 */ /* 0x088fe20007fbe0ff */
[----:B------:R-:W-:Y:S01]  /*c790*/  @!P1 IMAD.SHL.U32 R7, R205, 0x2, RZ ;  /* 0x00000002cd079824 */ /* 0x000fe200078e00ff */
[----:B0-----:R-:W-:Y:S02]  /*c7a0*/  @!P4 IADD3 R8, P6, R4, R9, RZ ;  /* 0x000000090408c210 */ /* 0x001fe40007fde0ff */
[----:B------:R-:W-:Y:S01]  /*c7b0*/  @!P2 SHF.L.U64.HI R14, R207, 0x1, R66 ;  /* 0x00000001cf0ea819 */ /* 0x000fe20000010242 */
[--C-:B--2---:R-:W-:Y:S01]  /*c7c0*/  @!P4 IMAD.X R11, R3, 0x1, R6.reuse, P5 ;  /* 0x00000001030bc824 */ /* 0x104fe200028e0606 */
[-C--:B------:R-:W-:Y:S01]  /*c7d0*/  @!P3 IADD3 R78, P5, R0, R75.reuse, RZ ;  /* 0x0000004b004eb210 */ /* 0x080fe20007fbe0ff */
[----:B------:R-:W-:Y:S01]  /*c7e0*/  @!P4 IMAD.X R9, R5, 0x1, R6, P6 ;  /* 0x000000010509c824 */ /* 0x000fe200030e0606 */
        /* <DEDUP_REMOVED lines=46> */
.L_x_2811:
[----:B------:R-:W-:Y:S05]  /*cad0*/  BSYNC B1 ;  /* 0x0000000000017941 */ /* 0x000fea0003800000 */
.L_x_2810:
[----:B-1----:R-:W0:Y:S01]  /*cae0*/  LDL R64, [R1+0x50] ;  /* 0x0000500001407983 */ /* 0x002e220000100800 */
[----:B------:R-:W-:Y:S01]  /*caf0*/  VIADD R5, R62, 0x12400 ;  /* 0x000124003e057836 */ /* 0x000fe20000000000 */
[----:B------:R-:W-:Y:S01]  /*cb00*/  VIADDMNMX R80, R80, -R225, 0x80, PT ;  /* 0x0000008050507446 */ /* 0x000fe200038009e1 */
[----:B---3--:R-:W-:Y:S01]  /*cb10*/  VIADD R0, R62, 0x12440 ;  /* 0x000124403e007836 */ /* 0x008fe20000000000 */
[----:B------:R-:W-:Y:S01]  /*cb20*/  BSSY B1, `(.L_x_2812) ;  /* 0x0000036000017945 */ /* 0x000fe20003800000 */
[----:B------:R-:W-:Y:S01]  /*cb30*/  @P0 VIADD R0, R5, 0xffffffc0 ;  /* 0xffffffc005000836 */ /* 0x000fe20000000000 */
[----:B------:R-:W-:Y:S01]  /*cb40*/  ISETP.GE.AND P1, PT, R203, R80, PT ;  /* 0x00000050cb00720c */ /* 0x000fe20003f26270 */
[----:B-----5:R-:W-:Y:S02]  /*cb50*/  IMAD.MOV.U32 R5, RZ, RZ, R9 ;  /* 0x000000ffff057224 */ /* 0x020fe400078e0009 */
[----:B------:R-:W-:Y:S02]  /*cb60*/  IMAD.MOV.U32 R6, RZ, RZ, R12 ;  /* 0x000000ffff067224 */ /* 0x000fe400078e000c */
[----:B------:R-:W-:Y:S01]  /*cb70*/  IMAD.MOV.U32 R7, RZ, RZ, R13 ;  /* 0x000000ffff077224 */ /* 0x000fe200078e000d */
[----:B------:R-:W-:Y:S01]  /*cb80*/  PRMT R63, R5, 0x7610, R63 ;  /* 0x00007610053f7816 */ /* 0x000fe2000000003f */
[----:B--2---:R-:W-:Y:S01]  /*cb90*/  IMAD.MOV.U32 R3, RZ, RZ, R8 ;  /* 0x000000ffff037224 */ /* 0x004fe200078e0008 */
[----:B------:R-:W-:Y:S01]  /*cba0*/  PRMT R66, R6, 0x7610, R66 ;  /* 0x0000761006427816 */ /* 0x000fe20000000042 */
[----:B------:R-:W-:Y:S01]  /*cbb0*/  IMAD.MOV.U32 R6, RZ, RZ, R20 ;  /* 0x000000ffff067224 */ /* 0x000fe200078e0014 */
[----:B------:R-:W-:-:S02]  /*cbc0*/  PRMT R67, R7, 0x7610, R67 ;  /* 0x0000761007437816 */ /* 0x000fc40000000043 */
[----:B------:R-:W-:Y:S02]  /*cbd0*/  MOV R7, R21 ;  /* 0x0000001500077202 */ /* 0x000fe40000000f00 */
[----:B------:R-:W-:Y:S01]  /*cbe0*/  PRMT R74, R6, 0x7610, R74 ;  /* 0x00007610064a7816 */ /* 0x000fe2000000004a */
[----:B------:R-:W-:Y:S01]  /*cbf0*/  IMAD.MOV.U32 R6, RZ, RZ, R34 ;  /* 0x000000ffff067224 */ /* 0x000fe200078e0022 */
        /* <DEDUP_REMOVED lines=16> */
[----:B------:R-:W-:Y:S02]  /*cd00*/  PRMT R70, R7, 0x7610, R70 ;  /* 0x0000761007467816 */ /* 0x000fe40000000046 */
[----:B0-----:R-:W-:-:S04]  /*cd10*/  LEA.HI R4, R64, R64, RZ, 0x1 ;  /* 0x0000004040047211 */ /* 0x001fc800078f08ff */
[----:B------:R-:W-:-:S05]  /*cd20*/  LOP3.LUT R4, R4, 0xfffffffe, RZ, 0xc0, !PT ;  /* 0xfffffffe04047812 */ /* 0x000fca00078ec0ff */
[----:B------:R-:W-:Y:S02]  /*cd30*/  IMAD.IADD R4, R64, 0x1, -R4 ;  /* 0x0000000140047824 */ /* 0x000fe400078e0a04 */
[----:B------:R-:W-:-:S03]  /*cd40*/  IMAD.MOV.U32 R64, RZ, RZ, R26 ;  /* 0x000000ffff407224 */ /* 0x000fc600078e001a */
[----:B------:R-:W-:Y:S01]  /*cd50*/  SHF.L.U32 R5, R4, 0x1f, RZ ;  /* 0x0000001f04057819 */ /* 0x000fe200000006ff */
[----:B------:R-:W-:Y:S01]  /*cd60*/  IMAD.MOV.U32 R4, RZ, RZ, R27 ;  /* 0x000000ffff047224 */ /* 0x000fe200078e001b */
[----:B------:R-:W-:Y:S01]  /*cd70*/  PRMT R78, R64, 0x7610, R78 ;  /* 0x00007610404e7816 */ /* 0x000fe2000000004e */
[----:B------:R-:W-:Y:S01]  /*cd80*/  IMAD.MOV.U32 R64, RZ, RZ, R42 ;  /* 0x000000ffff407224 */ /* 0x000fe200078e002a */
[----:B------:R-:W0:Y:S02]  /*cd90*/  SYNCS.PHASECHK.TRANS64.TRYWAIT P0, [R2+URZ+0x30800], R5 ;  /* 0x03080005020075a7 */ /* 0x000e24000800017f */
        /* <DEDUP_REMOVED lines=10> */
[----:B------:R-:W-:-:S04]  /*ce40*/  PRMT R71, R64, 0x7610, R71 ;  /* 0x0000761040477816 */ /* 0x000fc80000000047 */
[----:B------:R-:W-:Y:S01]  /*ce50*/  PRMT R76, R4, 0x7610, R76 ;  /* 0x00007610044c7816 */ /* 0x000fe2000000004c */
[----:B------:R-:W-:Y:S01]  /*ce60*/  IMAD.MOV.U32 R4, RZ, RZ, R10 ;  /* 0x000000ffff047224 */ /* 0x000fe200078e000a */
[----:B0-----:R-:W-:Y:S06]  /*ce70*/  @!P0 BRA `(.L_x_2813) ;  /* 0x0000019800508947 */ /* 0x001fec0003800000 */
.L_x_3080:
[----:B------:R-:W-:Y:S05]  /*ce80*/  BSYNC B1 ;  /* 0x0000000000017941 */ /* 0x000fea0003800000 */
.L_x_2812:
[----:B------:R-:W-:Y:S01]  /*ce90*/  BSSY B1, `(.L_x_2814) ;  /* 0x000012f000017945 */ /* 0x000fe20003800000 */
[----:B------:R-:W-:Y:S02]  /*cea0*/  PRMT R64, R4, 0x7610, R64 ;  /* 0x0000761004407816 */ /* 0x000fe40000000040 */
[----:B------:R-:W-:Y:S01]  /*ceb0*/  PRMT R65, R6, 0x7610, R65 ;  /* 0x0000761006417816 */ /* 0x000fe20000000041 */
[----:B------:R-:W-:Y:S06]  /*cec0*/  @P1 BRA `(.L_x_2815) ;  /* 0x0000001000ac1947 */ /* 0x000fec0003800000 */
[----:B------:R-:W1:Y:S01]  /*ced0*/  LDC R4, c[0x0][0x3f4] ;  /* 0x0000fd00ff047b82 */ /* 0x000e620000000800 */
[----:B------:R-:W-:Y:S01]  /*cee0*/  BSSY B2, `(.L_x_2816) ;  /* 0x0000036000027945 */ /* 0x000fe20003800000 */
[-C--:B-1----:R-:W-:Y:S02]  /*cef0*/  ISETP.GE.AND P0, PT, R192, R4.reuse, PT ;  /* 0x00000004c000720c */ /* 0x082fe40003f06270 */
[-C--:B------:R-:W-:Y:S02]  /*cf00*/  ISETP.GE.AND P1, PT, R208, R4.reuse, PT ;  /* 0x00000004d000720c */ /* 0x080fe40003f26270 */
[-C--:B------:R-:W-:Y:S02]  /*cf10*/  ISETP.GE.AND P2, PT, R206, R4.reuse, PT ;  /* 0x00000004ce00720c */ /* 0x080fe40003f46270 */
[-C--:B------:R-:W-:Y:S02]  /*cf20*/  ISETP.GE.AND P3, PT, R207, R4.reuse, PT ;  /* 0x00000004cf00720c */ /* 0x080fe40003f66270 */
[----:B------:R-:W-:-:S02]  /*cf30*/  ISETP.GE.AND P4, PT, R205, R4, PT ;  /* 0x00000004cd00720c */ /* 0x000fc40003f86270 */
[----:B------:R-:W-:-:S03]  /*cf40*/  ISETP.GE.AND P5, PT, R215, R4, PT ;  /* 0x00000004d700720c */ /* 0x000fc60003fa6270 */
[----:B------:R-:W-:Y:S10]  /*cf50*/  @P0 BRA `(.L_x_2817) ;  /* 0x0000000000b80947 */ /* 0x000ff40003800000 */
[----:B0-----:R-:W0:Y:S01]  /*cf60*/  LDS.128 R4, [R62+0x12400] ;  /* 0x012400003e047984 */ /* 0x001e220000000c00 */
[----:B------:R-:W-:Y:S02]  /*cf70*/  SHF.R.U64 R114, R58, 0x10, R59 ;  /* 0x000000103a727819 */ /* 0x000fe4000000123b */
[--C-:B------:R-:W-:Y:S02]  /*cf80*/  SHF.R.U64 R58, R60, 0x10, R61.reuse ;  /* 0x000000103c3a7819 */ /* 0x100fe4000000123d */
[----:B------:R-:W-:Y:S02]  /*cf90*/  SHF.R.U32.HI R61, RZ, 0x10, R61 ;  /* 0x00000010ff3d7819 */ /* 0x000fe4000001163d */
[----:B------:R-:W-:Y:S02]  /*cfa0*/  SHF.R.U32.HI R59, RZ, 0x10, R59 ;  /* 0x00000010ff3b7819 */ /* 0x000fe4000001163b */
[----:B------:R-:W-:Y:S02]  /*cfb0*/  PRMT R112, R112, 0x5410, R61 ;  /* 0x0000541070707816 */ /* 0x000fe4000000003d */
[----:B------:R-:W-:-:S02]  /*cfc0*/  PRMT R110, R110, 0x5410, R59 ;  /* 0x000054106e6e7816 */ /* 0x000fc4000000003b */
[----:B------:R-:W-:Y:S01]  /*cfd0*/  PRMT R109, R109, 0x5410, R114 ;  /* 0x000054106d6d7816 */ /* 0x000fe20000000072 */
[----:B------:R-:W-:Y:S01]  /*cfe0*/  IMAD.U32 R114, R112, 0x10000, RZ ;  /* 0x0001000070727824 */ /* 0x000fe200078e00ff */
[----:B------:R-:W-:Y:S01]  /*cff0*/  PRMT R113, R111, 0x5410, R58 ;  /* 0x000054106f717816 */ /* 0x000fe2000000003a */
[----:B------:R-:W-:Y:S01]  /*d000*/  IMAD.U32 R111, R110, 0x10000, RZ ;  /* 0x000100006e6f7824 */ /* 0x000fe200078e00ff */
        /* <DEDUP_REMOVED lines=10> */
[C---:B------:R-:W-:Y:S01]  /*d0b0*/  FFMA.FTZ R115, R58.reuse, R111, -R115 ;  /* 0x0000006f3a737223 */ /* 0x040fe20000010873 */
[----:B------:R-:W-:Y:S02]  /*d0c0*/  IMAD.U32 R7, R5, 0x10000, RZ ;  /* 0x0001000005077824 */ /* 0x000fe400078e00ff */
[----:B------:R-:W-:Y:S01]  /*d0d0*/  FFMA.FTZ R114, R58, R114, R59 ;  /* 0x000000723a727223 */ /* 0x000fe2000001003b */
[-C--:B------:R-:W-:Y:S01]  /*d0e0*/  FMUL.FTZ R111, R61, R110.reuse ;  /* 0x0000006e3d6f7220 */ /* 0x080fe20000410000 */
        /* <DEDUP_REMOVED lines=21> */
.L_x_2817:
[----:B------:R-:W-:Y:S05]  /*d240*/  BSYNC B2 ;  /* 0x0000000000027941 */ /* 0x000fea0003800000 */
.L_x_2816:
[----:B------:R-:W-:Y:S04]  /*d250*/  BSSY B2, `(.L_x_2818) ;  /* 0x0000030000027945 */ /* 0x000fe80003800000 */
[----:B------:R-:W-:Y:S05]  /*d260*/  @P1 BRA `(.L_x_2819) ;  /* 0x0000000000b81947 */ /* 0x000fea0003800000 */
[----:B01----:R-:W0:Y:S01]  /*d270*/  LDS.128 R4, [R0] ;  /* 0x0000000000047984 */ /* 0x003e220000000c00 */
[----:B------:R-:W-:Y:S02]  /*d280*/  SHF.R.U64 R58, R54, 0x10, R55 ;  /* 0x00000010363a7819 */ /* 0x000fe40000001237 */
[----:B------:R-:W-:Y:S02]  /*d290*/  SHF.R.U64 R54, R56, 0x10, R57 ;  /* 0x0000001038367819 */ /* 0x000fe40000001239 */
[----:B------:R-:W-:Y:S02]  /*d2a0*/  SHF.R.U32.HI R55, RZ, 0x10, R55 ;  /* 0x00000010ff377819 */ /* 0x000fe40000011637 */
[----:B------:R-:W-:Y:S02]  /*d2b0*/  SHF.R.U32.HI R57, RZ, 0x10, R57 ;  /* 0x00000010ff397819 */ /* 0x000fe40000011639 */
[----:B------:R-:W-:Y:S02]  /*d2c0*/  PRMT R98, R98, 0x5410, R55 ;  /* 0x0000541062627816 */ /* 0x000fe40000000037 */
[----:B------:R-:W-:-:S02]  /*d2d0*/  PRMT R100, R100, 0x5410, R57 ;  /* 0x0000541064647816 */ /* 0x000fc40000000039 */
[----:B------:R-:W-:Y:S02]  /*d2e0*/  PRMT R97, R97, 0x5410, R58 ;  /* 0x0000541061617816 */ /* 0x000fe4000000003a */
[----:B------:R-:W-:Y:S01]  /*d2f0*/  SHF.L.U32 R58, R98, 0x10, RZ ;  /* 0x00000010623a7819 */ /* 0x000fe200000006ff */
[C---:B------:R-:W-:Y:S01]  /*d300*/  IMAD.U32 R59, R100.reuse, 0x10000, RZ ;  /* 0x00010000643b7824 */ /* 0x040fe200078e00ff */
[----:B------:R-:W-:Y:S02]  /*d310*/  LOP3.LUT R100, R100, 0xffff0000, RZ, 0xc0, !PT ;  /* 0xffff000064647812 */ /* 0x000fe400078ec0ff */
[----:B------:R-:W-:Y:S02]  /*d320*/  PRMT R99, R99, 0x5410, R54 ;  /* 0x0000541063637816 */ /* 0x000fe40000000036 */
        /* <DEDUP_REMOVED lines=34> */
.L_x_2819:
[----:B------:R-:W-:Y:S05]  /*d550*/  BSYNC B2 ;  /* 0x0000000000027941 */ /* 0x000fea0003800000 */
.L_x_2818:
        /* <DEDUP_REMOVED lines=48> */
.L_x_2821:
[----:B------:R-:W-:Y:S05]  /*d860*/  BSYNC B2 ;  /* 0x0000000000027941 */ /* 0x000fea0003800000 */
.L_x_2820:
        /* <DEDUP_REMOVED lines=48> */
.L_x_2823:
[----:B------:R-:W-:Y:S05]  /*db70*/  BSYNC B2 ;  /* 0x0000000000027941 */ /* 0x000fea0003800000 */
.L_x_2822:
[----:B------:R-:W-:Y:S04]  /*db80*/  BSSY B2, `(.L_x_2824) ;  /* 0x0000030000027945 */ /* 0x000fe80003800000 */
        /* <DEDUP_REMOVED lines=47> */
.L_x_2825:
[----:B------:R-:W-:Y:S05]  /*de80*/  BSYNC B2 ;  /* 0x0000000000027941 */ /* 0x000fea0003800000 */
.L_x_2824:
[----:B------:R-:W-:Y:S05]  /*de90*/  @P5 BRA `(.L_x_2815) ;  /* 0x0000000000b85947 */ /* 0x000fea0003800000 */
[----:B01234-:R-:W0:Y:S01]  /*dea0*/  LDS.128 R4, [R0+0x8000] ;  /* 0x0080000000047984 */ /* 0x01fe220000000c00 */
[--C-:B------:R-:W-:Y:S02]  /*deb0*/  SHF.R.U64 R38, R30, 0x10, R31.reuse ;  /* 0x000000101e267819 */ /* 0x100fe4000000121f */
[----:B------:R-:W-:Y:S02]  /*dec0*/  SHF.R.U32.HI R31, RZ, 0x10, R31 ;  /* 0x00000010ff1f7819 */ /* 0x000fe4000001161f */
[--C-:B------:R-:W-:Y:S02]  /*ded0*/  SHF.R.U64 R30, R32, 0x10, R33.reuse ;  /* 0x00000010201e7819 */ /* 0x100fe40000001221 */
[----:B------:R-:W-:Y:S02]  /*dee0*/  SHF.R.U32.HI R32, RZ, 0x10, R33 ;  /* 0x00000010ff207819 */ /* 0x000fe40000011621 */
[----:B------:R-:W-:Y:S02]  /*def0*/  PRMT R82, R82, 0x5410, R31 ;  /* 0x0000541052527816 */ /* 0x000fe4000000001f */
[----:B------:R-:W-:-:S02]  /*df00*/  PRMT R69, R69, 0x5410, R32 ;  /* 0x0000541045457816 */ /* 0x000fc40000000020 */
[----:B------:R-:W-:Y:S01]  /*df10*/  PRMT R81, R81, 0x5410, R38 ;  /* 0x0000541051517816 */ /* 0x000fe20000000026 */
[C---:B------:R-:W-:Y:S01]  /*df20*/  IMAD.U32 R38, R82.reuse, 0x10000, RZ ;  /* 0x0001000052267824 */ /* 0x040fe200078e00ff */
[C---:B------:R-:W-:Y:S02]  /*df30*/  SHF.L.U32 R39, R69.reuse, 0x10, RZ ;  /* 0x0000001045277819 */ /* 0x040fe400000006ff */
[----:B------:R-:W-:Y:S02]  /*df40*/  LOP3.LUT R69, R69, 0xffff0000, RZ, 0xc0, !PT ;  /* 0xffff000045457812 */ /* 0x000fe400078ec0ff */
[----:B------:R-:W-:Y:S02]  /*df50*/  PRMT R73, R73, 0x5410, R30 ;  /* 0x0000541049497816 */ /* 0x000fe4000000001e */
[----:B------:R-:W-:Y:S02]  /*df60*/  LOP3.LUT R82, R82, 0xffff0000, RZ, 0xc0, !PT ;  /* 0xffff000052527812 */ /* 0x000fe400078ec0ff */
[C---:B0-----:R-:W-:Y:S01]  /*df70*/  LOP3.LUT R31, R6.reuse, 0xffff0000, RZ, 0xc0, !PT ;  /* 0xffff0000061f7812 */ /* 0x041fe200078ec0ff */
[----:B------:R-:W-:Y:S01]  /*df80*/  IMAD.U32 R30, R6, 0x10000, RZ ;  /* 0x00010000061e7824 */ /* 0x000fe200078e00ff */
[C---:B------:R-:W-:Y:S01]  /*df90*/  LOP3.LUT R33, R7.reuse, 0xffff0000, RZ, 0xc0, !PT ;  /* 0xffff000007217812 */ /* 0x040fe200078ec0ff */
[----:B------:R-:W-:-:S02]  /*dfa0*/  IMAD.U32 R32, R7, 0x10000, RZ ;  /* 0x0001000007207824 */ /* 0x000fc400078e00ff */
[CC--:B------:R-:W-:Y:S01]  /*dfb0*/  FMUL.FTZ R40, R31.reuse, R38.reuse ;  /* 0x000000261f287220 */ /* 0x0c0fe20000410000 */
[----:B------:R-:W-:Y:S01]  /*dfc0*/  FMUL.FTZ R41, R31, R39 ;  /* 0x000000271f297220 */ /* 0x000fe20000410000 */
        /* <DEDUP_REMOVED lines=27> */
.L_x_2815:
[----:B------:R-:W-:Y:S05]  /*e180*/  BSYNC B1 ;  /* 0x0000000000017941 */ /* 0x000fea0003800000 */
.L_x_2814:
        /* <DEDUP_REMOVED lines=58> */
.L_x_2828:
[----:B------:R-:W-:Y:S05]  /*e530*/  BSYNC B1 ;  /* 0x0000000000017941 */ /* 0x000fea0003800000 */
.L_x_2827:
[----:B------:R-:W-:Y:S04]  /*e540*/  BSSY B1, `(.L_x_2829) ;  /* 0x0000030000017945 */ /* 0x000fe80003800000 */
[----:B------:R-:W-:Y:S05]  /*e550*/  @P1 BRA `(.L_x_2830) ;  /* 0x0000000000b81947 */ /* 0x000fea0003800000 */
[----:B0-----:R-:W0:Y:S01]  /*e560*/  LDS.128 R4, [R0+0x2000] ;  /* 0x0020000000047984 */ /* 0x001e220000000c00 */
        /* <DEDUP_REMOVED lines=45> */
.L_x_2830:
[----:B------:R-:W-:Y:S05]  /*e840*/  BSYNC B1 ;  /* 0x0000000000017941 */ /* 0x000fea0003800000 */
.L_x_2829:
[----:B------:R-:W-:Y:S04]  /*e850*/  BSSY B1, `(.L_x_2831) ;  /* 0x0000030000017945 */ /* 0x000fe80003800000 */
[----:B------:R-:W-:Y:S05]  /*e860*/  @P2 BRA `(.L_x_2832) ;  /* 0x0000000000b82947 */ /* 0x000fea0003800000 */
[----:B01----:R-:W0:Y:S01]  /*e870*/  LDS.128 R4, [R62+0x18400] ;  /* 0x018400003e047984 */ /* 0x003e220000000c00 */
        /* <DEDUP_REMOVED lines=17> */
[----:B------:R-:W-:Y:S01]  /*e990*/  FMUL.FTZ R33, R27, R31 ;  /* 0x0000001f1b217220 */ /* 0x000fe20000410000 */
[C---:B------:R-:W-:Y:S01]  /*e9a0*/  FMUL.FTZ R27, R29.reuse, R79 ;  /* 0x0000004f1d1b7220 */ /* 0x040fe20000410000 */
[----:B------:R-:W-:Y:S02]  /*e9b0*/  IMAD.U32 R6, R4, 0x10000, RZ ;  /* 0x0001000004067824 */ /* 0x000fe400078e00ff */
[C---:B------:R-:W-:Y:S01]  /*e9c0*/  FFMA.FTZ R35, R26.reuse, R31, R34 ;  /* 0x0000001f1a237223 */ /* 0x040fe20000010022 */
[----:B------:R-:W-:Y:S01]  /*e9d0*/  FMUL.FTZ R31, R29, R96 ;  /* 0x000000601d1f7220 */ /* 0x000fe20000410000 */
        /* <DEDUP_REMOVED lines=23> */
.L_x_2832:
[----:B------:R-:W-:Y:S05]  /*eb50*/  BSYNC B1 ;  /* 0x0000000000017941 */ /* 0x000fea0003800000 */
.L_x_2831:
        /* <DEDUP_REMOVED lines=18> */
[----:B------:R-:W-:Y:S01]  /*ec80*/  IMAD.U32 R6, R4, 0x10000, RZ ;  /* 0x0001000004067824 */ /* 0x000fe200078e00ff */
[----:B------:R-:W-:Y:S01]  /*ec90*/  SHF.L.U32 R24, R7, 0x10, RZ ;  /* 0x0000001007187819 */ /* 0x000fe200000006ff */
[C---:B------:R-:W-:Y:S01]  /*eca0*/  FMUL.FTZ R28, R21.reuse, R26 ;  /* 0x0000001a151c7220 */ /* 0x040fe20000410000 */
[----:B------:R-:W-:Y:S01]  /*ecb0*/  FMUL.FTZ R29, R21, R27 ;  /* 0x0000001b151d7220 */ /* 0x000fe20000410000 */
[----:B------:R-:W-:Y:S01]  /*ecc0*/  FMUL.FTZ R21, R25, R75 ;  /* 0x0000004b19157220 */ /* 0x000fe20000410000 */
[----:B------:R-:W-:-:S02]  /*ecd0*/  IMAD.U32 R7, R5, 0x10000, RZ ;  /* 0x0001000005077824 */ /* 0x000fc400078e00ff */
[----:B------:R-:W-:Y:S01]  /*ece0*/  FFMA.FTZ R31, R20, R27, R28 ;  /* 0x0000001b141f7223 */ /* 0x000fe2000001001c */
[-C--:B------:R-:W-:Y:S01]  /*ecf0*/  FMUL.FTZ R27, R25, R77.reuse ;  /* 0x0000004d191b7220 */ /* 0x080fe20000410000 */
[----:B------:R-:W-:Y:S01]  /*ed00*/  FFMA.FTZ R77, R24, R77, -R21 ;  /* 0x0000004d184d7223 */ /* 0x000fe20000010815 */
[----:B------:R-:W-:Y:S01]  /*ed10*/  IMAD.U32 R25, R74, 0x10000, RZ ;  /* 0x000100004a197824 */ /* 0x000fe200078e00ff */
[----:B------:R-:W-:Y:S01]  /*ed20*/  LOP3.LUT R4, R4, 0xffff0000, RZ, 0xc0, !PT ;  /* 0xffff000004047812 */ /* 0x000fe200078ec0ff */
[----:B------:R-:W-:Y:S01]  /*ed30*/  IMAD.U32 R21, R76, 0x10000, RZ ;  /* 0x000100004c157824 */ /* 0x000fe200078e00ff */
[----:B------:R-:W-:Y:S01]  /*ed40*/  LOP3.LUT R5, R5, 0xffff0000, RZ, 0xc0, !PT ;  /* 0xffff000005057812 */ /* 0x000fe200078ec0ff */
[----:B------:R-:W-:Y:S01]  /*ed50*/  FFMA.FTZ R26, R20, R26, -R29 ;  /* 0x0000001a141a7223 */ /* 0x000fe2000001081d */
        /* <DEDUP_REMOVED lines=16> */
.L_x_2834:
[----:B------:R-:W-:Y:S05]  /*ee60*/  BSYNC B1 ;  /* 0x0000000000017941 */ /* 0x000fea0003800000 */
.L_x_2833:
        /* <DEDUP_REMOVED lines=48> */
.L_x_2836:
[----:B------:R-:W-:Y:S05]  /*f170*/  BSYNC B1 ;  /* 0x0000000000017941 */ /* 0x000fea0003800000 */
.L_x_2835:
        /* <DEDUP_REMOVED lines=15> */
[C---:B------:R-:W-:Y:S01]  /*f270*/  IMAD.U32 R10, R7.reuse, 0x10000, RZ ;  /* 0x00010000070a7824 */ /* 0x040fe200078e00ff */
[----:B------:R-:W-:Y:S01]  /*f280*/  LOP3.LUT R7, R7, 0xffff0000, RZ, 0xc0, !PT ;  /* 0xffff000007077812 */ /* 0x000fe200078ec0ff */
[----:B------:R-:W-:-:S02]  /*f290*/  IMAD.U32 R8, R6, 0x10000, RZ ;  /* 0x0001000006087824 */ /* 0x000fc400078e00ff */
[C---:B------:R-:W-:Y:S01]  /*f2a0*/  FMUL.FTZ R15, R9.reuse, R13 ;  /* 0x0000000d090f7220 */ /* 0x040fe20000410000 */
[----:B------:R-:W-:Y:S01]  /*f2b0*/  FMUL.FTZ R14, R9, R11 ;  /* 0x0000000b090e7220 */ /* 0x000fe20000410000 */
[C---:B------:R-:W-:Y:S01]  /*f2c0*/  FMUL.FTZ R9, R7.reuse, R63 ;  /* 0x0000003f07097220 */ /* 0x040fe20000410000 */
[----:B------:R-:W-:Y:S02]  /*f2d0*/  IMAD.U32 R3, R4, 0x10000, RZ ;  /* 0x0001000004037824 */ /* 0x000fe400078e00ff */
[C---:B------:R-:W-:Y:S01]  /*f2e0*/  FFMA.FTZ R15, R8.reuse, R11, -R15 ;  /* 0x0000000b080f7223 */ /* 0x040fe2000001080f */
[----:B------:R-:W-:Y:S01]  /*f2f0*/  FFMA.FTZ R14, R8, R13, R14 ;  /* 0x0000000d080e7223 */ /* 0x000fe2000001000e */
[-C--:B------:R-:W-:Y:S01]  /*f300*/  FMUL.FTZ R11, R7, R65.reuse ;  /* 0x00000041070b7220 */ /* 0x080fe20000410000 */
        /* <DEDUP_REMOVED lines=23> */
.L_x_2805:
[----:B------:R-:W2:Y:S01]  /*f480*/  LDL R3, [R1+0x54] ;  /* 0x0000540001037983 */ /* 0x000ea20000100800 */
[----:B------:R-:W0:Y:S01]  /*f490*/  LDC R25, c[0x0][0x448] ;  /* 0x00011200ff197b82 */ /* 0x000e220000000800 */
[----:B------:R-:W-:Y:S01]  /*f4a0*/  ULDC.64 UR4, c[0x0][0x3f8] ;  /* 0x0000fe0000047ab9 */ /* 0x000fe20000000a00 */
[----:B------:R-:W-:Y:S01]  /*f4b0*/  ULDC.64 UR6, c[0x0][0x408] ;  /* 0x0001020000067ab9 */ /* 0x000fe20000000a00 */
[----:B------:R-:W-:Y:S02]  /*f4c0*/  IMAD.MOV.U32 R4, RZ, RZ, R24 ;  /* 0x000000ffff047224 */ /* 0x000fe400078e0018 */
[----:B------:R-:W-:Y:S02]  /*f4d0*/  IMAD.MOV.U32 R8, RZ, RZ, R138 ;  /* 0x000000ffff087224 */ /* 0x000fe400078e008a */
[----:B------:R-:W-:Y:S01]  /*f4e0*/  IMAD.MOV.U32 R9, RZ, RZ, R29 ;  /* 0x000000ffff097224 */ /* 0x000fe200078e001d */
[----:B0-----:R-:W-:-:S13]  /*f4f0*/  ISETP.NE.AND P0, PT, R25, 0x1, PT ;  /* 0x000000011900780c */ /* 0x001fda0003f05270 */
[----:B------:R-:W0:Y:S08]  /*f500*/  @P0 LDC R0, c[0x0][0x44c] ;  /* 0x00011300ff000b82 */ /* 0x000e300000000800 */
[----:B------:R-:W1:Y:S01]  /*f510*/  @P0 LDC R5, c[0x0][0x450] ;  /* 0x00011400ff050b82 */ /* 0x000e620000000800 */
[----:B--2---:R-:W-:-:S04]  /*f520*/  IMAD R3, R3, 0x40, R63 ;  /* 0x0000004003037824 */ /* 0x004fc800078e023f */
[----:B0-----:R-:W-:-:S05]  /*f530*/  @P0 IMAD.HI.U32 R0, R3, R0, RZ ;  /* 0x0000000003000227 */ /* 0x001fca00078e00ff */
[----:B-1----:R-:W-:Y:S01]  /*f540*/  @P0 SHF.R.U32.HI R3, RZ, R5, R0 ;  /* 0x00000005ff030219 */ /* 0x002fe20000011600 */
[----:B------:R-:W-:-:S03]  /*f550*/  IMAD.MOV.U32 R5, RZ, RZ, R27 ;  /* 0x000000ffff057224 */ /* 0x000fc600078e001b */
        /* <DEDUP_REMOVED lines=21> */
.L_x_3086:
        /* <DEDUP_REMOVED lines=17> */
[----:B--2---:R-:W-:Y:S01]  /*f7c0*/  MOV R10, R0 ;  /* 0x00000000000a7202 */ /* 0x004fe20000000f00 */
[----:B-1----:R-:W-:Y:S01]  /*f7d0*/  IMAD.MOV.U32 R11, RZ, RZ, R3 ;  /* 0x000000ffff0b7224 */ /* 0x002fe200078e0003 */
[----:B------:R-:W-:Y:S01]  /*f7e0*/  ISETP.GE.AND P2, PT, R16, UR4, PT ;  /* 0x0000000410007c0c */ /* 0x000fe2000bf46270 */
[----:B---3--:R-:W-:Y:S01]  /*f7f0*/  IMAD.MOV.U32 R15, RZ, RZ, R5 ;  /* 0x000000ffff0f7224 */ /* 0x008fe200078e0005 */
[----:B------:R-:W-:Y:S02]  /*f800*/  ISETP.GE.AND P3, PT, R195, UR4, PT ;  /* 0x00000004c3007c0c */ /* 0x000fe4000bf66270 */
[----:B------:R-:W-:Y:S02]  /*f810*/  CS2R R28, SRZ ;  /* 0x00000000001c7805 */ /* 0x000fe4000001ff00 */
[----:B------:R-:W-:Y:S02]  /*f820*/  ISETP.GE.AND P4, PT, R194, UR4, PT ;  /* 0x00000004c2007c0c */ /* 0x000fe4000bf86270 */
[----:B------:R-:W-:-:S02]  /*f830*/  CS2R R30, SRZ ;  /* 0x00000000001e7805 */ /* 0x000fc4000001ff00 */
[----:B------:R-:W-:Y:S02]  /*f840*/  CS2R R40, SRZ ;  /* 0x0000000000287805 */ /* 0x000fe4000001ff00 */
[----:B------:R-:W-:Y:S01]  /*f850*/  CS2R R42, SRZ ;  /* 0x00000000002a7805 */ /* 0x000fe2000001ff00 */
[----:B------:R-:W-:Y:S02]  /*f860*/  @!P2 IMAD.SHL.U32 R9, R16, 0x2, RZ ;  /* 0x000000021009a824 */ /* 0x000fe400078e00ff */
[----:B------:R-:W-:-:S04]  /*f870*/  @!P3 IMAD.SHL.U32 R25, R197, 0x8, RZ ;  /* 0x00000008c519b824 */ /* 0x000fc800078e00ff */
[----:B------:R-:W-:Y:S01]  /*f880*/  @!P4 IMAD.SHL.U32 R27, R198, 0x8, RZ ;  /* 0x00000008c61bc824 */ /* 0x000fe200078e00ff */
[-C--:B------:R-:W-:Y:S02]  /*f890*/  @!P2 IADD3 R48, P0, R0, R9.reuse, RZ ;  /* 0x000000090030a210 */ /* 0x080fe40007f1e0ff */
[----:B----4-:R-:W-:Y:S01]  /*f8a0*/  @!P2 IADD3 R4, P1, R14, R9, RZ ;  /* 0x000000090e04a210 */ /* 0x010fe20007f3e0ff */
[----:B------:R-:W-:Y:S01]  /*f8b0*/  @!P3 IMAD.WIDE R8, R25, 0x2, R10 ;  /* 0x000000021908b825 */ /* 0x000fe200078e020a */
[----:B------:R-:W-:-:S03]  /*f8c0*/  @!P2 SHF.L.U64.HI R0, R16, 0x1, R17 ;  /* 0x000000011000a819 */ /* 0x000fc60000010211 */
[----:B------:R-:W-:Y:S01]  /*f8d0*/  @!P4 IMAD.WIDE R12, R27, 0x2, R10 ;  /* 0x000000021b0cc825 */ /* 0x000fe200078e020a */
[----:B------:R-:W-:Y:S02]  /*f8e0*/  CS2R R36, SRZ ;  /* 0x0000000000247805 */ /* 0x000fe4000001ff00 */
[----:B------:R-:W-:Y:S02]  /*f8f0*/  CS2R R38, SRZ ;  /* 0x0000000000267805 */ /* 0x000fe4000001ff00 */
        /* <DEDUP_REMOVED lines=9> */
[--C-:B------:R-:W-:Y:S02]  /*f990*/  @!P2 IMAD.X R49, R3, 0x1, R0.reuse, P0 ;  /* 0x000000010331a824 */ /* 0x100fe400000e0600 */
[----:B------:R-:W-:Y:S01]  /*f9a0*/  @!P2 IMAD.X R5, R5, 0x1, R0, P1 ;  /* 0x000000010505a824 */ /* 0x000fe200008e0600 */
[----:B------:R1:W5:Y:S04]  /*f9b0*/  @!P3 LD.E.128 R40, desc[UR60][R10.64] ;  /* 0x0000003c0a28b980 */ /* 0x000368000c101d00 */
[----:B------:R1:W5:Y:S04]  /*f9c0*/  @!P4 LD.E.128 R24, desc[UR60][R12.64] ;  /* 0x0000003c0c18c980 */ /* 0x000368000c101d00 */
[----:B------:R1:W5:Y:S04]  /*f9d0*/  @!P4 LD.E.128 R36, desc[UR60][R14.64] ;  /* 0x0000003c0e24c980 */ /* 0x000368000c101d00 */
[----:B------:R1:W5:Y:S04]  /*f9e0*/  @!P2 LD.E.128 R32, desc[UR60][R48.64] ;  /* 0x0000003c3020a980 */ /* 0x000368000c101d00 */
[----:B------:R1:W5:Y:S02]  /*f9f0*/  @!P2 LD.E.128 R44, desc[UR60][R4.64] ;  /* 0x0000003c042ca980 */ /* 0x000364000c101d00 */
.L_x_2839:
[----:B------:R-:W-:Y:S05]  /*fa00*/  BSYNC B1 ;  /* 0x0000000000017941 */ /* 0x000fea0003800000 */
.L_x_2838:
[----:B-1---5:R-:W-:Y:S01]  /*fa10*/  IMAD.MOV.U32 R4, RZ, RZ, R46 ;  /* 0x000000ffff047224 */ /* 0x022fe200078e002e */
[----:B------:R-:W-:Y:S01]  /*fa20*/  UMOV UR4, 0xffffffff ;  /* 0xffffffff00047882 */ /* 0x000fe20000000000 */
[----:B---3--:R-:W-:Y:S02]  /*fa30*/  IMAD.MOV.U32 R5, RZ, RZ, R47 ;  /* 0x000000ffff057224 */ /* 0x008fe400078e002f */
[----:B--2---:R-:W-:Y:S01]  /*fa40*/  IMAD.MOV.U32 R0, RZ, RZ, R44 ;  /* 0x000000ffff007224 */ /* 0x004fe200078e002c */
        /* <DEDUP_REMOVED lines=47> */
[----:B------:R1:W2:Y:S04]  /*fd40*/  SHFL.IDX PT, R3, R7, 0x1, 0x1c1f ;  /* 0x003c1f0007037f89 */ /* 0x0002a800000e0000 */
[----:B------:R1:W3:Y:S04]  /*fd50*/  SHFL.IDX PT, R0, R6, 0x1, 0x1c1f ;  /* 0x003c1f0006007f89 */ /* 0x0002e800000e0000 */
[----:B0-----:R-:W0:Y:S04]  /*fd60*/  SHFL.IDX PT, R21, R21, 0x1, 0x1c1f ;  /* 0x003c1f0015157f89 */ /* 0x001e2800000e0000 */
[----:B-1----:R-:W0:Y:S02]  /*fd70*/  SHFL.IDX PT, R20, R20, 0x1, 0x1c1f ;  /* 0x003c1f0014147f89 */ /* 0x002e2400000e0000 */
.L_x_3092:
[----:B------:R-:W-:Y:S01]  /*fd80*/  IADD3 R63, R63, 0x40, RZ ;  /* 0x000000403f3f7810 */ /* 0x000fe20007ffe0ff */
[----:B------:R-:W-:Y:S01]  /*fd90*/  BSSY B1, `(.L_x_2841) ;  /* 0x0000032000017945 */ /* 0x000fe20003800000 */
[----:B------:R-:W-:Y:S02]  /*fda0*/  CS2R R6, SRZ ;  /* 0x0000000000067805 */ /* 0x000fe4000001ff00 */
[----:B------:R-:W-:Y:S02]  /*fdb0*/  CS2R R8, SRZ ;  /* 0x0000000000087805 */ /* 0x000fe4000001ff00 */
[----:B------:R-:W-:Y:S02]  /*fdc0*/  ISETP.GE.AND P0, PT, R63, R80, PT ;  /* 0x000000503f00720c */ /* 0x000fe40003f06270 */
[----:B------:R-:W-:Y:S02]  /*fdd0*/  CS2R R10, SRZ ;  /* 0x00000000000a7805 */ /* 0x000fe4000001ff00 */
[----:B------:R-:W-:-:S02]  /*fde0*/  CS2R R12, SRZ ;  /* 0x00000000000c7805 */ /* 0x000fc4000001ff00 */
[----:B----4-:R-:W-:Y:S02]  /*fdf0*/  CS2R R14, SRZ ;  /* 0x00000000000e7805 */ /* 0x010fe4000001ff00 */
[----:B------:R-:W-:Y:S02]  /*fe00*/  CS2R R48, SRZ ;  /* 0x0000000000307805 */ /* 0x000fe4000001ff00 */
[----:B------:R-:W-:Y:S02]  /*fe10*/  CS2R R50, SRZ ;  /* 0x0000000000327805 */ /* 0x000fe4000001ff00 */
[----:B------:R-:W-:Y:S02]  /*fe20*/  CS2R R52, SRZ ;  /* 0x0000000000347805 */ /* 0x000fe4000001ff00 */
[----:B------:R-:W-:Y:S02]  /*fe30*/  CS2R R54, SRZ ;  /* 0x0000000000367805 */ /* 0x000fe4000001ff00 */
[----:B------:R-:W-:-:S02]  /*fe40*/  CS2R R56, SRZ ;  /* 0x0000000000387805 */ /* 0x000fc4000001ff00 */
[----:B------:R-:W-:Y:S01]  /*fe50*/  CS2R R58, SRZ ;  /* 0x00000000003a7805 */ /* 0x000fe2000001ff00 */
[----:B------:R-:W-:Y:S06]  /*fe60*/  @P0 BRA `(.L_x_2842) ;  /* 0x0000000000900947 */ /* 0x000fec0003800000 */
[----:B------:R-:W-:Y:S01]  /*fe70*/  ULDC UR4, c[0x0][0x3f4] ;  /* 0x0000fd0000047ab9 */ /* 0x000fe20000000800 */
[----:B---3--:R-:W-:Y:S01]  /*fe80*/  IMAD.MOV.U32 R4, RZ, RZ, R0 ;  /* 0x000000ffff047224 */ /* 0x008fe200078e0000 */
[----:B------:R-:W-:Y:S01]  /*fe90*/  ISETP.GE.AND P2, PT, R16, UR4, PT ;  /* 0x0000000410007c0c */ /* 0x000fe2000bf46270 */
[----:B--2---:R-:W-:Y:S01]  /*fea0*/  IMAD.MOV.U32 R5, RZ, RZ, R3 ;  /* 0x000000ffff057224 */ /* 0x004fe200078e0003 */
[----:B------:R-:W-:Y:S02]  /*feb0*/  ISETP.GE.AND P3, PT, R195, UR4, PT ;  /* 0x00000004c3007c0c */ /* 0x000fe4000bf66270 */
[----:B------:R-:W-:Y:S02]  /*fec0*/  CS2R R52, SRZ ;  /* 0x0000000000347805 */ /* 0x000fe4000001ff00 */
[----:B------:R-:W-:Y:S02]  /*fed0*/  ISETP.GE.AND P4, PT, R194, UR4, PT ;  /* 0x00000004c2007c0c */ /* 0x000fe4000bf86270 */
[----:B------:R-:W-:-:S02]  /*fee0*/  CS2R R54, SRZ ;  /* 0x0000000000367805 */ /* 0x000fc4000001ff00 */
        /* <DEDUP_REMOVED lines=9> */
[----:B0-----:R-:W-:-:S02]  /*ff80*/  @!P2 IADD3 R62, P1, R20, R63, RZ ;  /* 0x0000003f143ea210 */ /* 0x001fc40007f3e0ff */
        /* <DEDUP_REMOVED lines=8> */
[--C-:B------:R-:W-:Y:S01]  /*10010*/  @!P3 IMAD.WIDE R74, R75, 0x2, R20.reuse ;  /* 0x000000024b4ab825 */ /* 0x100fe200078e0214 */
        /* <DEDUP_REMOVED lines=9> */
.L_x_2842:
[----:B------:R-:W-:Y:S05]  /*100b0*/  BSYNC B1 ;  /* 0x0000000000017941 */ /* 0x000fea0003800000 */
.L_x_2841:
[----:B-1----:R-:W3:Y:S01]  /*100c0*/  LDL R60, [R1+0x50] ;  /* 0x00005000013c7983 */ /* 0x002ee20000100800 */
[----:B--2--5:R-:W-:Y:S01]  /*100d0*/  IMAD.MOV.U32 R3, RZ, RZ, R4 ;  /* 0x000000ffff037224 */ /* 0x024fe200078e0004 */
[----:B------:R-:W-:Y:S01]  /*100e0*/  VIADDMNMX R70, R80, -R225, 0x80, PT ;  /* 0x0000008050467446 */ /* 0x000fe200038009e1 */
[----:B0-----:R-:W-:Y:S01]  /*100f0*/  IMAD.MOV.U32 R20, RZ, RZ, R5 ;  /* 0x000000ffff147224 */ /* 0x001fe200078e0005 */
[----:B------:R-:W-:Y:S01]  /*10100*/  BSSY B1, `(.L_x_2843) ;  /* 0x0000033000017945 */ /* 0x000fe20003800000 */
        /* <DEDUP_REMOVED lines=24> */
[----:B------:R-:W-:-:S02]  /*10290*/  IMAD.MOV.U32 R62, RZ, RZ, R55 ;  /* 0x000000ffff3e7224 */ /* 0x000fc400078e0037 */
[----:B------:R-:W-:Y:S02]  /*102a0*/  IMAD.MOV.U32 R63, RZ, RZ, R56 ;  /* 0x000000ffff3f7224 */ /* 0x000fe400078e0038 */
[----:B------:R-:W-:Y:S01]  /*102b0*/  IMAD.MOV.U32 R64, RZ, RZ, R57 ;  /* 0x000000ffff407224 */ /* 0x000fe200078e0039 */
[----:B------:R-:W-:Y:S01]  /*102c0*/  PRMT R82, R62, 0x7610, R82 ;  /* 0x000076103e527816 */ /* 0x000fe20000000052 */
[----:B------:R-:W-:Y:S01]  /*102d0*/  IMAD.MOV.U32 R62, RZ, RZ, R59 ;  /* 0x000000ffff3e7224 */ /* 0x000fe200078e003b */
[----:B------:R-:W-:Y:S02]  /*102e0*/  PRMT R69, R63, 0x7610, R69 ;  /* 0x000076103f457816 */ /* 0x000fe40000000045 */
[----:B------:R-:W-:Y:S02]  /*102f0*/  PRMT R71, R64, 0x7610, R71 ;  /* 0x0000761040477816 */ /* 0x000fe40000000047 */
[----:B---3--:R-:W-:-:S04]  /*10300*/  LEA.HI R0, R60, R60, RZ, 0x1 ;  /* 0x0000003c3c007211 */ /* 0x008fc800078f08ff */
        /* <DEDUP_REMOVED lines=8> */
[----:B------:R-:W-:Y:S02]  /*10390*/  PRMT R78, R0, 0x7610, R78 ;  /* 0x00007610004e7816 */ /* 0x000fe4000000004e */
[----:B------:R-:W-:Y:S01]  /*103a0*/  PRMT R99, R60, 0x7610, R99 ;  /* 0x000076103c637816 */ /* 0x000fe20000000063 */
[----:B------:R-:W-:Y:S01]  /*103b0*/  IMAD.MOV.U32 R60, RZ, RZ, R54 ;  /* 0x000000ffff3c7224 */ /* 0x000fe200078e0036 */
[----:B------:R-:W-:-:S02]  /*103c0*/  PRMT R0, R3, 0x7610, R0 ;  /* 0x0000761003007816 */ /* 0x000fc40000000000 */
[----:B------:R-:W-:Y:S02]  /*103d0*/  PRMT R3, R20, 0x7610, R3 ;  /* 0x0000761014037816 */ /* 0x000fe40000000003 */
[----:B------:R-:W-:Y:S01]  /*103e0*/  PRMT R20, R21, 0x7610, R20 ;  /* 0x0000761015147816 */ /* 0x000fe20000000014 */
[----:B------:R-:W-:Y:S01]  /*103f0*/  IMAD.MOV.U32 R21, RZ, RZ, R15 ;  /* 0x000000ffff157224 */ /* 0x000fe200078e000f */
[----:B------:R-:W-:Y:S02]  /*10400*/  PRMT R81, R60, 0x7610, R81 ;  /* 0x000076103c517816 */ /* 0x000fe40000000051 */
[----:B------:R-:W-:Y:S01]  /*10410*/  MOV R60, R58 ;  /* 0x0000003a003c7202 */ /* 0x000fe20000000f00 */
[----:B0-----:R-:W-:Y:S06]  /*10420*/  @!P0 BRA `(.L_x_2844) ;  /* 0x0000016400dc8947 */ /* 0x001fec0003800000 */
.L_x_3093:
[----:B------:R-:W-:Y:S05]  /*10430*/  BSYNC B1 ;  /* 0x0000000000017941 */ /* 0x000fea0003800000 */
.L_x_2843:
        /* <DEDUP_REMOVED lines=10> */
[----:B------:R-:W2:Y:S01]  /*104e0*/  LDL R63, [R1+0x54] ;  /* 0x00005400013f7983 */ /* 0x000ea20000100800 */
[----:B------:R-:W-:Y:S02]  /*104f0*/  LOP3.LUT R60, R219, 0x38, R16, 0xf8, !PT ;  /* 0x00000038db3c7812 */ /* 0x000fe400078ef810 */
[--C-:B------:R-:W-:Y:S02]  /*10500*/  SHF.R.U64 R115, R32, 0x10, R33.reuse ;  /* 0x0000001020737819 */ /* 0x100fe40000001221 */
[----:B0-----:R-:W-:Y:S02]  /*10510*/  LOP3.LUT R61, R60, R221, RZ, 0x3c, !PT ;  /* 0x000000dd3c3d7212 */ /* 0x001fe400078e3cff */
[----:B------:R-:W-:Y:S02]  /*10520*/  SHF.R.U32.HI R114, RZ, 0x10, R33 ;  /* 0x00000010ff727819 */ /* 0x000fe40000011621 */
[----:B------:R-:W-:Y:S01]  /*10530*/  SHF.R.U64 R33, R34, 0x10, R35 ;  /* 0x0000001022217819 */ /* 0x000fe20000001223 */
[----:B------:R-:W-:Y:S01]  /*10540*/  IMAD.IADD R61, R222, 0x1, R61 ;  /* 0x00000001de3d7824 */ /* 0x000fe200078e023d */
[----:B------:R-:W-:-:S02]  /*10550*/  SHF.R.U32.HI R32, RZ, 0x10, R35 ;  /* 0x00000010ff207819 */ /* 0x000fc40000011623 */
[--C-:B------:R-:W-:Y:S01]  /*10560*/  SHF.R.U64 R35, R44, 0x10, R45.reuse ;  /* 0x000000102c237819 */ /* 0x100fe2000000122d */
[----:B------:R-:W-:Y:S01]  /*10570*/  IMAD R108, R61, 0x2, R2 ;  /* 0x000000023d6c7824 */ /* 0x000fe200078e0202 */
[----:B------:R-:W-:Y:S02]  /*10580*/  SHF.R.U32.HI R120, RZ, 0x10, R45 ;  /* 0x00000010ff787819 */ /* 0x000fe4000001162d */
[----:B------:R-:W-:Y:S02]  /*10590*/  PRMT R118, R110, 0x5410, R35 ;  /* 0x000054106e767816 */ /* 0x000fe40000000023 */
[----:B------:R-:W-:Y:S02]  /*105a0*/  PRMT R116, R112, 0x5410, R115 ;  /* 0x0000541070747816 */ /* 0x000fe40000000073 */
[--C-:B------:R-:W-:Y:S01]  /*105b0*/  SHF.R.U64 R34, R46, 0x10, R47.reuse ;  /* 0x000000102e227819 */ /* 0x100fe2000000122f */
[----:B------:R-:W-:Y:S01]  /*105c0*/  IMAD.U32 R119, R118, 0x10000, RZ ;  /* 0x0001000076777824 */ /* 0x000fe200078e00ff */
[----:B------:R-:W-:-:S02]  /*105d0*/  SHF.R.U32.HI R46, RZ, 0x10, R47 ;  /* 0x00000010ff2e7819 */ /* 0x000fc4000001162f */
[----:B------:R-:W-:Y:S02]  /*105e0*/  PRMT R120, R111, 0x5410, R120 ;  /* 0x000054106f787816 */ /* 0x000fe40000000078 */
[----:B------:R-:W-:Y:S02]  /*105f0*/  PRMT R45, R69, 0x5432, R34 ;  /* 0x00005432452d7816 */ /* 0x000fe40000000022 */
[----:B------:R-:W-:Y:S01]  /*10600*/  PRMT R117, R113, 0x5410, R114 ;  /* 0x0000541071757816 */ /* 0x000fe20000000072 */
[----:B------:R-:W-:Y:S01]  /*10610*/  IMAD.U32 R121, R120, 0x10000, RZ ;  /* 0x0001000078797824 */ /* 0x000fe200078e00ff */
[----:B------:R-:W-:Y:S02]  /*10620*/  PRMT R35, R73, 0x5432, R46 ;  /* 0x0000543249237816 */ /* 0x000fe4000000002e */
[----:B------:R-:W-:Y:S02]  /*10630*/  PRMT R32, R77, 0x5432, R32 ;  /* 0x000054324d207816 */ /* 0x000fe40000000020 */
[----:B------:R-:W-:Y:S01]  /*10640*/  LOP3.LUT R118, R118, 0xffff0000, RZ, 0xc0, !PT ;  /* 0xffff000076767812 */ /* 0x000fe200078ec0ff */
[----:B------:R-:W-:Y:S01]  /*10650*/  IMAD.U32 R122, R35, 0x10000, RZ ;  /* 0x00010000237a7824 */ /* 0x000fe200078e00ff */
[----:B------:R-:W-:-:S02]  /*10660*/  LOP3.LUT R120, R120, 0xffff0000, RZ, 0xc0, !PT ;  /* 0xffff000078787812 */ /* 0x000fc400078ec0ff */
[----:B------:R-:W-:Y:S02]  /*10670*/  PRMT R33, R76, 0x5432, R33 ;  /* 0x000054324c217816 */ /* 0x000fe40000000021 */
[----:B--2---:R-:W-:-:S04]  /*10680*/  LEA.HI R62, R91, R63, RZ, 0x1d ;  /* 0x0000003f5b3e7211 */ /* 0x004fc800078fe8ff */
[----:B------:R-:W-:Y:S01]  /*10690*/  SHF.R.S32.HI R63, RZ, 0x1f, R62 ;  /* 0x0000001fff3f7819 */ /* 0x000fe2000001143e */
[----:B------:R-:W-:-:S03]  /*106a0*/  IMAD.SHL.U32 R64, R62, 0x8, RZ ;  /* 0x000000083e407824 */ /* 0x000fc600078e00ff */
        /* <DEDUP_REMOVED lines=11> */
[----:B------:R-:W-:Y:S01]  /*10760*/  IMAD.U32 R60, R116, 0x10000, RZ ;  /* 0x00010000743c7824 */ /* 0x000fe200078e00ff */
[C---:B------:R-:W-:Y:S01]  /*10770*/  LOP3.LUT R34, R62.reuse, 0xffff0000, RZ, 0xc0, !PT ;  /* 0xffff00003e227812 */ /* 0x040fe200078ec0ff */
[----:B------:R-:W-:Y:S01]  /*10780*/  IMAD.U32 R44, R62, 0x10000, RZ ;  /* 0x000100003e2c7824 */ /* 0x000fe200078e00ff */
[C---:B------:R-:W-:Y:S01]  /*10790*/  LOP3.LUT R62, R63.reuse, 0xffff0000, RZ, 0xc0, !PT ;  /* 0xffff00003f3e7812 */ /* 0x040fe200078ec0ff */
[----:B------:R-:W-:Y:S01]  /*107a0*/  IMAD.U32 R113, R63, 0x10000, RZ ;  /* 0x000100003f717824 */ /* 0x000fe200078e00ff */
[----:B------:R-:W-:Y:S01]  /*107b0*/  LOP3.LUT R116, R116, 0xffff0000, RZ, 0xc0, !PT ;  /* 0xffff000074747812 */ /* 0x000fe200078ec0ff */
[C---:B-1----:R-:W-:Y:S01]  /*107c0*/  IMAD.U32 R47, R64.reuse, 0x10000, RZ ;  /* 0x00010000402f7824 */ /* 0x042fe200078e00ff */
[----:B------:R-:W-:Y:S01]  /*107d0*/  LOP3.LUT R63, R64, 0xffff0000, RZ, 0xc0, !PT ;  /* 0xffff0000403f7812 */ /* 0x000fe200078ec0ff */
[C---:B------:R-:W-:Y:S01]  /*107e0*/  IMAD.U32 R114, R65.reuse, 0x10000, RZ ;  /* 0x0001000041727824 */ /* 0x040fe200078e00ff */
[----:B------:R-:W-:Y:S01]  /*107f0*/  LOP3.LUT R64, R65, 0xffff0000, RZ, 0xc0, !PT ;  /* 0xffff000041407812 */ /* 0x000fe200078ec0ff */
[C---:B------:R-:W-:Y:S01]  /*10800*/  FMUL.FTZ R123, R47.reuse, R119 ;  /* 0x000000772f7b7220 */ /* 0x040fe20000410000 */
[-C--:B------:R-:W-:Y:S01]  /*10810*/  FMUL.FTZ R125, R47, R60.reuse ;  /* 0x0000003c2f7d7220 */ /* 0x080fe20000410000 */
[C---:B------:R-:W-:Y:S01]  /*10820*/  IMAD.U32 R65, R66.reuse, 0x10000, RZ ;  /* 0x0001000042417824 */ /* 0x040fe200078e00ff */
[----:B------:R-:W-:Y:S01]  /*10830*/  LOP3.LUT R46, R66, 0xffff0000, RZ, 0xc0, !PT ;  /* 0xffff0000422e7812 */ /* 0x000fe200078ec0ff */
[C---:B------:R-:W-:Y:S01]  /*10840*/  IMAD.U32 R115, R67.reuse, 0x10000, RZ ;  /* 0x0001000043737824 */ /* 0x040fe200078e00ff */
[----:B------:R-:W-:Y:S01]  /*10850*/  LOP3.LUT R66, R67, 0xffff0000, RZ, 0xc0, !PT ;  /* 0xffff000043427812 */ /* 0x000fe200078ec0ff */
[----:B------:R-:W-:Y:S01]  /*10860*/  FFMA.FTZ R47, R110, R60, -R123 ;  /* 0x0000003c6e2f7223 */ /* 0x000fe2000001087b */
[----:B------:R-:W-:-:S02]  /*10870*/  IMAD.U32 R67, R117, 0x10000, RZ ;  /* 0x0001000075437824 */ /* 0x000fc400078e00ff */
[----:B------:R-:W-:Y:S01]  /*10880*/  FFMA.FTZ R60, R110, R119, R125 ;  /* 0x000000776e3c7223 */ /* 0x000fe2000001007d */
[----:B------:R-:W-:Y:S02]  /*10890*/  IMAD.U32 R110, R32, 0x10000, RZ ;  /* 0x00010000206e7824 */ /* 0x000fe400078e00ff */
[C---:B------:R-:W-:Y:S01]  /*108a0*/  FMUL.FTZ R123, R114.reuse, R121 ;  /* 0x00000079727b7220 */ /* 0x040fe20000410000 */
[----:B------:R-:W-:Y:S01]  /*108b0*/  FMUL.FTZ R119, R114, R67 ;  /* 0x0000004372777220 */ /* 0x000fe20000410000 */
[----:B------:R-:W-:Y:S02]  /*108c0*/  IMAD.U32 R112, R61, 0x10000, RZ ;  /* 0x000100003d707824 */ /* 0x000fe400078e00ff */
[C---:B------:R-:W-:Y:S01]  /*108d0*/  FMUL.FTZ R114, R115.reuse, R122 ;  /* 0x0000007a73727220 */ /* 0x040fe20000410000 */
[-C--:B------:R-:W-:Y:S01]  /*108e0*/  FMUL.FTZ R115, R115, R110.reuse ;  /* 0x0000006e73737220 */ /* 0x080fe20000410000 */
[----:B------:R-:W-:Y:S01]  /*108f0*/  LOP3.LUT R117, R117, 0xffff0000, RZ, 0xc0, !PT ;  /* 0xffff000075757812 */ /* 0x000fe200078ec0ff */
[C---:B------:R-:W-:Y:S01]  /*10900*/  FFMA.FTZ R119, R112.reuse, R121, R119 ;  /* 0x0000007970777223 */ /* 0x040fe20000010077 */
[----:B------:R-:W-:Y:S01]  /*10910*/  LOP3.LUT R61, R61, 0xffff0000, RZ, 0xc0, !PT ;  /* 0xffff00003d3d7812 */ /* 0x000fe200078ec0ff */
[----:B------:R-:W-:Y:S01]  /*10920*/  FFMA.FTZ R123, R112, R67, -R123 ;  /* 0x00000043707b7223 */ /* 0x000fe2000001087b */
[C---:B------:R-:W-:Y:S01]  /*10930*/  FFMA.FTZ R121, R113.reuse, R110, -R114 ;  /* 0x0000006e71797223 */ /* 0x040fe20000010872 */
[----:B------:R-:W-:Y:S01]  /*10940*/  FFMA.FTZ R122, R113, R122, R115 ;  /* 0x0000007a717a7223 */ /* 0x000fe20000010073 */
[C---:B------:R-:W-:Y:S01]  /*10950*/  FMUL.FTZ R110, R63.reuse, R118 ;  /* 0x000000763f6e7220 */ /* 0x040fe20000410000 */
[----:B------:R-:W-:Y:S01]  /*10960*/  FMUL.FTZ R112, R63, R116 ;  /* 0x000000743f707220 */ /* 0x000fe20000410000 */
[----:B------:R-:W-:-:S02]  /*10970*/  IMAD.U32 R67, R45, 0x10000, RZ ;  /* 0x000100002d437824 */ /* 0x000fc400078e00ff */
[CC--:B------:R-:W-:Y:S01]  /*10980*/  FMUL.FTZ R114, R64.reuse, R120.reuse ;  /* 0x0000007840727220 */ /* 0x0c0fe20000410000 */
[----:B------:R-:W-:Y:S01]  /*10990*/  FMUL.FTZ R113, R64, R117 ;  /* 0x0000007540717220 */ /* 0x000fe20000410000 */
[----:B------:R-:W-:Y:S02]  /*109a0*/  IMAD.U32 R63, R33, 0x10000, RZ ;  /* 0x00010000213f7824 */ /* 0x000fe400078e00ff */
[----:B------:R-:W-:Y:S01]  /*109b0*/  FMUL.FTZ R115, R65, R67 ;  /* 0x0000004341737220 */ /* 0x000fe20000410000 */
[C---:B------:R-:W-:Y:S01]  /*109c0*/  FFMA.FTZ R114, R61.reuse, R117, -R114 ;  /* 0x000000753d727223 */ /* 0x040fe20000010872 */
[----:B------:R-:W-:Y:S01]  /*109d0*/  FFMA.FTZ R120, R61, R120, R113 ;  /* 0x000000783d787223 */ /* 0x000fe20000010071 */
        /* <DEDUP_REMOVED lines=9> */
[C---:B------:R-:W-:Y:S01]  /*10a70*/  FFMA.FTZ R110, R111.reuse, R116, -R110 ;  /* 0x000000746f6e7223 */ /* 0x040fe2000001086e */
[-C--:B------:R-:W-:Y:S01]  /*10a80*/  FMUL.FTZ R32, R46, R33.reuse ;  /* 0x000000212e207220 */ /* 0x080fe20000410000 */
[----:B------:R-:W-:Y:S01]  /*10a90*/  FFMA.FTZ R46, R34, R33, -R63 ;  /* 0x00000021222e7223 */ /* 0x000fe2000001083f */
[-C--:B------:R-:W-:Y:S01]  /*10aa0*/  FMUL.FTZ R44, R66, R35.reuse ;  /* 0x00000023422c7220 */ /* 0x080fe20000410000 */
        /* <DEDUP_REMOVED lines=10> */
[----:B------:R1:W-:Y:S01]  /*10b50*/  STS.128 [R108+0x12400], R32 ;  /* 0x012400206c007388 */ /* 0x0003e20000000c00 */
[----:B------:R-:W-:-:S02]  /*10b60*/  F2FP.BF16.F32.PACK_AB R46, R64, R65 ;  /* 0x00000041402e723e */ /* 0x000fc400000010ff */
[----:B------:R-:W-:-:S05]  /*10b70*/  F2FP.BF16.F32.PACK_AB R47, R61, R122 ;  /* 0x0000007a3d2f723e */ /* 0x000fca00000010ff */
[----:B------:R1:W-:Y:S02]  /*10b80*/  STS.128 [R109+0x12400], R44 ;  /* 0x0124002c6d007388 */ /* 0x0003e40000000c00 */
.L_x_2848:
[----:B------:R-:W-:Y:S05]  /*10b90*/  BSYNC B2 ;  /* 0x0000000000027941 */ /* 0x000fea0003800000 */
.L_x_2847:
[----:B------:R-:W-:Y:S04]  /*10ba0*/  BSSY B2, `(.L_x_2849) ;  /* 0x0000069000027945 */ /* 0x000fe80003800000 */
[----:B------:R-:W-:Y:S05]  /*10bb0*/  @P1 BRA `(.L_x_2850) ;  /* 0x00000004009c1947 */ /* 0x000fea0003800000 */
[----:B------:R-:W2:Y:S01]  /*10bc0*/  LDL R66, [R1+0x74] ;  /* 0x0000740001427983 */ /* 0x000ea20000100800 */
[----:B-1----:R-:W-:Y:S02]  /*10bd0*/  LEA.HI R32, R91, R197, RZ, 0x1d ;  /* 0x000000c55b207211 */ /* 0x002fe400078fe8ff */
[----:B------:R-:W-:Y:S02]  /*10be0*/  SHF.R.U64 R63, R28, 0x10, R29 ;  /* 0x000000101c3f7819 */ /* 0x000fe4000000121d */
[----:B------:R-:W-:Y:S01]  /*10bf0*/  SHF.R.S32.HI R33, RZ, 0x1f, R32 ;  /* 0x0000001fff217819 */ /* 0x000fe20000011420 */
[----:B------:R-:W-:Y:S01]  /*10c00*/  IMAD.SHL.U32 R34, R32, 0x8, RZ ;  /* 0x0000000820227824 */ /* 0x000fe200078e00ff */
[----:B0-----:R-:W-:Y:S02]  /*10c10*/  SHF.R.U64 R61, R30, 0x10, R31 ;  /* 0x000000101e3d7819 */ /* 0x001fe4000000121f */
        /* <DEDUP_REMOVED lines=10> */
[----:B------:R-:W-:Y:S01]  /*10cc0*/  SHF.R.U32.HI R40, RZ, 0x10, R41 ;  /* 0x00000010ff287819 */ /* 0x000fe20000011629 */
[----:B------:R-:W-:Y:S01]  /*10cd0*/  IMAD R60, R45, 0x2, R2 ;  /* 0x000000022d3c7824 */ /* 0x000fe200078e0202 */
[----:B------:R-:W-:Y:S02]  /*10ce0*/  PRMT R105, R105, 0x5410, R28 ;  /* 0x0000541069697816 */ /* 0x000fe4000000001c */
[----:B------:R-:W-:Y:S02]  /*10cf0*/  PRMT R100, R100, 0x5410, R31 ;  /* 0x0000541064647816 */ /* 0x000fe4000000001f */
[----:B------:R-:W0:Y:S01]  /*10d00*/  LDS.128 R44, [R60+0x12400] ;  /* 0x012400003c2c7984 */ /* 0x000e220000000c00 */
[----:B------:R-:W-:Y:S02]  /*10d10*/  PRMT R102, R102, 0x5410, R29 ;  /* 0x0000541066667816 */ /* 0x000fe4000000001d */
[----:B------:R-:W-:-:S02]  /*10d20*/  SHF.R.U32.HI R42, RZ, 0x10, R43 ;  /* 0x00000010ff2a7819 */ /* 0x000fc4000001162b */
[----:B------:R-:W-:Y:S02]  /*10d30*/  PRMT R107, R107, 0x5410, R30 ;  /* 0x000054106b6b7816 */ /* 0x000fe4000000001e */
[----:B------:R-:W-:Y:S01]  /*10d40*/  PRMT R104, R104, 0x5410, R63 ;  /* 0x0000541068687816 */ /* 0x000fe2000000003f */
[----:B------:R-:W-:Y:S01]  /*10d50*/  IMAD.U32 R63, R100, 0x10000, RZ ;  /* 0x00010000643f7824 */ /* 0x000fe200078e00ff */
[----:B------:R-:W-:Y:S02]  /*10d60*/  PRMT R101, R101, 0x5410, R40 ;  /* 0x0000541065657816 */ /* 0x000fe40000000028 */
[----:B------:R-:W-:Y:S01]  /*10d70*/  PRMT R103, R103, 0x5410, R42 ;  /* 0x0000541067677816 */ /* 0x000fe2000000002a */
[----:B------:R-:W-:Y:S01]  /*10d80*/  IMAD.U32 R62, R104, 0x10000, RZ ;  /* 0x00010000683e7824 */ /* 0x000fe200078e00ff */
[----:B------:R-:W-:Y:S02]  /*10d90*/  PRMT R106, R106, 0x5410, R61 ;  /* 0x000054106a6a7816 */ /* 0x000fe4000000003d */
[----:B------:R-:W-:-:S02]  /*10da0*/  LOP3.LUT R100, R100, 0xffff0000, RZ, 0xc0, !PT ;  /* 0xffff000064647812 */ /* 0x000fc400078ec0ff */
[----:B------:R-:W-:Y:S02]  /*10db0*/  LOP3.LUT R104, R104, 0xffff0000, RZ, 0xc0, !PT ;  /* 0xffff000068687812 */ /* 0x000fe400078ec0ff */
[----:B0-----:R-:W-:Y:S01]  /*10dc0*/  LOP3.LUT R41, R44, 0xffff0000, RZ, 0xc0, !PT ;  /* 0xffff00002c297812 */ /* 0x001fe200078ec0ff */
[----:B------:R-:W-:Y:S01]  /*10dd0*/  IMAD.U32 R43, R46, 0x10000, RZ ;  /* 0x000100002e2b7824 */ /* 0x000fe200078e00ff */
[----:B------:R-:W-:Y:S01]  /*10de0*/  SHF.L.U32 R42, R45, 0x10, RZ ;  /* 0x000000102d2a7819 */ /* 0x000fe200000006ff */
[----:B------:R-:W-:Y:S01]  /*10df0*/  IMAD.U32 R61, R47, 0x10000, RZ ;  /* 0x000100002f3d7824 */ /* 0x000fe200078e00ff */
        /* <DEDUP_REMOVED lines=9> */
[----:B------:R-:W-:Y:S01]  /*10e90*/  IMAD.U32 R35, R44, 0x10000, RZ ;  /* 0x000100002c237824 */ /* 0x000fe200078e00ff */
[----:B------:R-:W-:-:S02]  /*10ea0*/  LOP3.LUT R44, R45, 0xffff0000, RZ, 0xc0, !PT ;  /* 0xffff00002d2c7812 */ /* 0x000fc400078ec0ff */
[----:B------:R-:W-:Y:S01]  /*10eb0*/  LOP3.LUT R45, R46, 0xffff0000, RZ, 0xc0, !PT ;  /* 0xffff00002e2d7812 */ /* 0x000fe200078ec0ff */
[----:B------:R-:W-:Y:S01]  /*10ec0*/  FMUL.FTZ R65, R35, R63 ;  /* 0x0000003f23417220 */ /* 0x000fe20000410000 */
[----:B------:R-:W-:Y:S01]  /*10ed0*/  LOP3.LUT R46, R47, 0xffff0000, RZ, 0xc0, !PT ;  /* 0xffff00002f2e7812 */ /* 0x000fe200078ec0ff */
[----:B------:R-:W-:Y:S02]  /*10ee0*/  IMAD.U32 R47, R101, 0x10000, RZ ;  /* 0x00010000652f7824 */ /* 0x000fe400078e00ff */
[-C--:B------:R-:W-:Y:S01]  /*10ef0*/  FMUL.FTZ R67, R35, R62.reuse ;  /* 0x0000003e23437220 */ /* 0x080fe20000410000 */
[----:B------:R-:W-:Y:S01]  /*10f00*/  FFMA.FTZ R65, R28, R62, -R65 ;  /* 0x0000003e1c417223 */ /* 0x000fe20000010841 */
[----:B------:R-:W-:Y:S02]  /*10f10*/  IMAD.U32 R35, R105, 0x10000, RZ ;  /* 0x0001000069237824 */ /* 0x000fe400078e00ff */
[----:B------:R-:W-:Y:S01]  /*10f20*/  FMUL.FTZ R109, R42, R47 ;  /* 0x0000002f2a6d7220 */ /* 0x000fe20000410000 */
[----:B------:R-:W-:-:S02]  /*10f30*/  IMAD.U32 R62, R103, 0x10000, RZ ;  /* 0x00010000673e7824 */ /* 0x000fc400078e00ff */
[----:B------:R-:W-:Y:S01]  /*10f40*/  FFMA.FTZ R67, R28, R63, R67 ;  /* 0x0000003f1c437223 */ /* 0x000fe20000010043 */
[----:B------:R-:W-:Y:S02]  /*10f50*/  IMAD.U32 R28, R107, 0x10000, RZ ;  /* 0x000100006b1c7824 */ /* 0x000fe400078e00ff */
[-C--:B------:R-:W-:Y:S01]  /*10f60*/  FMUL.FTZ R63, R42, R35.reuse ;  /* 0x000000232a3f7220 */ /* 0x080fe20000410000 */
[C---:B------:R-:W-:Y:S01]  /*10f70*/  FFMA.FTZ R109, R30.reuse, R35, -R109 ;  /* 0x000000231e6d7223 */ /* 0x040fe2000001086d */
[C---:B------:R-:W-:Y:S01]  /*10f80*/  FMUL.FTZ R35, R61.reuse, R62 ;  /* 0x0000003e3d237220 */ /* 0x040fe20000410000 */
[-C--:B------:R-:W-:Y:S01]  /*10f90*/  FMUL.FTZ R61, R61, R28.reuse ;  /* 0x0000001c3d3d7220 */ /* 0x080fe20000410000 */
[----:B------:R-:W-:Y:S01]  /*10fa0*/  FFMA.FTZ R63, R30, R47, R63 ;  /* 0x0000002f1e3f7223 */ /* 0x000fe2000001003f */
[----:B------:R-:W-:Y:S01]  /*10fb0*/  LOP3.LUT R101, R101, 0xffff0000, RZ, 0xc0, !PT ;  /* 0xffff000065657812 */ /* 0x000fe200078ec0ff */
[C---:B------:R-:W-:Y:S01]  /*10fc0*/  FFMA.FTZ R47, R40.reuse, R28, -R35 ;  /* 0x0000001c282f7223 */ /* 0x040fe20000010823 */
[----:B------:R-:W-:Y:S01]  /*10fd0*/  LOP3.LUT R105, R105, 0xffff0000, RZ, 0xc0, !PT ;  /* 0xffff000069697812 */ /* 0x000fe200078ec0ff */
[----:B------:R-:W-:Y:S01]  /*10fe0*/  FMUL.FTZ R28, R41, R100 ;  /* 0x00000064291c7220 */ /* 0x000fe20000410000 */
[----:B------:R-:W-:Y:S01]  /*10ff0*/  FFMA.FTZ R61, R40, R62, R61 ;  /* 0x0000003e283d7223 */ /* 0x000fe2000001003d */
[----:B------:R-:W-:-:S02]  /*11000*/  IMAD.U32 R30, R102, 0x10000, RZ ;  /* 0x00010000661e7824 */ /* 0x000fc400078e00ff */
[-C--:B------:R-:W-:Y:S01]  /*11010*/  FMUL.FTZ R40, R41, R104.reuse ;  /* 0x0000006829287220 */ /* 0x080fe20000410000 */
[C---:B------:R-:W-:Y:S01]  /*11020*/  FMUL.FTZ R35, R44.reuse, R101 ;  /* 0x000000652c237220 */ /* 0x040fe20000410000 */
[----:B------:R-:W-:Y:S01]  /*11030*/  FFMA.FTZ R104, R29, R104, -R28 ;  /* 0x000000681d687223 */ /* 0x000fe2000001081c */
[-C--:B------:R-:W-:Y:S01]  /*11040*/  FMUL.FTZ R44, R44, R105.reuse ;  /* 0x000000692c2c7220 */ /* 0x080fe20000410000 */
[----:B------:R-:W-:Y:S02]  /*11050*/  IMAD.U32 R28, R106, 0x10000, RZ ;  /* 0x000100006a1c7824 */ /* 0x000fe400078e00ff */
[----:B------:R-:W-:Y:S01]  /*11060*/  FMUL.FTZ R62, R43, R30 ;  /* 0x0000001e2b3e7220 */ /* 0x000fe20000410000 */
[----:B------:R-:W-:Y:S01]  /*11070*/  LOP3.LUT R102, R102, 0xffff0000, RZ, 0xc0, !PT ;  /* 0xffff000066667812 */ /* 0x000fe200078ec0ff */
[----:B------:R-:W-:Y:S01]  /*11080*/  FFMA.FTZ R42, R32, R105, -R35 ;  /* 0x00000069202a7223 */ /* 0x000fe20000010823 */
[----:B------:R-:W-:Y:S01]  /*11090*/  LOP3.LUT R106, R106, 0xffff0000, RZ, 0xc0, !PT ;  /* 0xffff00006a6a7812 */ /* 0x000fe200078ec0ff */
[----:B------:R-:W-:Y:S01]  /*110a0*/  FFMA.FTZ R44, R32, R101, R44 ;  /* 0x00000065202c7223 */ /* 0x000fe2000001002c */
[----:B------:R-:W-:Y:S01]  /*110b0*/  LOP3.LUT R103, R103, 0xffff0000, RZ, 0xc0, !PT ;  /* 0xffff000067677812 */ /* 0x000fe200078ec0ff */
[-C--:B------:R-:W-:Y:S01]  /*110c0*/  FMUL.FTZ R32, R43, R28.reuse ;  /* 0x0000001c2b207220 */ /* 0x080fe20000410000 */
[----:B------:R-:W-:Y:S01]  /*110d0*/  LOP3.LUT R107, R107, 0xffff0000, RZ, 0xc0, !PT ;  /* 0xffff00006b6b7812 */ /* 0x000fe200078ec0ff */
[----:B------:R-:W-:Y:S01]  /*110e0*/  FFMA.FTZ R62, R31, R28, -R62 ;  /* 0x0000001c1f3e7223 */ /* 0x000fe2000001083e */
[----:B------:R-:W-:Y:S01]  /*110f0*/  FMUL.FTZ R28, R45, R102 ;  /* 0x000000662d1c7220 */ /* 0x000fe20000410000 */
[----:B------:R-:W-:Y:S01]  /*11100*/  FFMA.FTZ R40, R29, R100, R40 ;  /* 0x000000641d287223 */ /* 0x000fe20000010028 */
[----:B------:R-:W-:Y:S01]  /*11110*/  FMUL.FTZ R45, R45, R106 ;  /* 0x0000006a2d2d7220 */ /* 0x000fe20000410000 */
[----:B------:R-:W-:Y:S01]  /*11120*/  FFMA.FTZ R31, R31, R30, R32 ;  /* 0x0000001e1f1f7223 */ /* 0x000fe20000010020 */
[C---:B------:R-:W-:Y:S01]  /*11130*/  FMUL.FTZ R29, R46.reuse, R103 ;  /* 0x000000672e1d7220 */ /* 0x040fe20000410000 */
[-C--:B------:R-:W-:Y:S01]  /*11140*/  FMUL.FTZ R30, R46, R107.reuse ;  /* 0x0000006b2e1e7220 */ /* 0x080fe20000410000 */
        /* <DEDUP_REMOVED lines=14> */
.L_x_2850:
[----:B------:R-:W-:Y:S05]  /*11230*/  BSYNC B2 ;  /* 0x0000000000027941 */ /* 0x000fea0003800000 */
.L_x_2849:
[----:B------:R-:W-:Y:S05]  /*11240*/  @P2 BRA `(.L_x_2846) ;  /* 0x00000004009c2947 */ /* 0x000fea0003800000 */
[----:B-1----:R-:W3:Y:S01]  /*11250*/  LDL R46, [R1+0x6c] ;  /* 0x00006c00012e7983 */ /* 0x002ee20000100800 */
[----:B------:R-:W-:Y:S02]  /*11260*/  LEA.HI R91, R91, R198, RZ, 0x1d ;  /* 0x000000c65b5b7211 */ /* 0x000fe400078fe8ff */
[----:B------:R-:W-:Y:S02]  /*11270*/  SHF.R.U64 R44, R24, 0x10, R25 ;  /* 0x00000010182c7819 */ /* 0x000fe40000001219 */
[----:B--2---:R-:W-:Y:S01]  /*11280*/  SHF.R.S32.HI R30, RZ, 0x1f, R91 ;  /* 0x0000001fff1e7819 */ /* 0x004fe2000001145b */
        /* <DEDUP_REMOVED lines=11> */
[----:B------:R-:W-:Y:S02]  /*11340*/  SHF.R.U32.HI R27, RZ, 0x10, R27 ;  /* 0x00000010ff1b7819 */ /* 0x000fe4000001161b */
[----:B------:R-:W-:Y:S01]  /*11350*/  SHF.R.U32.HI R37, RZ, 0x10, R37 ;  /* 0x00000010ff257819 */ /* 0x000fe20000011625 */
[----:B------:R-:W-:Y:S01]  /*11360*/  IMAD R40, R33, 0x2, R2 ;  /* 0x0000000221287824 */ /* 0x000fe200078e0202 */
[----:B------:R-:W-:Y:S02]  /*11370*/  PRMT R88, R88, 0x5410, R25 ;  /* 0x0000541058587816 */ /* 0x000fe40000000019 */
[----:B------:R-:W-:Y:S02]  /*11380*/  PRMT R83, R83, 0x5410, R26 ;  /* 0x0000541053537816 */ /* 0x000fe4000000001a */
[----:B------:R-:W1:Y:S01]  /*11390*/  LDS.128 R32, [R40+0x12400] ;  /* 0x0124000028207984 */ /* 0x000e620000000c00 */
[----:B------:R-:W-:Y:S02]  /*113a0*/  PRMT R85, R85, 0x5410, R24 ;  /* 0x0000541055557816 */ /* 0x000fe40000000018 */
[----:B------:R-:W-:-:S02]  /*113b0*/  PRMT R90, R90, 0x5410, R27 ;  /* 0x000054105a5a7816 */ /* 0x000fc4000000001b */
[----:B------:R-:W-:Y:S02]  /*113c0*/  PRMT R87, R87, 0x5410, R44 ;  /* 0x0000541057577816 */ /* 0x000fe4000000002c */
[----:B------:R-:W-:Y:S01]  /*113d0*/  PRMT R89, R89, 0x5410, R42 ;  /* 0x0000541059597816 */ /* 0x000fe2000000002a */
[----:B------:R-:W-:Y:S01]  /*113e0*/  IMAD.U32 R42, R83, 0x10000, RZ ;  /* 0x00010000532a7824 */ /* 0x000fe200078e00ff */
        /* <DEDUP_REMOVED lines=8> */
[C---:B-1----:R-:W-:Y:S01]  /*11470*/  IMAD.U32 R37, R33.reuse, 0x10000, RZ ;  /* 0x0001000021257824 */ /* 0x042fe200078e00ff */
[----:B------:R-:W-:Y:S01]  /*11480*/  LOP3.LUT R33, R33, 0xffff0000, RZ, 0xc0, !PT ;  /* 0xffff000021217812 */ /* 0x000fe200078ec0ff */
[C---:B------:R-:W-:Y:S01]  /*11490*/  IMAD.U32 R39, R35.reuse, 0x10000, RZ ;  /* 0x0001000023277824 */ /* 0x040fe200078e00ff */
[----:B------:R-:W-:Y:S01]  /*114a0*/  LOP3.LUT R35, R35, 0xffff0000, RZ, 0xc0, !PT ;  /* 0xffff000023237812 */ /* 0x000fe200078ec0ff */
[----:B0-----:R-:W-:Y:S01]  /*114b0*/  FMUL.FTZ R61, R37, R43 ;  /* 0x0000002b253d7220 */ /* 0x001fe20000410000 */
[C---:B------:R-:W-:Y:S01]  /*114c0*/  IMAD.U32 R38, R34.reuse, 0x10000, RZ ;  /* 0x0001000022267824 */ /* 0x040fe200078e00ff */
[----:B------:R-:W-:Y:S01]  /*114d0*/  LOP3.LUT R34, R34, 0xffff0000, RZ, 0xc0, !PT ;  /* 0xffff000022227812 */ /* 0x000fe200078ec0ff */
[----:B---3--:R-:W0:Y:S02]  /*114e0*/  LDS.128 R28, [R46] ;  /* 0x000000002e1c7984 */ /* 0x008e240000000c00 */
        /* <DEDUP_REMOVED lines=14> */
[----:B------:R-:W-:Y:S01]  /*115d0*/  FFMA.FTZ R45, R24, R41, -R45 ;  /* 0x00000029182d7223 */ /* 0x000fe2000001082d */
        /* <DEDUP_REMOVED lines=10> */
[----:B------:R-:W-:Y:S01]  /*11680*/  FMUL.FTZ R24, R32, R83 ;  /* 0x0000005320187220 */ /* 0x000fe20000410000 */
[----:B------:R-:W-:Y:S01]  /*11690*/  FFMA.FTZ R41, R36, R41, R42 ;  /* 0x0000002924297223 */ /* 0x000fe2000001002a */
[-C--:B------:R-:W-:Y:S01]  /*116a0*/  FMUL.FTZ R36, R32, R87.reuse ;  /* 0x0000005720247220 */ /* 0x080fe20000410000 */
[----:B------:R-:W-:Y:S01]  /*116b0*/  FMUL.FTZ R42, R38, R26 ;  /* 0x0000001a262a7220 */ /* 0x000fe20000410000 */
[----:B------:R-:W-:Y:S01]  /*116c0*/  FFMA.FTZ R32, R25, R87, -R24 ;  /* 0x0000005719207223 */ /* 0x000fe20000010818 */
[----:B------:R-:W-:Y:S01]  /*116d0*/  IMAD.U32 R24, R89, 0x10000, RZ ;  /* 0x0001000059187824 */ /* 0x000fe200078e00ff */
[----:B------:R-:W-:Y:S01]  /*116e0*/  LOP3.LUT R85, R85, 0xffff0000, RZ, 0xc0, !PT ;  /* 0xffff000055557812 */ /* 0x000fe200078ec0ff */
[----:B------:R-:W-:Y:S01]  /*116f0*/  FFMA.FTZ R36, R25, R83, R36 ;  /* 0x0000005319247223 */ /* 0x000fe20000010024 */
[----:B------:R-:W-:Y:S01]  /*11700*/  LOP3.LUT R86, R86, 0xffff0000, RZ, 0xc0, !PT ;  /* 0xffff000056567812 */ /* 0x000fe200078ec0ff */
[-C--:B------:R-:W-:Y:S01]  /*11710*/  FMUL.FTZ R38, R38, R24.reuse ;  /* 0x0000001826267220 */ /* 0x080fe20000410000 */
[----:B------:R-:W-:Y:S01]  /*11720*/  LOP3.LUT R89, R89, 0xffff0000, RZ, 0xc0, !PT ;  /* 0xffff000059597812 */ /* 0x000fe200078ec0ff */
[----:B------:R-:W-:Y:S01]  /*11730*/  FFMA.FTZ R42, R27, R24, -R42 ;  /* 0x000000181b2a7223 */ /* 0x000fe2000001082a */
[----:B------:R-:W-:Y:S01]  /*11740*/  LOP3.LUT R90, R90, 0xffff0000, RZ, 0xc0, !PT ;  /* 0xffff00005a5a7812 */ /* 0x000fe200078ec0ff */
[----:B------:R-:W-:Y:S01]  /*11750*/  FMUL.FTZ R31, R33, R84 ;  /* 0x00000054211f7220 */ /* 0x000fe20000410000 */
[C---:B------:R-:W-:Y:S01]  /*11760*/  FMUL.FTZ R24, R34.reuse, R85 ;  /* 0x0000005522187220 */ /* 0x040fe20000410000 */
[----:B------:R-:W-:Y:S01]  /*11770*/  FMUL.FTZ R25, R35, R86 ;  /* 0x0000005623197220 */ /* 0x000fe20000410000 */
[----:B------:R-:W-:Y:S01]  /*11780*/  FMUL.FTZ R33, R33, R88 ;  /* 0x0000005821217220 */ /* 0x000fe20000410000 */
[-C--:B------:R-:W-:Y:S01]  /*11790*/  FMUL.FTZ R34, R34, R89.reuse ;  /* 0x0000005922227220 */ /* 0x080fe20000410000 */
[----:B------:R-:W-:Y:S01]  /*117a0*/  FMUL.FTZ R35, R35, R90 ;  /* 0x0000005a23237220 */ /* 0x000fe20000410000 */
[----:B------:R-:W-:Y:S01]  /*117b0*/  FFMA.FTZ R88, R28, R88, -R31 ;  /* 0x000000581c587223 */ /* 0x000fe2000001081f */
        /* <DEDUP_REMOVED lines=16> */
.L_x_2846:
[----:B------:R-:W-:Y:S05]  /*118c0*/  BSYNC B1 ;  /* 0x0000000000017941 */ /* 0x000fea0003800000 */
.L_x_2845:
[----:B---3--:R-:W-:-:S05]  /*118d0*/  VIADD R24, R203, 0x40 ;  /* 0x00000040cb187836 */ /* 0x008fca0000000000 */
[----:B------:R-:W-:-:S13]  /*118e0*/  ISETP.GE.AND P0, PT, R24, R70, PT ;  /* 0x000000461800720c */ /* 0x000fda0003f06270 */
[----:B------:R-:W-:Y:S05]  /*118f0*/  @P0 BRA `(.L_x_2826) ;  /* 0x0000001400080947 */ /* 0x000fea0003800000 */
[----:B-12---:R-:W1:Y:S01]  /*11900*/  LDC R33, c[0x0][0x3f4] ;  /* 0x0000fd00ff217b82 */ /* 0x006e620000000800 */
[----:B------:R-:W-:Y:S01]  /*11910*/  BSSY B1, `(.L_x_2851) ;  /* 0x000006e000017945 */ /* 0x000fe20003800000 */
[----:B------:R-:W-:Y:S02]  /*11920*/  SHF.R.U32.HI R44, RZ, 0x3, R216 ;  /* 0x00000003ff2c7819 */ /* 0x000fe400000116d8 */
[-C--:B-1----:R-:W-:Y:S02]  /*11930*/  ISETP.GE.AND P0, PT, R16, R33.reuse, PT ;  /* 0x000000211000720c */ /* 0x082fe40003f06270 */
[-C--:B------:R-:W-:Y:S02]  /*11940*/  ISETP.GE.AND P1, PT, R195, R33.reuse, PT ;  /* 0x00000021c300720c */ /* 0x080fe40003f26270 */
[----:B------:R-:W-:-:S09]  /*11950*/  ISETP.GE.AND P2, PT, R194, R33, PT ;  /* 0x00000021c200720c */ /* 0x000fd20003f46270 */
[----:B------:R-:W-:Y:S05]  /*11960*/  @P0 BRA `(.L_x_2852) ;  /* 0x0000000400a00947 */ /* 0x000fea0003800000 */
[----:B------:R-:W2:Y:S04]  /*11970*/  LDL R24, [R1+0x54] ;  /* 0x0000540001187983 */ /* 0x000ea80000100800 */
[----:B------:R-:W3:Y:S01]  /*11980*/  LDL R46, [R1+0x70] ;  /* 0x00007000012e7983 */ /* 0x000ee20000100800 */
[--C-:B------:R-:W-:Y:S02]  /*11990*/  SHF.R.U64 R35, R4, 0x10, R5.reuse ;  /* 0x0000001004237819 */ /* 0x100fe40000001205 */
[----:B------:R-:W-:Y:S02]  /*119a0*/  SHF.R.U32.HI R4, RZ, 0x10, R5 ;  /* 0x00000010ff047819 */ /* 0x000fe40000011605 */
[--C-:B------:R-:W-:Y:S02]  /*119b0*/  SHF.R.U64 R5, R6, 0x10, R7.reuse ;  /* 0x0000001006057819 */ /* 0x100fe40000001207 */
[----:B------:R-:W-:-:S02]  /*119c0*/  SHF.R.U32.HI R6, RZ, 0x10, R7 ;  /* 0x00000010ff067819 */ /* 0x000fc40000011607 */
[----:B------:R-:W-:Y:S02]  /*119d0*/  SHF.R.U64 R39, R48, 0x10, R49 ;  /* 0x0000001030277819 */ /* 0x000fe40000001231 */
[----:B------:R-:W-:Y:S02]  /*119e0*/  PRMT R92, R92, 0x5410, R35 ;  /* 0x000054105c5c7816 */ /* 0x000fe40000000023 */
[----:B------:R-:W-:Y:S02]  /*119f0*/  PRMT R93, R93, 0x5410, R4 ;  /* 0x000054105d5d7816 */ /* 0x000fe40000000004 */
[----:B------:R-:W-:Y:S02]  /*11a00*/  PRMT R94, R94, 0x5410, R5 ;  /* 0x000054105e5e7816 */ /* 0x000fe40000000005 */
[----:B------:R-:W-:Y:S01]  /*11a10*/  PRMT R95, R95, 0x5410, R6 ;  /* 0x000054105f5f7816 */ /* 0x000fe20000000006 */
[----:B------:R-:W-:Y:S01]  /*11a20*/  IMAD.U32 R40, R93, 0x10000, RZ ;  /* 0x000100005d287824 */ /* 0x000fe200078e00ff */
[----:B------:R-:W-:Y:S01]  /*11a30*/  PRMT R96, R96, 0x5410, R39 ;  /* 0x0000541060607816 */ /* 0x000fe20000000027 */
[----:B------:R-:W-:Y:S01]  /*11a40*/  IMAD.U32 R39, R92, 0x10000, RZ ;  /* 0x000100005c277824 */ /* 0x000fe200078e00ff */
[----:B------:R-:W-:-:S02]  /*11a50*/  SHF.R.U32.HI R48, RZ, 0x10, R49 ;  /* 0x00000010ff307819 */ /* 0x000fc40000011631 */
[--C-:B------:R-:W-:Y:S01]  /*11a60*/  SHF.R.U64 R37, R50, 0x10, R51.reuse ;  /* 0x0000001032257819 */ /* 0x100fe20000001233 */
[----:B------:R-:W-:Y:S01]  /*11a70*/  IMAD.U32 R38, R96, 0x10000, RZ ;  /* 0x0001000060267824 */ /* 0x000fe200078e00ff */
[----:B------:R-:W-:Y:S02]  /*11a80*/  SHF.R.U32.HI R50, RZ, 0x10, R51 ;  /* 0x00000010ff327819 */ /* 0x000fe40000011633 */
[----:B------:R-:W-:Y:S02]  /*11a90*/  PRMT R97, R97, 0x5410, R48 ;  /* 0x0000541061617816 */ /* 0x000fe40000000030 */
[----:B------:R-:W-:Y:S02]  /*11aa0*/  PRMT R99, R99, 0x5410, R50 ;  /* 0x0000541063637816 */ /* 0x000fe40000000032 */
[----:B------:R-:W-:Y:S02]  /*11ab0*/  PRMT R98, R98, 0x5410, R37 ;  /* 0x0000541062627816 */ /* 0x000fe40000000025 */
[----:B------:R-:W-:-:S02]  /*11ac0*/  LOP3.LUT R92, R92, 0xffff0000, RZ, 0xc0, !PT ;  /* 0xffff00005c5c7812 */ /* 0x000fc400078ec0ff */
[----:B------:R-:W-:Y:S02]  /*11ad0*/  LOP3.LUT R96, R96, 0xffff0000, RZ, 0xc0, !PT ;  /* 0xffff000060607812 */ /* 0x000fe400078ec0ff */
[----:B------:R-:W-:Y:S02]  /*11ae0*/  LOP3.LUT R93, R93, 0xffff0000, RZ, 0xc0, !PT ;  /* 0xffff00005d5d7812 */ /* 0x000fe400078ec0ff */
[----:B--2---:R-:W-:-:S04]  /*11af0*/  LEA.HI R24, R33, R24, RZ, 0x1d ;  /* 0x0000001821187211 */ /* 0x004fc800078fe8ff */
        /* <DEDUP_REMOVED lines=8> */
[----:B---3--:R-:W1:Y:S03]  /*11b80*/  LDS.128 R24, [R46] ;  /* 0x000000002e187984 */ /* 0x008e660000000c00 */
[----:B------:R-:W-:-:S05]  /*11b90*/  IMAD R32, R29, 0x2, R2 ;  /* 0x000000021d207824 */ /* 0x000fca00078e0202 */
[----:B------:R-:W2:Y:S01]  /*11ba0*/  LDS.128 R28, [R32+0x12400] ;  /* 0x01240000201c7984 */ /* 0x000ea20000000c00 */
[C---:B-1----:R-:W-:Y:S01]  /*11bb0*/  IMAD.U32 R4, R24.reuse, 0x10000, RZ ;  /* 0x0001000018047824 */ /* 0x042fe200078e00ff */
[----:B------:R-:W-:Y:S01]  /*11bc0*/  LOP3.LUT R5, R24, 0xffff0000, RZ, 0xc0, !PT ;  /* 0xffff000018057812 */ /* 0x000fe200078ec0ff */
[C---:B------:R-:W-:Y:S01]  /*11bd0*/  IMAD.U32 R6, R25.reuse, 0x10000, RZ ;  /* 0x0001000019067824 */ /* 0x040fe200078e00ff */
[----:B------:R-:W-:Y:S01]  /*11be0*/  LOP3.LUT R24, R25, 0xffff0000, RZ, 0xc0, !PT ;  /* 0xffff000019187812 */ /* 0x000fe200078ec0ff */
[C---:B------:R-:W-:Y:S01]  /*11bf0*/  IMAD.U32 R7, R26.reuse, 0x10000, RZ ;  /* 0x000100001a077824 */ /* 0x040fe200078e00ff */
[----:B------:R-:W-:Y:S01]  /*11c00*/  LOP3.LUT R25, R26, 0xffff0000, RZ, 0xc0, !PT ;  /* 0xffff00001a197812 */ /* 0x000fe200078ec0ff */
[C---:B------:R-:W-:Y:S01]  /*11c10*/  IMAD.U32 R34, R27.reuse, 0x10000, RZ ;  /* 0x000100001b227824 */ /* 0x040fe200078e00ff */
[----:B------:R-:W-:Y:S01]  /*11c20*/  LOP3.LUT R26, R27, 0xffff0000, RZ, 0xc0, !PT ;  /* 0xffff00001b1a7812 */ /* 0x000fe200078ec0ff */
[C---:B--2---:R-:W-:Y:S01]  /*11c30*/  IMAD.U32 R27, R28.reuse, 0x10000, RZ ;  /* 0x000100001c1b7824 */ /* 0x044fe200078e00ff */
        /* <DEDUP_REMOVED lines=17> */
[----:B------:R-:W-:-:S02]  /*11d50*/  IMAD.U32 R36, R30, 0x10000, RZ ;  /* 0x000100001e247824 */ /* 0x000fc400078e00ff */
[----:B------:R-:W-:Y:S01]  /*11d60*/  FFMA.FTZ R37, R34, R4, -R27 ;  /* 0x0000000422257223 */ /* 0x000fe2000001081b */
[C---:B------:R-:W-:Y:S01]  /*11d70*/  FMUL.FTZ R4, R28.reuse, R92 ;  /* 0x0000005c1c047220 */ /* 0x040fe20000410000 */
[-C--:B------:R-:W-:Y:S01]  /*11d80*/  FMUL.FTZ R28, R28, R96.reuse ;  /* 0x000000601c1c7220 */ /* 0x080fe20000410000 */
[----:B------:R-:W-:Y:S01]  /*11d90*/  IMAD.U32 R6, R94, 0x10000, RZ ;  /* 0x000100005e067824 */ /* 0x000fe200078e00ff */
[----:B------:R-:W-:Y:S01]  /*11da0*/  LOP3.LUT R30, R30, 0xffff0000, RZ, 0xc0, !PT ;  /* 0xffff00001e1e7812 */ /* 0x000fe200078ec0ff */
[----:B------:R-:W-:Y:S01]  /*11db0*/  FFMA.FTZ R96, R5, R96, -R4 ;  /* 0x0000006005607223 */ /* 0x000fe20000010804 */
[----:B------:R-:W-:Y:S01]  /*11dc0*/  IMAD.U32 R4, R98, 0x10000, RZ ;  /* 0x0001000062047824 */ /* 0x000fe200078e00ff */
[----:B------:R-:W-:Y:S01]  /*11dd0*/  LOP3.LUT R97, R97, 0xffff0000, RZ, 0xc0, !PT ;  /* 0xffff000061617812 */ /* 0x000fe200078ec0ff */
[----:B------:R-:W-:Y:S01]  /*11de0*/  FMUL.FTZ R40, R36, R6 ;  /* 0x0000000624287220 */ /* 0x000fe20000410000 */
[----:B------:R-:W-:Y:S01]  /*11df0*/  LOP3.LUT R94, R94, 0xffff0000, RZ, 0xc0, !PT ;  /* 0xffff00005e5e7812 */ /* 0x000fe200078ec0ff */
[----:B------:R-:W-:Y:S01]  /*11e00*/  FMUL.FTZ R36, R36, R4 ;  /* 0x0000000424247220 */ /* 0x000fe20000410000 */
[----:B------:R-:W-:Y:S01]  /*11e10*/  LOP3.LUT R31, R31, 0xffff0000, RZ, 0xc0, !PT ;  /* 0xffff00001f1f7812 */ /* 0x000fe200078ec0ff */
[----:B------:R-:W-:Y:S01]  /*11e20*/  FFMA.FTZ R39, R34, R38, R39 ;  /* 0x0000002622277223 */ /* 0x000fe20000010027 */
[----:B------:R-:W-:Y:S01]  /*11e30*/  LOP3.LUT R98, R98, 0xffff0000, RZ, 0xc0, !PT ;  /* 0xffff000062627812 */ /* 0x000fe200078ec0ff */
[----:B------:R-:W-:Y:S01]  /*11e40*/  FFMA.FTZ R40, R7, R4, -R40 ;  /* 0x0000000407287223 */ /* 0x000fe20000010828 */
[----:B------:R-:W-:Y:S01]  /*11e50*/  LOP3.LUT R95, R95, 0xffff0000, RZ, 0xc0, !PT ;  /* 0xffff00005f5f7812 */ /* 0x000fe200078ec0ff */
[----:B------:R-:W-:Y:S01]  /*11e60*/  FMUL.FTZ R27, R29, R93 ;  /* 0x0000005d1d1b7220 */ /* 0x000fe20000410000 */
[----:B------:R-:W-:Y:S01]  /*11e70*/  LOP3.LUT R99, R99, 0xffff0000, RZ, 0xc0, !PT ;  /* 0xffff000063637812 */ /* 0x000fe200078ec0ff */
[----:B------:R-:W-:Y:S01]  /*11e80*/  FMUL.FTZ R38, R29, R97 ;  /* 0x000000611d267220 */ /* 0x000fe20000410000 */
[----:B------:R-:W-:Y:S01]  /*11e90*/  FFMA.FTZ R28, R5, R92, R28 ;  /* 0x0000005c051c7223 */ /* 0x000fe2000001001c */
[C---:B------:R-:W-:Y:S01]  /*11ea0*/  FMUL.FTZ R4, R30.reuse, R94 ;  /* 0x0000005e1e047220 */ /* 0x040fe20000410000 */
[----:B------:R-:W-:Y:S01]  /*11eb0*/  FFMA.FTZ R36, R7, R6, R36 ;  /* 0x0000000607247223 */ /* 0x000fe20000010024 */
[-C--:B------:R-:W-:Y:S01]  /*11ec0*/  FMUL.FTZ R5, R30, R98.reuse ;  /* 0x000000621e057220 */ /* 0x080fe20000410000 */
[C---:B------:R-:W-:Y:S01]  /*11ed0*/  FMUL.FTZ R29, R31.reuse, R95 ;  /* 0x0000005f1f1d7220 */ /* 0x040fe20000410000 */
[----:B------:R-:W-:Y:S01]  /*11ee0*/  FMUL.FTZ R6, R31, R99 ;  /* 0x000000631f067220 */ /* 0x000fe20000410000 */
[----:B------:R-:W-:Y:S01]  /*11ef0*/  FFMA.FTZ R34, R24, R97, -R27 ;  /* 0x0000006118227223 */ /* 0x000fe2000001081b */
[C---:B------:R-:W-:Y:S01]  /*11f00*/  FFMA.FTZ R7, R25.reuse, R98, -R4 ;  /* 0x0000006219077223 */ /* 0x040fe20000010804 */
[----:B------:R-:W-:Y:S01]  /*11f10*/  FFMA.FTZ R27, R25, R94, R5 ;  /* 0x0000005e191b7223 */ /* 0x000fe20000010005 */
        /* <DEDUP_REMOVED lines=13> */
.L_x_2852:
[----:B------:R-:W-:Y:S05]  /*11ff0*/  BSYNC B1 ;  /* 0x0000000000017941 */ /* 0x000fea0003800000 */
.L_x_2851:
[----:B------:R-:W-:Y:S04]  /*12000*/  BSSY B1, `(.L_x_2853) ;  /* 0x0000069000017945 */ /* 0x000fe80003800000 */
[----:B------:R-:W-:Y:S05]  /*12010*/  @P1 BRA `(.L_x_2854) ;  /* 0x00000004009c1947 */ /* 0x000fea0003800000 */
[----:B------:R-:W2:Y:S01]  /*12020*/  LDL R41, [R1+0x68] ;  /* 0x0000680001297983 */ /* 0x000ea20000100800 */
[----:B-1----:R-:W-:Y:S02]  /*12030*/  LEA.HI R4, R33, R197, RZ, 0x1d ;  /* 0x000000c521047211 */ /* 0x002fe400078fe8ff */
        /* <DEDUP_REMOVED lines=9> */
[----:B------:R-:W-:Y:S02]  /*120d0*/  PRMT R79, R79, 0x5410, R34 ;  /* 0x000054104f4f7816 */ /* 0x000fe40000000022 */
[----:B------:R-:W-:Y:S02]  /*120e0*/  LOP3.LUT R7, R7, 0x7fffe000, RZ, 0xc0, !PT ;  /* 0x7fffe00007077812 */ /* 0x000fe400078ec0ff */
[----:B------:R-:W-:Y:S01]  /*120f0*/  PRMT R75, R75, 0x5410, R30 ;  /* 0x000054104b4b7816 */ /* 0x000fe2000000001e */
[----:B------:R-:W-:Y:S01]  /*12100*/  IMAD.U32 R34, R79, 0x10000, RZ ;  /* 0x000100004f227824 */ /* 0x000fe200078e00ff */
[----:B------:R-:W-:-:S02]  /*12110*/  IADD3 R25, R4, R7, R223 ;  /* 0x0000000704197210 */ /* 0x000fc40007ffe0df */
[----:B------:R-:W-:Y:S01]  /*12120*/  SHF.R.U32.HI R53, RZ, 0x10, R53 ;  /* 0x00000010ff357819 */ /* 0x000fe20000011635 */
[----:B------:R-:W-:Y:S01]  /*12130*/  IMAD.U32 R35, R75, 0x10000, RZ ;  /* 0x000100004b237824 */ /* 0x000fe200078e00ff */
[----:B------:R-:W-:Y:S01]  /*12140*/  SHF.R.U64 R32, R54, 0x10, R55 ;  /* 0x0000001036207819 */ /* 0x000fe20000001237 */
[----:B------:R-:W-:Y:S01]  /*12150*/  IMAD R28, R25, 0x2, R2 ;  /* 0x00000002191c7824 */ /* 0x000fe200078e0202 */
[----:B------:R-:W-:Y:S02]  /*12160*/  SHF.R.U64 R8, R10, 0x10, R11 ;  /* 0x000000100a087819 */ /* 0x000fe4000000120b */
[----:B------:R-:W-:Y:S02]  /*12170*/  PRMT R76, R76, 0x5410, R9 ;  /* 0x000054104c4c7816 */ /* 0x000fe40000000009 */
[----:B------:R-:W1:Y:S01]  /*12180*/  LDS.128 R24, [R28+0x12400] ;  /* 0x012400001c187984 */ /* 0x000e620000000c00 */
[----:B------:R-:W-:Y:S02]  /*12190*/  SHF.R.U32.HI R55, RZ, 0x10, R55 ;  /* 0x00000010ff377819 */ /* 0x000fe40000011637 */
[----:B------:R-:W-:Y:S01]  /*121a0*/  SHF.R.U32.HI R11, RZ, 0x10, R11 ;  /* 0x00000010ff0b7819 */ /* 0x000fe2000001160b */
[----:B------:R-:W-:Y:S01]  /*121b0*/  IMAD.U32 R36, R76, 0x10000, RZ ;  /* 0x000100004c247824 */ /* 0x000fe200078e00ff */
[----:B------:R-:W-:-:S02]  /*121c0*/  PRMT R80, R80, 0x5410, R53 ;  /* 0x0000541050507816 */ /* 0x000fc40000000035 */
[----:B------:R-:W-:Y:S02]  /*121d0*/  PRMT R77, R77, 0x5410, R8 ;  /* 0x000054104d4d7816 */ /* 0x000fe40000000008 */
[----:B------:R-:W-:Y:S02]  /*121e0*/  PRMT R82, R82, 0x5410, R55 ;  /* 0x0000541052527816 */ /* 0x000fe40000000037 */
[----:B------:R-:W-:Y:S02]  /*121f0*/  PRMT R78, R78, 0x5410, R11 ;  /* 0x000054104e4e7816 */ /* 0x000fe4000000000b */
[----:B------:R-:W-:Y:S02]  /*12200*/  PRMT R81, R81, 0x5410, R32 ;  /* 0x0000541051517816 */ /* 0x000fe40000000020 */
[----:B------:R-:W-:Y:S02]  /*12210*/  LOP3.LUT R75, R75, 0xffff0000, RZ, 0xc0, !PT ;  /* 0xffff00004b4b7812 */ /* 0x000fe400078ec0ff */
[----:B------:R-:W-:-:S02]  /*12220*/  LOP3.LUT R79, R79, 0xffff0000, RZ, 0xc0, !PT ;  /* 0xffff00004f4f7812 */ /* 0x000fc400078ec0ff */
[----:B------:R-:W-:Y:S01]  /*12230*/  LOP3.LUT R76, R76, 0xffff0000, RZ, 0xc0, !PT ;  /* 0xffff00004c4c7812 */ /* 0x000fe200078ec0ff */
[C---:B-1----:R-:W-:Y:S01]  /*12240*/  IMAD.U32 R29, R24.reuse, 0x10000, RZ ;  /* 0x00010000181d7824 */ /* 0x042fe200078e00ff */
[----:B------:R-:W-:Y:S01]  /*12250*/  LOP3.LUT R24, R24, 0xffff0000, RZ, 0xc0, !PT ;  /* 0xffff000018187812 */ /* 0x000fe200078ec0ff */
[C---:B------:R-:W-:Y:S01]  /*12260*/  IMAD.U32 R30, R25.reuse, 0x10000, RZ ;  /* 0x00010000191e7824 */ /* 0x040fe200078e00ff */
[----:B------:R-:W-:Y:S01]  /*12270*/  LOP3.LUT R25, R25, 0xffff0000, RZ, 0xc0, !PT ;  /* 0xffff000019197812 */ /* 0x000fe200078ec0ff */
[C---:B------:R-:W-:Y:S01]  /*12280*/  FMUL.FTZ R37, R29.reuse, R35 ;  /* 0x000000231d257220 */ /* 0x040fe20000410000 */
[----:B------:R-:W-:Y:S01]  /*12290*/  FMUL.FTZ R39, R29, R34 ;  /* 0x000000221d277220 */ /* 0x000fe20000410000 */
[----:B------:R-:W-:Y:S02]  /*122a0*/  IMAD.U32 R29, R80, 0x10000, RZ ;  /* 0x00010000501d7824 */ /* 0x000fe400078e00ff */
[----:B------:R-:W-:Y:S01]  /*122b0*/  FMUL.FTZ R38, R30, R36 ;  /* 0x000000241e267220 */ /* 0x000fe20000410000 */
[----:B------:R-:W-:Y:S01]  /*122c0*/  IMAD.U32 R32, R27, 0x10000, RZ ;  /* 0x000100001b207824 */ /* 0x000fe200078e00ff */
[----:B------:R-:W-:Y:S01]  /*122d0*/  SHF.L.U32 R31, R26, 0x10, RZ ;  /* 0x000000101a1f7819 */ /* 0x000fe200000006ff */
[----:B------:R-:W-:Y:S01]  /*122e0*/  FMUL.FTZ R30, R30, R29 ;  /* 0x0000001d1e1e7220 */ /* 0x000fe20000410000 */
[----:B------:R-:W-:-:S02]  /*122f0*/  LOP3.LUT R80, R80, 0xffff0000, RZ, 0xc0, !PT ;  /* 0xffff000050507812 */ /* 0x000fc400078ec0ff */
[----:B------:R-:W-:Y:S02]  /*12300*/  LOP3.LUT R26, R26, 0xffff0000, RZ, 0xc0, !PT ;  /* 0xffff00001a1a7812 */ /* 0x000fe400078ec0ff */
[----:B------:R-:W-:Y:S01]  /*12310*/  LOP3.LUT R27, R27, 0xffff0000, RZ, 0xc0, !PT ;  /* 0xffff00001b1b7812 */ /* 0x000fe200078ec0ff */
[----:B--2---:R-:W1:Y:S02]  /*12320*/  LDS.128 R4, [R41] ;  /* 0x0000000029047984 */ /* 0x004e640000000c00 */
[C---:B-1----:R-:W-:Y:S01]  /*12330*/  IMAD.U32 R8, R4.reuse, 0x10000, RZ ;  /* 0x0001000004087824 */ /* 0x042fe200078e00ff */
[----:B------:R-:W-:Y:S01]  /*12340*/  LOP3.LUT R4, R4, 0xffff0000, RZ, 0xc0, !PT ;  /* 0xffff000004047812 */ /* 0x000fe200078ec0ff */
[C---:B------:R-:W-:Y:S01]  /*12350*/  IMAD.U32 R9, R5.reuse, 0x10000, RZ ;  /* 0x0001000005097824 */ /* 0x040fe200078e00ff */
[----:B------:R-:W-:Y:S01]  /*12360*/  LOP3.LUT R5, R5, 0xffff0000, RZ, 0xc0, !PT ;  /* 0xffff000005057812 */ /* 0x000fe200078ec0ff */
[C---:B------:R-:W-:Y:S01]  /*12370*/  FFMA.FTZ R37, R8.reuse, R34, -R37 ;  /* 0x0000002208257223 */ /* 0x040fe20000010825 */
[----:B------:R-:W-:Y:S01]  /*12380*/  FFMA.FTZ R39, R8, R35, R39 ;  /* 0x0000002308277223 */ /* 0x000fe20000010027 */
[----:B------:R-:W-:-:S02]  /*12390*/  IMAD.U32 R34, R78, 0x10000, RZ ;  /* 0x000100004e227824 */ /* 0x000fc400078e00ff */
[C---:B------:R-:W-:Y:S01]  /*123a0*/  FFMA.FTZ R38, R9.reuse, R29, -R38 ;  /* 0x0000001d09267223 */ /* 0x040fe20000010826 */
[----:B------:R-:W-:Y:S02]  /*123b0*/  IMAD.U32 R8, R82, 0x10000, RZ ;  /* 0x0001000052087824 */ /* 0x000fe400078e00ff */
[----:B------:R-:W-:Y:S01]  /*123c0*/  FFMA.FTZ R36, R9, R36, R30 ;  /* 0x0000002409247223 */ /* 0x000fe2000001001e */
[----:B------:R-:W-:Y:S02]  /*123d0*/  IMAD.U32 R11, R7, 0x10000, RZ ;  /* 0x00010000070b7824 */ /* 0x000fe400078e00ff */
[C---:B------:R-:W-:Y:S01]  /*123e0*/  FMUL.FTZ R40, R32.reuse, R34 ;  /* 0x0000002220287220 */ /* 0x040fe20000410000 */
[----:B------:R-:W-:Y:S01]  /*123f0*/  FMUL.FTZ R29, R32, R8 ;  /* 0x00000008201d7220 */ /* 0x000fe20000410000 */
[C---:B------:R-:W-:Y:S01]  /*12400*/  FMUL.FTZ R9, R24.reuse, R75 ;  /* 0x0000004b18097220 */ /* 0x040fe20000410000 */
[----:B------:R-:W-:Y:S01]  /*12410*/  FMUL.FTZ R32, R25, R76 ;  /* 0x0000004c19207220 */ /* 0x000fe20000410000 */
[C---:B------:R-:W-:Y:S01]  /*12420*/  FFMA.FTZ R40, R11.reuse, R8, -R40 ;  /* 0x000000080b287223 */ /* 0x040fe20000010828 */
[----:B------:R-:W-:Y:S01]  /*12430*/  FFMA.FTZ R34, R11, R34, R29 ;  /* 0x000000220b227223 */ /* 0x000fe2000001001d */
[-C--:B------:R-:W-:Y:S01]  /*12440*/  FMUL.FTZ R11, R24, R79.reuse ;  /* 0x0000004f180b7220 */ /* 0x080fe20000410000 */
[----:B------:R-:W-:Y:S01]  /*12450*/  FFMA.FTZ R24, R4, R79, -R9 ;  /* 0x0000004f04187223 */ /* 0x000fe20000010809 */
[----:B------:R-:W-:-:S02]  /*12460*/  IMAD.U32 R9, R77, 0x10000, RZ ;  /* 0x000100004d097824 */ /* 0x000fc400078e00ff */
[----:B------:R-:W-:Y:S01]  /*12470*/  FMUL.FTZ R25, R25, R80 ;  /* 0x0000005019197220 */ /* 0x000fe20000410000 */
[----:B------:R-:W-:Y:S01]  /*12480*/  IMAD.U32 R8, R81, 0x10000, RZ ;  /* 0x0001000051087824 */ /* 0x000fe200078e00ff */
[----:B------:R-:W-:Y:S01]  /*12490*/  LOP3.LUT R77, R77, 0xffff0000, RZ, 0xc0, !PT ;  /* 0xffff00004d4d7812 */ /* 0x000fe200078ec0ff */
[----:B------:R-:W-:Y:S02]  /*124a0*/  IMAD.U32 R10, R6, 0x10000, RZ ;  /* 0x00010000060a7824 */ /* 0x000fe400078e00ff */
[C---:B------:R-:W-:Y:S01]  /*124b0*/  FMUL.FTZ R29, R31.reuse, R9 ;  /* 0x000000091f1d7220 */ /* 0x040fe20000410000 */
[----:B------:R-:W-:Y:S01]  /*124c0*/  LOP3.LUT R78, R78, 0xffff0000, RZ, 0xc0, !PT ;  /* 0xffff00004e4e7812 */ /* 0x000fe200078ec0ff */
[----:B------:R-:W-:Y:S01]  /*124d0*/  FMUL.FTZ R31, R31, R8 ;  /* 0x000000081f1f7220 */ /* 0x000fe20000410000 */
[----:B------:R-:W-:Y:S01]  /*124e0*/  LOP3.LUT R81, R81, 0xffff0000, RZ, 0xc0, !PT ;  /* 0xffff000051517812 */ /* 0x000fe200078ec0ff */
[----:B------:R-:W-:Y:S01]  /*124f0*/  FFMA.FTZ R30, R4, R75, R11 ;  /* 0x0000004b041e7223 */ /* 0x000fe2000001000b */
[----:B------:R-:W-:Y:S01]  /*12500*/  LOP3.LUT R82, R82, 0xffff0000, RZ, 0xc0, !PT ;  /* 0xffff000052527812 */ /* 0x000fe200078ec0ff */
[C---:B------:R-:W-:Y:S01]  /*12510*/  FFMA.FTZ R11, R5.reuse, R80, -R32 ;  /* 0x00000050050b7223 */ /* 0x040fe20000010820 */
[----:B------:R-:W-:Y:S01]  /*12520*/  LOP3.LUT R6, R6, 0xffff0000, RZ, 0xc0, !PT ;  /* 0xffff000006067812 */ /* 0x000fe200078ec0ff */
[----:B------:R-:W-:Y:S01]  /*12530*/  FFMA.FTZ R25, R5, R76, R25 ;  /* 0x0000004c05197223 */ /* 0x000fe20000010019 */
[----:B------:R-:W-:Y:S01]  /*12540*/  LOP3.LUT R7, R7, 0xffff0000, RZ, 0xc0, !PT ;  /* 0xffff000007077812 */ /* 0x000fe200078ec0ff */
[C---:B------:R-:W-:Y:S01]  /*12550*/  FFMA.FTZ R29, R10.reuse, R8, -R29 ;  /* 0x000000080a1d7223 */ /* 0x040fe2000001081d */
        /* <DEDUP_REMOVED lines=19> */
.L_x_2854:
[----:B------:R-:W-:Y:S05]  /*12690*/  BSYNC B1 ;  /* 0x0000000000017941 */ /* 0x000fea0003800000 */
.L_x_2853:
[----:B------:R-:W-:Y:S05]  /*126a0*/  @P2 BRA `(.L_x_2826) ;  /* 0x00000004009c2947 */ /* 0x000fea0003800000 */
[----:B------:R-:W3:Y:S01]  /*126b0*/  LDL R34, [R1+0x64] ;  /* 0x0000640001227983 */ /* 0x000ee20000100800 */
[----:B------:R-:W-:Y:S02]  /*126c0*/  LEA.HI R33, R33, R198, RZ, 0x1d ;  /* 0x000000c621217211 */ /* 0x000fe400078fe8ff */
[----:B-1----:R-:W-:Y:S02]  /*126d0*/  SHF.R.U64 R26, R58, 0x10, R59 ;  /* 0x000000103a1a7819 */ /* 0x002fe4000000123b */
        /* <DEDUP_REMOVED lines=10> */
[----:B------:R-:W-:Y:S02]  /*12780*/  PRMT R73, R73, 0x5410, R26 ;  /* 0x0000541049497816 */ /* 0x000fe4000000001a */
[----:B------:R-:W-:-:S02]  /*12790*/  IADD3 R9, R4, R9, R223 ;  /* 0x0000000904097210 */ /* 0x000fc40007ffe0df */
[----:B------:R-:W-:Y:S02]  /*127a0*/  SHF.R.U64 R30, R56, 0x10, R57 ;  /* 0x00000010381e7819 */ /* 0x000fe40000001239 */
[----:B------:R-:W-:Y:S01]  /*127b0*/  SHF.R.U32.HI R14, RZ, 0x10, R15 ;  /* 0x00000010ff0e7819 */ /* 0x000fe2000001160f */
[----:B------:R-:W-:Y:S01]  /*127c0*/  IMAD R24, R9, 0x2, R2 ;  /* 0x0000000209187824 */ /* 0x000fe200078e0202 */
[----:B------:R-:W-:Y:S02]  /*127d0*/  PRMT R26, R0, 0x5410, R25 ;  /* 0x00005410001a7816 */ /* 0x000fe40000000019 */
[----:B------:R-:W-:Y:S02]  /*127e0*/  PRMT R69, R69, 0x5410, R30 ;  /* 0x0000541045457816 */ /* 0x000fe4000000001e */
[----:B------:R-:W1:Y:S01]  /*127f0*/  LDS.128 R8, [R24+0x12400] ;  /* 0x0124000018087984 */ /* 0x000e620000000c00 */
[----:B------:R-:W-:Y:S01]  /*12800*/  PRMT R31, R21, 0x5410, R14 ;  /* 0x00005410151f7816 */ /* 0x000fe2000000000e */
[----:B------:R-:W-:Y:S01]  /*12810*/  IMAD.U32 R27, R26, 0x10000, RZ ;  /* 0x000100001a1b7824 */ /* 0x000fe200078e00ff */
[----:B------:R-:W-:Y:S01]  /*12820*/  SHF.R.U32.HI R56, RZ, 0x10, R57 ;  /* 0x00000010ff387819 */ /* 0x000fe20000011639 */
[----:B------:R-:W-:Y:S01]  /*12830*/  IMAD.U32 R25, R69, 0x10000, RZ ;  /* 0x0001000045197824 */ /* 0x000fe200078e00ff */
[----:B------:R-:W-:Y:S01]  /*12840*/  PRMT R28, R3, 0x5410, R28 ;  /* 0x00005410031c7816 */ /* 0x000fe2000000001c */
[----:B------:R-:W-:Y:S01]  /*12850*/  IMAD.U32 R32, R31, 0x10000, RZ ;  /* 0x000100001f207824 */ /* 0x000fe200078e00ff */
[----:B------:R-:W-:-:S02]  /*12860*/  SHF.R.U32.HI R59, RZ, 0x10, R59 ;  /* 0x00000010ff3b7819 */ /* 0x000fc4000001163b */
[----:B------:R-:W-:Y:S01]  /*12870*/  PRMT R71, R71, 0x5410, R56 ;  /* 0x0000541047477816 */ /* 0x000fe20000000038 */
[----:B------:R-:W-:Y:S01]  /*12880*/  IMAD.U32 R29, R28, 0x10000, RZ ;  /* 0x000100001c1d7824 */ /* 0x000fe200078e00ff */
[----:B------:R-:W-:Y:S02]  /*12890*/  PRMT R74, R74, 0x5410, R59 ;  /* 0x000054104a4a7816 */ /* 0x000fe4000000003b */
[----:B------:R-:W-:Y:S02]  /*128a0*/  PRMT R30, R20, 0x5410, R13 ;  /* 0x00005410141e7816 */ /* 0x000fe4000000000d */
[----:B------:R-:W-:Y:S02]  /*128b0*/  LOP3.LUT R26, R26, 0xffff0000, RZ, 0xc0, !PT ;  /* 0xffff00001a1a7812 */ /* 0x000fe400078ec0ff */
[----:B------:R-:W-:Y:S02]  /*128c0*/  LOP3.LUT R69, R69, 0xffff0000, RZ, 0xc0, !PT ;  /* 0xffff000045457812 */ /* 0x000fe400078ec0ff */
        /* <DEDUP_REMOVED lines=11> */
[C---:B------:R-:W-:Y:S01]  /*12980*/  IMAD.U32 R20, R10.reuse, 0x10000, RZ ;  /* 0x000100000a147824 */ /* 0x040fe200078e00ff */
[----:B------:R-:W-:Y:S01]  /*12990*/  LOP3.LUT R10, R10, 0xffff0000, RZ, 0xc0, !PT ;  /* 0xffff00000a0a7812 */ /* 0x000fe200078ec0ff */
[----:B---3--:R-:W1:Y:S02]  /*129a0*/  LDS.128 R4, [R34] ;  /* 0x0000000022047984 */ /* 0x008e640000000c00 */
[C---:B-1----:R-:W-:Y:S01]  /*129b0*/  IMAD.U32 R0, R4.reuse, 0x10000, RZ ;  /* 0x0001000004007824 */ /* 0x042fe200078e00ff */
[----:B------:R-:W-:Y:S01]  /*129c0*/  LOP3.LUT R3, R4, 0xffff0000, RZ, 0xc0, !PT ;  /* 0xffff000004037812 */ /* 0x000fe200078ec0ff */
[C---:B------:R-:W-:Y:S01]  /*129d0*/  IMAD.U32 R12, R5.reuse, 0x10000, RZ ;  /* 0x00010000050c7824 */ /* 0x040fe200078e00ff */
[----:B------:R-:W-:Y:S01]  /*129e0*/  LOP3.LUT R4, R5, 0xffff0000, RZ, 0xc0, !PT ;  /* 0xffff000005047812 */ /* 0x000fe200078ec0ff */
[C---:B------:R-:W-:Y:S01]  /*129f0*/  FFMA.FTZ R33, R0.reuse, R25, -R33 ;  /* 0x0000001900217223 */ /* 0x040fe20000010821 */
[----:B------:R-:W-:Y:S01]  /*12a00*/  FMUL.FTZ R25, R15, R29 ;  /* 0x0000001d0f197220 */ /* 0x000fe20000410000 */
[----:B------:R-:W-:Y:S01]  /*12a10*/  FFMA.FTZ R35, R0, R27, R35 ;  /* 0x0000001b00237223 */ /* 0x000fe20000010023 */
[----:B------:R-:W-:-:S02]  /*12a20*/  IMAD.U32 R0, R74, 0x10000, RZ ;  /* 0x000100004a007824 */ /* 0x000fc400078e00ff */
[-C--:B------:R-:W-:Y:S01]  /*12a30*/  FMUL.FTZ R15, R15, R14.reuse ;  /* 0x0000000e0f0f7220 */ /* 0x080fe20000410000 */
[C---:B------:R-:W-:Y:S01]  /*12a40*/  FFMA.FTZ R25, R12.reuse, R14, -R25 ;  /* 0x0000000e0c197223 */ /* 0x040fe20000010819 */
[----:B------:R-:W-:Y:S02]  /*12a50*/  IMAD.U32 R13, R7, 0x10000, RZ ;  /* 0x00010000070d7824 */ /* 0x000fe400078e00ff */
[C---:B------:R-:W-:Y:S01]  /*12a60*/  FMUL.FTZ R14, R21.reuse, R32 ;  /* 0x00000020150e7220 */ /* 0x040fe20000410000 */
[-C--:B------:R-:W-:Y:S01]  /*12a70*/  FMUL.FTZ R27, R21, R0.reuse ;  /* 0x00000000151b7220 */ /* 0x080fe20000410000 */
[----:B------:R-:W-:Y:S01]  /*12a80*/  FFMA.FTZ R15, R12, R29, R15 ;  /* 0x0000001d0c0f7223 */ /* 0x000fe2000001000f */
[----:B------:R-:W-:Y:S02]  /*12a90*/  IMAD.U32 R5, R6, 0x10000, RZ ;  /* 0x0001000006057824 */ /* 0x000fe400078e00ff */
[----:B------:R-:W-:Y:S01]  /*12aa0*/  FFMA.FTZ R21, R13, R0, -R14 ;  /* 0x000000000d157223 */ /* 0x000fe2000001080e */
[C---:B------:R-:W-:Y:S01]  /*12ab0*/  FMUL.FTZ R0, R8.reuse, R26 ;  /* 0x0000001a08007220 */ /* 0x040fe20000410000 */
[----:B------:R-:W-:Y:S01]  /*12ac0*/  FMUL.FTZ R14, R8, R69 ;  /* 0x00000045080e7220 */ /* 0x000fe20000410000 */
[----:B------:R-:W-:-:S02]  /*12ad0*/  IMAD.U32 R8, R30, 0x10000, RZ ;  /* 0x000100001e087824 */ /* 0x000fc400078e00ff */
[----:B------:R-:W-:Y:S01]  /*12ae0*/  FFMA.FTZ R27, R13, R32, R27 ;  /* 0x000000200d1b7223 */ /* 0x000fe2000001001b */
[----:B------:R-:W-:Y:S01]  /*12af0*/  FFMA.FTZ R12, R3, R69, -R0 ;  /* 0x00000045030c7223 */ /* 0x000fe20000010800 */
[----:B------:R-:W-:Y:S02]  /*12b00*/  IMAD.U32 R0, R73, 0x10000, RZ ;  /* 0x0001000049007824 */ /* 0x000fe400078e00ff */
[C---:B------:R-:W-:Y:S01]  /*12b10*/  FMUL.FTZ R32, R20.reuse, R8 ;  /* 0x0000000814207220 */ /* 0x040fe20000410000 */
[----:B------:R-:W-:Y:S01]  /*12b20*/  FMUL.FTZ R13, R9, R28 ;  /* 0x0000001c090d7220 */ /* 0x000fe20000410000 */
[----:B------:R-:W-:Y:S01]  /*12b30*/  FFMA.FTZ R14, R3, R26, R14 ;  /* 0x0000001a030e7223 */ /* 0x000fe2000001000e */
[-C--:B------:R-:W-:Y:S01]  /*12b40*/  FMUL.FTZ R20, R20, R0.reuse ;  /* 0x0000000014147220 */ /* 0x080fe20000410000 */
[----:B------:R-:W-:Y:S01]  /*12b50*/  FFMA.FTZ R32, R5, R0, -R32 ;  /* 0x0000000005207223 */ /* 0x000fe20000010820 */
[-C--:B------:R-:W-:Y:S01]  /*12b60*/  FMUL.FTZ R9, R9, R71.reuse ;  /* 0x0000004709097220 */ /* 0x080fe20000410000 */
[----:B------:R-:W-:Y:S01]  /*12b70*/  LOP3.LUT R3, R30, 0xffff0000, RZ, 0xc0, !PT ;  /* 0xffff00001e037812 */ /* 0x000fe200078ec0ff */
[C---:B------:R-:W-:Y:S01]  /*12b80*/  FFMA.FTZ R26, R4.reuse, R71, -R13 ;  /* 0x00000047041a7223 */ /* 0x040fe2000001080d */
[----:B------:R-:W-:Y:S01]  /*12b90*/  LOP3.LUT R0, R31, 0xffff0000, RZ, 0xc0, !PT ;  /* 0xffff00001f007812 */ /* 0x000fe200078ec0ff */
[----:B------:R-:W-:Y:S01]  /*12ba0*/  FFMA.FTZ R28, R4, R28, R9 ;  /* 0x0000001c041c7223 */ /* 0x000fe20000010009 */
        /* <DEDUP_REMOVED lines=8> */
[-C--:B------:R-:W-:Y:S01]  /*12c30*/  FMUL.FTZ R11, R11, R74.reuse ;  /* 0x0000004a0b0b7220 */ /* 0x080fe20000410000 */
[----:B------:R-:W-:Y:S01]  /*12c40*/  FFMA.FTZ R73, R6, R73, -R5 ;  /* 0x0000004906497223 */ /* 0x000fe20000010805 */
[----:B------:R-:W-:Y:S01]  /*12c50*/  F2FP.BF16.F32.PACK_AB R5, R26, R25 ;  /* 0x000000191a05723e */ /* 0x000fe200000010ff */
        /* <DEDUP_REMOVED lines=12> */
.L_x_2826:
[----:B------:R-:W-:Y:S05]  /*12d20*/  BSYNC B0 ;  /* 0x0000000000007941 */ /* 0x000fea0003800000 */
.L_x_2804:
        /* <DEDUP_REMOVED lines=8> */
.L_x_2802:
[----:B01-3--:R-:W3:Y:S02]  /*12db0*/  LDL R0, [R1+0x4] ;  /* 0x0000040001007983 */ /* 0x00bee40000100800 */
[----:B---3--:R-:W-:-:S13]  /*12dc0*/  R2UR UR4, R0 ;  /* 0x00000000000472ca */ /* 0x008fda00000e0000 */
[----:B------:R-:W-:-:S05]  /*12dd0*/  IMAD.U32 R0, RZ, RZ, UR4 ;  /* 0x00000004ff007e24 */ /* 0x000fca000f8e00ff */
[----:B------:R-:W-:-:S13]  /*12de0*/  ISETP.NE.AND P0, PT, R0, 0x3, PT ;  /* 0x000000030000780c */ /* 0x000fda0003f05270 */
[----:B------:R-:W-:Y:S05]  /*12df0*/  @!P0 BRA `(.L_x_2855) ;  /* 0x0000000000048947 */ /* 0x000fea0003800000 */
[----:B------:R-:W-:Y:S01]  /*12e00*/  BPT.TRAP 0x1 ;  /* 0x000000040000795c */ /* 0x000fe20000300000 */
.L_x_2855:
[----:B--2-4-:R-:W-:Y:S01]  /*12e10*/  IMAD R5, R196, 0x8, R2 ;  /* 0x00000008c4057824 */ /* 0x014fe200078e0202 */
[----:B------:R-:W-:-:S04]  /*12e20*/  SHF.L.U32 R0, R199, 0x1f, RZ ;  /* 0x0000001fc7007819 */ /* 0x000fc800000006ff */
[----:B------:R0:W1:Y:S01]  /*12e30*/  SYNCS.PHASECHK.TRANS64.TRYWAIT P1, [R5+URZ+0x30830], R0 ;  /* 0x03083000050075a7 */ /* 0x000062000802017f */
[----:B------:R-:W-:Y:S05]  /*12e40*/  @!P0 BRA `(.L_x_2856) ;  /* 0x0000000000048947 */ /* 0x000fea0003800000 */
[----:B------:R-:W-:Y:S01]  /*12e50*/  BPT.TRAP 0x1 ;  /* 0x000000040000795c */ /* 0x000fe20000300000 */
.L_x_2856:
[----:B-1----:R-:W-:Y:S05]  /*12e60*/  @P1 BRA `(.L_x_2857) ;  /* 0x0000000000081947 */ /* 0x002fea0003800000 */
[----:B------:R-:W1:Y:S02]  /*12e70*/  SYNCS.PHASECHK.TRANS64.TRYWAIT P1, [R5+URZ+0x30830], R0 ;  /* 0x03083000050075a7 */ /* 0x000e64000802017f */
[----:B-1----:R-:W-:Y:S05]  /*12e80*/  @!P1 BRA `(.L_x_2858) ;  /* 0x0000013c00589947 */ /* 0x002fea0003800000 */
.L_x_2857:
[----:B------:R-:W-:Y:S05]  /*12e90*/  WARPSYNC.ALL ;  /* 0x0000000000007948 */ /* 0x000fea0003800000 */
[----:B01----:R-:W-:Y:S01]  /*12ea0*/  VIADD R0, R2, 0x1e400 ;  /* 0x0001e40002007836 */ /* 0x003fe20000000000 */
[----:B------:R-:W-:Y:S01]  /*12eb0*/  R2UR UR4, R68 ;  /* 0x00000000440472ca */ /* 0x000fe200000e0000 */
[----:B------:R-:W-:Y:S01]  /*12ec0*/  IMAD.MOV.U32 R7, RZ, RZ, 0x40000040 ;  /* 0x40000040ff077424 */ /* 0x000fe200078e00ff */
[----:B------:R-:W-:Y:S01]  /*12ed0*/  WARPGROUP.ARRIVE ;  /* 0x00000000000079c5 */ /* 0x000fe20000000000 */
[----:B------:R-:W-:Y:S01]  /*12ee0*/  UMOV UR9, 0x40000040 ;  /* 0x4000004000097882 */ /* 0x000fe20000000000 */
[----:B------:R-:W-:Y:S01]  /*12ef0*/  SHF.R.U32.HI R0, RZ, 0x4, R0 ;  /* 0x00000004ff007819 */ /* 0x000fe20000011600 */
[----:B------:R-:W-:Y:S01]  /*12f00*/  IMAD.MOV.U32 R9, RZ, RZ, 0x40000040 ;  /* 0x40000040ff097424 */ /* 0x000fe200078e00ff */
[----:B------:R-:W-:Y:S01]  /*12f10*/  R2UR UR11, R7 ;  /* 0x00000000070b72ca */ /* 0x000fe200000e0000 */
[----:B------:R-:W-:Y:S01]  /*12f20*/  UMOV UR57, 0x40000040 ;  /* 0x4000004000397882 */ /* 0x000fe20000000000 */
[----:B------:R-:W-:Y:S01]  /*12f30*/  LOP3.LUT R0, R0, 0x3fff, RZ, 0xc0, !PT ;  /* 0x00003fff00007812 */ /* 0x000fe200078ec0ff */
[----:B------:R-:W-:Y:S01]  /*12f40*/  UMOV UR53, 0x40000040 ;  /* 0x4000004000357882 */ /* 0x000fe20000000000 */
[----:B------:R-:W-:Y:S01]  /*12f50*/  MOV R11, UR9 ;  /* 0x00000009000b7c02 */ /* 0x000fe20008000f00 */
        /* <DEDUP_REMOVED lines=26> */
[----:B------:R-:W-:Y:S01]  /*13100*/  IMAD.MOV.U32 R9, RZ, RZ, 0x40000040 ;  /* 0x40000040ff097424 */ /* 0x000fe200078e00ff */
[----:B------:R-:W-:Y:S01]  /*13110*/  UIADD3 UR36, UR4, 0x806, URZ ;  /* 0x0000080604247890 */ /* 0x000fe2000fffe03f */
[----:B0-----:R-:W-:Y:S01]  /*13120*/  IMAD.U32 R10, RZ, RZ, UR8 ;  /* 0x00000008ff0a7e24 */ /* 0x001fe2000f8e00ff */
[----:B------:R-:W-:Y:S01]  /*13130*/  UMOV UR37, 0x40000040 ;  /* 0x4000004000257882 */ /* 0x000fe20000000000 */
        /* <DEDUP_REMOVED lines=56> */
[----:B------:R-:W-:Y:S01]  /*134c0*/  R2UR UR54, R8 ;  /* 0x00000000083672ca */ /* 0x000fe200000e0000 */
[----:B------:R-:W-:Y:S01]  /*134d0*/  VIADD R8, R6, 0x600 ;  /* 0x0000060006087836 */ /* 0x000fe20000000000 */
[----:B------:R-:W-:Y:S01]  /*134e0*/  R2UR UR55, R9 ;  /* 0x00000000093772ca */ /* 0x000fe200000e0000 */
[----:B------:R-:W-:Y:S01]  /*134f0*/  IMAD.MOV.U32 R9, RZ, RZ, 0x40000040 ;  /* 0x40000040ff097424 */ /* 0x000fe200078e00ff */
[----:B------:R0:W-:Y:S02]  /*13500*/  STL.64 [R1+0x8], R10 ;  /* 0x0000080a01007387 */ /* 0x0001e40000100a00 */
[----:B------:R-:W-:Y:S01]  /*13510*/  R2UR UR50, R8 ;  /* 0x00000000083272ca */ /* 0x000fe200000e0000 */
[----:B------:R-:W-:Y:S01]  /*13520*/  VIADD R8, R6, 0x602 ;  /* 0x0000060206087836 */ /* 0x000fe20000000000 */
[----:B------:R-:W-:Y:S01]  /*13530*/  R2UR UR51, R9 ;  /* 0x00000000093372ca */ /* 0x000fe200000e0000 */
[----:B------:R-:W-:-:S03]  /*13540*/  IMAD.MOV.U32 R9, RZ, RZ, 0x40000040 ;  /* 0x40000040ff097424 */ /* 0x000fc600078e00ff */
[----:B------:R-:W-:Y:S01]  /*13550*/  R2UR UR46, R8 ;  /* 0x00000000082e72ca */ /* 0x000fe200000e0000 */
[C---:B------:R-:W-:Y:S01]  /*13560*/  VIADD R8, R6.reuse, 0x604 ;  /* 0x0000060406087836 */ /* 0x040fe20000000000 */
[----:B------:R-:W-:Y:S01]  /*13570*/  R2UR UR47, R9 ;  /* 0x00000000092f72ca */ /* 0x000fe200000e0000 */
[----:B------:R-:W-:Y:S01]  /*13580*/  IMAD.MOV.U32 R9, RZ, RZ, 0x40000040 ;  /* 0x40000040ff097424 */ /* 0x000fe200078e00ff */
[----:B------:R-:W-:Y:S02]  /*13590*/  IADD3 R6, R6, 0x606, RZ ;  /* 0x0000060606067810 */ /* 0x000fe40007ffe0ff */
[----:B------:R-:W-:Y:S02]  /*135a0*/  R2UR UR42, R8 ;  /* 0x00000000082a72ca */ /* 0x000fe400000e0000 */
[----:B------:R-:W-:Y:S02]  /*135b0*/  R2UR UR43, R9 ;  /* 0x00000000092b72ca */ /* 0x000fe400000e0000 */
[----:B------:R-:W-:Y:S01]  /*135c0*/  R2UR UR38, R6 ;  /* 0x00000000062672ca */ /* 0x000fe200000e0000 */
[----:B------:R-:W-:-:S02]  /*135d0*/  WARPGROUP.DEPBAR.LE gsb0, 0x0 ;  /* 0x00008000000079c5 */ /* 0x000fc40000010000 */
        /* <DEDUP_REMOVED lines=23> */
.L_x_2859:
[----:B------:R-:W2:Y:S01]  /*13750*/  LDL R12, [R1+0x38] ;  /* 0x00003800010c7983 */ /* 0x000ea20000100800 */
[----:B------:R-:W0:Y:S01]  /*13760*/  LDC R4, c[0x0][0x448] ;  /* 0x00011200ff047b82 */ /* 0x000e220000000800 */
        /* <DEDUP_REMOVED lines=8> */
[----:B------:R1:W-:Y:S01]  /*137f0*/  MUFU.TANH R82, R27 ;  /* 0x0000001b00527308 */ /* 0x0003e20000002400 */
        /* <DEDUP_REMOVED lines=14> */
[----:B0-----:R-:W-:Y:S01]  /*138e0*/  ISETP.NE.AND P1, PT, R4, 0x1, PT ;  /* 0x000000010400780c */ /* 0x001fe20003f25270 */
        /* <DEDUP_REMOVED lines=12> */
[----:B------:R-:W1:Y:S01]  /*139b0*/  @P1 LDC R21, c[0x0][0x44c] ;  /* 0x00011300ff151b82 */ /* 0x000e620000000800 */
[----:B------:R-:W-:Y:S01]  /*139c0*/  FMUL.FTZ R71, R71, UR4 ;  /* 0x0000000447477c20 */ /* 0x000fe20008410000 */
[----:B------:R-:W-:Y:S01]  /*139d0*/  FMUL.FTZ R7, R29, UR4 ;  /* 0x000000041d077c20 */ /* 0x000fe20008410000 */
[----:B------:R-:W-:Y:S01]  /*139e0*/  FMUL.FTZ R9, R33, UR4 ;  /* 0x0000000421097c20 */ /* 0x000fe20008410000 */
[----:B------:R-:W4:Y:S01]  /*139f0*/  MUFU.TANH R34, R34 ;  /* 0x0000002200227308 */ /* 0x000f220000002400 */
[----:B------:R-:W-:Y:S01]  /*13a00*/  FMUL.FTZ R10, R37, UR4 ;  /* 0x00000004250a7c20 */ /* 0x000fe20008410000 */
[----:B------:R-:W-:Y:S01]  /*13a10*/  FMUL.FTZ R13, R41, UR4 ;  /* 0x00000004290d7c20 */ /* 0x000fe20008410000 */
[----:B------:R-:W-:Y:S01]  /*13a20*/  FMUL.FTZ R45, R45, UR4 ;  /* 0x000000042d2d7c20 */ /* 0x000fe20008410000 */
[----:B------:R-:W3:Y:S01]  /*13a30*/  @P1 LDC R25, c[0x0][0x450] ;  /* 0x00011400ff191b82 */ /* 0x000ee20000000800 */
        /* <DEDUP_REMOVED lines=13> */
[----:B------:R-:W-:Y:S01]  /*13b10*/  ULDC UR39, c[0x0][0x9d8] ;  /* 0x0002760000277ab9 */ /* 0x000fe20000000800 */
[----:B------:R-:W-:Y:S01]  /*13b20*/  ULDC UR42, c[0x0][0x988] ;  /* 0x00026200002a7ab9 */ /* 0x000fe20000000800 */
[----:B------:R-:W-:Y:S01]  /*13b30*/  ULDC UR43, c[0x0][0x988] ;  /* 0x00026200002b7ab9 */ /* 0x000fe20000000800 */
[----:B------:R-:W-:Y:S01]  /*13b40*/  BSSY B0, `(.L_x_2860) ;  /* 0x00004c7000007945 */ /* 0x000fe20003800000 */
[----:B------:R-:W-:-:S02]  /*13b50*/  CS2R R118, SRZ ;  /* 0x0000000000767805 */ /* 0x000fc4000001ff00 */
[----:B------:R-:W-:Y:S01]  /*13b60*/  CS2R R116, SRZ ;  /* 0x0000000000747805 */ /* 0x000fe2000001ff00 */
[----:B------:R-:W4:Y:S01]  /*13b70*/  MUFU.TANH R28, R39 ;  /* 0x00000027001c7308 */ /* 0x000f220000002400 */
[----:B------:R-:W-:Y:S02]  /*13b80*/  CS2R R114, SRZ ;  /* 0x0000000000727805 */ /* 0x000fe4000001ff00 */
[----:B------:R-:W-:Y:S02]  /*13b90*/  CS2R R112, SRZ ;  /* 0x0000000000707805 */ /* 0x000fe4000001ff00 */
[----:B------:R-:W-:Y:S02]  /*13ba0*/  CS2R R110, SRZ ;  /* 0x00000000006e7805 */ /* 0x000fe4000001ff00 */
[----:B------:R-:W-:Y:S02]  /*13bb0*/  CS2R R108, SRZ ;  /* 0x00000000006c7805 */ /* 0x000fe4000001ff00 */
[----:B------:R-:W-:-:S02]  /*13bc0*/  CS2R R106, SRZ ;  /* 0x00000000006a7805 */ /* 0x000fc4000001ff00 */
[----:B------:R-:W-:Y:S02]  /*13bd0*/  CS2R R104, SRZ ;  /* 0x0000000000687805 */ /* 0x000fe4000001ff00 */
[----:B------:R-:W-:Y:S01]  /*13be0*/  CS2R R102, SRZ ;  /* 0x0000000000667805 */ /* 0x000fe2000001ff00 */
[----:B------:R-:W4:Y:S08]  /*13bf0*/  MUFU.TANH R42, R42 ;  /* 0x0000002a002a7308 */ /* 0x000f300000002400 */
[----:B------:R-:W4:Y:S08]  /*13c00*/  MUFU.TANH R43, R43 ;  /* 0x0000002b002b7308 */ /* 0x000f300000002400 */
[----:B------:R4:W4:Y:S08]  /*13c10*/  MUFU.TANH R24, R46 ;  /* 0x0000002e00187308 */ /* 0x0009300000002400 */
[----:B------:R-:W4:Y:S08]  /*13c20*/  MUFU.TANH R47, R47 ;  /* 0x0000002f002f7308 */ /* 0x000f300000002400 */
[----:B------:R-:W4:Y:S08]  /*13c30*/  MUFU.TANH R50, R50 ;  /* 0x0000003200327308 */ /* 0x000f300000002400 */
[----:B------:R-:W4:Y:S08]  /*13c40*/  MUFU.TANH R51, R51 ;  /* 0x0000003300337308 */ /* 0x000f300000002400 */
[----:B------:R-:W4:Y:S08]  /*13c50*/  MUFU.TANH R32, R54 ;  /* 0x0000003600207308 */ /* 0x000f300000002400 */
[----:B------:R-:W4:Y:S08]  /*13c60*/  MUFU.TANH R55, R55 ;  /* 0x0000003700377308 */ /* 0x000f300000002400 */
[----:B------:R-:W4:Y:S08]  /*13c70*/  MUFU.TANH R36, R58 ;  /* 0x0000003a00247308 */ /* 0x000f300000002400 */
[----:B------:R-:W-:Y:S08]  /*13c80*/  MUFU.TANH R40, R62 ;  /* 0x0000003e00287308 */ /* 0x000ff00000002400 */
        /* <DEDUP_REMOVED lines=18> */
[----:B------:R-:W-:Y:S01]  /*13db0*/  MUFU.TANH R53, R53 ;  /* 0x0000003500357308 */ /* 0x000fe20000002400 */
[----:B--2---:R-:W-:-:S04]  /*13dc0*/  IMAD.IADD R4, R12, 0x1, R225 ;  /* 0x000000010c047824 */ /* 0x004fc800078e02e1 */
[----:B-1----:R-:W-:-:S03]  /*13dd0*/  @P1 IMAD.HI.U32 R12, R4, R21, RZ ;  /* 0x00000015040c1227 */ /* 0x002fc600078e00ff */
[----:B------:R-:W-:Y:S01]  /*13de0*/  MUFU.TANH R56, R56 ;  /* 0x0000003800387308 */ /* 0x000fe20000002400 */
[----:B------:R-:W-:Y:S01]  /*13df0*/  IMAD.MOV.U32 R21, RZ, RZ, -0x60 ;  /* 0xffffffa0ff157424 */ /* 0x000fe200078e00ff */
[----:B---3--:R-:W-:Y:S01]  /*13e00*/  @P1 SHF.R.U32.HI R4, RZ, R25, R12 ;  /* 0x00000019ff041219 */ /* 0x008fe2000001160c */
[C---:B------:R-:W-:Y:S02]  /*13e10*/  IMAD R12, R72.reuse, -0x60, R227 ;  /* 0xffffffa0480c7824 */ /* 0x040fe400078e02e3 */
[----:B------:R-:W-:Y:S02]  /*13e20*/  IMAD R14, R72, R21, 0x61 ;  /* 0x00000061480e7424 */ /* 0x000fe400078e0215 */
[----:B------:R-:W1:Y:S01]  /*13e30*/  SHFL.IDX PT, R20, R4, 0x1, 0x1c1f ;  /* 0x003c1f0004147f89 */ /* 0x000e6200000e0000 */
[----:B------:R-:W-:Y:S01]  /*13e40*/  VIADD R12, R12, 0x60 ;  /* 0x000000600c0c7836 */ /* 0x000fe20000000000 */
[----:B------:R-:W-:Y:S01]  /*13e50*/  MUFU.TANH R57, R57 ;  /* 0x0000003900397308 */ /* 0x000fe20000002400 */
[C---:B------:R-:W-:Y:S01]  /*13e60*/  IMAD R14, R229.reuse, -0x2, R14 ;  /* 0xfffffffee50e7824 */ /* 0x040fe200078e020e */
[----:B------:R-:W2:Y:S01]  /*13e70*/  SHFL.IDX PT, R4, R4, RZ, 0x1c1f ;  /* 0x001c1fff04047589 */ /* 0x000ea200000e0000 */
[----:B------:R-:W-:-:S03]  /*13e80*/  IMAD R21, R229, -0x2, R12 ;  /* 0xfffffffee5157824 */ /* 0x000fc600078e020c */
[----:B------:R-:W-:Y:S02]  /*13e90*/  IADD3 R86, -R226, R14, R227 ;  /* 0x0000000ee2567210 */ /* 0x000fe40007ffe1e3 */
[----:B------:R-:W-:Y:S08]  /*13ea0*/  MUFU.TANH R60, R60 ;  /* 0x0000003c003c7308 */ /* 0x000ff00000002400 */
[----:B------:R-:W-:Y:S01]  /*13eb0*/  MUFU.TANH R61, R61 ;  /* 0x0000003d003d7308 */ /* 0x000fe20000002400 */
[----:B-1----:R-:W-:-:S07]  /*13ec0*/  VIADDMNMX R27, R20, R86, R21, PT ;  /* 0x00000056141b7246 */ /* 0x002fce0003800115 */
[----:B------:R-:W-:Y:S01]  /*13ed0*/  MUFU.TANH R33, R64 ;  /* 0x0000004000217308 */ /* 0x000fe20000002400 */
[C---:B------:R-:W-:Y:S02]  /*13ee0*/  ISETP.GT.AND P2, PT, R27.reuse, RZ, PT ;  /* 0x000000ff1b00720c */ /* 0x040fe40003f44270 */
[C---:B------:R-:W-:Y:S02]  /*13ef0*/  ISETP.GT.AND P3, PT, R27.reuse, 0x1, PT ;  /* 0x000000011b00780c */ /* 0x040fe40003f64270 */
[C---:B------:R-:W-:Y:S02]  /*13f00*/  ISETP.GT.AND P4, PT, R27.reuse, 0x8, PT ;  /* 0x000000081b00780c */ /* 0x040fe40003f84270 */
[----:B------:R-:W-:Y:S01]  /*13f10*/  FSEL R84, R26, -INF , P2 ;  /* 0xff8000001a547808 */ /* 0x000fe20001000000 */
[----:B------:R-:W-:Y:S01]  /*13f20*/  MUFU.TANH R65, R65 ;  /* 0x0000004100417308 */ /* 0x000fe20000002400 */
[----:B------:R-:W-:Y:S02]  /*13f30*/  FSEL R82, R82, -INF , P3 ;  /* 0xff80000052527808 */ /* 0x000fe40001800000 */
[----:B------:R-:W-:-:S02]  /*13f40*/  ISETP.GT.AND P2, PT, R27, 0x9, PT ;  /* 0x000000091b00780c */ /* 0x000fc40003f44270 */
[----:B0-----:R-:W-:Y:S02]  /*13f50*/  FSEL R80, R30, -INF , P4 ;  /* 0xff8000001e507808 */ /* 0x001fe40002000000 */
[----:B------:R-:W-:Y:S01]  /*13f60*/  FMNMX.FTZ R25, R84, R82, !PT ;  /* 0x0000005254197209 */ /* 0x000fe20007810000 */
[----:B------:R-:W-:Y:S01]  /*13f70*/  MUFU.TANH R69, R69 ;  /* 0x0000004500457308 */ /* 0x000fe20000002400 */
[----:B------:R-:W-:Y:S02]  /*13f80*/  ISETP.GT.AND P3, PT, R27, 0x10, PT ;  /* 0x000000101b00780c */ /* 0x000fe40003f64270 */
[----:B----4-:R-:W-:Y:S02]  /*13f90*/  FSEL R78, R31, -INF , P2 ;  /* 0xff8000001f4e7808 */ /* 0x010fe40001000000 */
[----:B------:R-:W-:Y:S02]  /*13fa0*/  FMNMX.FTZ R25, R80, R25, !PT ;  /* 0x0000001950197209 */ /* 0x000fe40007810000 */
[----:B------:R-:W-:-:S02]  /*13fb0*/  ISETP.GT.AND P2, PT, R27, 0x11, PT ;  /* 0x000000111b00780c */ /* 0x000fc40003f44270 */
[----:B------:R-:W-:Y:S02]  /*13fc0*/  FSEL R76, R34, -INF , P3 ;  /* 0xff800000224c7808 */ /* 0x000fe40001800000 */
[----:B------:R-:W-:Y:S02]  /*13fd0*/  FMNMX.FTZ R25, R78, R25, !PT ;  /* 0x000000194e197209 */ /* 0x000fe40007810000 */
[----:B------:R-:W-:Y:S02]  /*13fe0*/  ISETP.GT.AND P3, PT, R27, 0x18, PT ;  /* 0x000000181b00780c */ /* 0x000fe40003f64270 */
[----:B------:R-:W-:Y:S01]  /*13ff0*/  FSEL R74, R35, -INF , P2 ;  /* 0xff800000234a7808 */ /* 0x000fe20001000000 */
[----:B------:R-:W-:Y:S01]  /*14000*/  IMAD.MOV.U32 R35, RZ, RZ, R225 ;  /* 0x000000ffff237224 */ /* 0x000fe200078e00e1 */
[----:B------:R-:W-:Y:S02]  /*14010*/  FMNMX.FTZ R25, R76, R25, !PT ;  /* 0x000000194c197209 */ /* 0x000fe40007810000 */
[----:B------:R-:W-:-:S02]  /*14020*/  ISETP.GT.AND P2, PT, R27, 0x19, PT ;  /* 0x000000191b00780c */ /* 0x000fc40003f44270 */
[----:B------:R-:W-:Y:S02]  /*14030*/  FSEL R46, R38, -INF , P3 ;  /* 0xff800000262e7808 */ /* 0x000fe40001800000 */
[----:B------:R-:W-:Y:S01]  /*14040*/  FMNMX.FTZ R25, R74, R25, !PT ;  /* 0x000000194a197209 */ /* 0x000fe20007810000 */
[----:B------:R-:W0:Y:S01]  /*14050*/  MUFU.TANH R38, R59 ;  /* 0x0000003b00267308 */ /* 0x000e220000002400 */
[C---:B------:R-:W-:Y:S02]  /*14060*/  ISETP.GT.AND P3, PT, R27.reuse, 0x20, PT ;  /* 0x000000201b00780c */ /* 0x040fe40003f64270 */
[----:B------:R-:W-:Y:S02]  /*14070*/  FSEL R28, R28, -INF , P2 ;  /* 0xff8000001c1c7808 */ /* 0x000fe40001000000 */
[----:B------:R-:W-:Y:S02]  /*14080*/  FMNMX.FTZ R25, R46, R25, !PT ;  /* 0x000000192e197209 */ /* 0x000fe40007810000 */
[----:B------:R-:W-:-:S02]  /*14090*/  ISETP.GT.AND P2, PT, R27, 0x21, PT ;  /* 0x000000211b00780c */ /* 0x000fc40003f44270 */
[----:B------:R-:W-:Y:S02]  /*140a0*/  FSEL R12, R42, -INF , P3 ;  /* 0xff8000002a0c7808 */ /* 0x000fe40001800000 */
[----:B------:R-:W-:Y:S01]  /*140b0*/  FMNMX.FTZ R25, R28, R25, !PT ;  /* 0x000000191c197209 */ /* 0x000fe20007810000 */
[----:B------:R-:W1:Y:S01]  /*140c0*/  MUFU.TANH R42, R66 ;  /* 0x00000042002a7308 */ /* 0x000e620000002400 */
[----:B------:R-:W-:Y:S02]  /*140d0*/  ISETP.GT.AND P3, PT, R27, 0x28, PT ;  /* 0x000000281b00780c */ /* 0x000fe40003f64270 */
[----:B------:R-:W-:Y:S02]  /*140e0*/  FSEL R14, R43, -INF , P2 ;  /* 0xff8000002b0e7808 */ /* 0x000fe40001000000 */
[----:B------:R-:W-:Y:S02]  /*140f0*/  FMNMX.FTZ R25, R12, R25, !PT ;  /* 0x000000190c197209 */ /* 0x000fe40007810000 */
[----:B------:R-:W-:-:S02]  /*14100*/  ISETP.GT.AND P2, PT, R27, 0x29, PT ;  /* 0x000000291b00780c */ /* 0x000fc40003f44270 */
[----:B------:R-:W-:Y:S02]  /*14110*/  FSEL R20, R24, -INF , P3 ;  /* 0xff80000018147808 */ /* 0x000fe40001800000 */
[----:B------:R-:W-:Y:S02]  /*14120*/  FMNMX.FTZ R25, R14, R25, !PT ;  /* 0x000000190e197209 */ /* 0x000fe40007810000 */
        /* <DEDUP_REMOVED lines=18> */
[C---:B------:R-:W-:Y:S02]  /*14250*/  ISETP.GT.AND P3, PT, R27.reuse, 0x48, PT ;  /* 0x000000481b00780c */ /* 0x040fe40003f64270 */
[----:B0-----:R-:W-:Y:S02]  /*14260*/  FSEL R38, R38, -INF , P2 ;  /* 0xff80000026267808 */ /* 0x001fe40001000000 */
[----:B------:R-:W-:Y:S02]  /*14270*/  FMNMX.FTZ R25, R36, R25, !PT ;  /* 0x0000001924197209 */ /* 0x000fe40007810000 */
[----:B------:R-:W-:-:S02]  /*14280*/  ISETP.GT.AND P2, PT, R27, 0x49, PT ;  /* 0x000000491b00780c */ /* 0x000fc40003f44270 */
[----:B------:R-:W-:Y:S02]  /*14290*/  FSEL R40, R40, -INF , P3 ;  /* 0xff80000028287808 */ /* 0x000fe40001800000 */
[----:B------:R-:W-:Y:S02]  /*142a0*/  FMNMX.FTZ R25, R38, R25, !PT ;  /* 0x0000001926197209 */ /* 0x000fe40007810000 */
[----:B------:R-:W-:Y:S02]  /*142b0*/  ISETP.GT.AND P3, PT, R27, 0x50, PT ;  /* 0x000000501b00780c */ /* 0x000fe40003f64270 */
[----:B------:R-:W-:Y:S02]  /*142c0*/  FSEL R50, R63, -INF , P2 ;  /* 0xff8000003f327808 */ /* 0x000fe40001000000 */
[----:B------:R-:W-:Y:S01]  /*142d0*/  FMNMX.FTZ R29, R40, R25, !PT ;  /* 0x00000019281d7209 */ /* 0x000fe20007810000 */
[----:B------:R-:W-:Y:S01]  /*142e0*/  FMUL.FTZ R25, R44, UR4 ;  /* 0x000000042c197c20 */ /* 0x000fe20008410000 */
[----:B------:R-:W-:-:S02]  /*142f0*/  ISETP.GT.AND P2, PT, R27, 0x51, PT ;  /* 0x000000511b00780c */ /* 0x000fc40003f44270 */
[----:B-1----:R-:W-:Y:S01]  /*14300*/  FSEL R42, R42, -INF , P3 ;  /* 0xff8000002a2a7808 */ /* 0x002fe20001800000 */
[----:B------:R0:W1:Y:S01]  /*14310*/  MUFU.TANH R31, R25 ;  /* 0x00000019001f7308 */ /* 0x0000620000002400 */
[----:B------:R-:W-:Y:S02]  /*14320*/  FMNMX.FTZ R29, R50, R29, !PT ;  /* 0x0000001d321d7209 */ /* 0x000fe40007810000 */
[----:B------:R-:W-:Y:S02]  /*14330*/  ISETP.GT.AND P3, PT, R27, 0x58, PT ;  /* 0x000000581b00780c */ /* 0x000fe40003f64270 */
[----:B------:R-:W-:Y:S02]  /*14340*/  FSEL R44, R67, -INF , P2 ;  /* 0xff800000432c7808 */ /* 0x000fe40001000000 */
[----:B------:R-:W-:Y:S02]  /*14350*/  FMNMX.FTZ R29, R42, R29, !PT ;  /* 0x0000001d2a1d7209 */ /* 0x000fe40007810000 */
[----:B------:R-:W-:Y:S01]  /*14360*/  ISETP.GT.AND P2, PT, R27, 0x59, PT ;  /* 0x000000591b00780c */ /* 0x000fe20003f44270 */
[----:B0-----:R-:W-:Y:S01]  /*14370*/  FMUL.FTZ R25, R68, UR4 ;  /* 0x0000000444197c20 */ /* 0x001fe20008410000 */
[----:B------:R-:W-:Y:S01]  /*14380*/  FSEL R58, R58, -INF , P3 ;  /* 0xff8000003a3a7808 */ /* 0x000fe20001800000 */
[----:B------:R-:W-:Y:S01]  /*14390*/  ULDC UR4, c[0x0][0x988] ;  /* 0x0002620000047ab9 */ /* 0x000fe20000000800 */
[----:B------:R-:W-:-:S02]  /*143a0*/  FMNMX.FTZ R29, R44, R29, !PT ;  /* 0x0000001d2c1d7209 */ /* 0x000fc40007810000 */
[----:B------:R-:W-:Y:S01]  /*143b0*/  FSEL R54, R54, -INF , P2 ;  /* 0xff80000036367808 */ /* 0x000fe20001000000 */
[----:B------:R-:W0:Y:S01]  /*143c0*/  MUFU.TANH R25, R25 ;  /* 0x0000001900197308 */ /* 0x000e220000002400 */
[----:B------:R-:W-:Y:S02]  /*143d0*/  FMNMX.FTZ R29, R58, R29, !PT ;  /* 0x0000001d3a1d7209 */ /* 0x000fe40007810000 */
[----:B--2---:R-:W-:Y:S02]  /*143e0*/  VIADDMNMX R27, R4, R86, R21, PT ;  /* 0x00000056041b7246 */ /* 0x004fe40003800115 */
[----:B------:R-:W-:Y:S02]  /*143f0*/  FMNMX.FTZ R29, R54, R29, !PT ;  /* 0x0000001d361d7209 */ /* 0x000fe40007810000 */
[C---:B------:R-:W-:Y:S02]  /*14400*/  ISETP.GT.AND P2, PT, R27.reuse, RZ, PT ;  /* 0x000000ff1b00720c */ /* 0x040fe40003f44270 */
[C---:B------:R-:W-:Y:S01]  /*14410*/  ISETP.GT.AND P3, PT, R27.reuse, 0x1, PT ;  /* 0x000000011b00780c */ /* 0x040fe20003f64270 */
[----:B------:R-:W2:Y:S01]  /*14420*/  SHFL.BFLY PT, R62, R29, 0x2, 0x1f ;  /* 0x0c401f001d3e7f89 */ /* 0x000ea200000e0000 */
[----:B------:R-:W-:-:S02]  /*14430*/  ISETP.GT.AND P4, PT, R27, 0x8, PT ;  /* 0x000000081b00780c */ /* 0x000fc40003f84270 */
[----:B------:R-:W-:Y:S02]  /*14440*/  FSEL R21, R0, -INF , P2 ;  /* 0xff80000000157808 */ /* 0x000fe40001000000 */
[----:B------:R-:W-:Y:S01]  /*14450*/  FSEL R88, R3, -INF , P3 ;  /* 0xff80000003587808 */ /* 0x000fe20001800000 */
[----:B------:R-:W-:Y:S01]  /*14460*/  IMAD.U32 R3, RZ, RZ, UR4 ;  /* 0x00000004ff037e24 */ /* 0x000fe2000f8e00ff */
[C---:B------:R-:W-:Y:S02]  /*14470*/  ISETP.GT.AND P2, PT, R27.reuse, 0x9, PT ;  /* 0x000000091b00780c */ /* 0x040fe40003f44270 */
[----:B------:R-:W-:Y:S02]  /*14480*/  FSEL R66, R6, -INF , P4 ;  /* 0xff80000006427808 */ /* 0x000fe40002000000 */
[----:B------:R-:W-:Y:S02]  /*14490*/  ISETP.GT.AND P3, PT, R27, 0x10, PT ;  /* 0x000000101b00780c */ /* 0x000fe40003f64270 */
[----:B------:R-:W-:-:S02]  /*144a0*/  FSEL R68, R7, -INF , P2 ;  /* 0xff80000007447808 */ /* 0x000fc40001000000 */
[C---:B------:R-:W-:Y:S02]  /*144b0*/  ISETP.GT.AND P2, PT, R27.reuse, 0x11, PT ;  /* 0x000000111b00780c */ /* 0x040fe40003f44270 */
[----:B------:R-:W-:Y:S02]  /*144c0*/  FSEL R70, R8, -INF , P3 ;  /* 0xff80000008467808 */ /* 0x000fe40001800000 */
[----:B------:R-:W-:Y:S02]  /*144d0*/  ISETP.GT.AND P4, PT, R27, 0x18, PT ;  /* 0x000000181b00780c */ /* 0x000fe40003f84270 */
[----:B------:R-:W-:Y:S02]  /*144e0*/  FSEL R86, R9, -INF , P2 ;  /* 0xff80000009567808 */ /* 0x000fe40001000000 */
[----:B------:R-:W-:Y:S02]  /*144f0*/  ISETP.GT.AND P2, PT, R27, 0x19, PT ;  /* 0x000000191b00780c */ /* 0x000fe40003f44270 */
[----:B--2---:R-:W-:-:S02]  /*14500*/  FMNMX.FTZ R62, R29, R62, !PT ;  /* 0x0000003e1d3e7209 */ /* 0x004fc40007810000 */
[----:B------:R-:W-:Y:S02]  /*14510*/  FSEL R90, R11, -INF , P4 ;  /* 0xff8000000b5a7808 */ /* 0x000fe40002000000 */
[----:B------:R-:W-:Y:S01]  /*14520*/  FSEL R92, R10, -INF , P2 ;  /* 0xff8000000a5c7808 */ /* 0x000fe20001000000 */
[----:B------:R-:W2:Y:S01]  /*14530*/  SHFL.BFLY PT, R29, R62, 0x1, 0x1f ;  /* 0x0c201f003e1d7f89 */ /* 0x000ea200000e0000 */
[----:B------:R-:W-:-:S04]  /*14540*/  ISETP.GT.AND P2, PT, R27, 0x21, PT ;  /* 0x000000211b00780c */ /* 0x000fc80003f44270 */
[----:B------:R-:W-:Y:S02]  /*14550*/  FSEL R94, R13, -INF , P2 ;  /* 0xff8000000d5e7808 */ /* 0x000fe40001000000 */
[----:B------:R-:W-:-:S04]  /*14560*/  ISETP.GT.AND P2, PT, R27, 0x29, PT ;  /* 0x000000291b00780c */ /* 0x000fc80003f44270 */
[----:B------:R-:W-:Y:S02]  /*14570*/  FSEL R96, R45, -INF , P2 ;  /* 0xff8000002d607808 */ /* 0x000fe40001000000 */
[----:B------:R-:W-:-:S04]  /*14580*/  ISETP.GT.AND P2, PT, R27, 0x31, PT ;  /* 0x000000311b00780c */ /* 0x000fc80003f44270 */
[----:B------:R-:W-:Y:S02]  /*14590*/  FSEL R100, R49, -INF , P2 ;  /* 0xff80000031647808 */ /* 0x000fe40001000000 */
[----:B------:R-:W-:Y:S02]  /*145a0*/  ISETP.GT.AND P2, PT, R27, 0x39, PT ;  /* 0x000000391b00780c */ /* 0x000fe40003f44270 */
[----:B--2---:R-:W-:Y:S02]  /*145b0*/  FMNMX.FTZ R4, R62, R29, !PT ;  /* 0x0000001d3e047209 */ /* 0x004fe40007810000 */
[----:B------:R-:W-:Y:S02]  /*145c0*/  FMNMX.FTZ R29, R21, R88, !PT ;  /* 0x00000058151d7209 */ /* 0x000fe40007810000 */
[C---:B------:R-:W-:Y:S01]  /*145d0*/  FSETP.NEU.FTZ.AND P3, PT, R4.reuse, -INF , PT ;  /* 0xff8000000400780b */ /* 0x040fe20003f7d000 */
[----:B------:R-:W-:Y:S01]  /*145e0*/  FMUL.FTZ R7, R4, R3 ;  /* 0x0000000304077220 */ /* 0x000fe20000410000 */
[----:B------:R-:W-:-:S04]  /*145f0*/  FMNMX.FTZ R29, R66, R29, !PT ;  /* 0x0000001d421d7209 */ /* 0x000fc80007810000 */
[----:B------:R-:W-:Y:S02]  /*14600*/  FMNMX.FTZ R29, R68, R29, !PT ;  /* 0x0000001d441d7209 */ /* 0x000fe40007810000 */
[----:B------:R-:W-:Y:S02]  /*14610*/  FSEL R7, R7, RZ, P3 ;  /* 0x000000ff07077208 */ /* 0x000fe40001800000 */
[----:B------:R-:W-:Y:S02]  /*14620*/  FMNMX.FTZ R29, R70, R29, !PT ;  /* 0x0000001d461d7209 */ /* 0x000fe40007810000 */
[----:B------:R-:W-:Y:S01]  /*14630*/  ISETP.GT.AND P3, PT, R27, 0x20, PT ;  /* 0x000000201b00780c */ /* 0x000fe20003f64270 */
[--C-:B------:R-:W-:Y:S01]  /*14640*/  FFMA.FTZ R189, R84, R3, -R7.reuse ;  /* 0x0000000354bd7223 */ /* 0x100fe20000010807 */
[----:B------:R-:W-:Y:S01]  /*14650*/  FMNMX.FTZ R29, R86, R29, !PT ;  /* 0x0000001d561d7209 */ /* 0x000fe20007810000 */
[-CC-:B------:R-:W-:Y:S01]  /*14660*/  FFMA.FTZ R6, R82, R3.reuse, -R7.reuse ;  /* 0x0000000352067223 */ /* 0x180fe20000010807 */
[----:B------:R-:W-:Y:S01]  /*14670*/  FSEL R84, R15, -INF , P3 ;  /* 0xff8000000f547808 */ /* 0x000fe20001800000 */
[--C-:B------:R-:W-:Y:S01]  /*14680*/  FFMA.FTZ R191, R80, R3, -R7.reuse ;  /* 0x0000000350bf7223 */ /* 0x100fe20000010807 */
[----:B------:R-:W-:Y:S01]  /*14690*/  FMNMX.FTZ R29, R90, R29, !PT ;  /* 0x0000001d5a1d7209 */ /* 0x000fe20007810000 */
[-CC-:B------:R-:W-:Y:S01]  /*146a0*/  FFMA.FTZ R8, R78, R3.reuse, -R7.reuse ;  /* 0x000000034e087223 */ /* 0x180fe20000010807 */
[----:B------:R-:W-:Y:S01]  /*146b0*/  ISETP.GT.AND P3, PT, R27, 0x28, PT ;  /* 0x000000281b00780c */ /* 0x000fe20003f64270 */
[--C-:B------:R-:W-:Y:S01]  /*146c0*/  FFMA.FTZ R185, R76, R3, -R7.reuse ;  /* 0x000000034cb97223 */ /* 0x100fe20000010807 */
[----:B------:R-:W-:Y:S01]  /*146d0*/  FMNMX.FTZ R29, R92, R29, !PT ;  /* 0x0000001d5c1d7209 */ /* 0x000fe20007810000 */
[-CC-:B------:R-:W-:Y:S01]  /*146e0*/  FFMA.FTZ R187, R46, R3.reuse, -R7.reuse ;  /* 0x000000032ebb7223 */ /* 0x180fe20000010807 */
[----:B-1----:R-:W-:Y:S01]  /*146f0*/  FSEL R82, R31, -INF , P3 ;  /* 0xff8000001f527808 */ /* 0x002fe20001800000 */
[--C-:B------:R-:W-:Y:S01]  /*14700*/  FFMA.FTZ R173, R36, R3, -R7.reuse ;  /* 0x0000000324ad7223 */ /* 0x100fe20000010807 */
[----:B------:R-:W-:Y:S01]  /*14710*/  FMNMX.FTZ R29, R84, R29, !PT ;  /* 0x0000001d541d7209 */ /* 0x000fe20007810000 */
[----:B------:R-:W-:Y:S01]  /*14720*/  MUFU.EX2 R189, R189 ;  /* 0x000000bd00bd7308 */ /* 0x000fe20000000800 */
[C---:B------:R-:W-:Y:S01]  /*14730*/  ISETP.GT.AND P3, PT, R27.reuse, 0x30, PT ;  /* 0x000000301b00780c */ /* 0x040fe20003f64270 */
[----:B------:R-:W1:Y:S01]  /*14740*/  @P1 LDC R36, c[0x0][0x44c] ;  /* 0x00011300ff241b82 */ /* 0x000e620000000800 */
[----:B------:R-:W-:Y:S01]  /*14750*/  FMNMX.FTZ R29, R94, R29, !PT ;  /* 0x0000001d5e1d7209 */ /* 0x000fe20007810000 */
[-CC-:B------:R-:W-:Y:S01]  /*14760*/  FFMA.FTZ R179, R32, R3.reuse, -R7.reuse ;  /* 0x0000000320b37223 */ /* 0x180fe20000010807 */
[----:B------:R-:W-:Y:S01]  /*14770*/  FSEL R80, R48, -INF , P3 ;  /* 0xff80000030507808 */ /* 0x000fe20001800000 */
[--C-:B------:R-:W-:Y:S01]  /*14780*/  FFMA.FTZ R32, R34, R3, -R7.reuse ;  /* 0x0000000322207223 */ /* 0x100fe20000010807 */
[----:B------:R-:W-:Y:S01]  /*14790*/  FMNMX.FTZ R29, R82, R29, !PT ;  /* 0x0000001d521d7209 */ /* 0x000fe20007810000 */
[----:B------:R-:W2:Y:S01]  /*147a0*/  MUFU.EX2 R6, R6 ;  /* 0x0000000600067308 */ /* 0x000ea20000000800 */
[----:B------:R-:W-:Y:S01]  /*147b0*/  ISETP.GT.AND P3, PT, R27, 0x38, PT ;  /* 0x000000381b00780c */ /* 0x000fe20003f64270 */
[----:B------:R-:W-:Y:S01]  /*147c0*/  VIADD R34, R5, 0x30840 ;  /* 0x0003084005227836 */ /* 0x000fe20000000000 */
[----:B------:R-:W-:Y:S01]  /*147d0*/  FMNMX.FTZ R29, R96, R29, !PT ;  /* 0x0000001d601d7209 */ /* 0x000fe20007810000 */
[-CC-:B------:R-:W-:Y:S01]  /*147e0*/  FFMA.FTZ R10, R74, R3.reuse, -R7.reuse ;  /* 0x000000034a0a7223 */ /* 0x180fe20000010807 */
[----:B------:R-:W-:Y:S01]  /*147f0*/  FSEL R98, R52, -INF , P3 ;  /* 0xff80000034627808 */ /* 0x000fe20001800000 */
[--C-:B------:R-:W-:Y:S01]  /*14800*/  FFMA.FTZ R28, R28, R3, -R7.reuse ;  /* 0x000000031c1c7223 */ /* 0x100fe20000010807 */
[----:B------:R-:W-:Y:S01]  /*14810*/  FMNMX.FTZ R29, R80, R29, !PT ;  /* 0x0000001d501d7209 */ /* 0x000fe20007810000 */
[----:B------:R-:W3:Y:S01]  /*14820*/  MUFU.EX2 R191, R191 ;  /* 0x000000bf00bf7308 */ /* 0x000ee20000000800 */
[----:B------:R-:W-:Y:S01]  /*14830*/  ISETP.GT.AND P3, PT, R27, 0x40, PT ;  /* 0x000000401b00780c */ /* 0x000fe20003f64270 */
[--C-:B------:R-:W-:Y:S01]  /*14840*/  FFMA.FTZ R181, R12, R3, -R7.reuse ;  /* 0x000000030cb57223 */ /* 0x100fe20000010807 */
[----:B------:R-:W-:Y:S01]  /*14850*/  FMNMX.FTZ R29, R100, R29, !PT ;  /* 0x0000001d641d7209 */ /* 0x000fe20007810000 */
[-CC-:B------:R-:W-:Y:S01]  /*14860*/  FFMA.FTZ R183, R20, R3.reuse, -R7.reuse ;  /* 0x0000000314b77223 */ /* 0x180fe20000010807 */
[----:B------:R-:W-:Y:S01]  /*14870*/  FSEL R78, R53, -INF , P2 ;  /* 0xff800000354e7808 */ /* 0x000fe20001000000 */
[--C-:B------:R-:W-:Y:S01]  /*14880*/  FFMA.FTZ R177, R26, R3, -R7.reuse ;  /* 0x000000031ab17223 */ /* 0x100fe20000010807 */
[----:B------:R-:W-:Y:S01]  /*14890*/  FMNMX.FTZ R29, R98, R29, !PT ;  /* 0x0000001d621d7209 */ /* 0x000fe20007810000 */
[----:B------:R-:W4:Y:S01]  /*148a0*/  MUFU.EX2 R8, R8 ;  /* 0x0000000800087308 */ /* 0x000f220000000800 */
[C---:B------:R-:W-:Y:S01]  /*148b0*/  ISETP.GT.AND P2, PT, R27.reuse, 0x41, PT ;  /* 0x000000411b00780c */ /* 0x040fe20003f44270 */
[-CC-:B------:R-:W-:Y:S01]  /*148c0*/  FFMA.FTZ R12, R14, R3.reuse, -R7.reuse ;  /* 0x000000030e0c7223 */ /* 0x180fe20000010807 */
[----:B------:R-:W-:Y:S01]  /*148d0*/  FSEL R76, R56, -INF , P3 ;  /* 0xff800000384c7808 */ /* 0x000fe20001800000 */
[--C-:B------:R-:W-:Y:S01]  /*148e0*/  FFMA.FTZ R20, R24, R3, -R7.reuse ;  /* 0x0000000318147223 */ /* 0x100fe20000010807 */
[----:B------:R-:W-:Y:S01]  /*148f0*/  FMNMX.FTZ R29, R78, R29, !PT ;  /* 0x0000001d4e1d7209 */ /* 0x000fe20007810000 */
[----:B------:R-:W-:Y:S01]  /*14900*/  FFMA.FTZ R26, R30, R3, -R7 ;  /* 0x000000031e1a7223 */ /* 0x000fe20000010807 */
[----:B------:R-:W-:Y:S01]  /*14910*/  ISETP.GT.AND P3, PT, R27, 0x48, PT ;  /* 0x000000481b00780c */ /* 0x000fe20003f64270 */
[----:B------:R-:W-:Y:S01]  /*14920*/  MUFU.EX2 R185, R185 ;  /* 0x000000b900b97308 */ /* 0x000fe20000000800 */
[----:B------:R-:W-:Y:S01]  /*14930*/  FSEL R62, R57, -INF , P2 ;  /* 0xff800000393e7808 */ /* 0x000fe20001000000 */
[----:B-1----:R-:W-:Y:S01]  /*14940*/  @P1 IMAD.HI.U32 R5, R225, R36, RZ ;  /* 0x00000024e1051227 */ /* 0x002fe200078e00ff */
[----:B------:R-:W-:-:S03]  /*14950*/  FMNMX.FTZ R29, R76, R29, !PT ;  /* 0x0000001d4c1d7209 */ /* 0x000fc60007810000 */
[-CC-:B------:R-:W-:Y:S01]  /*14960*/  FFMA.FTZ R14, R38, R3.reuse, -R7.reuse ;  /* 0x00000003260e7223 */ /* 0x180fe20000010807 */
[C---:B------:R-:W-:Y:S01]  /*14970*/  ISETP.GT.AND P2, PT, R27.reuse, 0x49, PT ;  /* 0x000000491b00780c */ /* 0x040fe20003f44270 */
[--C-:B------:R-:W-:Y:S01]  /*14980*/  FFMA.FTZ R175, R40, R3, -R7.reuse ;  /* 0x0000000328af7223 */ /* 0x100fe20000010807 */
[----:B------:R-:W-:Y:S01]  /*14990*/  FSEL R64, R60, -INF , P3 ;  /* 0xff8000003c407808 */ /* 0x000fe20001800000 */
[----:B------:R-:W-:Y:S01]  /*149a0*/  MUFU.EX2 R10, R10 ;  /* 0x0000000a000a7308 */ /* 0x000fe20000000800 */
[----:B------:R-:W-:Y:S01]  /*149b0*/  FMNMX.FTZ R29, R62, R29, !PT ;  /* 0x0000001d3e1d7209 */ /* 0x000fe20007810000 */
[-CC-:B------:R-:W-:Y:S01]  /*149c0*/  FFMA.FTZ R24, R50, R3.reuse, -R7.reuse ;  /* 0x0000000332187223 */ /* 0x180fe20000010807 */
[----:B------:R-:W-:Y:S01]  /*149d0*/  ISETP.GT.AND P3, PT, R27, 0x50, PT ;  /* 0x000000501b00780c */ /* 0x000fe20003f64270 */
[-CC-:B------:R-:W-:Y:S01]  /*149e0*/  FFMA.FTZ R169, R42, R3.reuse, -R7.reuse ;  /* 0x000000032aa97223 */ /* 0x180fe20000010807 */
[----:B------:R-:W-:Y:S01]  /*149f0*/  FSEL R48, R61, -INF , P2 ;  /* 0xff8000003d307808 */ /* 0x000fe20001000000 */
[--C-:B------:R-:W-:Y:S01]  /*14a00*/  FFMA.FTZ R30, R44, R3, -R7.reuse ;  /* 0x000000032c1e7223 */ /* 0x100fe20000010807 */
[----:B------:R-:W-:Y:S01]  /*14a10*/  FMNMX.FTZ R29, R64, R29, !PT ;  /* 0x0000001d401d7209 */ /* 0x000fe20007810000 */
[----:B------:R-:W-:Y:S01]  /*14a20*/  MUFU.EX2 R187, R187 ;  /* 0x000000bb00bb7308 */ /* 0x000fe20000000800 */
[----:B------:R-:W-:Y:S01]  /*14a30*/  ISETP.GT.AND P2, PT, R27, 0x51, PT ;  /* 0x000000511b00780c */ /* 0x000fe20003f44270 */
[-CC-:B------:R-:W-:Y:S01]  /*14a40*/  FFMA.FTZ R171, R58, R3.reuse, -R7.reuse ;  /* 0x000000033aab7223 */ /* 0x180fe20000010807 */
[----:B------:R-:W-:Y:S01]  /*14a50*/  FSEL R46, R33, -INF , P3 ;  /* 0xff800000212e7808 */ /* 0x000fe20001800000 */
[----:B------:R-:W-:Y:S01]  /*14a60*/  FFMA.FTZ R54, R54, R3, -R7 ;  /* 0x0000000336367223 */ /* 0x000fe20000010807 */
[----:B------:R-:W-:Y:S01]  /*14a70*/  FMNMX.FTZ R29, R48, R29, !PT ;  /* 0x0000001d301d7209 */ /* 0x000fe20007810000 */
[----:B------:R-:W1:Y:S01]  /*14a80*/  @P1 LDC R38, c[0x0][0x450] ;  /* 0x00011400ff261b82 */ /* 0x000e620000000800 */
[----:B------:R-:W-:Y:S01]  /*14a90*/  ISETP.GT.AND P3, PT, R27, 0x58, PT ;  /* 0x000000581b00780c */ /* 0x000fe20003f64270 */
[----:B------:R-:W-:Y:S01]  /*14aa0*/  MUFU.EX2 R28, R28 ;  /* 0x0000001c001c7308 */ /* 0x000fe20000000800 */
[----:B------:R-:W-:-:S02]  /*14ab0*/  FSEL R52, R65, -INF , P2 ;  /* 0xff80000041347808 */ /* 0x000fc40001000000 */
[----:B------:R-:W-:Y:S02]  /*14ac0*/  CS2R R74, SRZ ;  /* 0x00000000004a7805 */ /* 0x000fe4000001ff00 */
[----:B------:R-:W-:Y:S02]  /*14ad0*/  FMNMX.FTZ R29, R46, R29, !PT ;  /* 0x0000001d2e1d7209 */ /* 0x000fe40007810000 */
[----:B------:R-:W-:Y:S02]  /*14ae0*/  CS2R R58, SRZ ;  /* 0x00000000003a7805 */ /* 0x000fe4000001ff00 */
[----:B------:R-:W-:Y:S02]  /*14af0*/  ISETP.GT.AND P2, PT, R27, 0x59, PT ;  /* 0x000000591b00780c */ /* 0x000fe40003f44270 */
[----:B------:R-:W-:Y:S02]  /*14b00*/  CS2R R50, SRZ ;  /* 0x0000000000327805 */ /* 0x000fe4000001ff00 */
[----:B0-----:R-:W-:Y:S01]  /*14b10*/  FSEL R56, R25, -INF , P3 ;  /* 0xff80000019387808 */ /* 0x001fe20001800000 */
[----:B------:R-:W-:Y:S01]  /*14b20*/  MUFU.EX2 R181, R181 ;  /* 0x000000b500b57308 */ /* 0x000fe20000000800 */
[----:B------:R-:W-:-:S02]  /*14b30*/  FMNMX.FTZ R29, R52, R29, !PT ;  /* 0x0000001d341d7209 */ /* 0x000fc40007810000 */
[----:B------:R-:W-:Y:S02]  /*14b40*/  CS2R R44, SRZ ;  /* 0x00000000002c7805 */ /* 0x000fe4000001ff00 */
[----:B------:R-:W-:Y:S02]  /*14b50*/  FSEL R60, R69, -INF , P2 ;  /* 0xff800000453c7808 */ /* 0x000fe40001000000 */
[----:B------:R-:W-:Y:S02]  /*14b60*/  CS2R R42, SRZ ;  /* 0x00000000002a7805 */ /* 0x000fe4000001ff00 */
[----:B------:R-:W-:Y:S02]  /*14b70*/  FMNMX.FTZ R29, R56, R29, !PT ;  /* 0x0000001d381d7209 */ /* 0x000fe40007810000 */
[----:B------:R-:W-:Y:S02]  /*14b80*/  CS2R R40, SRZ ;  /* 0x0000000000287805 */ /* 0x000fe4000001ff00 */
[----:B------:R-:W-:Y:S01]  /*14b90*/  PRMT R34, R217, 0x654, R34 ;  /* 0x00000654d9227816 */ /* 0x000fe20000000022 */
[----:B------:R-:W-:Y:S01]  /*14ba0*/  MUFU.EX2 R12, R12 ;  /* 0x0000000c000c7308 */ /* 0x000fe20000000800 */
[----:B------:R-:W-:-:S02]  /*14bb0*/  FMNMX.FTZ R29, R60, R29, !PT ;  /* 0x0000001d3c1d7209 */ /* 0x000fc40007810000 */
[----:B------:R2:W-:Y:S03]  /*14bc0*/  SYNCS.ARRIVE.TRANS64.RED.A1T0 RZ, [R34+URZ], RZ ;  /* 0x000000ff22ff79a7 */ /* 0x0005e6000810043f */
[----:B------:R-:W0:Y:S01]  /*14bd0*/  SHFL.BFLY PT, R0, R29, 0x2, 0x1f ;  /* 0x0c401f001d007f89 */ /* 0x000e2200000e0000 */
[----:B-1----:R-:W-:Y:S01]  /*14be0*/  @P1 SHF.R.U32.HI R35, RZ, R38, R5 ;  /* 0x00000026ff231219 */ /* 0x002fe20000011605 */
[----:B------:R-:W-:Y:S01]  /*14bf0*/  MUFU.EX2 R183, R183 ;  /* 0x000000b700b77308 */ /* 0x000fe20000000800 */
[----:B------:R-:W-:Y:S01]  /*14c00*/  CS2R R38, SRZ ;  /* 0x0000000000267805 */ /* 0x000fe2000001ff00 */
[----:B--2---:R-:W-:Y:S01]  /*14c10*/  FADD.FTZ R34, R189, R6 ;  /* 0x00000006bd227221 */ /* 0x004fe20000010000 */
[----:B------:R-:W-:Y:S02]  /*14c20*/  IADD3 R35, R35, R227, -R226 ;  /* 0x000000e323237210 */ /* 0x000fe40007ffe8e2 */
[----:B------:R-:W-:Y:S01]  /*14c30*/  F2FP.BF16.F32.PACK_AB R189, R6, R189 ;  /* 0x000000bd06bd723e */ /* 0x000fe200000010ff */
[----:B---3--:R-:W-:-:S02]  /*14c40*/  FADD.FTZ R33, R191, R34 ;  /* 0x00000022bf217221 */ /* 0x008fc40000010000 */
[----:B------:R-:W-:Y:S01]  /*14c50*/  MUFU.EX2 R20, R20 ;  /* 0x0000001400147308 */ /* 0x000fe20000000800 */
[----:B------:R-:W-:Y:S01]  /*14c60*/  IMAD.HI R35, R35, 0x2aaaaaab, RZ ;  /* 0x2aaaaaab23237827 */ /* 0x000fe200078e02ff */
[----:B----4-:R-:W-:-:S03]  /*14c70*/  F2FP.BF16.F32.PACK_AB R191, R8, R191 ;  /* 0x000000bf08bf723e */ /* 0x010fc600000010ff */
[----:B------:R-:W-:Y:S01]  /*14c80*/  FADD.FTZ R36, R8, R33 ;  /* 0x0000002108247221 */ /* 0x000fe20000010000 */
[----:B------:R-:W-:Y:S02]  /*14c90*/  SHF.R.U32.HI R220, RZ, 0x1f, R35 ;  /* 0x0000001fffdc7819 */ /* 0x000fe40000011623 */
[----:B------:R-:W-:Y:S02]  /*14ca0*/  MUFU.EX2 R177, R177 ;  /* 0x000000b100b17308 */ /* 0x000fe40000000800 */
[----:B------:R-:W-:Y:S02]  /*14cb0*/  LEA.HI.SX32 R220, R35, R220, 0x1c ;  /* 0x000000dc23dc7211 */ /* 0x000fe400078fe2ff */
[----:B0-----:R-:W-:-:S04]  /*14cc0*/  FMNMX.FTZ R9, R29, R0, !PT ;  /* 0x000000001d097209 */ /* 0x001fc80007810000 */
[----:B------:R-:W-:Y:S01]  /*14cd0*/  MUFU.EX2 R26, R26 ;  /* 0x0000001a001a7308 */ /* 0x000fe20000000800 */
[----:B------:R-:W-:Y:S01]  /*14ce0*/  VIMNMX R220, RZ, R220, !PT ;  /* 0x000000dcffdc7248 */ /* 0x000fe20007fe0100 */
[----:B------:R-:W0:Y:S06]  /*14cf0*/  SHFL.BFLY PT, R0, R9, 0x1, 0x1f ;  /* 0x0c201f0009007f89 */ /* 0x000e2c00000e0000 */
[----:B------:R-:W-:Y:S08]  /*14d00*/  MUFU.EX2 R179, R179 ;  /* 0x000000b300b37308 */ /* 0x000ff00000000800 */
[----:B------:R-:W-:Y:S08]  /*14d10*/  MUFU.EX2 R32, R32 ;  /* 0x0000002000207308 */ /* 0x000ff00000000800 */
[----:B------:R-:W-:Y:S01]  /*14d20*/  MUFU.EX2 R173, R173 ;  /* 0x000000ad00ad7308 */ /* 0x000fe20000000800 */
[----:B0-----:R-:W-:-:S04]  /*14d30*/  FMNMX.FTZ R0, R9, R0, !PT ;  /* 0x0000000009007209 */ /* 0x001fc80007810000 */
[C---:B------:R-:W-:Y:S01]  /*14d40*/  FSETP.NEU.FTZ.AND P2, PT, R0.reuse, -INF , PT ;  /* 0xff8000000000780b */ /* 0x040fe20003f5d000 */
[----:B------:R-:W-:Y:S02]  /*14d50*/  FMUL.FTZ R9, R0, R3 ;  /* 0x0000000300097220 */ /* 0x000fe40000410000 */
[----:B------:R-:W-:Y:S03]  /*14d60*/  MUFU.EX2 R14, R14 ;  /* 0x0000000e000e7308 */ /* 0x000fe60000000800 */
[----:B------:R-:W-:-:S05]  /*14d70*/  FSEL R9, R9, RZ, P2 ;  /* 0x000000ff09097208 */ /* 0x000fca0001000000 */
        /* <DEDUP_REMOVED lines=27> */
[----:B------:R-:W-:-:S05]  /*14f30*/  FFMA.FTZ R60, R60, R3, -R9 ;  /* 0x000000033c3c7223 */ /* 0x000fca0000010809 */
[----:B------:R2:W3:Y:S01]  /*14f40*/  MUFU.EX2 R11, R68 ;  /* 0x00000044000b7308 */ /* 0x0004e20000000800 */
[----:B0-----:R-:W-:Y:S01]  /*14f50*/  FADD.FTZ R31, R21, R88 ;  /* 0x00000058151f7221 */ /* 0x001fe20000010000 */
[----:B------:R-:W-:Y:S02]  /*14f60*/  F2FP.BF16.F32.PACK_AB R188, R88, R21 ;  /* 0x0000001558bc723e */ /* 0x000fe400000010ff */
[----:B------:R-:W-:-:S04]  /*14f70*/  CS2R R88, SRZ ;  /* 0x0000000000587805 */ /* 0x000fc8000001ff00 */
[----:B------:R-:W0:Y:S01]  /*14f80*/  MUFU.EX2 R70, R70 ;  /* 0x0000004600467308 */ /* 0x000e220000000800 */
[----:B-1----:R-:W-:Y:S01]  /*14f90*/  FADD.FTZ R34, R66, R31 ;  /* 0x0000001f42227221 */ /* 0x002fe20000010000 */
[----:B------:R-:W-:Y:S01]  /*14fa0*/  FADD.FTZ R31, R185, R36 ;  /* 0x00000024b91f7221 */ /* 0x000fe20000010000 */
[C---:B------:R-:W-:Y:S02]  /*14fb0*/  F2FP.BF16.F32.PACK_AB R185, R10.reuse, R185 ;  /* 0x000000b90ab9723e */ /* 0x040fe400000010ff */
[----:B--2---:R-:W-:Y:S01]  /*14fc0*/  CS2R R68, SRZ ;  /* 0x0000000000447805 */ /* 0x004fe2000001ff00 */
[----:B------:R-:W-:Y:S02]  /*14fd0*/  FADD.FTZ R36, R10, R31 ;  /* 0x0000001f0a247221 */ /* 0x000fe40000010000 */
[----:B------:R1:W2:Y:S01]  /*14fe0*/  MUFU.EX2 R13, R86 ;  /* 0x00000056000d7308 */ /* 0x0002a20000000800 */
[----:B---3--:R-:W-:Y:S01]  /*14ff0*/  FADD.FTZ R7, R11, R34 ;  /* 0x000000220b077221 */ /* 0x008fe20000010000 */
[----:B------:R-:W-:Y:S01]  /*15000*/  FADD.FTZ R33, R187, R36 ;  /* 0x00000024bb217221 */ /* 0x000fe20000010000 */
[----:B------:R-:W-:-:S02]  /*15010*/  F2FP.BF16.F32.PACK_AB R190, R11, R66 ;  /* 0x000000420bbe723e */ /* 0x000fc400000010ff */
[----:B------:R-:W-:Y:S02]  /*15020*/  CS2R R66, SRZ ;  /* 0x0000000000427805 */ /* 0x000fe4000001ff00 */
[C---:B------:R-:W-:Y:S01]  /*15030*/  F2FP.BF16.F32.PACK_AB R187, R28.reuse, R187 ;  /* 0x000000bb1cbb723e */ /* 0x040fe200000010ff */
[----:B------:R-:W-:Y:S01]  /*15040*/  FADD.FTZ R36, R28, R33 ;  /* 0x000000211c247221 */ /* 0x000fe20000010000 */
[----:B------:R-:W3:Y:S01]  /*15050*/  MUFU.EX2 R90, R90 ;  /* 0x0000005a005a7308 */ /* 0x000ee20000000800 */
[----:B0-----:R-:W-:Y:S02]  /*15060*/  FADD.FTZ R34, R70, R7 ;  /* 0x0000000746227221 */ /* 0x001fe40000010000 */
[----:B------:R-:W-:Y:S01]  /*15070*/  FADD.FTZ R33, R181, R36 ;  /* 0x00000024b5217221 */ /* 0x000fe20000010000 */
[C---:B------:R-:W-:Y:S02]  /*15080*/  F2FP.BF16.F32.PACK_AB R181, R12.reuse, R181 ;  /* 0x000000b50cb5723e */ /* 0x040fe400000010ff */
[----:B-1----:R-:W-:Y:S01]  /*15090*/  CS2R R86, SRZ ;  /* 0x0000000000567805 */ /* 0x002fe2000001ff00 */
[----:B------:R-:W-:Y:S01]  /*150a0*/  FADD.FTZ R36, R12, R33 ;  /* 0x000000210c247221 */ /* 0x000fe20000010000 */
[----:B------:R-:W-:Y:S01]  /*150b0*/  VIADD R12, R72, 0xfffffffe ;  /* 0xfffffffe480c7836 */ /* 0x000fe20000000000 */
[----:B------:R0:W1:Y:S01]  /*150c0*/  MUFU.EX2 R15, R92 ;  /* 0x0000005c000f7308 */ /* 0x0000620000000800 */
[----:B--2---:R-:W-:Y:S01]  /*150d0*/  FADD.FTZ R31, R13, R34 ;  /* 0x000000220d1f7221 */ /* 0x004fe20000010000 */
[----:B------:R-:W-:Y:S01]  /*150e0*/  FADD.FTZ R33, R183, R36 ;  /* 0x00000024b7217221 */ /* 0x000fe20000010000 */
[----:B------:R-:W-:-:S02]  /*150f0*/  F2FP.BF16.F32.PACK_AB R184, R13, R70 ;  /* 0x000000460db8723e */ /* 0x000fc400000010ff */
[----:B------:R-:W-:Y:S02]  /*15100*/  CS2R R72, SRZ ;  /* 0x0000000000487805 */ /* 0x000fe4000001ff00 */
[----:B------:R-:W-:Y:S01]  /*15110*/  ISETP.GE.AND P2, PT, R12, R220, PT ;  /* 0x000000dc0c00720c */ /* 0x000fe20003f46270 */
[C---:B------:R-:W-:Y:S01]  /*15120*/  FADD.FTZ R6, R20.reuse, R33 ;  /* 0x0000002114067221 */ /* 0x040fe20000010000 */
[----:B------:R-:W-:Y:S01]  /*15130*/  F2FP.BF16.F32.PACK_AB R183, R20, R183 ;  /* 0x000000b714b7723e */ /* 0x000fe200000010ff */
[----:B------:R-:W2:Y:S01]  /*15140*/  MUFU.EX2 R84, R84 ;  /* 0x0000005400547308 */ /* 0x000ea20000000800 */
[----:B---3--:R-:W-:Y:S01]  /*15150*/  FADD.FTZ R34, R90, R31 ;  /* 0x0000001f5a227221 */ /* 0x008fe20000010000 */
[----:B------:R-:W-:Y:S01]  /*15160*/  FADD.FTZ R33, R177, R6 ;  /* 0x00000006b1217221 */ /* 0x000fe20000010000 */
[----:B------:R-:W-:Y:S02]  /*15170*/  F2FP.BF16.F32.PACK_AB R177, R26, R177 ;  /* 0x000000b11ab1723e */ /* 0x000fe400000010ff */
[----:B0-----:R-:W-:-:S02]  /*15180*/  CS2R R92, SRZ ;  /* 0x00000000005c7805 */ /* 0x001fc4000001ff00 */
[----:B------:R-:W-:Y:S01]  /*15190*/  CS2R R70, SRZ ;  /* 0x0000000000467805 */ /* 0x000fe2000001ff00 */
[----:B------:R-:W-:Y:S01]  /*151a0*/  FADD.FTZ R8, R26, R33 ;  /* 0x000000211a087221 */ /* 0x000fe20000010000 */
[----:B------:R-:W-:Y:S01]  /*151b0*/  CS2R R36, SRZ ;  /* 0x0000000000247805 */ /* 0x000fe2000001ff00 */
[----:B------:R0:W3:Y:S01]  /*151c0*/  MUFU.EX2 R25, R94 ;  /* 0x0000005e00197308 */ /* 0x0000e20000000800 */
[----:B-1----:R-:W-:Y:S01]  /*151d0*/  FADD.FTZ R31, R15, R34 ;  /* 0x000000220f1f7221 */ /* 0x002fe20000010000 */
[----:B------:R-:W-:Y:S01]  /*151e0*/  FADD.FTZ R35, R179, R8 ;  /* 0x00000008b3237221 */ /* 0x000fe20000010000 */
[----:B------:R-:W-:Y:S02]  /*151f0*/  F2FP.BF16.F32.PACK_AB R186, R15, R90 ;  /* 0x0000005a0fba723e */ /* 0x000fe400000010ff */
[----:B------:R-:W-:Y:S02]  /*15200*/  CS2R R90, SRZ ;  /* 0x00000000005a7805 */ /* 0x000fe4000001ff00 */
[C---:B------:R-:W-:Y:S01]  /*15210*/  F2FP.BF16.F32.PACK_AB R179, R32.reuse, R179 ;  /* 0x000000b320b3723e */ /* 0x040fe200000010ff */
[----:B------:R-:W-:Y:S01]  /*15220*/  FADD.FTZ R8, R32, R35 ;  /* 0x0000002320087221 */ /* 0x000fe20000010000 */
[----:B------:R-:W1:Y:S01]  /*15230*/  MUFU.EX2 R82, R82 ;  /* 0x0000005200527308 */ /* 0x000e620000000800 */
[----:B--2---:R-:W-:-:S02]  /*15240*/  FADD.FTZ R34, R84, R31 ;  /* 0x0000001f54227221 */ /* 0x004fc40000010000 */
[----:B------:R-:W-:Y:S01]  /*15250*/  FADD.FTZ R13, R173, R8 ;  /* 0x00000008ad0d7221 */ /* 0x000fe20000010000 */
[----:B------:R-:W-:Y:S02]  /*15260*/  F2FP.BF16.F32.PACK_AB R173, R14, R173 ;  /* 0x000000ad0ead723e */ /* 0x000fe400000010ff */
[----:B0-----:R-:W-:Y:S02]  /*15270*/  CS2R R94, SRZ ;  /* 0x00000000005e7805 */ /* 0x001fe4000001ff00 */
[----:B------:R0:W2:Y:S01]  /*15280*/  MUFU.EX2 R27, R96 ;  /* 0x00000060001b7308 */ /* 0x0000a20000000800 */
[C---:B---3--:R-:W-:Y:S01]  /*15290*/  FADD.FTZ R31, R25.reuse, R34 ;  /* 0x00000022191f7221 */ /* 0x048fe20000010000 */
[----:B------:R-:W-:Y:S02]  /*152a0*/  F2FP.BF16.F32.PACK_AB R180, R25, R84 ;  /* 0x0000005419b4723e */ /* 0x000fe400000010ff */
[----:B------:R-:W-:-:S04]  /*152b0*/  CS2R R84, SRZ ;  /* 0x0000000000547805 */ /* 0x000fc8000001ff00 */
[----:B------:R-:W3:Y:S01]  /*152c0*/  MUFU.EX2 R80, R80 ;  /* 0x0000005000507308 */ /* 0x000ee20000000800 */
[----:B-1----:R-:W-:Y:S01]  /*152d0*/  FADD.FTZ R34, R82, R31 ;  /* 0x0000001f52227221 */ /* 0x002fe20000010000 */
[----:B0-----:R-:W-:-:S06]  /*152e0*/  CS2R R96, SRZ ;  /* 0x0000000000607805 */ /* 0x001fcc000001ff00 */
[----:B------:R0:W1:Y:S01]  /*152f0*/  MUFU.EX2 R29, R100 ;  /* 0x00000064001d7308 */ /* 0x0000620000000800 */
[C---:B--2---:R-:W-:Y:S01]  /*15300*/  FADD.FTZ R31, R27.reuse, R34 ;  /* 0x000000221b1f7221 */ /* 0x044fe20000010000 */
[----:B------:R-:W-:Y:S02]  /*15310*/  F2FP.BF16.F32.PACK_AB R182, R27, R82 ;  /* 0x000000521bb6723e */ /* 0x000fe400000010ff */
[----:B------:R-:W-:Y:S02]  /*15320*/  CS2R R82, SRZ ;  /* 0x0000000000527805 */ /* 0x000fe4000001ff00 */
[----:B------:R-:W-:Y:S02]  /*15330*/  CS2R R34, SRZ ;  /* 0x0000000000227805 */ /* 0x000fe4000001ff00 */
[----:B------:R-:W-:Y:S01]  /*15340*/  CS2R R26, SRZ ;  /* 0x00000000001a7805 */ /* 0x000fe2000001ff00 */
[----:B------:R-:W2:Y:S01]  /*15350*/  MUFU.EX2 R98, R98 ;  /* 0x0000006200627308 */ /* 0x000ea20000000800 */
[----:B---3--:R-:W-:Y:S01]  /*15360*/  FADD.FTZ R6, R80, R31 ;  /* 0x0000001f50067221 */ /* 0x008fe20000010000 */
[----:B0-----:R-:W-:-:S06]  /*15370*/  CS2R R100, SRZ ;  /* 0x0000000000647805 */ /* 0x001fcc000001ff00 */
[----:B------:R0:W3:Y:S01]  /*15380*/  MUFU.EX2 R5, R78 ;  /* 0x0000004e00057308 */ /* 0x0000e20000000800 */
[C---:B-1----:R-:W-:Y:S01]  /*15390*/  FADD.FTZ R33, R29.reuse, R6 ;  /* 0x000000061d217221 */ /* 0x042fe20000010000 */
[----:B------:R-:W-:Y:S02]  /*153a0*/  F2FP.BF16.F32.PACK_AB R176, R29, R80 ;  /* 0x000000501db0723e */ /* 0x000fe400000010ff */
[----:B------:R-:W-:Y:S02]  /*153b0*/  CS2R R80, SRZ ;  /* 0x0000000000507805 */ /* 0x000fe4000001ff00 */
[----:B------:R-:W-:Y:S02]  /*153c0*/  CS2R R28, SRZ ;  /* 0x00000000001c7805 */ /* 0x000fe4000001ff00 */
[----:B------:R-:W1:Y:S01]  /*153d0*/  MUFU.EX2 R76, R76 ;  /* 0x0000004c004c7308 */ /* 0x000e620000000800 */
[----:B--2---:R-:W-:Y:S01]  /*153e0*/  FADD.FTZ R6, R98, R33 ;  /* 0x0000002162067221 */ /* 0x004fe20000010000 */
[----:B0-----:R-:W-:-:S06]  /*153f0*/  CS2R R78, SRZ ;  /* 0x00000000004e7805 */ /* 0x001fcc000001ff00 */
[----:B------:R0:W2:Y:S01]  /*15400*/  MUFU.EX2 R7, R62 ;  /* 0x0000003e00077308 */ /* 0x0000a20000000800 */
[C---:B---3--:R-:W-:Y:S01]  /*15410*/  FADD.FTZ R33, R5.reuse, R6 ;  /* 0x0000000605217221 */ /* 0x048fe20000010000 */
[----:B------:R-:W-:Y:S02]  /*15420*/  F2FP.BF16.F32.PACK_AB R178, R5, R98 ;  /* 0x0000006205b2723e */ /* 0x000fe400000010ff */
[----:B------:R-:W-:-:S04]  /*15430*/  CS2R R98, SRZ ;  /* 0x0000000000627805 */ /* 0x000fc8000001ff00 */
[----:B------:R-:W3:Y:S01]  /*15440*/  MUFU.EX2 R64, R64 ;  /* 0x0000004000407308 */ /* 0x000ee20000000800 */
[----:B-1----:R-:W-:Y:S01]  /*15450*/  FADD.FTZ R6, R76, R33 ;  /* 0x000000214c067221 */ /* 0x002fe20000010000 */
[----:B0-----:R-:W-:Y:S02]  /*15460*/  CS2R R62, SRZ ;  /* 0x00000000003e7805 */ /* 0x001fe4000001ff00 */
[----:B------:R-:W-:-:S04]  /*15470*/  CS2R R32, SRZ ;  /* 0x0000000000207805 */ /* 0x000fc8000001ff00 */
[----:B------:R-:W0:Y:S01]  /*15480*/  MUFU.EX2 R24, R24 ;  /* 0x0000001800187308 */ /* 0x000e220000000800 */
[C---:B--2---:R-:W-:Y:S01]  /*15490*/  FADD.FTZ R15, R7.reuse, R6 ;  /* 0x00000006070f7221 */ /* 0x044fe20000010000 */
[----:B------:R-:W-:Y:S01]  /*154a0*/  FADD.FTZ R6, R14, R13 ;  /* 0x0000000d0e067221 */ /* 0x000fe20000010000 */
[----:B------:R-:W-:Y:S01]  /*154b0*/  F2FP.BF16.F32.PACK_AB R172, R7, R76 ;  /* 0x0000004c07ac723e */ /* 0x000fe200000010ff */
[----:B------:R-:W-:Y:S01]  /*154c0*/  IMAD.MOV.U32 R14, RZ, RZ, 0x3f800000 ;  /* 0x3f800000ff0e7424 */ /* 0x000fe200078e00ff */
[----:B------:R-:W-:Y:S01]  /*154d0*/  CS2R R76, SRZ ;  /* 0x00000000004c7805 */ /* 0x000fe2000001ff00 */
[----:B------:R-:W-:Y:S02]  /*154e0*/  FADD.FTZ R13, R175, R6 ;  /* 0x00000006af0d7221 */ /* 0x000fe40000010000 */
[----:B------:R1:W2:Y:S01]  /*154f0*/  MUFU.EX2 R9, R48 ;  /* 0x0000003000097308 */ /* 0x0002a20000000800 */
[----:B---3--:R-:W-:-:S07]  /*15500*/  FADD.FTZ R8, R64, R15 ;  /* 0x0000000f40087221 */ /* 0x008fce0000010000 */
[----:B------:R-:W3:Y:S01]  /*15510*/  MUFU.EX2 R169, R169 ;  /* 0x000000a900a97308 */ /* 0x000ee20000000800 */
[C---:B0-----:R-:W-:Y:S01]  /*15520*/  FADD.FTZ R6, R24.reuse, R13 ;  /* 0x0000000d18067221 */ /* 0x041fe20000010000 */
[----:B------:R-:W-:Y:S02]  /*15530*/  F2FP.BF16.F32.PACK_AB R175, R24, R175 ;  /* 0x000000af18af723e */ /* 0x000fe400000010ff */
[----:B-1----:R-:W-:Y:S02]  /*15540*/  CS2R R48, SRZ ;  /* 0x0000000000307805 */ /* 0x002fe4000001ff00 */
[----:B------:R-:W-:Y:S02]  /*15550*/  CS2R R24, SRZ ;  /* 0x0000000000187805 */ /* 0x000fe4000001ff00 */
[----:B------:R-:W0:Y:S01]  /*15560*/  MUFU.EX2 R46, R46 ;  /* 0x0000002e002e7308 */ /* 0x000e220000000800 */
[C---:B--2---:R-:W-:Y:S01]  /*15570*/  FADD.FTZ R15, R9.reuse, R8 ;  /* 0x00000008090f7221 */ /* 0x044fe20000010000 */
[----:B------:R-:W-:-:S02]  /*15580*/  F2FP.BF16.F32.PACK_AB R174, R9, R64 ;  /* 0x0000004009ae723e */ /* 0x000fc400000010ff */
[----:B------:R-:W-:-:S04]  /*15590*/  CS2R R64, SRZ ;  /* 0x0000000000407805 */ /* 0x000fc8000001ff00 */
[----:B------:R-:W1:Y:S01]  /*155a0*/  MUFU.EX2 R30, R30 ;  /* 0x0000001e001e7308 */ /* 0x000e620000000800 */
[----:B---3--:R-:W-:-:S07]  /*155b0*/  FADD.FTZ R5, R169, R6 ;  /* 0x00000006a9057221 */ /* 0x008fce0000010000 */
[----:B------:R2:W3:Y:S01]  /*155c0*/  MUFU.EX2 R31, R52 ;  /* 0x00000034001f7308 */ /* 0x0004e20000000800 */
[----:B0-----:R-:W-:-:S07]  /*155d0*/  FADD.FTZ R8, R46, R15 ;  /* 0x0000000f2e087221 */ /* 0x001fce0000010000 */
[----:B------:R-:W0:Y:S01]  /*155e0*/  MUFU.EX2 R171, R171 ;  /* 0x000000ab00ab7308 */ /* 0x000e220000000800 */
[C---:B-1----:R-:W-:Y:S01]  /*155f0*/  FADD.FTZ R6, R30.reuse, R5 ;  /* 0x000000051e067221 */ /* 0x042fe20000010000 */
[----:B------:R-:W-:Y:S02]  /*15600*/  F2FP.BF16.F32.PACK_AB R169, R30, R169 ;  /* 0x000000a91ea9723e */ /* 0x000fe400000010ff */
[----:B--2---:R-:W-:-:S04]  /*15610*/  CS2R R52, SRZ ;  /* 0x0000000000347805 */ /* 0x004fc8000001ff00 */
[----:B------:R-:W1:Y:S01]  /*15620*/  MUFU.EX2 R56, R56 ;  /* 0x0000003800387308 */ /* 0x000e620000000800 */
[C---:B---3--:R-:W-:Y:S01]  /*15630*/  FADD.FTZ R7, R31.reuse, R8 ;  /* 0x000000081f077221 */ /* 0x048fe20000010000 */
[----:B------:R-:W-:Y:S02]  /*15640*/  F2FP.BF16.F32.PACK_AB R168, R31, R46 ;  /* 0x0000002e1fa8723e */ /* 0x000fe400000010ff */
[----:B------:R-:W-:Y:S02]  /*15650*/  CS2R R46, SRZ ;  /* 0x00000000002e7805 */ /* 0x000fe4000001ff00 */
[----:B------:R-:W-:Y:S02]  /*15660*/  CS2R R30, SRZ ;  /* 0x00000000001e7805 */ /* 0x000fe4000001ff00 */
[----:B------:R2:W3:Y:S01]  /*15670*/  MUFU.EX2 R11, R60 ;  /* 0x0000003c000b7308 */ /* 0x0004e20000000800 */
[----:B0-----:R-:W-:-:S07]  /*15680*/  FADD.FTZ R5, R171, R6 ;  /* 0x00000006ab057221 */ /* 0x001fce0000010000 */
[----:B------:R-:W0:Y:S01]  /*15690*/  MUFU.EX2 R54, R54 ;  /* 0x0000003600367308 */ /* 0x000e220000000800 */
[----:B-1----:R-:W-:Y:S01]  /*156a0*/  FADD.FTZ R8, R56, R7 ;  /* 0x0000000738087221 */ /* 0x002fe20000010000 */
[----:B--2---:R-:W-:Y:S02]  /*156b0*/  CS2R R60, SRZ ;  /* 0x00000000003c7805 */ /* 0x004fe4000001ff00 */
[C---:B---3--:R-:W-:Y:S01]  /*156c0*/  F2FP.BF16.F32.PACK_AB R170, R11.reuse, R56 ;  /* 0x000000380baa723e */ /* 0x048fe200000010ff */
[----:B------:R-:W-:Y:S01]  /*156d0*/  FADD.FTZ R7, R11, R8 ;  /* 0x000000080b077221 */ /* 0x000fe20000010000 */
[----:B------:R-:W-:Y:S01]  /*156e0*/  CS2R R56, SRZ ;  /* 0x0000000000387805 */ /* 0x000fe2000001ff00 */
[C---:B0-----:R-:W-:Y:S01]  /*156f0*/  FADD.FTZ R6, R54.reuse, R5 ;  /* 0x0000000536067221 */ /* 0x041fe20000010000 */
[----:B------:R-:W-:Y:S01]  /*15700*/  F2FP.BF16.F32.PACK_AB R171, R54, R171 ;  /* 0x000000ab36ab723e */ /* 0x000fe200000010ff */
[----:B------:R-:W-:Y:S01]  /*15710*/  IMAD.MOV.U32 R5, RZ, RZ, 0x3f800000 ;  /* 0x3f800000ff057424 */ /* 0x000fe200078e00ff */
[----:B------:R-:W-:Y:S01]  /*15720*/  CS2R R54, SRZ ;  /* 0x0000000000367805 */ /* 0x000fe2000001ff00 */
[----:B------:R-:W-:Y:S06]  /*15730*/  @!P2 BRA `(.L_x_2861) ;  /* 0x00000030001ca947 */ /* 0x000fec0003800000 */
[----:B------:R-:W-:Y:S01]  /*15740*/  BSSY B1, `(.L_x_2861) ;  /* 0x0000306000017945 */ /* 0x000fe20003800000 */
[----:B------:R-:W-:Y:S02]  /*15750*/  IMAD.MOV.U32 R10, RZ, RZ, R4 ;  /* 0x000000ffff0a7224 */ /* 0x000fe400078e0004 */
[----:B------:R-:W-:Y:S02]  /*15760*/  IMAD.MOV.U32 R11, RZ, RZ, R0 ;  /* 0x000000ffff0b7224 */ /* 0x000fe400078e0000 */
[----:B------:R-:W-:Y:S02]  /*15770*/  IMAD.MOV.U32 R8, RZ, RZ, R199 ;  /* 0x000000ffff087224 */ /* 0x000fe400078e00c7 */
[----:B------:R-:W-:Y:S02]  /*15780*/  IMAD.MOV.U32 R9, RZ, RZ, R196 ;  /* 0x000000ffff097224 */ /* 0x000fe400078e00c4 */
[----:B------:R-:W-:Y:S02]  /*15790*/  IMAD.MOV.U32 R5, RZ, RZ, 0x3f800000 ;  /* 0x3f800000ff057424 */ /* 0x000fe400078e00ff */
[----:B------:R-:W-:-:S07]  /*157a0*/  IMAD.MOV.U32 R119, RZ, RZ, RZ ;  /* 0x000000ffff777224 */ /* 0x000fce00078e00ff */
.L_x_2874:
[----:B------:R-:W-:-:S04]  /*157b0*/  ISETP.NE.AND P2, PT, R9, 0x1, PT ;  /* 0x000000010900780c */ /* 0x000fc80003f45270 */
[----:B------:R-:W-:-:S04]  /*157c0*/  SEL R199, RZ, 0x1, P2 ;  /* 0x00000001ffc77807 */ /* 0x000fc80001000000 */
[----:B------:R-:W-:Y:S01]  /*157d0*/  LOP3.LUT R199, R8, R199, RZ, 0x3c, !PT ;  /* 0x000000c708c77212 */ /* 0x000fe200078e3cff */
[----:B------:R-:W-:Y:S06]  /*157e0*/  @!P0 BRA `(.L_x_2862) ;  /* 0x0000000000048947 */ /* 0x000fec0003800000 */
[----:B------:R-:W-:Y:S01]  /*157f0*/  BPT.TRAP 0x1 ;  /* 0x000000040000795c */ /* 0x000fe20000300000 */
.L_x_2862:
        /* <DEDUP_REMOVED lines=8> */
.L_x_2863:
[----:B------:R-:W-:Y:S01]  /*15880*/  IMAD R126, R196, 0x900, R218 ;  /* 0x00000900c47e7824 */ /* 0x000fe200078e02da */
[----:B------:R-:W-:Y:S03]  /*15890*/  BSSY B2, `(.L_x_2864) ;  /* 0x0000006000027945 */ /* 0x000fe60003800000 */
[C---:B------:R-:W-:Y:S02]  /*158a0*/  VIADD R122, R126.reuse, 0x2 ;  /* 0x000000027e7a7836 */ /* 0x040fe40000000000 */
[----:B------:R-:W-:Y:S01]  /*158b0*/  VIADD R124, R126, 0x4 ;  /* 0x000000047e7c7836 */ /* 0x000fe20000000000 */
[----:B-1----:R-:W-:Y:S06]  /*158c0*/  @P2 BRA `(.L_x_2865) ;  /* 0x0000000000082947 */ /* 0x002fec0003800000 */
[----:B------:R-:W1:Y:S02]  /*158d0*/  SYNCS.PHASECHK.TRANS64.TRYWAIT P2, [R13+URZ+0x30830], R0 ;  /* 0x030830000d0075a7 */ /* 0x000e64000804017f */
[----:B-1----:R-:W-:Y:S05]  /*158e0*/  @!P2 BRA `(.L_x_2866) ;  /* 0x0000011000d4a947 */ /* 0x002fea0003800000 */
.L_x_2865:
[----:B------:R-:W-:Y:S05]  /*158f0*/  BSYNC B2 ;  /* 0x0000000000027941 */ /* 0x000fea0003800000 */
.L_x_2864:
[----:B------:R-:W2:Y:S04]  /*15900*/  LDL.64 R128, [R1+0x30] ;  /* 0x0000300001807983 */ /* 0x000ea80000100a00 */
[----:B------:R3:W-:Y:S04]  /*15910*/  STL.64 [R1+0x90], R6 ;  /* 0x0000900601007387 */ /* 0x0007e80000100a00 */
[----:B---3--:R-:W3:Y:S01]  /*15920*/  LDL.64 R6, [R1+0x28] ;  /* 0x0000280001067983 */ /* 0x008ee20000100a00 */
[----:B------:R-:W-:Y:S01]  /*15930*/  IMAD.MOV.U32 R120, RZ, RZ, R126 ;  /* 0x000000ffff787224 */ /* 0x000fe200078e007e */
[----:B------:R-:W-:Y:S01]  /*15940*/  R2UR UR46, R122 ;  /* 0x000000007a2e72ca */ /* 0x000fe200000e0000 */
[----:B------:R-:W-:Y:S01]  /*15950*/  IMAD.MOV.U32 R122, RZ, RZ, R124 ;  /* 0x000000ffff7a7224 */ /* 0x000fe200078e007c */
[----:B------:R-:W-:Y:S01]  /*15960*/  MOV R21, UR42 ;  /* 0x0000002a00157c02 */ /* 0x000fe20008000f00 */
[----:B------:R-:W-:Y:S01]  /*15970*/  IMAD.MOV.U32 R121, RZ, RZ, 0x40000040 ;  /* 0x40000040ff797424 */ /* 0x000fe200078e00ff */
[----:B------:R-:W-:Y:S01]  /*15980*/  R2UR UR50, R120 ;  /* 0x00000000783272ca */ /* 0x000fe200000e0000 */
[C---:B------:R-:W-:Y:S01]  /*15990*/  VIADD R120, R126.reuse, 0x6 ;  /* 0x000000067e787836 */ /* 0x040fe20000000000 */
[----:B------:R-:W-:Y:S01]  /*159a0*/  MOV R3, UR38 ;  /* 0x0000002600037c02 */ /* 0x000fe20008000f00 */
[----:B------:R-:W-:Y:S01]  /*159b0*/  VIADD R124, R126, 0x302 ;  /* 0x000003027e7c7836 */ /* 0x000fe20000000000 */
[----:B------:R-:W-:Y:S01]  /*159c0*/  R2UR UR42, R122 ;  /* 0x000000007a2a72ca */ /* 0x000fe200000e0000 */
[----:B------:R-:W-:Y:S01]  /*159d0*/  VIADD R122, R126, 0x300 ;  /* 0x000003007e7a7836 */ /* 0x000fe20000000000 */
[----:B------:R-:W-:Y:S01]  /*159e0*/  R2UR UR38, R120 ;  /* 0x00000000782672ca */ /* 0x000fe200000e0000 */
[----:B------:R-:W-:Y:S01]  /*159f0*/  VIADD R120, R126, 0x304 ;  /* 0x000003047e787836 */ /* 0x000fe20000000000 */
[----:B------:R-:W-:Y:S01]  /*15a00*/  MOV R213, UR49 ;  /* 0x0000003100d57c02 */ /* 0x000fe20008000f00 */
[----:B------:R-:W-:Y:S01]  /*15a10*/  IMAD.MOV.U32 R123, RZ, RZ, 0x40000040 ;  /* 0x40000040ff7b7424 */ /* 0x000fe200078e00ff */
[----:B------:R-:W-:Y:S01]  /*15a20*/  R2UR UR34, R122 ;  /* 0x000000007a2272ca */ /* 0x000fe200000e0000 */
[----:B------:R-:W-:Y:S01]  /*15a30*/  VIADD R122, R126, 0x306 ;  /* 0x000003067e7a7836 */ /* 0x000fe20000000000 */
[----:B------:R-:W-:Y:S01]  /*15a40*/  R2UR UR26, R120 ;  /* 0x00000000781a72ca */ /* 0x000fe200000e0000 */
[----:B------:R-:W-:Y:S01]  /*15a50*/  VIADD R120, R126, 0x602 ;  /* 0x000006027e787836 */ /* 0x000fe20000000000 */
[----:B------:R-:W-:Y:S01]  /*15a60*/  MOV R214, UR48 ;  /* 0x0000003000d67c02 */ /* 0x000fe20008000f00 */
[----:B------:R-:W-:Y:S01]  /*15a70*/  IMAD.MOV.U32 R125, RZ, RZ, 0x40000040 ;  /* 0x40000040ff7d7424 */ /* 0x000fe200078e00ff */
[----:B------:R-:W-:Y:S01]  /*15a80*/  R2UR UR51, R121 ;  /* 0x00000000793372ca */ /* 0x000fe200000e0000 */
[-C--:B------:R-:W-:Y:S01]  /*15a90*/  FMUL.FTZ R24, R24, R14.reuse ;  /* 0x0000000e18187220 */ /* 0x080fe20000410000 */
[----:B------:R-:W-:Y:S01]  /*15aa0*/  R2UR UR30, R124 ;  /* 0x000000007c1e72ca */ /* 0x000fe200000e0000 */
[-C--:B------:R-:W-:Y:S01]  /*15ab0*/  FMUL.FTZ R25, R25, R14.reuse ;  /* 0x0000000e19197220 */ /* 0x080fe20000410000 */
[----:B------:R-:W-:Y:S01]  /*15ac0*/  R2UR UR22, R122 ;  /* 0x000000007a1672ca */ /* 0x000fe200000e0000 */
[----:B------:R-:W-:Y:S01]  /*15ad0*/  VIADD R122, R126, 0x604 ;  /* 0x000006047e7a7836 */ /* 0x000fe20000000000 */
[----:B------:R-:W-:Y:S01]  /*15ae0*/  R2UR UR14, R120 ;  /* 0x00000000780e72ca */ /* 0x000fe200000e0000 */
[C---:B------:R-:W-:Y:S01]  /*15af0*/  VIADD R120, R126.reuse, 0x606 ;  /* 0x000006067e787836 */ /* 0x040fe20000000000 */
[----:B------:R-:W-:Y:S01]  /*15b00*/  IADD3 R124, R126, 0x600, RZ ;  /* 0x000006007e7c7810 */ /* 0x000fe20007ffe0ff */
[-C--:B------:R-:W-:Y:S01]  /*15b10*/  FMUL.FTZ R28, R28, R14.reuse ;  /* 0x0000000e1c1c7220 */ /* 0x080fe20000410000 */
[----:B------:R-:W-:Y:S01]  /*15b20*/  MOV R20, UR43 ;  /* 0x0000002b00147c02 */ /* 0x000fe20008000f00 */
[-C--:B------:R-:W-:Y:S01]  /*15b30*/  FMUL.FTZ R29, R29, R14.reuse ;  /* 0x0000000e1d1d7220 */ /* 0x080fe20000410000 */
[----:B01----:R-:W-:Y:S01]  /*15b40*/  MOV R0, UR39 ;  /* 0x0000002700007c02 */ /* 0x003fe20008000f00 */
        /* <DEDUP_REMOVED lines=120> */
[----:B------:R-:W-:Y:S01]  /*162d0*/  UMOV UR24, UR56 ;  /* 0x0000003800187c82 */ /* 0x000fe20008000000 */
[----:B------:R-:W-:Y:S01]  /*162e0*/  UMOV UR25, UR57 ;  /* 0x0000003900197c82 */ /* 0x000fe20008000000 */
[----:B------:R-:W-:Y:S01]  /*162f0*/  UMOV UR20, UR52 ;  /* 0x0000003400147c82 */ /* 0x000fe20008000000 */
[----:B------:R-:W-:Y:S01]  /*16300*/  UMOV UR21, UR53 ;  /* 0x0000003500157c82 */ /* 0x000fe20008000000 */
[----:B------:R-:W-:Y:S01]  /*16310*/  R2UR UR48, R214 ;  /* 0x00000000d63072ca */ /* 0x000fe200000e0000 */
[----:B------:R-:W-:-:S02]  /*16320*/  WARPGROUP.DEPBAR.LE gsb0, 0x0 ;  /* 0x00008000000079c5 */ /* 0x000fc40000010000 */
[----:B------:R-:W-:-:S06]  /*16330*/  WARPGROUP.ARRIVE ;  /* 0x00000000000079c5 */ /* 0x000fcc0000000000 */
        /* <DEDUP_REMOVED lines=14> */
[----:B------:R-:W4:Y:S01]  /*16420*/  LDL.64 R20, [R1+0x10] ;  /* 0x0000100001147983 */ /* 0x000f220000100a00 */
[----:B------:R-:W-:Y:S02]  /*16430*/  WARPGROUP.DEPBAR.LE gsb0, 0x0 ;  /* 0x00008000000079c5 */ /* 0x000fe40000010000 */
[----:B------:R-:W-:Y:S01]  /*16440*/  WARPGROUP.ARRIVE ;  /* 0x00000000000079c5 */ /* 0x000fe20000000000 */
[----:B---3--:R-:W-:Y:S02]  /*16450*/  R2UR UR36, R210 ;  /* 0x00000000d22472ca */ /* 0x008fe400000e0000 */
[----:B------:R-:W-:-:S13]  /*16460*/  R2UR UR37, R211 ;  /* 0x00000000d32572ca */ /* 0x000fda00000e0000 */
[----:B------:R-:W-:Y:S01]  /*16470*/  HGMMA.64x96x16.F32.BF16 R120, gdesc[UR36], R120, gsb0 ;  /* 0x01600000247879f0 */ /* 0x000fe20008001878 */
[----:B----4-:R-:W-:Y:S02]  /*16480*/  R2UR UR32, R20 ;  /* 0x00000000142072ca */ /* 0x010fe400000e0000 */
[----:B------:R-:W-:Y:S02]  /*16490*/  R2UR UR33, R21 ;  /* 0x00000000152172ca */ /* 0x000fe400000e0000 */
[----:B--2---:R-:W-:Y:S02]  /*164a0*/  R2UR UR28, R212 ;  /* 0x00000000d41c72ca */ /* 0x004fe400000e0000 */
        /* <DEDUP_REMOVED lines=24> */
[----:B------:R-:W-:-:S03]  /*16630*/  UMOV UR4, UR40 ;  /* 0x0000002800047c82 */ /* 0x000fc60008000000 */
[----:B------:R-:W-:Y:S01]  /*16640*/  UMOV UR5, UR41 ;  /* 0x0000002900057c82 */ /* 0x000fe20008000000 */
[----:B------:R-:W-:Y:S02]  /*16650*/  R2UR UR37, R4 ;  /* 0x00000000042572ca */ /* 0x000fe400000e0000 */
[----:B------:R-:W-:Y:S01]  /*16660*/  R2UR UR36, R15 ;  /* 0x000000000f2472ca */ /* 0x000fe200000e0000 */
[----:B------:R-:W-:Y:S02]  /*16670*/  WARPGROUP.DEPBAR.LE gsb0, 0x0 ;  /* 0x00008000000079c5 */ /* 0x000fe40000010000 */
[----:B------:R-:W-:-:S06]  /*16680*/  WARPGROUP.ARRIVE ;  /* 0x00000000000079c5 */ /* 0x000fcc0000000000 */
[----:B------:R-:W-:Y:S04]  /*16690*/  HGMMA.64x96x16.F32.BF16 R120, gdesc[UR4], R120, gsb0 ;  /* 0x01600000047879f0 */ /* 0x000fe80008001878 */
[----:B------:R-:W-:Y:S01]  /*166a0*/  UMOV UR8, UR36 ;  /* 0x0000002400087c82 */ /* 0x000fe20008000000 */
[----:B------:R-:W-:Y:S01]  /*166b0*/  UMOV UR9, UR37 ;  /* 0x0000002500097c82 */ /* 0x000fe20008000000 */
[----:B------:R-:W-:Y:S01]  /*166c0*/  R2UR UR39, R0 ;  /* 0x00000000002772ca */ /* 0x000fe200000e0000 */
[----:B------:R-:W-:Y:S02]  /*166d0*/  WARPGROUP.DEPBAR.LE gsb0, 0x0 ;  /* 0x00008000000079c5 */ /* 0x000fe40000010000 */
[----:B------:R-:W-:-:S06]  /*166e0*/  WARPGROUP.ARRIVE ;  /* 0x00000000000079c5 */ /* 0x000fcc0000000000 */
[----:B------:R-:W-:Y:S01]  /*166f0*/  HGMMA.64x96x16.F32.BF16 R120, gdesc[UR8], R120, gsb0 ;  /* 0x01600000087879f0 */ /* 0x000fe20008001878 */
[----:B------:R-:W-:Y:S02]  /*16700*/  R2UR UR38, R3 ;  /* 0x00000000032672ca */ /* 0x000fe400000e0000 */
[----:B------:R-:W-:Y:S02]  /*16710*/  WARPGROUP.DEPBAR.LE gsb0, 0x0 ;  /* 0x00008000000079c5 */ /* 0x000fe40000010000 */
[----:B0-----:R-:W-:Y:S11]  /*16720*/  @!P0 BRA `(.L_x_2867) ;  /* 0x0000000000048947 */ /* 0x001ff60003800000 */
[----:B------:R-:W-:Y:S01]  /*16730*/  BPT.TRAP 0x1 ;  /* 0x000000040000795c */ /* 0x000fe20000300000 */
.L_x_2867:
[----:B------:R-:W-:Y:S01]  /*16740*/  SHF.L.U32 R0, R8, 0x1f, RZ ;  /* 0x0000001f08007819 */ /* 0x000fe200000006ff */
[----:B------:R-:W-:-:S04]  /*16750*/  IMAD R15, R9, 0x8, R2 ;  /* 0x00000008090f7824 */ /* 0x000fc800078e0202 */
[----:B------:R0:W1:Y:S01]  /*16760*/  SYNCS.PHASECHK.TRANS64.TRYWAIT P2, [R15+URZ+0x30850], R0 ;  /* 0x030850000f0075a7 */ /* 0x000062000804017f */
[----:B------:R-:W-:Y:S05]  /*16770*/  @!P0 BRA `(.L_x_2868) ;  /* 0x0000000000048947 */ /* 0x000fea0003800000 */
[----:B------:R-:W-:Y:S01]  /*16780*/  BPT.TRAP 0x1 ;  /* 0x000000040000795c */ /* 0x000fe20000300000 */
.L_x_2868:
[----:B------:R-:W-:Y:S04]  /*16790*/  BSSY B2, `(.L_x_2869) ;  /* 0x0000004000027945 */ /* 0x000fe80003800000 */
[----:B-1----:R-:W-:Y:S05]  /*167a0*/  @P2 BRA `(.L_x_2870) ;  /* 0x0000000000082947 */ /* 0x002fea0003800000 */
[----:B------:R-:W1:Y:S02]  /*167b0*/  SYNCS.PHASECHK.TRANS64.TRYWAIT P2, [R15+URZ+0x30850], R0 ;  /* 0x030850000f0075a7 */ /* 0x000e64000804017f */
[----:B-1----:R-:W-:Y:S05]  /*167c0*/  @!P2 BRA `(.L_x_2871) ;  /* 0x000001040030a947 */ /* 0x002fea0003800000 */
.L_x_2870:
[----:B------:R-:W-:Y:S05]  /*167d0*/  BSYNC B2 ;  /* 0x0000000000027941 */ /* 0x000fea0003800000 */
.L_x_2869:
[----:B01----:R-:W-:Y:S01]  /*167e0*/  VIADD R0, R2, 0x400 ;  /* 0x0000040002007836 */ /* 0x003fe20000000000 */
[----:B------:R-:W-:Y:S01]  /*167f0*/  WARPGROUP.ARRIVE ;  /* 0x00000000000079c5 */ /* 0x000fe20000000000 */
[----:B------:R-:W-:-:S03]  /*16800*/  IMAD.MOV.U32 R5, RZ, RZ, 0x40000040 ;  /* 0x40000040ff057424 */ /* 0x000fc600078e00ff */
[----:B------:R-:W-:Y:S02]  /*16810*/  SHF.R.U32.HI R0, RZ, 0x4, R0 ;  /* 0x00000004ff007819 */ /* 0x000fe40000011600 */
[----:B------:R-:W-:Y:S01]  /*16820*/  R2UR UR7, R5 ;  /* 0x00000000050772ca */ /* 0x000fe200000e0000 */
[----:B------:R-:W-:Y:S01]  /*16830*/  IMAD.MOV.U32 R5, RZ, RZ, 0x40000040 ;  /* 0x40000040ff057424 */ /* 0x000fe200078e00ff */
[----:B------:R-:W-:-:S04]  /*16840*/  LOP3.LUT R0, R0, 0x3fff, RZ, 0xc0, !PT ;  /* 0x00003fff00007812 */ /* 0x000fc800078ec0ff */
        /* <DEDUP_REMOVED lines=41> */
.L_x_2872:
[----:B------:R-:W2:Y:S01]  /*16ae0*/  LDL R0, [R1+0x38] ;  /* 0x0000380001007983 */ /* 0x000ea20000100800 */
        /* <DEDUP_REMOVED lines=37> */
[----:B------:R-:W-:-:S05]  /*16d40*/  VIADD R13, R13, 0x30840 ;  /* 0x000308400d0d7836 */ /* 0x000fca0000000000 */
[----:B------:R-:W-:Y:S02]  /*16d50*/  PRMT R13, R217, 0x654, R13 ;  /* 0x00000654d90d7816 */ /* 0x000fe4000000000d */
[----:B------:R-:W-:Y:S02]  /*16d60*/  MUFU.TANH R126, R126 ;  /* 0x0000007e007e7308 */ /* 0x000fe40000002400 */
[----:B------:R4:W-:Y:S06]  /*16d70*/  SYNCS.ARRIVE.TRANS64.RED.A1T0 RZ, [R13+URZ], RZ ;  /* 0x000000ff0dff79a7 */ /* 0x0009ec000810043f */
        /* <DEDUP_REMOVED lines=21> */
[----:B0-----:R-:W-:-:S05]  /*16ed0*/  @P1 IMAD.HI.U32 R4, R0, R4, RZ ;  /* 0x0000000400041227 */ /* 0x001fca00078e00ff */
[----:B-1----:R-:W-:Y:S01]  /*16ee0*/  @P1 SHF.R.U32.HI R0, RZ, R3, R4 ;  /* 0x00000003ff001219 */ /* 0x002fe20000011604 */
[----:B------:R-:W-:Y:S01]  /*16ef0*/  FMUL.FTZ R3, R122, UR39 ;  /* 0x000000277a037c20 */ /* 0x000fe20008410000 */
[----:B------:R-:W-:Y:S01]  /*16f00*/  FMUL.FTZ R122, R125, UR39 ;  /* 0x000000277d7a7c20 */ /* 0x000fe20008410000 */
[----:B------:R-:W-:Y:S01]  /*16f10*/  FMUL.FTZ R125, R132, UR39 ;  /* 0x00000027847d7c20 */ /* 0x000fe20008410000 */
[----:B------:R-:W-:Y:S01]  /*16f20*/  IMAD.MOV.U32 R132, RZ, RZ, -0x60 ;  /* 0xffffffa0ff847424 */ /* 0x000fe200078e00ff */
[----:B------:R-:W0:Y:S01]  /*16f30*/  SHFL.IDX PT, R141, R0, RZ, 0x1c1f ;  /* 0x001c1fff008d7589 */ /* 0x000e2200000e0000 */
[----:B------:R-:W-:Y:S01]  /*16f40*/  FMUL.FTZ R4, R123, UR39 ;  /* 0x000000277b047c20 */ /* 0x000fe20008410000 */
[----:B------:R-:W-:Y:S01]  /*16f50*/  FMUL.FTZ R123, R128, UR39 ;  /* 0x00000027807b7c20 */ /* 0x000fe20008410000 */
[----:B------:R-:W-:Y:S01]  /*16f60*/  IMAD R132, R12, R132, 0x1 ;  /* 0x000000010c847424 */ /* 0x000fe200078e0284 */
[----:B------:R-:W1:Y:S01]  /*16f70*/  MUFU.TANH R122, R122 ;  /* 0x0000007a007a7308 */ /* 0x000e620000002400 */
[----:B------:R-:W-:Y:S01]  /*16f80*/  FMUL.FTZ R128, R148, UR39 ;  /* 0x0000002794807c20 */ /* 0x000fe20008410000 */
[----:B------:R-:W-:Y:S01]  /*16f90*/  FMUL.FTZ R148, R160, UR39 ;  /* 0x00000027a0947c20 */ /* 0x000fe20008410000 */
[----:B------:R-:W-:Y:S01]  /*16fa0*/  IMAD R140, R229, -0x2, R132 ;  /* 0xfffffffee58c7824 */ /* 0x000fe200078e0284 */
[----:B------:R-:W2:Y:S04]  /*16fb0*/  SHFL.IDX PT, R161, R0, 0x1, 0x1c1f ;  /* 0x003c1f0000a17f89 */ /* 0x000ea800000e0000 */
[----:B------:R-:W-:Y:S01]  /*16fc0*/  IADD3 R140, -R226, R140, R227 ;  /* 0x0000008ce28c7210 */ /* 0x000fe20007ffe1e3 */
[----:B------:R-:W1:Y:S08]  /*16fd0*/  MUFU.TANH R123, R123 ;  /* 0x0000007b007b7308 */ /* 0x000e700000002400 */
[----:B------:R-:W1:Y:S01]  /*16fe0*/  MUFU.TANH R125, R125 ;  /* 0x0000007d007d7308 */ /* 0x000e620000002400 */
[----:B0-----:R-:W-:-:S05]  /*16ff0*/  IMAD.IADD R141, R140, 0x1, R141 ;  /* 0x000000018c8d7824 */ /* 0x001fca00078e028d */
[C---:B------:R-:W-:Y:S02]  /*17000*/  ISETP.GT.AND P5, PT, R141.reuse, RZ, PT ;  /* 0x000000ff8d00720c */ /* 0x040fe40003fa4270 */
[----:B------:R-:W0:Y:S01]  /*17010*/  MUFU.TANH R128, R128 ;  /* 0x0000008000807308 */ /* 0x000e220000002400 */
[C---:B------:R-:W-:Y:S01]  /*17020*/  ISETP.GT.AND P2, PT, R141.reuse, 0x1, PT ;  /* 0x000000018d00780c */ /* 0x040fe20003f44270 */
[----:B--2---:R-:W-:Y:S01]  /*17030*/  IMAD.IADD R140, R140, 0x1, R161 ;  /* 0x000000018c8c7824 */ /* 0x004fe200078e02a1 */
[C---:B------:R-:W-:Y:S02]  /*17040*/  ISETP.GT.AND P4, PT, R141.reuse, 0x8, PT ;  /* 0x000000088d00780c */ /* 0x040fe40003f84270 */
[C---:B------:R-:W-:Y:S02]  /*17050*/  ISETP.GT.AND P3, PT, R141.reuse, 0x9, PT ;  /* 0x000000098d00780c */ /* 0x040fe40003f64270 */
[----:B------:R-:W-:Y:S01]  /*17060*/  ISETP.GT.AND P6, PT, R141, 0x10, PT ;  /* 0x000000108d00780c */ /* 0x000fe20003fc4270 */
[----:B------:R2:W0:Y:S01]  /*17070*/  MUFU.TANH R132, R153 ;  /* 0x0000009900847308 */ /* 0x0004220000002400 */
[----:B---3--:R-:W-:-:S02]  /*17080*/  FSEL R135, R21, -INF , P5 ;  /* 0xff80000015877808 */ /* 0x008fc40002800000 */
[C---:B------:R-:W-:Y:S02]  /*17090*/  ISETP.GT.AND P5, PT, R141.reuse, 0x11, PT ;  /* 0x000000118d00780c */ /* 0x040fe40003fa4270 */
[----:B----4-:R-:W-:Y:S02]  /*170a0*/  FSEL R21, R120, -INF , P2 ;  /* 0xff80000078157808 */ /* 0x010fe40001000000 */
[----:B------:R-:W-:Y:S01]  /*170b0*/  ISETP.GT.AND P2, PT, R141, 0x18, PT ;  /* 0x000000188d00780c */ /* 0x000fe20003f44270 */
[----:B------:R-:W3:Y:S01]  /*170c0*/  MUFU.TANH R148, R148 ;  /* 0x0000009400947308 */ /* 0x000ee20000002400 */
[----:B------:R-:W-:Y:S01]  /*170d0*/  FSEL R120, R121, -INF , P4 ;  /* 0xff80000079787808 */ /* 0x000fe20002000000 */
[----:B--2---:R-:W-:Y:S01]  /*170e0*/  FMUL.FTZ R153, R165, UR39 ;  /* 0x00000027a5997c20 */ /* 0x004fe20008410000 */
[----:B------:R-:W-:Y:S02]  /*170f0*/  ISETP.GT.AND P4, PT, R141, 0x19, PT ;  /* 0x000000198d00780c */ /* 0x000fe40003f84270 */
[----:B-1----:R-:W-:-:S02]  /*17100*/  FSEL R121, R122, -INF , P3 ;  /* 0xff8000007a797808 */ /* 0x002fc40001800000 */
[----:B------:R-:W-:Y:S01]  /*17110*/  ISETP.GT.AND P3, PT, R141, 0x20, PT ;  /* 0x000000208d00780c */ /* 0x000fe20003f64270 */
[----:B------:R-:W-:Y:S01]  /*17120*/  MUFU.TANH R153, R153 ;  /* 0x0000009900997308 */ /* 0x000fe20000002400 */
[----:B------:R-:W-:Y:S02]  /*17130*/  FSEL R122, R123, -INF , P6 ;  /* 0xff8000007b7a7808 */ /* 0x000fe40003000000 */
[----:B------:R-:W-:Y:S02]  /*17140*/  FSEL R123, R124, -INF , P5 ;  /* 0xff8000007c7b7808 */ /* 0x000fe40002800000 */
[----:B------:R-:W-:Y:S02]  /*17150*/  FSEL R124, R125, -INF , P2 ;  /* 0xff8000007d7c7808 */ /* 0x000fe40001000000 */
[----:B------:R-:W-:Y:S01]  /*17160*/  FSEL R125, R126, -INF , P4 ;  /* 0xff8000007e7d7808 */ /* 0x000fe20002000000 */
[----:B------:R-:W1:Y:S01]  /*17170*/  MUFU.TANH R3, R3 ;  /* 0x0000000300037308 */ /* 0x000e620000002400 */
[----:B------:R-:W-:-:S02]  /*17180*/  FSEL R126, R127, -INF , P3 ;  /* 0xff8000007f7e7808 */ /* 0x000fc40001800000 */
[C---:B------:R-:W-:Y:S02]  /*17190*/  ISETP.GT.AND P6, PT, R141.reuse, 0x21, PT ;  /* 0x000000218d00780c */ /* 0x040fe40003fc4270 */
[C---:B------:R-:W-:Y:S02]  /*171a0*/  ISETP.GT.AND P5, PT, R141.reuse, 0x28, PT ;  /* 0x000000288d00780c */ /* 0x040fe40003fa4270 */
[C---:B------:R-:W-:Y:S01]  /*171b0*/  ISETP.GT.AND P2, PT, R141.reuse, 0x29, PT ;  /* 0x000000298d00780c */ /* 0x040fe20003f44270 */
[----:B------:R-:W-:Y:S01]  /*171c0*/  MUFU.TANH R4, R4 ;  /* 0x0000000400047308 */ /* 0x000fe20000002400 */
[C---:B------:R-:W-:Y:S02]  /*171d0*/  ISETP.GT.AND P4, PT, R141.reuse, 0x30, PT ;  /* 0x000000308d00780c */ /* 0x040fe40003f84270 */
[----:B------:R-:W-:Y:S02]  /*171e0*/  ISETP.GT.AND P3, PT, R141, 0x31, PT ;  /* 0x000000318d00780c */ /* 0x000fe40003f64270 */
[----:B------:R-:W-:-:S02]  /*171f0*/  FSEL R134, R134, -INF , P6 ;  /* 0xff80000086867808 */ /* 0x000fc40003000000 */
[----:B------:R-:W-:Y:S02]  /*17200*/  FSEL R137, R137, -INF , P5 ;  /* 0xff80000089897808 */ /* 0x000fe40002800000 */
[----:B------:R-:W-:Y:S02]  /*17210*/  FSEL R136, R136, -INF , P2 ;  /* 0xff80000088887808 */ /* 0x000fe40001000000 */
[----:B------:R-:W-:Y:S02]  /*17220*/  FSEL R127, R133, -INF , P4 ;  /* 0xff800000857f7808 */ /* 0x000fe40002000000 */
[----:B------:R-:W-:Y:S02]  /*17230*/  FSEL R131, R131, -INF , P3 ;  /* 0xff80000083837808 */ /* 0x000fe40001800000 */
[C---:B------:R-:W-:Y:S02]  /*17240*/  ISETP.GT.AND P6, PT, R141.reuse, 0x38, PT ;  /* 0x000000388d00780c */ /* 0x040fe40003fc4270 */
[----:B------:R-:W-:-:S02]  /*17250*/  ISETP.GT.AND P5, PT, R141, 0x39, PT ;  /* 0x000000398d00780c */ /* 0x000fc40003fa4270 */
[C---:B------:R-:W-:Y:S02]  /*17260*/  ISETP.GT.AND P2, PT, R141.reuse, 0x40, PT ;  /* 0x000000408d00780c */ /* 0x040fe40003f44270 */
[C---:B------:R-:W-:Y:S02]  /*17270*/  ISETP.GT.AND P4, PT, R141.reuse, 0x41, PT ;  /* 0x000000418d00780c */ /* 0x040fe40003f84270 */
[----:B------:R-:W-:Y:S02]  /*17280*/  ISETP.GT.AND P3, PT, R141, 0x48, PT ;  /* 0x000000488d00780c */ /* 0x000fe40003f64270 */
[----:B0-----:R-:W-:Y:S02]  /*17290*/  FSEL R128, R128, -INF , P6 ;  /* 0xff80000080807808 */ /* 0x001fe40003000000 */
[----:B------:R-:W-:Y:S02]  /*172a0*/  FSEL R129, R129, -INF , P5 ;  /* 0xff80000081817808 */ /* 0x000fe40002800000 */
[----:B------:R-:W-:-:S02]  /*172b0*/  FSEL R130, R130, -INF , P2 ;  /* 0xff80000082827808 */ /* 0x000fc40001000000 */
[----:B------:R-:W-:Y:S02]  /*172c0*/  FSEL R132, R132, -INF , P4 ;  /* 0xff80000084847808 */ /* 0x000fe40002000000 */
[----:B------:R-:W-:Y:S02]  /*172d0*/  FSEL R133, R145, -INF , P3 ;  /* 0xff80000091857808 */ /* 0x000fe40001800000 */
[C---:B------:R-:W-:Y:S02]  /*172e0*/  ISETP.GT.AND P6, PT, R141.reuse, 0x49, PT ;  /* 0x000000498d00780c */ /* 0x040fe40003fc4270 */
[C---:B------:R-:W-:Y:S02]  /*172f0*/  ISETP.GT.AND P5, PT, R141.reuse, 0x50, PT ;  /* 0x000000508d00780c */ /* 0x040fe40003fa4270 */
[C---:B------:R-:W-:Y:S02]  /*17300*/  ISETP.GT.AND P2, PT, R141.reuse, 0x51, PT ;  /* 0x000000518d00780c */ /* 0x040fe40003f44270 */
[----:B------:R-:W-:-:S02]  /*17310*/  ISETP.GT.AND P4, PT, R141, 0x58, PT ;  /* 0x000000588d00780c */ /* 0x000fc40003f84270 */
[----:B------:R-:W-:Y:S02]  /*17320*/  ISETP.GT.AND P3, PT, R141, 0x59, PT ;  /* 0x000000598d00780c */ /* 0x000fe40003f64270 */
[----:B------:R0:W-:Y:S01]  /*17330*/  MUFU.TANH R141, R144 ;  /* 0x00000090008d7308 */ /* 0x0001e20000002400 */
[----:B---3--:R-:W-:Y:S02]  /*17340*/  FSEL R148, R148, -INF , P5 ;  /* 0xff80000094947808 */ /* 0x008fe40002800000 */
[----:B------:R-:W-:Y:S02]  /*17350*/  FSEL R149, R149, -INF , P2 ;  /* 0xff80000095957808 */ /* 0x000fe40001000000 */
[C---:B------:R-:W-:Y:S02]  /*17360*/  ISETP.GT.AND P5, PT, R140.reuse, RZ, PT ;  /* 0x000000ff8c00720c */ /* 0x040fe40003fa4270 */
[----:B------:R-:W-:Y:S02]  /*17370*/  ISETP.GT.AND P2, PT, R140, 0x9, PT ;  /* 0x000000098c00780c */ /* 0x000fe40003f44270 */
[----:B0-----:R-:W-:-:S02]  /*17380*/  FMNMX.FTZ R144, R135, R11, !PT ;  /* 0x0000000b87907209 */ /* 0x001fc40007810000 */
[----:B-1----:R-:W-:Y:S01]  /*17390*/  FSEL R161, R3, -INF , P5 ;  /* 0xff80000003a17808 */ /* 0x002fe20002800000 */
[----:B------:R-:W-:Y:S01]  /*173a0*/  IMAD.U32 R3, RZ, RZ, UR43 ;  /* 0x0000002bff037e24 */ /* 0x000fe2000f8e00ff */
[----:B------:R-:W-:Y:S02]  /*173b0*/  FMNMX.FTZ R144, R21, R144, !PT ;  /* 0x0000009015907209 */ /* 0x000fe40007810000 */
[----:B------:R-:W-:Y:S02]  /*173c0*/  FSEL R8, R8, -INF , P2 ;  /* 0xff80000008087808 */ /* 0x000fe40001000000 */
[----:B------:R-:W-:Y:S02]  /*173d0*/  FMNMX.FTZ R144, R120, R144, !PT ;  /* 0x0000009078907209 */ /* 0x000fe40007810000 */
[----:B------:R-:W-:Y:S02]  /*173e0*/  ISETP.GT.AND P5, PT, R140, 0x11, PT ;  /* 0x000000118c00780c */ /* 0x000fe40003fa4270 */
[----:B------:R-:W-:-:S02]  /*173f0*/  FMNMX.FTZ R144, R121, R144, !PT ;  /* 0x0000009079907209 */ /* 0x000fc40007810000 */
[----:B------:R-:W-:Y:S02]  /*17400*/  FSEL R14, R14, -INF , P5 ;  /* 0xff8000000e0e7808 */ /* 0x000fe40002800000 */
[----:B------:R-:W-:Y:S02]  /*17410*/  FMNMX.FTZ R144, R122, R144, !PT ;  /* 0x000000907a907209 */ /* 0x000fe40007810000 */
[----:B------:R-:W-:Y:S02]  /*17420*/  ISETP.GT.AND P2, PT, R140, 0x20, PT ;  /* 0x000000208c00780c */ /* 0x000fe40003f44270 */
[----:B------:R-:W-:Y:S02]  /*17430*/  FMNMX.FTZ R144, R123, R144, !PT ;  /* 0x000000907b907209 */ /* 0x000fe40007810000 */
[----:B------:R-:W-:Y:S02]  /*17440*/  FSEL R138, R138, -INF , P2 ;  /* 0xff8000008a8a7808 */ /* 0x000fe40001000000 */
[----:B------:R-:W-:-:S02]  /*17450*/  FMNMX.FTZ R144, R124, R144, !PT ;  /* 0x000000907c907209 */ /* 0x000fc40007810000 */
[----:B------:R-:W-:Y:S02]  /*17460*/  ISETP.GT.AND P5, PT, R140, 0x28, PT ;  /* 0x000000288c00780c */ /* 0x000fe40003fa4270 */
[----:B------:R-:W-:Y:S02]  /*17470*/  FMNMX.FTZ R144, R125, R144, !PT ;  /* 0x000000907d907209 */ /* 0x000fe40007810000 */
[----:B------:R-:W-:Y:S02]  /*17480*/  FSEL R142, R142, -INF , P5 ;  /* 0xff8000008e8e7808 */ /* 0x000fe40002800000 */
[----:B------:R-:W-:Y:S02]  /*17490*/  FMNMX.FTZ R144, R126, R144, !PT ;  /* 0x000000907e907209 */ /* 0x000fe40007810000 */
[----:B------:R-:W-:Y:S02]  /*174a0*/  ISETP.GT.AND P2, PT, R140, 0x31, PT ;  /* 0x000000318c00780c */ /* 0x000fe40003f44270 */
[----:B------:R-:W-:-:S02]  /*174b0*/  FMNMX.FTZ R145, R134, R144, !PT ;  /* 0x0000009086917209 */ /* 0x000fc40007810000 */
[----:B------:R-:W0:Y:S01]  /*174c0*/  MUFU.TANH R144, R157 ;  /* 0x0000009d00907308 */ /* 0x000e220000002400 */
[----:B------:R-:W-:Y:S02]  /*174d0*/  FSEL R147, R147, -INF , P2 ;  /* 0xff80000093937808 */ /* 0x000fe40001000000 */
[----:B------:R-:W-:Y:S02]  /*174e0*/  FMNMX.FTZ R145, R137, R145, !PT ;  /* 0x0000009189917209 */ /* 0x000fe40007810000 */
[----:B------:R-:W-:Y:S02]  /*174f0*/  ISETP.GT.AND P5, PT, R140, 0x39, PT ;  /* 0x000000398c00780c */ /* 0x000fe40003fa4270 */
[----:B------:R-:W-:Y:S02]  /*17500*/  FMNMX.FTZ R145, R136, R145, !PT ;  /* 0x0000009188917209 */ /* 0x000fe40007810000 */
[----:B------:R-:W-:Y:S02]  /*17510*/  ISETP.GT.AND P2, PT, R140, 0x48, PT ;  /* 0x000000488c00780c */ /* 0x000fe40003f44270 */
[----:B------:R-:W-:-:S04]  /*17520*/  FMNMX.FTZ R145, R127, R145, !PT ;  /* 0x000000917f917209 */ /* 0x000fc80007810000 */
[----:B------:R-:W-:Y:S02]  /*17530*/  FMNMX.FTZ R145, R131, R145, !PT ;  /* 0x0000009183917209 */ /* 0x000fe40007810000 */
[----:B0-----:R-:W-:Y:S02]  /*17540*/  FSEL R144, R144, -INF , P6 ;  /* 0xff80000090907808 */ /* 0x001fe40003000000 */
[----:B------:R-:W-:Y:S02]  /*17550*/  FMNMX.FTZ R145, R128, R145, !PT ;  /* 0x0000009180917209 */ /* 0x000fe40007810000 */
[----:B------:R-:W-:Y:S02]  /*17560*/  ISETP.GT.AND P6, PT, R140, 0x10, PT ;  /* 0x000000108c00780c */ /* 0x000fe40003fc4270 */
[----:B------:R-:W-:Y:S02]  /*17570*/  FMNMX.FTZ R152, R129, R145, !PT ;  /* 0x0000009181987209 */ /* 0x000fe40007810000 */
[----:B------:R-:W0:Y:S01]  /*17580*/  MUFU.TANH R145, R164 ;  /* 0x000000a400917308 */ /* 0x000e220000002400 */
[----:B------:R-:W-:-:S02]  /*17590*/  FSEL R9, R9, -INF , P6 ;  /* 0xff80000009097808 */ /* 0x000fc40003000000 */
[----:B------:R-:W-:Y:S02]  /*175a0*/  FMNMX.FTZ R152, R130, R152, !PT ;  /* 0x0000009882987209 */ /* 0x000fe40007810000 */
[----:B------:R-:W-:Y:S02]  /*175b0*/  ISETP.GT.AND P6, PT, R140, 0x21, PT ;  /* 0x000000218c00780c */ /* 0x000fe40003fc4270 */
[----:B------:R-:W-:Y:S02]  /*175c0*/  FMNMX.FTZ R152, R132, R152, !PT ;  /* 0x0000009884987209 */ /* 0x000fe40007810000 */
[----:B------:R-:W-:Y:S02]  /*175d0*/  FSEL R139, R139, -INF , P6 ;  /* 0xff8000008b8b7808 */ /* 0x000fe40003000000 */
[----:B------:R-:W-:Y:S02]  /*175e0*/  FMNMX.FTZ R152, R133, R152, !PT ;  /* 0x0000009885987209 */ /* 0x000fe40007810000 */
[----:B------:R-:W-:-:S02]  /*175f0*/  ISETP.GT.AND P6, PT, R140, 0x38, PT ;  /* 0x000000388c00780c */ /* 0x000fc40003fc4270 */
[----:B------:R-:W-:Y:S02]  /*17600*/  FMNMX.FTZ R156, R144, R152, !PT ;  /* 0x00000098909c7209 */ /* 0x000fe40007810000 */
[----:B0-----:R-:W-:Y:S01]  /*17610*/  FSEL R145, R145, -INF , P4 ;  /* 0xff80000091917808 */ /* 0x001fe20002000000 */
[----:B------:R0:W1:Y:S01]  /*17620*/  MUFU.TANH R152, R146 ;  /* 0x0000009200987308 */ /* 0x0000620000002400 */
[----:B------:R-:W-:Y:S02]  /*17630*/  FMNMX.FTZ R156, R148, R156, !PT ;  /* 0x0000009c949c7209 */ /* 0x000fe40007810000 */
[----:B------:R-:W-:Y:S02]  /*17640*/  ISETP.GT.AND P4, PT, R140, 0x8, PT ;  /* 0x000000088c00780c */ /* 0x000fe40003f84270 */
[----:B------:R-:W-:Y:S02]  /*17650*/  FMNMX.FTZ R156, R149, R156, !PT ;  /* 0x0000009c959c7209 */ /* 0x000fe40007810000 */
[----:B------:R-:W-:-:S02]  /*17660*/  FSEL R5, R5, -INF , P4 ;  /* 0xff80000005057808 */ /* 0x000fc40002000000 */
[----:B0-----:R-:W-:Y:S01]  /*17670*/  FSEL R146, R153, -INF , P3 ;  /* 0xff80000099927808 */ /* 0x001fe20001800000 */
[----:B------:R-:W-:Y:S01]  /*17680*/  FMUL.FTZ R153, R150, UR39 ;  /* 0x0000002796997c20 */ /* 0x000fe20008410000 */
[----:B------:R-:W-:Y:S01]  /*17690*/  FMNMX.FTZ R156, R145, R156, !PT ;  /* 0x0000009c919c7209 */ /* 0x000fe20007810000 */
[----:B------:R-:W-:Y:S01]  /*176a0*/  FMUL.FTZ R150, R151, UR39 ;  /* 0x0000002797967c20 */ /* 0x000fe20008410000 */
[----:B------:R-:W-:Y:S01]  /*176b0*/  ISETP.GT.AND P3, PT, R140, 0x1, PT ;  /* 0x000000018c00780c */ /* 0x000fe20003f64270 */
[----:B------:R-:W-:Y:S01]  /*176c0*/  FMUL.FTZ R151, R154, UR39 ;  /* 0x000000279a977c20 */ /* 0x000fe20008410000 */
[----:B------:R-:W-:Y:S01]  /*176d0*/  FMNMX.FTZ R156, R146, R156, !PT ;  /* 0x0000009c929c7209 */ /* 0x000fe20007810000 */
[----:B------:R-:W0:Y:S01]  /*176e0*/  MUFU.TANH R153, R153 ;  /* 0x0000009900997308 */ /* 0x000e220000002400 */
[----:B------:R-:W-:Y:S01]  /*176f0*/  ISETP.GT.AND P4, PT, R140, 0x19, PT ;  /* 0x000000198c00780c */ /* 0x000fe20003f84270 */
[----:B------:R-:W-:Y:S01]  /*17700*/  FMUL.FTZ R154, R155, UR39 ;  /* 0x000000279b9a7c20 */ /* 0x000fe20008410000 */
[----:B------:R-:W-:Y:S01]  /*17710*/  FMUL.FTZ R155, R158, UR39 ;  /* 0x000000279e9b7c20 */ /* 0x000fe20008410000 */
[----:B------:R-:W2:Y:S01]  /*17720*/  SHFL.BFLY PT, R157, R156, 0x2, 0x1f ;  /* 0x0c401f009c9d7f89 */ /* 0x000ea200000e0000 */
[----:B------:R-:W-:Y:S01]  /*17730*/  FSEL R141, R141, -INF , P4 ;  /* 0xff8000008d8d7808 */ /* 0x000fe20002000000 */
[----:B------:R-:W-:Y:S01]  /*17740*/  FMUL.FTZ R158, R163, UR39 ;  /* 0x00000027a39e7c20 */ /* 0x000fe20008410000 */
[----:B------:R-:W-:Y:S01]  /*17750*/  ISETP.GT.AND P4, PT, R140, 0x30, PT ;  /* 0x000000308c00780c */ /* 0x000fe20003f84270 */
[----:B------:R-:W3:Y:S03]  /*17760*/  MUFU.TANH R150, R150 ;  /* 0x0000009600967308 */ /* 0x000ee60000002400 */
[----:B-1----:R-:W-:-:S02]  /*17770*/  FSEL R152, R152, -INF , P4 ;  /* 0xff80000098987808 */ /* 0x002fc40002000000 */
[----:B------:R-:W-:-:S03]  /*17780*/  ISETP.GT.AND P4, PT, R140, 0x41, PT ;  /* 0x000000418c00780c */ /* 0x000fc60003f84270 */
[----:B------:R-:W1:Y:S01]  /*17790*/  MUFU.TANH R151, R151 ;  /* 0x0000009700977308 */ /* 0x000e620000002400 */
[----:B0-----:R-:W-:Y:S02]  /*177a0*/  FSEL R153, R153, -INF , P6 ;  /* 0xff80000099997808 */ /* 0x001fe40003000000 */
[----:B------:R-:W-:-:S05]  /*177b0*/  ISETP.GT.AND P6, PT, R140, 0x49, PT ;  /* 0x000000498c00780c */ /* 0x000fca0003fc4270 */
[----:B------:R-:W0:Y:S01]  /*177c0*/  MUFU.TANH R154, R154 ;  /* 0x0000009a009a7308 */ /* 0x000e220000002400 */
[----:B---3--:R-:W-:Y:S02]  /*177d0*/  FSEL R150, R150, -INF , P5 ;  /* 0xff80000096967808 */ /* 0x008fe40002800000 */
[----:B------:R-:W-:Y:S02]  /*177e0*/  ISETP.GT.AND P5, PT, R140, 0x50, PT ;  /* 0x000000508c00780c */ /* 0x000fe40003fa4270 */
[----:B--2---:R-:W-:Y:S01]  /*177f0*/  FMNMX.FTZ R160, R156, R157, !PT ;  /* 0x0000009d9ca07209 */ /* 0x004fe20007810000 */
[----:B------:R-:W-:Y:S01]  /*17800*/  FMUL.FTZ R157, R162, UR39 ;  /* 0x00000027a29d7c20 */ /* 0x000fe20008410000 */
[----:B------:R-:W-:Y:S01]  /*17810*/  FSEL R162, R4, -INF , P3 ;  /* 0xff80000004a27808 */ /* 0x000fe20001800000 */
[----:B------:R-:W-:Y:S01]  /*17820*/  FMUL.FTZ R156, R159, UR39 ;  /* 0x000000279f9c7c20 */ /* 0x000fe20008410000 */
[----:B------:R-:W-:Y:S01]  /*17830*/  FMNMX.FTZ R4, R161, R10, !PT ;  /* 0x0000000aa1047209 */ /* 0x000fe20007810000 */
[----:B------:R-:W2:Y:S01]  /*17840*/  SHFL.BFLY PT, R0, R160, 0x1, 0x1f ;  /* 0x0c201f00a0007f89 */ /* 0x000ea200000e0000 */
[----:B------:R-:W-:Y:S01]  /*17850*/  ISETP.GT.AND P3, PT, R140, 0x18, PT ;  /* 0x000000188c00780c */ /* 0x000fe20003f64270 */
[----:B------:R-:W3:Y:S01]  /*17860*/  MUFU.TANH R155, R155 ;  /* 0x0000009b009b7308 */ /* 0x000ee20000002400 */
[----:B------:R-:W-:Y:S01]  /*17870*/  FMNMX.FTZ R4, R162, R4, !PT ;  /* 0x00000004a2047209 */ /* 0x000fe20007810000 */
[----:B------:R-:W-:Y:S01]  /*17880*/  FMUL.FTZ R159, R166, UR39 ;  /* 0x00000027a69f7c20 */ /* 0x000fe20008410000 */
[----:B------:R-:W-:-:S02]  /*17890*/  FSEL R20, R20, -INF , P3 ;  /* 0xff80000014147808 */ /* 0x000fc40001800000 */
[----:B------:R-:W-:Y:S02]  /*178a0*/  FMNMX.FTZ R4, R5, R4, !PT ;  /* 0x0000000405047209 */ /* 0x000fe40007810000 */
[----:B------:R-:W-:Y:S01]  /*178b0*/  ISETP.GT.AND P3, PT, R140, 0x29, PT ;  /* 0x000000298c00780c */ /* 0x000fe20003f64270 */
[----:B------:R-:W4:Y:S01]  /*178c0*/  MUFU.TANH R156, R156 ;  /* 0x0000009c009c7308 */ /* 0x000f220000002400 */
[----:B------:R-:W-:Y:S02]  /*178d0*/  FMNMX.FTZ R4, R8, R4, !PT ;  /* 0x0000000408047209 */ /* 0x000fe40007810000 */
[----:B------:R-:W-:Y:S02]  /*178e0*/  FSEL R143, R143, -INF , P3 ;  /* 0xff8000008f8f7808 */ /* 0x000fe40001800000 */
[----:B------:R-:W-:Y:S02]  /*178f0*/  FMNMX.FTZ R4, R9, R4, !PT ;  /* 0x0000000409047209 */ /* 0x000fe40007810000 */
[----:B------:R-:W-:Y:S01]  /*17900*/  ISETP.GT.AND P3, PT, R140, 0x40, PT ;  /* 0x000000408c00780c */ /* 0x000fe20003f64270 */
[----:B------:R-:W4:Y:S01]  /*17910*/  MUFU.TANH R157, R157 ;  /* 0x0000009d009d7308 */ /* 0x000f220000002400 */
[----:B------:R-:W-:-:S02]  /*17920*/  FMNMX.FTZ R4, R14, R4, !PT ;  /* 0x000000040e047209 */ /* 0x000fc40007810000 */
[----:B-1----:R-:W-:Y:S02]  /*17930*/  FSEL R151, R151, -INF , P3 ;  /* 0xff80000097977808 */ /* 0x002fe40001800000 */
[----:B------:R-:W-:Y:S02]  /*17940*/  FMNMX.FTZ R4, R20, R4, !PT ;  /* 0x0000000414047209 */ /* 0x000fe40007810000 */
[----:B0-----:R-:W-:Y:S01]  /*17950*/  FSEL R154, R154, -INF , P4 ;  /* 0xff8000009a9a7808 */ /* 0x001fe20002000000 */
[----:B------:R-:W0:Y:S01]  /*17960*/  MUFU.TANH R158, R158 ;  /* 0x0000009e009e7308 */ /* 0x000e220000002400 */
[----:B------:R-:W-:Y:S02]  /*17970*/  FMNMX.FTZ R4, R141, R4, !PT ;  /* 0x000000048d047209 */ /* 0x000fe40007810000 */
[----:B---3--:R-:W-:Y:S02]  /*17980*/  FSEL R155, R155, -INF , P2 ;  /* 0xff8000009b9b7808 */ /* 0x008fe40001000000 */
[----:B------:R-:W-:-:S02]  /*17990*/  FMNMX.FTZ R4, R138, R4, !PT ;  /* 0x000000048a047209 */ /* 0x000fc40007810000 */
[----:B--2---:R-:W-:Y:S01]  /*179a0*/  FMNMX.FTZ R0, R160, R0, !PT ;  /* 0x00000000a0007209 */ /* 0x004fe20007810000 */
[----:B------:R-:W1:Y:S01]  /*179b0*/  MUFU.TANH R159, R159 ;  /* 0x0000009f009f7308 */ /* 0x000e620000002400 */
[----:B------:R-:W-:Y:S02]  /*179c0*/  FMNMX.FTZ R4, R139, R4, !PT ;  /* 0x000000048b047209 */ /* 0x000fe40007810000 */
[----:B----4-:R-:W-:Y:S01]  /*179d0*/  FSEL R156, R156, -INF , P6 ;  /* 0xff8000009c9c7808 */ /* 0x010fe20003000000 */
[----:B------:R-:W-:Y:S01]  /*179e0*/  FMUL.FTZ R164, R0, R3 ;  /* 0x0000000300a47220 */ /* 0x000fe20000410000 */
[----:B------:R-:W-:Y:S02]  /*179f0*/  FMNMX.FTZ R4, R142, R4, !PT ;  /* 0x000000048e047209 */ /* 0x000fe40007810000 */
[----:B------:R-:W-:Y:S01]  /*17a00*/  ISETP.GT.AND P4, PT, R140, 0x51, PT ;  /* 0x000000518c00780c */ /* 0x000fe20003f84270 */
[----:B------:R-:W2:Y:S01]  /*17a10*/  MUFU.TANH R160, R167 ;  /* 0x000000a700a07308 */ /* 0x000ea20000002400 */
[----:B------:R-:W-:-:S02]  /*17a20*/  FMNMX.FTZ R4, R143, R4, !PT ;  /* 0x000000048f047209 */ /* 0x000fc40007810000 */
[----:B------:R-:W-:Y:S02]  /*17a30*/  FSEL R157, R157, -INF , P5 ;  /* 0xff8000009d9d7808 */ /* 0x000fe40002800000 */
[----:B------:R-:W-:Y:S02]  /*17a40*/  FMNMX.FTZ R4, R152, R4, !PT ;  /* 0x0000000498047209 */ /* 0x000fe40007810000 */
[----:B------:R-:W-:Y:S02]  /*17a50*/  ISETP.GT.AND P2, PT, R140, 0x58, PT ;  /* 0x000000588c00780c */ /* 0x000fe40003f44270 */
[----:B------:R-:W-:Y:S02]  /*17a60*/  FMNMX.FTZ R4, R147, R4, !PT ;  /* 0x0000000493047209 */ /* 0x000fe40007810000 */
[----:B0-----:R-:W-:Y:S02]  /*17a70*/  FSEL R158, R158, -INF , P4 ;  /* 0xff8000009e9e7808 */ /* 0x001fe40002000000 */
[----:B------:R-:W-:-:S02]  /*17a80*/  FMNMX.FTZ R4, R153, R4, !PT ;  /* 0x0000000499047209 */ /* 0x000fc40007810000 */
[----:B------:R-:W-:Y:S02]  /*17a90*/  ISETP.GT.AND P6, PT, R140, 0x59, PT ;  /* 0x000000598c00780c */ /* 0x000fe40003fc4270 */
[----:B------:R-:W-:Y:S02]  /*17aa0*/  FMNMX.FTZ R4, R150, R4, !PT ;  /* 0x0000000496047209 */ /* 0x000fe40007810000 */
[----:B-1----:R-:W-:Y:S02]  /*17ab0*/  FSEL R159, R159, -INF , P2 ;  /* 0xff8000009f9f7808 */ /* 0x002fe40001000000 */
[----:B------:R-:W-:Y:S02]  /*17ac0*/  FMNMX.FTZ R4, R151, R4, !PT ;  /* 0x0000000497047209 */ /* 0x000fe40007810000 */
[----:B------:R-:W-:Y:S02]  /*17ad0*/  FSETP.NEU.FTZ.AND P3, PT, R0, -INF , PT ;  /* 0xff8000000000780b */ /* 0x000fe40003f7d000 */
[----:B------:R-:W-:-:S02]  /*17ae0*/  FMNMX.FTZ R4, R154, R4, !PT ;  /* 0x000000049a047209 */ /* 0x000fc40007810000 */
[----:B--2---:R-:W-:Y:S02]  /*17af0*/  FSEL R160, R160, -INF , P6 ;  /* 0xff800000a0a07808 */ /* 0x004fe40003000000 */
[----:B------:R-:W-:Y:S02]  /*17b00*/  FMNMX.FTZ R4, R155, R4, !PT ;  /* 0x000000049b047209 */ /* 0x000fe40007810000 */
[----:B------:R-:W-:Y:S02]  /*17b10*/  FSEL R164, R164, RZ, P3 ;  /* 0x000000ffa4a47208 */ /* 0x000fe40001800000 */
[----:B------:R-:W-:-:S03]  /*17b20*/  FMNMX.FTZ R4, R156, R4, !PT ;  /* 0x000000049c047209 */ /* 0x000fc60007810000 */
[-CC-:B------:R-:W-:Y:S01]  /*17b30*/  FFMA.FTZ R190, R120, R3.reuse, -R164.reuse ;  /* 0x0000000378be7223 */ /* 0x180fe200000108a4 */
[----:B------:R-:W-:Y:S01]  /*17b40*/  FMNMX.FTZ R4, R157, R4, !PT ;  /* 0x000000049d047209 */ /* 0x000fe20007810000 */
[-CC-:B------:R-:W-:Y:S01]  /*17b50*/  FFMA.FTZ R120, R123, R3.reuse, -R164.reuse ;  /* 0x000000037b787223 */ /* 0x180fe200000108a4 */
[-CC-:B------:R-:W-:Y:S01]  /*17b60*/  FFMA.FTZ R178, R128, R3.reuse, -R164.reuse ;  /* 0x0000000380b27223 */ /* 0x180fe200000108a4 */
        /* <DEDUP_REMOVED lines=10> */
[----:B------:R-:W-:Y:S01]  /*17c10*/  MUFU.EX2 R188, R188 ;  /* 0x000000bc00bc7308 */ /* 0x000fe20000000800 */
[-CC-:B------:R-:W-:Y:S01]  /*17c20*/  FFMA.FTZ R176, R127, R3.reuse, -R164.reuse ;  /* 0x000000037fb07223 */ /* 0x180fe200000108a4 */
[-CC-:B------:R-:W-:Y:S01]  /*17c30*/  FFMA.FTZ R121, R121, R3.reuse, -R164.reuse ;  /* 0x0000000379797223 */ /* 0x180fe200000108a4 */
[-CC-:B------:R-:W-:Y:S01]  /*17c40*/  FFMA.FTZ R127, R131, R3.reuse, -R164.reuse ;  /* 0x00000003837f7223 */ /* 0x180fe200000108a4 */
[----:B------:R-:W0:Y:S01]  /*17c50*/  SHFL.BFLY PT, R123, R4, 0x2, 0x1f ;  /* 0x0c401f00047b7f89 */ /* 0x000e2200000e0000 */
        /* <DEDUP_REMOVED lines=9> */
[----:B------:R-:W-:-:S02]  /*17cf0*/  FFMA.FTZ R170, R145, R3, -R164 ;  /* 0x0000000391aa7223 */ /* 0x000fc400000108a4 */
        /* <DEDUP_REMOVED lines=10> */
[----:B------:R-:W-:-:S03]  /*17da0*/  FFMA.FTZ R128, R146, R3, -R164 ;  /* 0x0000000392807223 */ /* 0x000fc600000108a4 */
[C---:B------:R-:W-:Y:S01]  /*17db0*/  FSETP.NEU.FTZ.AND P2, PT, R4.reuse, -INF , PT ;  /* 0xff8000000400780b */ /* 0x040fe20003f5d000 */
[----:B------:R-:W-:Y:S02]  /*17dc0*/  FMUL.FTZ R130, R4, R3 ;  /* 0x0000000304827220 */ /* 0x000fe40000410000 */
[----:B------:R-:W-:Y:S03]  /*17dd0*/  MUFU.EX2 R180, R180 ;  /* 0x000000b400b47308 */ /* 0x000fe60000000800 */
[----:B------:R-:W-:-:S05]  /*17de0*/  FSEL R130, R130, RZ, P2 ;  /* 0x000000ff82827208 */ /* 0x000fca0001000000 */
[-CC-:B------:R-:W-:Y:S01]  /*17df0*/  FFMA.FTZ R191, R5, R3.reuse, -R130.reuse ;  /* 0x0000000305bf7223 */ /* 0x180fe20000010882 */
[----:B------:R-:W-:Y:S01]  /*17e00*/  FSEL R5, R0, RZ, P3 ;  /* 0x000000ff00057208 */ /* 0x000fe20001800000 */
[-CC-:B------:R-:W-:Y:S01]  /*17e10*/  FFMA.FTZ R129, R14, R3.reuse, -R130.reuse ;  /* 0x000000030e817223 */ /* 0x180fe20000010882 */
[----:B------:R-:W-:Y:S01]  /*17e20*/  FSEL R14, R4, RZ, P2 ;  /* 0x000000ff040e7208 */ /* 0x000fe20001000000 */
[-CC-:B------:R-:W-:Y:S01]  /*17e30*/  FFMA.FTZ R189, R161, R3.reuse, -R130.reuse ;  /* 0x00000003a1bd7223 */ /* 0x180fe20000010882 */
[-CC-:B------:R-:W-:Y:S01]  /*17e40*/  FFMA.FTZ R132, R162, R3.reuse, -R130.reuse ;  /* 0x00000003a2847223 */ /* 0x180fe20000010882 */
[----:B------:R-:W-:Y:S01]  /*17e50*/  FADD.FTZ R5, -R5, R11 ;  /* 0x0000000b05057221 */ /* 0x000fe20000010100 */
[-C--:B------:R-:W-:Y:S01]  /*17e60*/  FFMA.FTZ R131, R8, R3.reuse, -R130 ;  /* 0x0000000308837223 */ /* 0x080fe20000010882 */
[----:B------:R-:W-:Y:S01]  /*17e70*/  FADD.FTZ R10, -R14, R10 ;  /* 0x0000000a0e0a7221 */ /* 0x000fe20000010100 */
[----:B------:R-:W-:Y:S01]  /*17e80*/  MUFU.EX2 R191, R191 ;  /* 0x000000bf00bf7308 */ /* 0x000fe20000000800 */
[-C--:B------:R-:W-:Y:S01]  /*17e90*/  FMUL.FTZ R5, R5, R3.reuse ;  /* 0x0000000305057220 */ /* 0x080fe20000410000 */
[-CC-:B------:R-:W-:Y:S01]  /*17ea0*/  FFMA.FTZ R185, R9, R3.reuse, -R130.reuse ;  /* 0x0000000309b97223 */ /* 0x180fe20000010882 */
[-C--:B------:R-:W-:Y:S01]  /*17eb0*/  FMUL.FTZ R10, R10, R3.reuse ;  /* 0x000000030a0a7220 */ /* 0x080fe20000410000 */
        /* <DEDUP_REMOVED lines=19> */
[----:B------:R1:W2:Y:S01]  /*17ff0*/  MUFU.EX2 R5, R10 ;  /* 0x0000000a00057308 */ /* 0x0002a20000000800 */
[----:B0----5:R-:W-:-:S04]  /*18000*/  FFMA.FTZ R7, R14, R7, R188 ;  /* 0x000000070e077223 */ /* 0x021fc800000100bc */
[----:B------:R-:W-:-:S03]  /*18010*/  FADD.FTZ R7, R135, R7 ;  /* 0x0000000787077221 */ /* 0x000fc60000010000 */
[----:B------:R-:W0:Y:S01]  /*18020*/  MUFU.EX2 R132, R132 ;  /* 0x0000008400847308 */ /* 0x000e220000000800 */
[----:B-1----:R-:W-:-:S07]  /*18030*/  FFMA.FTZ R10, R160, R3, -R130 ;  /* 0x00000003a00a7223 */ /* 0x002fce0000010882 */
[----:B------:R-:W1:Y:S01]  /*18040*/  MUFU.EX2 R131, R131 ;  /* 0x0000008300837308 */ /* 0x000e620000000800 */
[----:B--2---:R-:W-:-:S07]  /*18050*/  FFMA.FTZ R6, R5, R6, R189 ;  /* 0x0000000605067223 */ /* 0x004fce00000100bd */
[----:B------:R-:W2:Y:S01]  /*18060*/  MUFU.EX2 R185, R185 ;  /* 0x000000b900b97308 */ /* 0x000ea20000000800 */
[----:B0-----:R-:W-:Y:S01]  /*18070*/  FADD.FTZ R130, R132, R6 ;  /* 0x0000000684827221 */ /* 0x001fe20000010000 */
[----:B------:R-:W-:-:S03]  /*18080*/  FADD.FTZ R6, R190, R7 ;  /* 0x00000007be067221 */ /* 0x000fc60000010000 */
[----:B------:R-:W-:Y:S01]  /*18090*/  FADD.FTZ R7, R191, R130 ;  /* 0x00000082bf077221 */ /* 0x000fe20000010000 */
        /* <DEDUP_REMOVED lines=78> */
.L_x_2873:
[C---:B------:R-:W-:Y:S01]  /*18580*/  ISETP.GT.AND P2, PT, R12.reuse, R220, PT ;  /* 0x000000dc0c00720c */ /* 0x040fe20003f44270 */
        /* <DEDUP_REMOVED lines=33> */
[----:B------:R-:W-:Y:S05]  /*187a0*/  BSYNC B1 ;  /* 0x0000000000017941 */ /* 0x000fea0003800000 */
.L_x_2861:
[----:B------:R-:W-:Y:S05]  /*187b0*/  BSYNC B0 ;  /* 0x0000000000007941 */ /* 0x000fea0003800000 */
.L_x_2860:
[----:B------:R-:W-:Y:S01]  /*187c0*/  ISETP.GE.AND P1, PT, R12, RZ, PT ;  /* 0x000000ff0c00720c */ /* 0x000fe20003f26270 */
[----:B------:R-:W-:-:S12]  /*187d0*/  BSSY B0, `(.L_x_2875) ;  /* 0x0000290000007945 */ /* 0x000fd80003800000 */
[----:B------:R-:W-:Y:S05]  /*187e0*/  @!P1 BRA `(.L_x_2876) ;  /* 0x0000002800389947 */ /* 0x000fea0003800000 */
[----:B------:R-:W-:Y:S01]  /*187f0*/  IMAD.MOV.U32 R10, RZ, RZ, R4 ;  /* 0x000000ffff0a7224 */ /* 0x000fe200078e0004 */
[----:B------:R-:W-:Y:S01]  /*18800*/  MOV R8, R199 ;  /* 0x000000c700087202 */ /* 0x000fe20000000f00 */
[----:B------:R-:W-:Y:S02]  /*18810*/  IMAD.MOV.U32 R11, RZ, RZ, R0 ;  /* 0x000000ffff0b7224 */ /* 0x000fe400078e0000 */
[----:B------:R-:W-:-:S07]  /*18820*/  IMAD.MOV.U32 R9, RZ, RZ, R196 ;  /* 0x000000ffff097224 */ /* 0x000fce00078e00c4 */
.L_x_2889:
[----:B------:R-:W-:-:S05]  /*18830*/  VIADD R13, R9, 0x1 ;  /* 0x00000001090d7836 */ /* 0x000fca0000000000 */
[----:B------:R-:W-:-:S04]  /*18840*/  ISETP.NE.AND P1, PT, R13, 0x2, PT ;  /* 0x000000020d00780c */ /* 0x000fc80003f25270 */
[----:B------:R-:W-:Y:S02]  /*18850*/  SEL R13, R13, RZ, P1 ;  /* 0x000000ff0d0d7207 */ /* 0x000fe40000800000 */
[----:B------:R-:W-:-:S03]  /*18860*/  SEL R199, RZ, 0x1, P1 ;  /* 0x00000001ffc77807 */ /* 0x000fc60000800000 */
[----:B------:R-:W-:Y:S01]  /*18870*/  IMAD.MOV.U32 R196, RZ, RZ, R13 ;  /* 0x000000ffffc47224 */ /* 0x000fe200078e000d */
[----:B------:R-:W-:Y:S01]  /*18880*/  LOP3.LUT R199, R8, R199, RZ, 0x3c, !PT ;  /* 0x000000c708c77212 */ /* 0x000fe200078e3cff */
[----:B------:R-:W-:Y:S06]  /*18890*/  @!P0 BRA `(.L_x_2877) ;  /* 0x0000000000048947 */ /* 0x000fec0003800000 */
[----:B------:R-:W-:Y:S01]  /*188a0*/  BPT.TRAP 0x1 ;  /* 0x000000040000795c */ /* 0x000fe20000300000 */
.L_x_2877:
[----:B------:R-:W-:Y:S01]  /*188b0*/  IMAD R0, R196, 0x8, R2 ;  /* 0x00000008c4007824 */ /* 0x000fe200078e0202 */
[----:B------:R-:W-:-:S04]  /*188c0*/  SHF.L.U32 R3, R199, 0x1f, RZ ;  /* 0x0000001fc7037819 */ /* 0x000fc800000006ff */
[----:B------:R0:W1:Y:S01]  /*188d0*/  SYNCS.PHASECHK.TRANS64.TRYWAIT P1, [R0+URZ+0x30830], R3 ;  /* 0x03083003000075a7 */ /* 0x000062000802017f */
[----:B------:R-:W-:Y:S05]  /*188e0*/  @!P0 BRA `(.L_x_2878) ;  /* 0x0000000000048947 */ /* 0x000fea0003800000 */
[----:B------:R-:W-:Y:S01]  /*188f0*/  BPT.TRAP 0x1 ;  /* 0x000000040000795c */ /* 0x000fe20000300000 */
.L_x_2878:
[----:B------:R-:W-:Y:S01]  /*18900*/  IMAD R126, R196, 0x900, R218 ;  /* 0x00000900c47e7824 */ /* 0x000fe200078e02da */
[----:B------:R-:W-:Y:S03]  /*18910*/  BSSY B1, `(.L_x_2879) ;  /* 0x0000006000017945 */ /* 0x000fe60003800000 */
[C---:B------:R-:W-:Y:S02]  /*18920*/  VIADD R122, R126.reuse, 0x2 ;  /* 0x000000027e7a7836 */ /* 0x040fe40000000000 */
[----:B------:R-:W-:Y:S01]  /*18930*/  VIADD R124, R126, 0x4 ;  /* 0x000000047e7c7836 */ /* 0x000fe20000000000 */
[----:B-1----:R-:W-:Y:S06]  /*18940*/  @P1 BRA `(.L_x_2880) ;  /* 0x0000000000081947 */ /* 0x002fec0003800000 */
[----:B------:R-:W1:Y:S02]  /*18950*/  SYNCS.PHASECHK.TRANS64.TRYWAIT P1, [R0+URZ+0x30830], R3 ;  /* 0x03083003000075a7 */ /* 0x000e64000802017f */
[----:B-1----:R-:W-:Y:S05]  /*18960*/  @!P1 BRA `(.L_x_2881) ;  /* 0x000000e000dc9947 */ /* 0x002fea0003800000 */
.L_x_2880:
[----:B------:R-:W-:Y:S05]  /*18970*/  BSYNC B1 ;  /* 0x0000000000017941 */ /* 0x000fea0003800000 */
.L_x_2879:
[----:B------:R-:W2:Y:S04]  /*18980*/  LDL.64 R128, [R1+0x30] ;  /* 0x0000300001807983 */ /* 0x000ea80000100a00 */
[----:B------:R-:W3:Y:S01]  /*18990*/  LDL.64 R226, [R1+0x28] ;  /* 0x0000280001e27983 */ /* 0x000ee20000100a00 */
[----:B------:R-:W-:Y:S01]  /*189a0*/  IMAD.MOV.U32 R120, RZ, RZ, R126 ;  /* 0x000000ffff787224 */ /* 0x000fe200078e007e */
[----:B------:R-:W-:Y:S01]  /*189b0*/  R2UR UR46, R122 ;  /* 0x000000007a2e72ca */ /* 0x000fe200000e0000 */
[----:B------:R-:W-:Y:S01]  /*189c0*/  IMAD.MOV.U32 R122, RZ, RZ, R124 ;  /* 0x000000ffff7a7224 */ /* 0x000fe200078e007c */
[----:B------:R-:W-:Y:S01]  /*189d0*/  MOV R21, UR42 ;  /* 0x0000002a00157c02 */ /* 0x000fe20008000f00 */
[----:B------:R-:W-:Y:S01]  /*189e0*/  IMAD.MOV.U32 R121, RZ, RZ, 0x40000040 ;  /* 0x40000040ff797424 */ /* 0x000fe200078e00ff */
[----:B------:R-:W-:Y:S01]  /*189f0*/  R2UR UR50, R120 ;  /* 0x00000000783272ca */ /* 0x000fe200000e0000 */
[C---:B------:R-:W-:Y:S01]  /*18a00*/  VIADD R120, R126.reuse, 0x6 ;  /* 0x000000067e787836 */ /* 0x040fe20000000000 */
[----:B01----:R-:W-:Y:S01]  /*18a10*/  MOV R3, UR38 ;  /* 0x0000002600037c02 */ /* 0x003fe20008000f00 */
        /* <DEDUP_REMOVED lines=21> */
[----:B------:R-:W-:Y:S01]  /*18b70*/  MOV R20, UR43 ;  /* 0x0000002b00147c02 */ /* 0x000fe20008000f00 */
[-C--:B------:R-:W-:Y:S01]  /*18b80*/  FMUL.FTZ R25, R25, R14.reuse ;  /* 0x0000000e19197220 */ /* 0x080fe20000410000 */
[----:B------:R-:W-:Y:S01]  /*18b90*/  MOV R0, UR39 ;  /* 0x0000002700007c02 */ /* 0x000fe20008000f00 */
        /* <DEDUP_REMOVED lines=116> */
[----:B-----5:R-:W-:Y:S01]  /*192e0*/  WARPGROUP.ARRIVE ;  /* 0x00000000000079c5 */ /* 0x020fe20000000000 */
[----:B---3--:R-:W-:Y:S02]  /*192f0*/  R2UR UR44, R226 ;  /* 0x00000000e22c72ca */ /* 0x008fe400000e0000 */
[----:B------:R-:W-:Y:S02]  /*19300*/  R2UR UR45, R227 ;  /* 0x00000000e32d72ca */ /* 0x000fe400000e0000 */
[----:B------:R-:W2:Y:S06]  /*19310*/  LDL.64 R226, [R1+0x10] ;  /* 0x0000100001e27983 */ /* 0x000eac0000100a00 */
[----:B------:R-:W-:Y:S01]  /*19320*/  HGMMA.64x96x16.F32.BF16 R120, gdesc[UR48], RZ, !UPT, gsb0 ;  /* 0x01600000307879f0 */ /* 0x000fe2000c0018ff */
[----:B------:R-:W-:Y:S01]  /*19330*/  R2UR UR49, R213 ;  /* 0x00000000d53172ca */ /* 0x000fe200000e0000 */
        /* <DEDUP_REMOVED lines=9> */
[----:B------:R-:W3:Y:S01]  /*193d0*/  LDL.64 R212, [R1+0x20] ;  /* 0x0000200001d47983 */ /* 0x000ee20000100a00 */
[----:B------:R-:W-:Y:S02]  /*193e0*/  WARPGROUP.DEPBAR.LE gsb0, 0x0 ;  /* 0x00008000000079c5 */ /* 0x000fe40000010000 */
[----:B------:R-:W-:Y:S01]  /*193f0*/  WARPGROUP.ARRIVE ;  /* 0x00000000000079c5 */ /* 0x000fe20000000000 */
[----:B---3--:R-:W-:Y:S02]  /*19400*/  R2UR UR40, R212 ;  /* 0x00000000d42872ca */ /* 0x008fe400000e0000 */
[----:B------:R-:W-:Y:S02]  /*19410*/  R2UR UR41, R213 ;  /* 0x00000000d52972ca */ /* 0x000fe400000e0000 */
[----:B------:R-:W3:Y:S11]  /*19420*/  LDL.64 R212, [R1+0x8] ;  /* 0x0000080001d47983 */ /* 0x000ef60000100a00 */
[----:B------:R-:W-:Y:S01]  /*19430*/  HGMMA.64x96x16.F32.BF16 R120, gdesc[UR40], R120, gsb0 ;  /* 0x01600000287879f0 */ /* 0x000fe20008001878 */
[----:B------:R-:W-:-:S02]  /*19440*/  R2UR UR43, R20 ;  /* 0x00000000142b72ca */ /* 0x000fc400000e0000 */
[----:B------:R-:W-:Y:S02]  /*19450*/  R2UR UR42, R21 ;  /* 0x00000000152a72ca */ /* 0x000fe400000e0000 */
[----:B------:R-:W4:Y:S01]  /*19460*/  LDL.64 R20, [R1+0x18] ;  /* 0x0000180001147983 */ /* 0x000f220000100a00 */
[----:B--2---:R-:W-:Y:S02]  /*19470*/  R2UR UR32, R226 ;  /* 0x00000000e22072ca */ /* 0x004fe400000e0000 */
[----:B------:R-:W-:Y:S01]  /*19480*/  R2UR UR33, R227 ;  /* 0x00000000e32172ca */ /* 0x000fe200000e0000 */
[----:B------:R-:W-:Y:S02]  /*19490*/  WARPGROUP.DEPBAR.LE gsb0, 0x0 ;  /* 0x00008000000079c5 */ /* 0x000fe40000010000 */
[----:B------:R-:W-:Y:S01]  /*194a0*/  WARPGROUP.ARRIVE ;  /* 0x00000000000079c5 */ /* 0x000fe20000000000 */
[----:B----4-:R-:W-:Y:S02]  /*194b0*/  R2UR UR36, R20 ;  /* 0x00000000142472ca */ /* 0x010fe400000e0000 */
[----:B------:R-:W-:-:S13]  /*194c0*/  R2UR UR37, R21 ;  /* 0x00000000152572ca */ /* 0x000fda00000e0000 */
[----:B------:R-:W-:Y:S01]  /*194d0*/  HGMMA.64x96x16.F32.BF16 R120, gdesc[UR36], R120, gsb0 ;  /* 0x01600000247879f0 */ /* 0x000fe20008001878 */
[----:B---3--:R-:W-:Y:S02]  /*194e0*/  R2UR UR28, R212 ;  /* 0x00000000d41c72ca */ /* 0x008fe400000e0000 */
        /* <DEDUP_REMOVED lines=41> */
[----:B------:R-:W-:Y:S11]  /*19780*/  @!P0 BRA `(.L_x_2882) ;  /* 0x0000000000048947 */ /* 0x000ff60003800000 */
[----:B------:R-:W-:Y:S01]  /*19790*/  BPT.TRAP 0x1 ;  /* 0x000000040000795c */ /* 0x000fe20000300000 */
.L_x_2882:
[----:B------:R-:W-:Y:S01]  /*197a0*/  SHF.L.U32 R0, R8, 0x1f, RZ ;  /* 0x0000001f08007819 */ /* 0x000fe200000006ff */
[----:B------:R-:W-:-:S04]  /*197b0*/  IMAD R15, R9, 0x8, R2 ;  /* 0x00000008090f7824 */ /* 0x000fc800078e0202 */
[----:B------:R0:W1:Y:S01]  /*197c0*/  SYNCS.PHASECHK.TRANS64.TRYWAIT P1, [R15+URZ+0x30850], R0 ;  /* 0x030850000f0075a7 */ /* 0x000062000802017f */
[----:B------:R-:W-:Y:S05]  /*197d0*/  @!P0 BRA `(.L_x_2883) ;  /* 0x0000000000048947 */ /* 0x000fea0003800000 */
[----:B------:R-:W-:Y:S01]  /*197e0*/  BPT.TRAP 0x1 ;  /* 0x000000040000795c */ /* 0x000fe20000300000 */
.L_x_2883:
[----:B------:R-:W-:Y:S04]  /*197f0*/  BSSY B1, `(.L_x_2884) ;  /* 0x0000004000017945 */ /* 0x000fe80003800000 */
[----:B-1----:R-:W-:Y:S05]  /*19800*/  @P1 BRA `(.L_x_2885) ;  /* 0x0000000000081947 */ /* 0x002fea0003800000 */
[----:B------:R-:W1:Y:S02]  /*19810*/  SYNCS.PHASECHK.TRANS64.TRYWAIT P1, [R15+URZ+0x30850], R0 ;  /* 0x030850000f0075a7 */ /* 0x000e64000802017f */
[----:B-1----:R-:W-:Y:S05]  /*19820*/  @!P1 BRA `(.L_x_2886) ;  /* 0x000000d400409947 */ /* 0x002fea0003800000 */
.L_x_2885:
[----:B------:R-:W-:Y:S05]  /*19830*/  BSYNC B1 ;  /* 0x0000000000017941 */ /* 0x000fea0003800000 */
.L_x_2884:
        /* <DEDUP_REMOVED lines=30> */
[----:B------:R-:W-:Y:S01]  /*19a20*/  VIADD R4, R4, 0x280 ;  /* 0x0000028004047836 */ /* 0x000fe20000000000 */
[----:B------:R-:W-:Y:S01]  /*19a30*/  MOV R9, 0x40000040 ;  /* 0x4000004000097802 */ /* 0x000fe20000000f00 */
[----:B------:R-:W-:Y:S02]  /*19a40*/  WARPGROUP.DEPBAR.LE gsb0, 0x0 ;  /* 0x00008000000079c5 */ /* 0x000fe40000010000 */
[----:B------:R-:W-:-:S12]  /*19a50*/  WARPGROUP.ARRIVE ;  /* 0x00000000000079c5 */ /* 0x000fd80000000000 */
        /* <DEDUP_REMOVED lines=14> */
.L_x_2887:
        /* <DEDUP_REMOVED lines=60> */
[----:B------:R-:W-:-:S02]  /*19f00*/  IMAD R13, R13, 0x8, R2 ;  /* 0x000000080d0d7824 */ /* 0x000fc400078e0202 */
        /* <DEDUP_REMOVED lines=82> */
[----:B-1----:R-:W-:Y:S02]  /*1a430*/  FMNMX.FTZ R4, R163, R4, !PT ;  /* 0x00000004a3047209 */ /* 0x002fe40007810000 */
[----:B--2---:R-:W-:-:S03]  /*1a440*/  FMNMX.FTZ R0, R161, R3, !PT ;  /* 0x00000003a1007209 */ /* 0x004fc60007810000 */
[----:B------:R-:W0:Y:S04]  /*1a450*/  SHFL.BFLY PT, R3, R4, 0x2, 0x1f ;  /* 0x0c401f0004037f89 */ /* 0x000e2800000e0000 */
[----:B------:R-:W1:Y:S01]  /*1a460*/  SHFL.BFLY PT, R5, R0, 0x2, 0x1f ;  /* 0x0c401f0000057f89 */ /* 0x000e6200000e0000 */
[----:B0-----:R-:W-:Y:S02]  /*1a470*/  FMNMX.FTZ R4, R4, R3, !PT ;  /* 0x0000000304047209 */ /* 0x001fe40007810000 */
[----:B-1----:R-:W-:-:S03]  /*1a480*/  FMNMX.FTZ R0, R0, R5, !PT ;  /* 0x0000000500007209 */ /* 0x002fc60007810000 */
[----:B------:R-:W0:Y:S04]  /*1a490*/  SHFL.BFLY PT, R3, R4, 0x1, 0x1f ;  /* 0x0c201f0004037f89 */ /* 0x000e2800000e0000 */
        /* <DEDUP_REMOVED lines=9> */
[-C--:B------:R-:W-:Y:S01]  /*1a530*/  FMUL.FTZ R132, R4, R3.reuse ;  /* 0x0000000304847220 */ /* 0x080fe20000410000 */
[-C--:B------:R-:W-:Y:S01]  /*1a540*/  FMUL.FTZ R14, R14, R3.reuse ;  /* 0x000000030e0e7220 */ /* 0x080fe20000410000 */
[-CC-:B------:R-:W-:Y:S01]  /*1a550*/  FFMA.FTZ R188, R8, R3.reuse, -R10.reuse ;  /* 0x0000000308bc7223 */ /* 0x180fe2000001080a */
[-C--:B------:R-:W-:Y:S01]  /*1a560*/  FFMA.FTZ R186, R128, R3.reuse, -R10 ;  /* 0x0000000380ba7223 */ /* 0x080fe2000001080a */
[-C--:B------:R-:W-:Y:S01]  /*1a570*/  FFMA.FTZ R189, R20, R3.reuse, -R132 ;  /* 0x0000000314bd7223 */ /* 0x080fe20000010884 */
[-CC-:B------:R-:W-:Y:S01]  /*1a580*/  FFMA.FTZ R166, R9, R3.reuse, -R10.reuse ;  /* 0x0000000309a67223 */ /* 0x180fe2000001080a */
[-C--:B------:R-:W-:Y:S01]  /*1a590*/  FFMA.FTZ R128, R129, R3.reuse, -R10 ;  /* 0x0000000381807223 */ /* 0x080fe2000001080a */
[-C--:B------:R-:W-:Y:S01]  /*1a5a0*/  FFMA.FTZ R129, R21, R3.reuse, -R132 ;  /* 0x0000000315817223 */ /* 0x080fe20000010884 */
[----:B------:R-:W-:Y:S01]  /*1a5b0*/  MUFU.EX2 R14, R14 ;  /* 0x0000000e000e7308 */ /* 0x000fe20000000800 */
[-C--:B------:R-:W-:Y:S01]  /*1a5c0*/  FFMA.FTZ R190, R120, R3.reuse, -R10 ;  /* 0x0000000378be7223 */ /* 0x080fe2000001080a */
[-C--:B------:R-:W-:Y:S01]  /*1a5d0*/  FFMA.FTZ R191, R122, R3.reuse, -R132 ;  /* 0x000000037abf7223 */ /* 0x080fe20000010884 */
[-C--:B------:R-:W-:Y:S01]  /*1a5e0*/  FFMA.FTZ R165, R121, R3.reuse, -R10 ;  /* 0x0000000379a57223 */ /* 0x080fe2000001080a */
[-C--:B------:R-:W-:Y:S01]  /*1a5f0*/  FFMA.FTZ R123, R123, R3.reuse, -R132 ;  /* 0x000000037b7b7223 */ /* 0x080fe20000010884 */
[-C--:B------:R-:W-:Y:S01]  /*1a600*/  FFMA.FTZ R184, R124, R3.reuse, -R10 ;  /* 0x000000037cb87223 */ /* 0x080fe2000001080a */
[-C--:B------:R-:W-:Y:S01]  /*1a610*/  FFMA.FTZ R185, R126, R3.reuse, -R132 ;  /* 0x000000037eb97223 */ /* 0x080fe20000010884 */
[----:B------:R-:W-:Y:S01]  /*1a620*/  VIADD R126, R13, 0x30840 ;  /* 0x000308400d7e7836 */ /* 0x000fe20000000000 */
[----:B------:R-:W0:Y:S01]  /*1a630*/  MUFU.EX2 R188, R188 ;  /* 0x000000bc00bc7308 */ /* 0x000e220000000800 */
[-C--:B------:R-:W-:Y:S01]  /*1a640*/  FFMA.FTZ R164, R125, R3.reuse, -R10 ;  /* 0x000000037da47223 */ /* 0x080fe2000001080a */
[-CC-:B------:R-:W-:Y:S01]  /*1a650*/  FFMA.FTZ R122, R127, R3.reuse, -R132.reuse ;  /* 0x000000037f7a7223 */ /* 0x180fe20000010884 */
[-C--:B------:R-:W-:Y:S01]  /*1a660*/  FFMA.FTZ R187, R130, R3.reuse, -R132 ;  /* 0x0000000382bb7223 */ /* 0x080fe20000010884 */
[----:B------:R-:W-:Y:S01]  /*1a670*/  PRMT R126, R217, 0x654, R126 ;  /* 0x00000654d97e7816 */ /* 0x000fe2000000007e */
[-C--:B------:R-:W-:Y:S01]  /*1a680*/  FFMA.FTZ R125, R133, R3.reuse, -R10 ;  /* 0x00000003857d7223 */ /* 0x080fe2000001080a */
[-CC-:B------:R-:W-:Y:S01]  /*1a690*/  FFMA.FTZ R21, R131, R3.reuse, -R132.reuse ;  /* 0x0000000383157223 */ /* 0x180fe20000010884 */
[-CC-:B------:R-:W-:Y:S01]  /*1a6a0*/  FFMA.FTZ R181, R134, R3.reuse, -R132.reuse ;  /* 0x0000000386b57223 */ /* 0x180fe20000010884 */
[----:B------:R-:W-:Y:S01]  /*1a6b0*/  MUFU.EX2 R5, R5 ;  /* 0x0000000500057308 */ /* 0x000fe20000000800 */
[----:B------:R1:W-:Y:S01]  /*1a6c0*/  SYNCS.ARRIVE.TRANS64.RED.A1T0 RZ, [R126+URZ], RZ ;  /* 0x000000ff7eff79a7 */ /* 0x0003e2000810043f */
[-CC-:B------:R-:W-:Y:S01]  /*1a6d0*/  FFMA.FTZ R20, R135, R3.reuse, -R132.reuse ;  /* 0x0000000387147223 */ /* 0x180fe20000010884 */
[-CC-:B------:R-:W-:Y:S01]  /*1a6e0*/  FFMA.FTZ R183, R138, R3.reuse, -R132.reuse ;  /* 0x000000038ab77223 */ /* 0x180fe20000010884 */
[-CC-:B------:R-:W-:Y:S01]  /*1a6f0*/  FFMA.FTZ R139, R139, R3.reuse, -R132.reuse ;  /* 0x000000038b8b7223 */ /* 0x180fe20000010884 */
[-CC-:B------:R-:W-:Y:S01]  /*1a700*/  FFMA.FTZ R177, R142, R3.reuse, -R132.reuse ;  /* 0x000000038eb17223 */ /* 0x180fe20000010884 */
[-CC-:B------:R-:W-:Y:S01]  /*1a710*/  FFMA.FTZ R131, R143, R3.reuse, -R132.reuse ;  /* 0x000000038f837223 */ /* 0x180fe20000010884 */
[----:B------:R-:W-:Y:S01]  /*1a720*/  FFMA.FTZ R179, R146, R3, -R132 ;  /* 0x0000000392b37223 */ /* 0x000fe20000010884 */
[----:B------:R-:W2:Y:S01]  /*1a730*/  MUFU.EX2 R189, R189 ;  /* 0x000000bd00bd7308 */ /* 0x000ea20000000800 */
        /* <DEDUP_REMOVED lines=10> */
[-C--:B-1----:R-:W-:Y:S01]  /*1a7e0*/  FFMA.FTZ R126, R163, R3.reuse, -R132 ;  /* 0x00000003a37e7223 */ /* 0x082fe20000010884 */
[-CC-:B------:R-:W-:Y:S01]  /*1a7f0*/  FFMA.FTZ R182, R136, R3.reuse, -R10.reuse ;  /* 0x0000000388b67223 */ /* 0x180fe2000001080a */
[-CC-:B------:R-:W-:Y:S01]  /*1a800*/  FFMA.FTZ R124, R137, R3.reuse, -R10.reuse ;  /* 0x00000003897c7223 */ /* 0x180fe2000001080a */
[-CC-:B------:R-:W-:Y:S01]  /*1a810*/  FFMA.FTZ R176, R140, R3.reuse, -R10.reuse ;  /* 0x000000038cb07223 */ /* 0x180fe2000001080a */
[-CC-:B------:R-:W-:Y:S01]  /*1a820*/  FFMA.FTZ R121, R141, R3.reuse, -R10.reuse ;  /* 0x000000038d797223 */ /* 0x180fe2000001080a */
[----:B------:R-:W1:Y:S01]  /*1a830*/  MUFU.EX2 R129, R129 ;  /* 0x0000008100817308 */ /* 0x000e620000000800 */
[----:B--2---:R-:W-:Y:S01]  /*1a840*/  FFMA.FTZ R6, R5, R6, R189 ;  /* 0x0000000605067223 */ /* 0x004fe200000100bd */
[-CC-:B------:R-:W-:Y:S01]  /*1a850*/  FFMA.FTZ R178, R144, R3.reuse, -R10.reuse ;  /* 0x0000000390b27223 */ /* 0x180fe2000001080a */
[-CC-:B------:R-:W-:Y:S01]  /*1a860*/  FFMA.FTZ R120, R145, R3.reuse, -R10.reuse ;  /* 0x0000000391787223 */ /* 0x180fe2000001080a */
[-CC-:B------:R-:W-:Y:S01]  /*1a870*/  FFMA.FTZ R172, R148, R3.reuse, -R10.reuse ;  /* 0x0000000394ac7223 */ /* 0x180fe2000001080a */
[-CC-:B------:R-:W-:Y:S01]  /*1a880*/  FFMA.FTZ R11, R149, R3.reuse, -R10.reuse ;  /* 0x00000003950b7223 */ /* 0x180fe2000001080a */
[-CC-:B------:R-:W-:Y:S01]  /*1a890*/  FFMA.FTZ R174, R152, R3.reuse, -R10.reuse ;  /* 0x0000000398ae7223 */ /* 0x180fe2000001080a */
[-CC-:B------:R-:W-:Y:S01]  /*1a8a0*/  FFMA.FTZ R9, R153, R3.reuse, -R10.reuse ;  /* 0x0000000399097223 */ /* 0x180fe2000001080a */
[----:B------:R-:W2:Y:S01]  /*1a8b0*/  MUFU.EX2 R190, R190 ;  /* 0x000000be00be7308 */ /* 0x000ea20000000800 */
[----:B0-----:R-:W-:Y:S01]  /*1a8c0*/  FADD.FTZ R7, R166, R7 ;  /* 0x00000007a6077221 */ /* 0x001fe20000010000 */
[-CC-:B------:R-:W-:Y:S01]  /*1a8d0*/  FFMA.FTZ R168, R156, R3.reuse, -R10.reuse ;  /* 0x000000039ca87223 */ /* 0x180fe2000001080a */
[-CC-:B------:R-:W-:Y:S01]  /*1a8e0*/  FFMA.FTZ R8, R157, R3.reuse, -R10.reuse ;  /* 0x000000039d087223 */ /* 0x180fe2000001080a */
[-CC-:B------:R-:W-:Y:S01]  /*1a8f0*/  FFMA.FTZ R170, R160, R3.reuse, -R10.reuse ;  /* 0x00000003a0aa7223 */ /* 0x180fe2000001080a */
[----:B------:R-:W-:-:S03]  /*1a900*/  FFMA.FTZ R10, R161, R3, -R10 ;  /* 0x00000003a10a7223 */ /* 0x000fc6000001080a */
        /* <DEDUP_REMOVED lines=90> */
.L_x_2888:
[C---:B------:R-:W-:Y:S01]  /*1aeb0*/  ISETP.GT.AND P1, PT, R12.reuse, RZ, PT ;  /* 0x000000ff0c00720c */ /* 0x040fe20003f24270 */
        /* <DEDUP_REMOVED lines=33> */
.L_x_2876:
[----:B------:R-:W-:Y:S05]  /*1b0d0*/  BSYNC B0 ;  /* 0x0000000000007941 */ /* 0x000fea0003800000 */
.L_x_2875:
        /* <DEDUP_REMOVED lines=99> */
.L_x_2890:
[----:B------:R-:W-:Y:S01]  /*1b710*/  IMAD R10, R196, 0x8, R2 ;  /* 0x00000008c40a7824 */ /* 0x000fe200078e0202 */
[----:B------:R-:W-:-:S04]  /*1b720*/  SHF.L.U32 R5, R199, 0x1f, RZ ;  /* 0x0000001fc7057819 */ /* 0x000fc800000006ff */
[----:B------:R0:W1:Y:S01]  /*1b730*/  SYNCS.PHASECHK.TRANS64.TRYWAIT P1, [R10+URZ+0x30850], R5 ;  /* 0x030850050a0075a7 */ /* 0x000062000802017f */
[----:B------:R-:W-:Y:S05]  /*1b740*/  @!P0 BRA `(.L_x_2891) ;  /* 0x0000000000048947 */ /* 0x000fea0003800000 */
[----:B------:R-:W-:Y:S01]  /*1b750*/  BPT.TRAP 0x1 ;  /* 0x000000040000795c */ /* 0x000fe20000300000 */
.L_x_2891:
        /* <DEDUP_REMOVED lines=9> */
.L_x_2893:
[----:B------:R-:W-:Y:S05]  /*1b7f0*/  BSYNC B0 ;  /* 0x0000000000007941 */ /* 0x000fea0003800000 */
.L_x_2892:
[----:B------:R-:W-:Y:S01]  /*1b800*/  IMAD.MOV.U32 R8, RZ, RZ, R2 ;  /* 0x000000ffff087224 */ /* 0x000fe200078e0002 */
[----:B------:R-:W-:Y:S01]  /*1b810*/  WARPGROUP.ARRIVE ;  /* 0x00000000000079c5 */ /* 0x000fe20000000000 */
[----:B------:R-:W-:-:S03]  /*1b820*/  IMAD.MOV.U32 R9, RZ, RZ, 0x40000040 ;  /* 0x40000040ff097424 */ /* 0x000fc600078e00ff */
        /* <DEDUP_REMOVED lines=30> */
[----:B------:R-:W0:Y:S02]  /*1ba10*/  SHFL.BFLY PT, R2, R7, 0x2, 0x1f ;  /* 0x0c401f0007027f89 */ /* 0x000e2400000e0000 */
[----:B01----:R-:W-:Y:S01]  /*1ba20*/  FADD.FTZ R5, R2, R7 ;  /* 0x0000000702057221 */ /* 0x003fe20000010000 */
[----:B------:R-:W-:-:S04]  /*1ba30*/  IMAD.MOV.U32 R7, RZ, RZ, RZ ;  /* 0x000000ffff077224 */ /* 0x000fc800078e00ff */
[----:B------:R-:W0:Y:S02]  /*1ba40*/  SHFL.BFLY PT, R2, R5, 0x1, 0x1f ;  /* 0x0c201f0005027f89 */ /* 0x000e2400000e0000 */
[----:B0-----:R-:W-:Y:S01]  /*1ba50*/  FADD.FTZ R12, R5, R2 ;  /* 0x00000002050c7221 */ /* 0x001fe20000010000 */
[----:B------:R-:W-:Y:S02]  /*1ba60*/  IMAD.MOV.U32 R2, RZ, RZ, RZ ;  /* 0x000000ffff027224 */ /* 0x000fe400078e00ff */
[----:B------:R-:W-:Y:S02]  /*1ba70*/  IMAD.MOV.U32 R5, RZ, RZ, -0x800000 ;  /* 0xff800000ff057424 */ /* 0x000fe400078e00ff */
[----:B------:R-:W-:-:S13]  /*1ba80*/  FSETP.NE.FTZ.AND P1, PT, R12, RZ, PT ;  /* 0x000000ff0c00720b */ /* 0x000fda0003f35000 */
[----:B------:R-:W-:Y:S01]  /*1ba90*/  @P1 MUFU.RCP R7, R12 ;  /* 0x0000000c00071308 */ /* 0x000fe20000001000 */
[----:B------:R-:W-:Y:S02]  /*1baa0*/  WARPGROUP.DEPBAR.LE gsb0, 0x0 ;  /* 0x00008000000079c5 */ /* 0x000fe40000010000 */
[----:B------:R-:W-:-:S06]  /*1bab0*/  WARPGROUP.ARRIVE ;  /* 0x00000000000079c5 */ /* 0x000fcc0000000000 */
[----:B------:R-:W-:Y:S01]  /*1bac0*/  HGMMA.64x192x16.F32.BF16 R24, R172, gdesc[UR4].tnspB, R24, gsb0 ;  /* 0x42e00004ac187df0 */ /* 0x000fe20008001818 */
[----:B------:R-:W-:Y:S02]  /*1bad0*/  R2UR UR6, R8 ;  /* 0x00000000080672ca */ /* 0x000fe400000e0000 */
[----:B------:R-:W-:Y:S02]  /*1bae0*/  R2UR UR7, R9 ;  /* 0x00000000090772ca */ /* 0x000fe400000e0000 */
[----:B------:R-:W0:Y:S02]  /*1baf0*/  SHFL.BFLY PT, R9, R6, 0x2, 0x1f ;  /* 0x0c401f0006097f89 */ /* 0x000e2400000e0000 */
[----:B0-----:R-:W-:Y:S01]  /*1bb00*/  FADD.FTZ R9, R9, R6 ;  /* 0x0000000609097221 */ /* 0x001fe20000010000 */
[----:B------:R-:W-:-:S04]  /*1bb10*/  IMAD.MOV.U32 R6, RZ, RZ, -0x800000 ;  /* 0xff800000ff067424 */ /* 0x000fc800078e00ff */
[----:B------:R-:W0:Y:S02]  /*1bb20*/  SHFL.BFLY PT, R8, R9, 0x1, 0x1f ;  /* 0x0c201f0009087f89 */ /* 0x000e2400000e0000 */
[----:B0-----:R-:W-:Y:S01]  /*1bb30*/  FADD.FTZ R13, R9, R8 ;  /* 0x00000008090d7221 */ /* 0x001fe20000010000 */
[----:B------:R-:W-:Y:S01]  /*1bb40*/  @P1 FMUL.FTZ R9, R3, 0.69314718246459960938 ;  /* 0x3f31721803091820 */ /* 0x000fe20000410000 */
[----:B------:R-:W0:Y:S03]  /*1bb50*/  @P1 MUFU.LG2 R8, R12 ;  /* 0x0000000c00081308 */ /* 0x000e260000000c00 */
[----:B------:R-:W-:-:S13]  /*1bb60*/  FSETP.NE.FTZ.AND P2, PT, R13, RZ, PT ;  /* 0x000000ff0d00720b */ /* 0x000fda0003f55000 */
[----:B------:R-:W1:Y:S01]  /*1bb70*/  @P2 MUFU.LG2 R11, R13 ;  /* 0x0000000d000b2308 */ /* 0x000e620000000c00 */
[----:B------:R-:W-:Y:S01]  /*1bb80*/  @P2 FMUL.FTZ R14, R3, 0.69314718246459960938 ;  /* 0x3f317218030e2820 */ /* 0x000fe20000410000 */
[----:B0-----:R-:W-:-:S04]  /*1bb90*/  @P1 FMUL.FTZ R8, R8, 0.69314718246459960938 ;  /* 0x3f31721808081820 */ /* 0x001fc80000410000 */
[----:B------:R-:W-:Y:S02]  /*1bba0*/  @P1 FFMA.FTZ R5, R9, R0, R8 ;  /* 0x0000000009051223 */ /* 0x000fe40000010008 */
[----:B------:R0:W2:Y:S01]  /*1bbb0*/  @P2 MUFU.RCP R2, R13 ;  /* 0x0000000d00022308 */ /* 0x0000a20000001000 */
[----:B-1----:R-:W-:-:S04]  /*1bbc0*/  @P2 FMUL.FTZ R11, R11, 0.69314718246459960938 ;  /* 0x3f3172180b0b2820 */ /* 0x002fc80000410000 */
[----:B------:R-:W-:Y:S01]  /*1bbd0*/  @P2 FFMA.FTZ R6, R14, R4, R11 ;  /* 0x000000040e062223 */ /* 0x000fe2000001000b */
[----:B------:R-:W-:Y:S02]  /*1bbe0*/  WARPGROUP.DEPBAR.LE gsb0, 0x0 ;  /* 0x00008000000079c5 */ /* 0x000fe40000010000 */
[----:B------:R-:W-:-:S06]  /*1bbf0*/  WARPGROUP.ARRIVE ;  /* 0x00000000000079c5 */ /* 0x000fcc0000000000 */
[----:B------:R-:W-:Y:S03]  /*1bc00*/  HGMMA.64x192x16.F32.BF16 R24, R168, gdesc[UR4].tnspB, R24, gsb0 ;  /* 0x42e00004a8187df0 */ /* 0x000fe60008001818 */
[----:B------:R-:W-:Y:S02]  /*1bc10*/  WARPGROUP.DEPBAR.LE gsb0, 0x0 ;  /* 0x00008000000079c5 */ /* 0x000fe40000010000 */
[----:B0-2---:R-:W-:Y:S05]  /*1bc20*/  @!P0 BRA `(.L_x_2895) ;  /* 0x0000000000048947 */ /* 0x005fea0003800000 */
[----:B------:R-:W-:Y:S01]  /*1bc30*/  BPT.TRAP 0x1 ;  /* 0x000000040000795c */ /* 0x000fe20000300000 */
.L_x_2895:
[----:B------:R-:W2:Y:S01]  /*1bc40*/  LDL.LU R9, [R1+0x50] ;  /* 0x0000500001097983 */ /* 0x000ea20000300800 */
[----:B------:R-:W-:Y:S01]  /*1bc50*/  VIADD R10, R10, 0x30860 ;  /* 0x000308600a0a7836 */ /* 0x000fe20000000000 */
[----:B------:R-:W-:Y:S01]  /*1bc60*/  IADD3 R196, R196, 0x1, RZ ;  /* 0x00000001c4c47810 */ /* 0x000fe20007ffe0ff */
[-C--:B------:R-:W-:Y:S01]  /*1bc70*/  FMUL.FTZ R124, R83, R2.reuse ;  /* 0x00000002537c7220 */ /* 0x080fe20000410000 */
        /* <DEDUP_REMOVED lines=104> */
.L_x_2796:
        /* <DEDUP_REMOVED lines=10> */
[----:B0-----:R-:W0:Y:S01]  /*1c3a0*/  S2R R9, SR_SWINHI ;  /* 0x0000000000097919 */ /* 0x001e220000002f00 */
[----:B------:R-:W-:Y:S01]  /*1c3b0*/  F2FP.BF16.F32.PACK_AB R24, R25, R24 ;  /* 0x000000181918723e */ /* 0x000fe200000010ff */
[----:B------:R-:W-:Y:S01]  /*1c3c0*/  ULDC.64 UR4, c[0x0][0xc00] ;  /* 0x0003000000047ab9 */ /* 0x000fe20000000a00 */
[----:B------:R-:W4:Y:S04]  /*1c3d0*/  LDL.LU R102, [R1+0x44] ;  /* 0x0000440001667983 */ /* 0x000f280000300800 */
[----:B------:R-:W4:Y:S01]  /*1c3e0*/  LDL.LU R94, [R1+0x48] ;  /* 0x00004800015e7983 */ /* 0x000f220000300800 */
[----:B------:R-:W-:Y:S02]  /*1c3f0*/  MOV R12, R2 ;  /* 0x00000002000c7202 */ /* 0x000fe40000000f00 */
[----:B0-----:R-:W-:-:S02]  /*1c400*/  MOV R13, R9 ;  /* 0x00000009000d7202 */ /* 0x001fc40000000f00 */
        /* <DEDUP_REMOVED lines=35> */
[----:B---3--:R-:W-:-:S03]  /*1c640*/  IMAD.WIDE R74, R10, 0x2, R12 ;  /* 0x000000020a4a7825 */ /* 0x008fc600078e020c */
[----:B------:R-:W-:-:S04]  /*1c650*/  IADD3 R111, P2, R74, 0x20, RZ ;  /* 0x000000204a6f7810 */ /* 0x000fc80007f5e0ff */
[----:B------:R-:W-:Y:S02]  /*1c660*/  LOP3.LUT R10, R111, 0x380, RZ, 0xc0, !PT ;  /* 0x000003806f0a7812 */ /* 0x000fe400078ec0ff */
[----:B------:R-:W-:Y:S02]  /*1c670*/  IADD3 R143, P6, R74, 0x60, RZ ;  /* 0x000000604a8f7810 */ /* 0x000fe40007fde0ff */
[----:B------:R-:W-:Y:S02]  /*1c680*/  SHF.R.U64 R10, R10, 0x3, RZ ;  /* 0x000000030a0a7819 */ /* 0x000fe400000012ff */
[C---:B------:R-:W-:Y:S02]  /*1c690*/  IADD3 R46, P0, R74.reuse, 0x4020, RZ ;  /* 0x000040204a2e7810 */ /* 0x040fe40007f1e0ff */
[----:B------:R-:W-:Y:S02]  /*1c6a0*/  IADD3 R141, P1, R74, 0x40, RZ ;  /* 0x000000404a8d7810 */ /* 0x000fe40007f3e0ff */
[----:B------:R-:W-:-:S02]  /*1c6b0*/  LOP3.LUT R20, R143, 0x380, RZ, 0xc0, !PT ;  /* 0x000003808f147812 */ /* 0x000fc400078ec0ff */
[----:B------:R-:W-:Y:S02]  /*1c6c0*/  IADD3 R145, P5, R74, 0x4000, RZ ;  /* 0x000040004a917810 */ /* 0x000fe40007fbe0ff */
[----:B------:R-:W-:Y:S02]  /*1c6d0*/  LOP3.LUT R10, R10, R111, RZ, 0x3c, !PT ;  /* 0x0000006f0a0a7212 */ /* 0x000fe400078e3cff */
[----:B------:R-:W-:Y:S02]  /*1c6e0*/  LOP3.LUT R111, R46, 0x380, RZ, 0xc0, !PT ;  /* 0x000003802e6f7812 */ /* 0x000fe400078ec0ff */
[----:B------:R-:W-:Y:S01]  /*1c6f0*/  LOP3.LUT R14, R141, 0x380, RZ, 0xc0, !PT ;  /* 0x000003808d0e7812 */ /* 0x000fe200078ec0ff */
[--C-:B------:R-:W-:Y:S01]  /*1c700*/  IMAD.X R15, RZ, RZ, R75.reuse, P1 ;  /* 0x000000ffff0f7224 */ /* 0x100fe200008e064b */
[----:B------:R-:W-:Y:S02]  /*1c710*/  LOP3.LUT R9, R74, 0x380, RZ, 0xc0, !PT ;  /* 0x000003804a097812 */ /* 0x000fe400078ec0ff */
[----:B------:R-:W-:Y:S01]  /*1c720*/  SHF.R.U64 R20, R20, 0x3, RZ ;  /* 0x0000000314147819 */ /* 0x000fe200000012ff */
[----:B------:R-:W-:Y:S01]  /*1c730*/  IMAD.X R39, RZ, RZ, R75, P5 ;  /* 0x000000ffff277224 */ /* 0x000fe200028e064b */
[----:B------:R-:W-:-:S02]  /*1c740*/  IADD3 R58, P3, R74, 0x4060, RZ ;  /* 0x000040604a3a7810 */ /* 0x000fc40007f7e0ff */
[C---:B--2---:R-:W-:Y:S02]  /*1c750*/  IADD3 R28, P1, R74.reuse, 0x8020, RZ ;  /* 0x000080204a1c7810 */ /* 0x044fe40007f3e0ff */
[----:B------:R-:W-:Y:S02]  /*1c760*/  LOP3.LUT R38, R145, 0x380, RZ, 0xc0, !PT ;  /* 0x0000038091267812 */ /* 0x000fe400078ec0ff */
[----:B------:R-:W-:Y:S02]  /*1c770*/  SHF.R.U64 R111, R111, 0x3, RZ ;  /* 0x000000036f6f7819 */ /* 0x000fe400000012ff */
[----:B------:R-:W-:Y:S02]  /*1c780*/  IADD3 R72, P5, R74, 0x8060, RZ ;  /* 0x000080604a487810 */ /* 0x000fe40007fbe0ff */
[----:B------:R-:W-:Y:S02]  /*1c790*/  SHF.R.U64 R14, R14, 0x3, RZ ;  /* 0x000000030e0e7819 */ /* 0x000fe400000012ff */
[----:B------:R-:W-:-:S02]  /*1c7a0*/  IADD3 R54, P4, R74, 0x4040, RZ ;  /* 0x000040404a367810 */ /* 0x000fc40007f9e0ff */
[----:B------:R-:W-:Y:S02]  /*1c7b0*/  SHF.R.U64 R9, R9, 0x3, RZ ;  /* 0x0000000309097819 */ /* 0x000fe400000012ff */
[----:B------:R-:W-:Y:S01]  /*1c7c0*/  LOP3.LUT R20, R20, R143, RZ, 0x3c, !PT ;  /* 0x0000008f14147212 */ /* 0x000fe200078e3cff */
[--C-:B------:R-:W-:Y:S01]  /*1c7d0*/  IMAD.X R11, RZ, RZ, R75.reuse, P2 ;  /* 0x000000ffff0b7224 */ /* 0x100fe200010e064b */
[----:B------:R-:W-:Y:S01]  /*1c7e0*/  LOP3.LUT R143, R58, 0x380, RZ, 0xc0, !PT ;  /* 0x000003803a8f7812 */ /* 0x000fe200078ec0ff */
[----:B------:R-:W-:Y:S01]  /*1c7f0*/  IMAD.X R21, RZ, RZ, R75, P6 ;  /* 0x000000ffff157224 */ /* 0x000fe200030e064b */
[----:B------:R-:W-:Y:S02]  /*1c800*/  SHF.R.U64 R38, R38, 0x3, RZ ;  /* 0x0000000326267819 */ /* 0x000fe400000012ff */
[----:B------:R-:W-:Y:S02]  /*1c810*/  LOP3.LUT R46, R111, R46, RZ, 0x3c, !PT ;  /* 0x0000002e6f2e7212 */ /* 0x000fe400078e3cff */
[----:B------:R-:W-:-:S02]  /*1c820*/  LOP3.LUT R66, R28, 0x380, RZ, 0xc0, !PT ;  /* 0x000003801c427812 */ /* 0x000fc400078ec0ff */
[C---:B------:R-:W-:Y:S02]  /*1c830*/  IADD3 R62, P2, R74.reuse, 0x8000, RZ ;  /* 0x000080004a3e7810 */ /* 0x040fe40007f5e0ff */
[----:B------:R-:W-:Y:S02]  /*1c840*/  IADD3 R70, P6, R74, 0x8040, RZ ;  /* 0x000080404a467810 */ /* 0x000fe40007fde0ff */
[----:B------:R-:W-:Y:S02]  /*1c850*/  LOP3.LUT R14, R14, R141, RZ, 0x3c, !PT ;  /* 0x0000008d0e0e7212 */ /* 0x000fe400078e3cff */
[----:B------:R-:W-:Y:S02]  /*1c860*/  LOP3.LUT R111, R72, 0x380, RZ, 0xc0, !PT ;  /* 0x00000380486f7812 */ /* 0x000fe400078ec0ff */
[----:B------:R-:W-:Y:S02]  /*1c870*/  LOP3.LUT R74, R9, R74, RZ, 0x3c, !PT ;  /* 0x0000004a094a7212 */ /* 0x000fe400078e3cff */
[----:B------:R-:W-:-:S02]  /*1c880*/  LOP3.LUT R141, R54, 0x380, RZ, 0xc0, !PT ;  /* 0x00000380368d7812 */ /* 0x000fc400078ec0ff */
[----:B------:R-:W-:Y:S02]  /*1c890*/  SHF.R.U64 R143, R143, 0x3, RZ ;  /* 0x000000038f8f7819 */ /* 0x000fe400000012ff */
[----:B------:R-:W-:Y:S02]  /*1c8a0*/  LOP3.LUT R38, R38, R145, RZ, 0x3c, !PT ;  /* 0x0000009126267212 */ /* 0x000fe400078e3cff */
[----:B------:R-:W-:Y:S01]  /*1c8b0*/  SHF.R.U64 R3, R66, 0x3, RZ ;  /* 0x0000000342037819 */ /* 0x000fe200000012ff */
[--C-:B------:R-:W-:Y:S01]  /*1c8c0*/  IMAD.X R47, RZ, RZ, R75.reuse, P0 ;  /* 0x000000ffff2f7224 */ /* 0x100fe200000e064b */
[----:B------:R-:W-:Y:S01]  /*1c8d0*/  LOP3.LUT R145, R62, 0x380, RZ, 0xc0, !PT ;  /* 0x000003803e917812 */ /* 0x000fe200078ec0ff */
[--C-:B------:R-:W-:Y:S01]  /*1c8e0*/  IMAD.X R55, RZ, RZ, R75.reuse, P4 ;  /* 0x000000ffff377224 */ /* 0x100fe200020e064b */
[----:B------:R-:W-:Y:S01]  /*1c8f0*/  SHF.R.U64 R111, R111, 0x3, RZ ;  /* 0x000000036f6f7819 */ /* 0x000fe200000012ff */
[--C-:B------:R-:W-:Y:S01]  /*1c900*/  IMAD.X R59, RZ, RZ, R75.reuse, P3 ;  /* 0x000000ffff3b7224 */ /* 0x100fe200018e064b */
[----:B------:R-:W-:Y:S01]  /*1c910*/  SHF.R.U64 R141, R141, 0x3, RZ ;  /* 0x000000038d8d7819 */ /* 0x000fe200000012ff */
[--C-:B------:R-:W-:Y:S01]  /*1c920*/  IMAD.X R63, RZ, RZ, R75.reuse, P2 ;  /* 0x000000ffff3f7224 */ /* 0x100fe200010e064b */
[----:B------:R-:W-:Y:S01]  /*1c930*/  MOV R74, R74 ;  /* 0x0000004a004a7202 */ /* 0x000fe20000000f00 */
[----:B------:R-:W-:Y:S01]  /*1c940*/  BAR.SYNC.DEFER_BLOCKING 0x1, 0x100 ;  /* 0x0044000000007b1d */ /* 0x000fe20000010000 */
[--C-:B------:R-:W-:Y:S01]  /*1c950*/  IMAD.X R67, RZ, RZ, R75.reuse, P1 ;  /* 0x000000ffff437224 */ /* 0x100fe200008e064b */
[----:B------:R-:W-:Y:S01]  /*1c960*/  LOP3.LUT R58, R143, R58, RZ, 0x3c, !PT ;  /* 0x0000003a8f3a7212 */ /* 0x000fe200078e3cff */
[----:B------:R-:W-:-:S02]  /*1c970*/  IMAD.X R71, RZ, RZ, R75, P6 ;  /* 0x000000ffff477224 */ /* 0x000fc400030e064b */
[----:B------:R-:W-:Y:S01]  /*1c980*/  IMAD.X R9, RZ, RZ, R75, P5 ;  /* 0x000000ffff097224 */ /* 0x000fe200028e064b */
[----:B------:R-:W-:Y:S02]  /*1c990*/  LOP3.LUT R75, R70, 0x380, RZ, 0xc0, !PT ;  /* 0x00000380464b7812 */ /* 0x000fe400078ec0ff */
[----:B------:R-:W-:Y:S02]  /*1c9a0*/  LOP3.LUT R66, R3, R28, RZ, 0x3c, !PT ;  /* 0x0000001c03427212 */ /* 0x000fe400078e3cff */
[----:B------:R-:W-:Y:S02]  /*1c9b0*/  MOV R10, R10 ;  /* 0x0000000a000a7202 */ /* 0x000fe40000000f00 */
[----:B------:R-:W-:Y:S02]  /*1c9c0*/  SHF.R.U64 R145, R145, 0x3, RZ ;  /* 0x0000000391917819 */ /* 0x000fe400000012ff */
[----:B------:R-:W-:Y:S02]  /*1c9d0*/  LOP3.LUT R8, R111, R72, RZ, 0x3c, !PT ;  /* 0x000000486f087212 */ /* 0x000fe400078e3cff */
[----:B------:R-:W-:-:S02]  /*1c9e0*/  LOP3.LUT R54, R141, R54, RZ, 0x3c, !PT ;  /* 0x000000368d367212 */ /* 0x000fc400078e3cff */
[----:B------:R-:W-:Y:S02]  /*1c9f0*/  MOV R14, R14 ;  /* 0x0000000e000e7202 */ /* 0x000fe40000000f00 */
[----:B------:R-:W-:Y:S02]  /*1ca00*/  SHF.R.U64 R75, R75, 0x3, RZ ;  /* 0x000000034b4b7819 */ /* 0x000fe400000012ff */
[----:B------:R-:W-:Y:S02]  /*1ca10*/  MOV R20, R20 ;  /* 0x0000001400147202 */ /* 0x000fe40000000f00 */
[----:B------:R-:W-:Y:S01]  /*1ca20*/  MOV R3, R58 ;  /* 0x0000003a00037202 */ /* 0x000fe20000000f00 */
[----:B------:R-:W-:Y:S01]  /*1ca30*/  STSM.16.M88.4 [R74], R24 ;  /* 0x000000184a007844 */ /* 0x000fe20000000200 */
[----:B------:R-:W-:Y:S02]  /*1ca40*/  MOV R38, R38 ;  /* 0x0000002600267202 */ /* 0x000fe40000000f00 */
[----:B------:R-:W-:Y:S01]  /*1ca50*/  MOV R0, R66 ;  /* 0x0000004200007202 */ /* 0x000fe20000000f00 */
[----:B------:R0:W-:Y:S01]  /*1ca60*/  STSM.16.M88.4 [R10], R32 ;  /* 0x000000200a007844 */ /* 0x0001e20000000200 */
[----:B------:R-:W-:-:S02]  /*1ca70*/  F2FP.BF16.F32.PACK_AB R58, R61, R60 ;  /* 0x0000003c3d3a723e */ /* 0x000fc400000010ff */
[----:B------:R-:W-:Y:S02]  /*1ca80*/  F2FP.BF16.F32.PACK_AB R59, R129, R112 ;  /* 0x00000070813b723e */ /* 0x000fe400000010ff */
[----:B------:R-:W-:Y:S02]  /*1ca90*/  LOP3.LUT R62, R145, R62, RZ, 0x3c, !PT ;  /* 0x0000003e913e7212 */ /* 0x000fe400078e3cff */
[----:B------:R-:W-:Y:S02]  /*1caa0*/  MOV R46, R46 ;  /* 0x0000002e002e7202 */ /* 0x000fe40000000f00 */
[----:B------:R-:W-:Y:S02]  /*1cab0*/  MOV R21, R8 ;  /* 0x0000000800157202 */ /* 0x000fe40000000f00 */
[----:B------:R-:W-:Y:S02]  /*1cac0*/  F2FP.BF16.F32.PACK_AB R66, R69, R68 ;  /* 0x000000444542723e */ /* 0x000fe400000010ff */
[----:B------:R-:W-:Y:S01]  /*1cad0*/  F2FP.BF16.F32.PACK_AB R67, R127, R121 ;  /* 0x000000797f43723e */ /* 0x000fe200000010ff */
[----:B------:R-:W-:Y:S01]  /*1cae0*/  STSM.16.M88.4 [R14], R40 ;  /* 0x000000280e007844 */ /* 0x000fe20000000200 */
[----:B------:R-:W-:-:S02]  /*1caf0*/  MOV R54, R54 ;  /* 0x0000003600367202 */ /* 0x000fc40000000f00 */
[----:B------:R-:W-:Y:S02]  /*1cb00*/  F2FP.BF16.F32.PACK_AB R8, R73, R4 ;  /* 0x000000044908723e */ /* 0x000fe400000010ff */
[----:B------:R-:W-:Y:S02]  /*1cb10*/  F2FP.BF16.F32.PACK_AB R9, R126, R122 ;  /* 0x0000007a7e09723e */ /* 0x000fe400000010ff */
[----:B0-----:R-:W-:Y:S02]  /*1cb20*/  F2FP.BF16.F32.PACK_AB R10, R77, R76 ;  /* 0x0000004c4d0a723e */ /* 0x001fe400000010ff */
[----:B------:R-:W-:Y:S01]  /*1cb30*/  F2FP.BF16.F32.PACK_AB R11, R125, R78 ;  /* 0x0000004e7d0b723e */ /* 0x000fe200000010ff */
[----:B------:R-:W-:Y:S01]  /*1cb40*/  STSM.16.M88.4 [R20], R48 ;  /* 0x0000003014007844 */ /* 0x000fe20000000200 */
[----:B------:R-:W-:Y:S02]  /*1cb50*/  LOP3.LUT R70, R75, R70, RZ, 0x3c, !PT ;  /* 0x000000464b467212 */ /* 0x000fe400078e3cff */
[----:B------:R-:W-:Y:S01]  /*1cb60*/  MOV R62, R62 ;  /* 0x0000003e003e7202 */ /* 0x000fe20000000f00 */
[----:B------:R-:W-:Y:S01]  /*1cb70*/  STSM.16.M88.4 [R38], R56 ;  /* 0x0000003826007844 */ /* 0x000fe20000000200 */
[----:B------:R-:W-:-:S02]  /*1cb80*/  ISETP.NE.U32.AND P0, PT, RZ, UR4, PT ;  /* 0x00000004ff007c0c */ /* 0x000fc4000bf05070 */
[----:B----4-:R-:W-:Y:S01]  /*1cb90*/  IADD3 R24, P1, R102, UR4, RZ ;  /* 0x0000000466187c10 */ /* 0x010fe2000ff3e0ff */
[----:B------:R-:W-:Y:S01]  /*1cba0*/  STSM.16.M88.4 [R46], R64 ;  /* 0x000000402e007844 */ /* 0x000fe20000000200 */
[----:B------:R-:W-:-:S03]  /*1cbb0*/  MOV R70, R70 ;  /* 0x0000004600467202 */ /* 0x000fc60000000f00 */
[----:B------:R0:W-:Y:S01]  /*1cbc0*/  STSM.16.M88.4 [R54], R8 ;  /* 0x0000000836007844 */ /* 0x0001e20000000200 */
[----:B------:R-:W-:Y:S02]  /*1cbd0*/  ISETP.NE.AND.EX P0, PT, RZ, UR5, PT, P0 ;  /* 0x00000005ff007c0c */ /* 0x000fe4000bf05300 */
[----:B------:R-:W-:Y:S01]  /*1cbe0*/  IADD3.X R25, R94, UR5, RZ, P1, !PT ;  /* 0x000000055e197c10 */ /* 0x000fe20008ffe4ff */
[----:B------:R2:W-:Y:S01]  /*1cbf0*/  STSM.16.M88.4 [R3], R80 ;  /* 0x0000005003007844 */ /* 0x0005e20000000200 */
[----:B------:R-:W-:-:S03]  /*1cc00*/  ULDC.64 UR4, c[0x0][0xc08] ;  /* 0x0003020000047ab9 */ /* 0x000fc60000000a00 */
[----:B------:R-:W-:Y:S01]  /*1cc10*/  STSM.16.M88.4 [R62], R88 ;  /* 0x000000583e007844 */ /* 0x000fe20000000200 */
[----:B------:R-:W-:-:S03]  /*1cc20*/  ISETP.NE.U32.AND P2, PT, RZ, UR4, PT ;  /* 0x00000004ff007c0c */ /* 0x000fc6000bf45070 */
[----:B------:R3:W-:Y:S01]  /*1cc30*/  STSM.16.M88.4 [R0], R96 ;  /* 0x0000006000007844 */ /* 0x0007e20000000200 */
[----:B0-----:R-:W-:Y:S02]  /*1cc40*/  F2FP.BF16.F32.PACK_AB R8, R113, R139 ;  /* 0x0000008b7108723e */ /* 0x001fe400000010ff */
[----:B------:R-:W-:Y:S02]  /*1cc50*/  F2FP.BF16.F32.PACK_AB R9, R115, R114 ;  /* 0x000000727309723e */ /* 0x000fe400000010ff */
[----:B------:R-:W-:Y:S02]  /*1cc60*/  F2FP.BF16.F32.PACK_AB R10, R117, R116 ;  /* 0x00000074750a723e */ /* 0x000fe400000010ff */
[----:B------:R-:W-:Y:S01]  /*1cc70*/  F2FP.BF16.F32.PACK_AB R11, R119, R118 ;  /* 0x00000076770b723e */ /* 0x000fe200000010ff */
[----:B------:R0:W-:Y:S01]  /*1cc80*/  STSM.16.M88.4 [R70], R104 ;  /* 0x0000006846007844 */ /* 0x0001e20000000200 */
[----:B------:R-:W-:Y:S01]  /*1cc90*/  ISETP.NE.AND.EX P2, PT, RZ, UR5, PT, P2 ;  /* 0x00000005ff007c0c */ /* 0x000fe2000bf45320 */
[----:B------:R-:W-:Y:S01]  /*1cca0*/  IMAD.MOV.U32 R20, RZ, RZ, RZ ;  /* 0x000000ffff147224 */ /* 0x000fe200078e00ff */
[----:B--2---:R-:W2:Y:S01]  /*1ccb0*/  LDC R3, c[0x0][0xbe8] ;  /* 0x0002fa00ff037b82 */ /* 0x004ea20000000800 */
[----:B------:R0:W-:Y:S07]  /*1ccc0*/  STSM.16.M88.4 [R21], R8 ;  /* 0x0000000815007844 */ /* 0x0001ee0000000200 */
[----:B------:R-:W-:Y:S03]  /*1ccd0*/  BAR.SYNC.DEFER_BLOCKING 0x1, 0x100 ;  /* 0x0044000000007b1d */ /* 0x000fe60000010000 */
[----:B------:R-:W-:-:S03]  /*1cce0*/  @P2 IADD3 R14, P3, R102, UR4, RZ ;  /* 0x00000004660e2c10 */ /* 0x000fc6000ff7e0ff */
[----:B------:R-:W-:Y:S02]  /*1ccf0*/  ULDC UR4, c[0x0][0xa88] ;  /* 0x0002a20000047ab9 */ /* 0x000fe40000000800 */
[----:B------:R-:W-:Y:S01]  /*1cd00*/  IMAD.U32 R4, RZ, RZ, UR4 ;  /* 0x00000004ff047e24 */ /* 0x000fe2000f8e00ff */
[----:B------:R-:W-:Y:S01]  /*1cd10*/  @P2 IADD3.X R15, R94, UR5, RZ, P3, !PT ;  /* 0x000000055e0f2c10 */ /* 0x000fe20009ffe4ff */
[----:B------:R0:W5:Y:S04]  /*1cd20*/  @P0 LDG.E R20, desc[UR60][R24.64] ;  /* 0x0000003c18140981 */ /* 0x000168000c1e1900 */
[----:B------:R0:W5:Y:S01]  /*1cd30*/  @P2 LDG.E R4, desc[UR60][R14.64] ;  /* 0x0000003c0e042981 */ /* 0x000162000c1e1900 */
[----:B--2---:R-:W-:-:S13]  /*1cd40*/  ISETP.NE.AND P1, PT, R3, 0x1, PT ;  /* 0x000000010300780c */ /* 0x004fda0003f25270 */
[----:B---3--:R-:W2:Y:S08]  /*1cd50*/  @P1 LDC R0, c[0x0][0xbec] ;  /* 0x0002fb00ff001b82 */ /* 0x008eb00000000800 */
[----:B------:R-:W3:Y:S01]  /*1cd60*/  @P1 LDC R27, c[0x0][0xbf0] ;  /* 0x0002fc00ff1b1b82 */ /* 0x000ee20000000800 */
[----:B0-----:R-:W-:Y:S05]  /*1cd70*/  @P2 BRA `(.L_x_2898) ;  /* 0x0000000000102947 */ /* 0x001fea0003800000 */
[----:B------:R-:W-:Y:S05]  /*1cd80*/  @!P0 BRA `(.L_x_2898) ;  /* 0x00000000000c8947 */ /* 0x000fea0003800000 */
[----:B------:R-:W4:Y:S04]  /*1cd90*/  LDG.E R7, desc[UR60][R24.64] ;  /* 0x0000003c18077981 */ /* 0x000f28000c1e1900 */
[----:B-----5:R-:W4:Y:S02]  /*1cda0*/  LDG.E R4, desc[UR60][R24.64+0x4] ;  /* 0x0000043c18047981 */ /* 0x020f24000c1e1900 */
[----:B----4-:R-:W-:-:S07]  /*1cdb0*/  IMAD.IADD R4, R4, 0x1, -R7 ;  /* 0x0000000104047824 */ /* 0x010fce00078e0a07 */
.L_x_2898:
[----:B------:R-:W4:Y:S01]  /*1cdc0*/  LDL R7, [R1+0x38] ;  /* 0x0000380001077983 */ /* 0x000f220000100800 */
[----:B------:R-:W-:Y:S01]  /*1cdd0*/  ULDC.64 UR4, c[0x0][0xb90] ;  /* 0x0002e40000047ab9 */ /* 0x000fe20000000a00 */
[----:B-----5:R-:W-:Y:S01]  /*1cde0*/  SHF.R.S32.HI R21, RZ, 0x1f, R20 ;  /* 0x0000001fff157819 */ /* 0x020fe20000011414 */
[----:B------:R-:W0:Y:S01]  /*1cdf0*/  @P1 LDC R69, c[0x0][0xbec] ;  /* 0x0002fb00ff451b82 */ /* 0x000e220000000800 */
[----:B------:R-:W3:Y:S04]  /*1ce00*/  LDL.LU R14, [R1+0x58] ;  /* 0x00005800010e7983 */ /* 0x000ee80000300800 */
[----:B------:R-:W3:Y:S03]  /*1ce10*/  LDL.LU R10, [R1+0x4c] ;  /* 0x00004c00010a7983 */ /* 0x000ee60000300800 */
[----:B------:R-:W1:Y:S01]  /*1ce20*/  @P1 LDC R71, c[0x0][0xbf0] ;  /* 0x0002fc00ff471b82 */ /* 0x000e620000000800 */
[----:B------:R-:W3:Y:S04]  /*1ce30*/  LDL.LU R70, [R1+0x40] ;  /* 0x0000400001467983 */ /* 0x000ee80000300800 */
[----:B------:R-:W3:Y:S04]  /*1ce40*/  LDL R68, [R1+0x5c] ;  /* 0x00005c0001447983 */ /* 0x000ee80000100800 */
[----:B------:R-:W3:Y:S04]  /*1ce50*/  LDL R66, [R1+0x3c] ;  /* 0x00003c0001427983 */ /* 0x000ee80000100800 */
[----:B------:R-:W3:Y:S01]  /*1ce60*/  LDL R34, [R1+0x80] ;  /* 0x0000800001227983 */ /* 0x000ee20000100800 */
[----:B----4-:R-:W-:-:S04]  /*1ce70*/  IMAD.IADD R25, R7, 0x1, R225 ;  /* 0x0000000107197824 */ /* 0x010fc800078e02e1 */
[----:B--2---:R-:W-:-:S04]  /*1ce80*/  @P1 IMAD.HI.U32 R0, R25, R0, RZ ;  /* 0x0000000019001227 */ /* 0x004fc800078e00ff */
[----:B------:R-:W-:Y:S01]  /*1ce90*/  IMAD.MOV.U32 R11, RZ, RZ, R25 ;  /* 0x000000ffff0b7224 */ /* 0x000fe200078e0019 */
[----:B---3--:R-:W-:Y:S02]  /*1cea0*/  @P1 SHF.R.U32.HI R11, RZ, R27, R0 ;  /* 0x0000001bff0b1219 */ /* 0x008fe40000011600 */
[----:B------:R-:W2:Y:S01]  /*1ceb0*/  LDL R27, [R1+0x60] ;  /* 0x00006000011b7983 */ /* 0x000ea20000100800 */
[----:B------:R-:W-:Y:S01]  /*1cec0*/  SHF.R.S32.HI R64, RZ, 0x1f, R70 ;  /* 0x0000001fff407819 */ /* 0x000fe20000011446 */
[----:B------:R-:W-:Y:S01]  /*1ced0*/  IMAD.WIDE.U32 R8, R70, UR4, R20 ;  /* 0x0000000446087c25 */ /* 0x000fe2000f8e0014 */
[----:B------:R-:W-:Y:S02]  /*1cee0*/  SEL R28, R10, RZ, !P0 ;  /* 0x000000ff0a1c7207 */ /* 0x000fe40004000000 */
[----:B------:R-:W-:Y:S01]  /*1cef0*/  SEL R0, R14, RZ, !P0 ;  /* 0x000000ff0e007207 */ /* 0x000fe20004000000 */
[----:B------:R-:W-:-:S04]  /*1cf00*/  IMAD R7, R64, UR4, RZ ;  /* 0x0000000440077c24 */ /* 0x000fc8000f8e02ff */
[----:B------:R-:W-:Y:S01]  /*1cf10*/  IMAD R15, R70, UR5, R7 ;  /* 0x00000005460f7c24 */ /* 0x000fe2000f8e0207 */
[----:B------:R-:W-:Y:S01]  /*1cf20*/  ULDC.64 UR4, c[0x0][0xb98] ;  /* 0x0002e60000047ab9 */ /* 0x000fe20000000a00 */
[----:B------:R-:W-:Y:S02]  /*1cf30*/  IMAD R7, R68, 0x40, R224 ;  /* 0x0000004044077824 */ /* 0x000fe400078e02e0 */
[----:B------:R-:W-:Y:S02]  /*1cf40*/  IMAD.IADD R9, R9, 0x1, R15 ;  /* 0x0000000109097824 */ /* 0x000fe400078e020f */
[----:B------:R-:W-:Y:S02]  /*1cf50*/  IMAD.MOV R10, RZ, RZ, -R11 ;  /* 0x000000ffff0a7224 */ /* 0x000fe400078e0a0b */
[----:B------:R-:W-:-:S04]  /*1cf60*/  IMAD.WIDE.U32 R8, R28, UR4, R8 ;  /* 0x000000041c087c25 */ /* 0x000fc8000f8e0008 */
[----:B------:R-:W-:-:S04]  /*1cf70*/  IMAD.WIDE R12, R7, 0x2, R12 ;  /* 0x00000002070c7825 */ /* 0x000fc800078e020c */
[----:B------:R-:W-:Y:S02]  /*1cf80*/  IMAD R15, R0, UR4, RZ ;  /* 0x00000004000f7c24 */ /* 0x000fe4000f8e02ff */
        /* <DEDUP_REMOVED lines=11> */
[----:B------:R-:W-:Y:S01]  /*1d040*/  LOP3.LUT R8, R25, 0x380, RZ, 0xc0, !PT ;  /* 0x0000038019087812 */ /* 0x000fe200078ec0ff */
[----:B------:R-:W-:Y:S02]  /*1d050*/  ULDC.64 UR4, c[0x0][0xb50] ;  /* 0x0002d40000047ab9 */ /* 0x000fe40000000a00 */
[----:B------:R-:W-:Y:S01]  /*1d060*/  IMAD.IADD R7, R11, 0x1, R9 ;  /* 0x000000010b077824 */ /* 0x000fe200078e0209 */
[----:B------:R-:W-:Y:S02]  /*1d070*/  LEA R11, P0, R10, UR4, 0x2 ;  /* 0x000000040a0b7c11 */ /* 0x000fe4000f8010ff */
[----:B------:R-:W-:Y:S02]  /*1d080*/  SHF.R.U64 R8, R8, 0x3, RZ ;  /* 0x0000000308087819 */ /* 0x000fe400000012ff */
[----:B------:R-:W-:Y:S01]  /*1d090*/  LEA.HI.X R26, R10, UR5, R7, 0x2, P0 ;  /* 0x000000050a1a7c11 */ /* 0x000fe200080f1407 */
[----:B------:R-:W-:Y:S01]  /*1d0a0*/  ULDC.64 UR4, c[0x0][0xaa0] ;  /* 0x0002a80000047ab9 */ /* 0x000fe20000000a00 */
[----:B------:R-:W-:-:S02]  /*1d0b0*/  LOP3.LUT R8, R8, R25, RZ, 0x3c, !PT ;  /* 0x0000001908087212 */ /* 0x000fc400078e3cff */
[C---:B------:R-:W-:Y:S02]  /*1d0c0*/  IADD3 R37, P0, R12.reuse, 0x5000, RZ ;  /* 0x000050000c257810 */ /* 0x040fe40007f1e0ff */
[C---:B------:R-:W-:Y:S02]  /*1d0d0*/  IADD3 R15, P6, R12.reuse, 0x2000, RZ ;  /* 0x000020000c0f7810 */ /* 0x040fe40007fde0ff */
[C---:B------:R-:W-:Y:S02]  /*1d0e0*/  IADD3 R25, P5, R12.reuse, 0x3000, RZ ;  /* 0x000030000c197810 */ /* 0x040fe40007fbe0ff */
[C---:B------:R-:W-:Y:S01]  /*1d0f0*/  IADD3 R33, P4, R12.reuse, 0x4000, RZ ;  /* 0x000040000c217810 */ /* 0x040fe20007f9e0ff */
[----:B------:R-:W-:Y:S01]  /*1d100*/  IMAD.X R9, RZ, RZ, R13, P2 ;  /* 0x000000ffff097224 */ /* 0x000fe200010e060d */
[----:B------:R-:W-:Y:S01]  /*1d110*/  IADD3 R41, P3, R12, 0x6000, RZ ;  /* 0x000060000c297810 */ /* 0x000fe20007f7e0ff */
[----:B------:R-:W-:Y:S01]  /*1d120*/  IMAD R21, R21, UR4, RZ ;  /* 0x0000000415157c24 */ /* 0x000fe2000f8e02ff */
[----:B------:R-:W-:-:S02]  /*1d130*/  LOP3.LUT R36, R37, 0x380, RZ, 0xc0, !PT ;  /* 0x0000038025247812 */ /* 0x000fc400078ec0ff */
[----:B------:R-:W-:Y:S02]  /*1d140*/  IADD3 R45, P2, R12, 0x7000, RZ ;  /* 0x000070000c2d7810 */ /* 0x000fe40007f5e0ff */
[----:B------:R-:W-:Y:S02]  /*1d150*/  LOP3.LUT R14, R15, 0x380, RZ, 0xc0, !PT ;  /* 0x000003800f0e7812 */ /* 0x000fe400078ec0ff */
[----:B------:R-:W-:Y:S02]  /*1d160*/  LOP3.LUT R24, R25, 0x380, RZ, 0xc0, !PT ;  /* 0x0000038019187812 */ /* 0x000fe400078ec0ff */
[----:B------:R-:W-:Y:S01]  /*1d170*/  LOP3.LUT R32, R33, 0x380, RZ, 0xc0, !PT ;  /* 0x0000038021207812 */ /* 0x000fe200078ec0ff */
[----:B------:R-:W-:Y:S01]  /*1d180*/  SHFL.IDX PT, R54, R11, RZ, 0x1c1f ;  /* 0x001c1fff0b367589 */ /* 0x000fe200000e0000 */
[----:B------:R-:W-:Y:S01]  /*1d190*/  LOP3.LUT R40, R41, 0x380, RZ, 0xc0, !PT ;  /* 0x0000038029287812 */ /* 0x000fe200078ec0ff */
[----:B------:R-:W-:Y:S01]  /*1d1a0*/  IMAD R67, R20, UR5, R21 ;  /* 0x0000000514437c24 */ /* 0x000fe2000f8e0215 */
[----:B------:R-:W-:Y:S01]  /*1d1b0*/  SHF.R.U64 R36, R36, 0x3, RZ ;  /* 0x0000000324247819 */ /* 0x000fe200000012ff */
[----:B------:R-:W3:Y:S01]  /*1d1c0*/  SHFL.IDX PT, R55, R26, RZ, 0x1c1f ;  /* 0x001c1fff1a377589 */ /* 0x000ee200000e0000 */
[----:B------:R-:W-:Y:S01]  /*1d1d0*/  LOP3.LUT R44, R45, 0x380, RZ, 0xc0, !PT ;  /* 0x000003802d2c7812 */ /* 0x000fe200078ec0ff */
[----:B------:R-:W-:Y:S01]  /*1d1e0*/  IMAD.WIDE.U32 R20, R20, UR4, RZ ;  /* 0x0000000414147c25 */ /* 0x000fe2000f8e00ff */
[----:B------:R-:W-:Y:S01]  /*1d1f0*/  SHF.R.U64 R14, R14, 0x3, RZ ;  /* 0x000000030e0e7819 */ /* 0x000fe200000012ff */
[----:B------:R-:W-:Y:S01]  /*1d200*/  SHFL.IDX PT, R58, R11, 0x1, 0x1c1f ;  /* 0x003c1f000b3a7f89 */ /* 0x000fe200000e0000 */
[----:B------:R-:W-:Y:S01]  /*1d210*/  SHF.R.U64 R24, R24, 0x3, RZ ;  /* 0x0000000318187819 */ /* 0x000fe200000012ff */
[----:B------:R-:W-:Y:S01]  /*1d220*/  IMAD R66, R66, 0x20, R68 ;  /* 0x0000002042427824 */ /* 0x000fe200078e0244 */
[----:B------:R-:W-:Y:S01]  /*1d230*/  SHF.R.U64 R32, R32, 0x3, RZ ;  /* 0x0000000320207819 */ /* 0x000fe200000012ff */
[----:B------:R-:W4:Y:S01]  /*1d240*/  SHFL.IDX PT, R59, R26, 0x1, 0x1c1f ;  /* 0x003c1f001a3b7f89 */ /* 0x000f2200000e0000 */
[----:B------:R-:W-:Y:S01]  /*1d250*/  SHF.R.U64 R40, R40, 0x3, RZ ;  /* 0x0000000328287819 */ /* 0x000fe200000012ff */
[----:B------:R-:W-:Y:S01]  /*1d260*/  IMAD.IADD R34, R34, 0x1, R225 ;  /* 0x0000000122227824 */ /* 0x000fe200078e02e1 */
[----:B------:R-:W-:Y:S01]  /*1d270*/  ULDC.64 UR4, c[0x0][0xae8] ;  /* 0x0002ba0000047ab9 */ /* 0x000fe20000000a00 */
[----:B------:R-:W-:Y:S01]  /*1d280*/  LOP3.LUT R36, R36, R37, RZ, 0x3c, !PT ;  /* 0x0000002524247212 */ /* 0x000fe200078e3cff */
[----:B------:R-:W-:Y:S01]  /*1d290*/  IMAD.IADD R21, R21, 0x1, R67 ;  /* 0x0000000115157824 */ /* 0x000fe200078e0243 */
[----:B------:R-:W-:Y:S01]  /*1d2a0*/  SHF.R.U64 R44, R44, 0x3, RZ ;  /* 0x000000032c2c7819 */ /* 0x000fe200000012ff */
[----:B------:R-:W-:Y:S01]  /*1d2b0*/  IMAD R64, R64, UR4, RZ ;  /* 0x0000000440407c24 */ /* 0x000fe2000f8e02ff */
[----:B------:R-:W-:Y:S01]  /*1d2c0*/  LOP3.LUT R14, R14, R15, RZ, 0x3c, !PT ;  /* 0x0000000f0e0e7212 */ /* 0x000fe200078e3cff */
[--C-:B------:R-:W-:Y:S01]  /*1d2d0*/  IMAD.X R37, RZ, RZ, R13.reuse, P0 ;  /* 0x000000ffff257224 */ /* 0x100fe200000e060d */
[----:B------:R-:W-:Y:S01]  /*1d2e0*/  LOP3.LUT R24, R24, R25, RZ, 0x3c, !PT ;  /* 0x0000001918187212 */ /* 0x000fe200078e3cff */
[----:B------:R-:W-:Y:S01]  /*1d2f0*/  IMAD R65, R4, R3, RZ ;  /* 0x0000000304417224 */ /* 0x000fe200078e02ff */
[----:B------:R-:W-:Y:S01]  /*1d300*/  LOP3.LUT R32, R32, R33, RZ, 0x3c, !PT ;  /* 0x0000002120207212 */ /* 0x000fe200078e3cff */
[----:B------:R-:W-:Y:S01]  /*1d310*/  IMAD.IADD R66, R225, 0x1, R66 ;  /* 0x00000001e1427824 */ /* 0x000fe200078e0242 */
[----:B------:R-:W-:Y:S01]  /*1d320*/  LOP3.LUT R40, R40, R41, RZ, 0x3c, !PT ;  /* 0x0000002928287212 */ /* 0x000fe200078e3cff */
[--C-:B------:R-:W-:Y:S01]  /*1d330*/  IMAD.X R15, RZ, RZ, R13.reuse, P6 ;  /* 0x000000ffff0f7224 */ /* 0x100fe200030e060d */
[C---:B------:R-:W-:Y:S01]  /*1d340*/  IADD3 R49, P6, R12.reuse, 0x8000, RZ ;  /* 0x000080000c317810 */ /* 0x040fe20007fde0ff */
[--C-:B------:R-:W-:Y:S01]  /*1d350*/  IMAD.X R25, RZ, RZ, R13.reuse, P5 ;  /* 0x000000ffff197224 */ /* 0x100fe200028e060d */
[C---:B------:R-:W-:Y:S01]  /*1d360*/  IADD3 R53, P5, R12.reuse, 0x9000, RZ ;  /* 0x000090000c357810 */ /* 0x040fe20007fbe0ff */
[--C-:B------:R-:W-:Y:S01]  /*1d370*/  IMAD.X R33, RZ, RZ, R13.reuse, P4 ;  /* 0x000000ffff217224 */ /* 0x100fe200020e060d */
[----:B------:R-:W-:Y:S01]  /*1d380*/  IADD3 R57, P4, R12, 0xa000, RZ ;  /* 0x0000a0000c397810 */ /* 0x000fe20007f9e0ff */
[----:B------:R-:W-:Y:S01]  /*1d390*/  VIADD R10, R34, 0x8 ;  /* 0x00000008220a7836 */ /* 0x000fe20000000000 */
[----:B------:R-:W-:Y:S01]  /*1d3a0*/  LOP3.LUT R44, R44, R45, RZ, 0x3c, !PT ;  /* 0x0000002d2c2c7212 */ /* 0x000fe200078e3cff */
[----:B------:R-:W-:Y:S01]  /*1d3b0*/  IMAD.X R41, RZ, RZ, R13, P3 ;  /* 0x000000ffff297224 */ /* 0x000fe200018e060d */
[----:B------:R-:W-:Y:S01]  /*1d3c0*/  IADD3 R7, P3, R12, 0xb000, RZ ;  /* 0x0000b0000c077810 */ /* 0x000fe20007f7e0ff */
[C---:B------:R-:W-:Y:S01]  /*1d3d0*/  IMAD R67, R70.reuse, UR5, R64 ;  /* 0x0000000546437c24 */ /* 0x040fe2000f8e0240 */
[----:B------:R-:W-:Y:S01]  /*1d3e0*/  IADD3.X R45, RZ, R13, RZ, P2, !PT ;  /* 0x0000000dff2d7210 */ /* 0x000fe200017fe4ff */
[----:B------:R-:W-:Y:S01]  /*1d3f0*/  IMAD.WIDE.U32 R20, R70, UR4, R20 ;  /* 0x0000000446147c25 */ /* 0x000fe2000f8e0014 */
[----:B------:R-:W-:Y:S01]  /*1d400*/  LOP3.LUT R48, R49, 0x380, RZ, 0xc0, !PT ;  /* 0x0000038031307812 */ /* 0x000fe200078ec0ff */
[----:B------:R-:W-:-:S02]  /*1d410*/  ULDC.64 UR4, c[0x0][0xaf0] ;  /* 0x0002bc0000047ab9 */ /* 0x000fc40000000a00 */
[----:B0-----:R-:W-:Y:S01]  /*1d420*/  @P1 IMAD.HI.U32 R64, R66, R69, RZ ;  /* 0x0000004542401227 */ /* 0x001fe200078e00ff */
[----:B------:R-:W-:Y:S02]  /*1d430*/  LOP3.LUT R52, R53, 0x380, RZ, 0xc0, !PT ;  /* 0x0000038035347812 */ /* 0x000fe400078ec0ff */
[----:B------:R-:W-:Y:S01]  /*1d440*/  LOP3.LUT R56, R57, 0x380, RZ, 0xc0, !PT ;  /* 0x0000038039387812 */ /* 0x000fe200078ec0ff */
[----:B------:R-:W-:Y:S01]  /*1d450*/  IMAD.IADD R21, R21, 0x1, R67 ;  /* 0x0000000115157824 */ /* 0x000fe200078e0243 */
[----:B------:R-:W-:Y:S01]  /*1d460*/  LOP3.LUT R61, R12, 0x380, RZ, 0xc0, !PT ;  /* 0x000003800c3d7812 */ /* 0x000fe200078ec0ff */
[----:B------:R-:W-:Y:S01]  /*1d470*/  IMAD.MOV.U32 R67, RZ, RZ, R66 ;  /* 0x000000ffff437224 */ /* 0x000fe200078e0042 */
[----:B------:R-:W-:Y:S01]  /*1d480*/  LOP3.LUT R4, R7, 0x380, RZ, 0xc0, !PT ;  /* 0x0000038007047812 */ /* 0x000fe200078ec0ff */
[----:B------:R-:W-:Y:S01]  /*1d490*/  IMAD R69, R0, UR4, RZ ;  /* 0x0000000400457c24 */ /* 0x000fe2000f8e02ff */
[----:B-1----:R-:W-:Y:S02]  /*1d4a0*/  @P1 SHF.R.U32.HI R67, RZ, R71, R64 ;  /* 0x00000047ff431219 */ /* 0x002fe40000011640 */
[----:B------:R-:W-:-:S02]  /*1d4b0*/  SHF.R.U64 R48, R48, 0x3, RZ ;  /* 0x0000000330307819 */ /* 0x000fc400000012ff */
[----:B------:R-:W-:Y:S02]  /*1d4c0*/  SHF.R.U64 R52, R52, 0x3, RZ ;  /* 0x0000000334347819 */ /* 0x000fe400000012ff */
[----:B------:R-:W-:Y:S02]  /*1d4d0*/  SHF.R.U64 R56, R56, 0x3, RZ ;  /* 0x0000000338387819 */ /* 0x000fe400000012ff */
[----:B------:R-:W-:Y:S02]  /*1d4e0*/  SHF.R.U64 R61, R61, 0x3, RZ ;  /* 0x000000033d3d7819 */ /* 0x000fe400000012ff */
[----:B------:R-:W-:Y:S01]  /*1d4f0*/  SHF.R.U64 R4, R4, 0x3, RZ ;  /* 0x0000000304047819 */ /* 0x000fe200000012ff */
[C---:B------:R-:W-:Y:S01]  /*1d500*/  IMAD R69, R28.reuse, UR5, R69 ;  /* 0x000000051c457c24 */ /* 0x040fe2000f8e0245 */
[----:B------:R-:W-:Y:S01]  /*1d510*/  SHF.R.S32.HI R0, RZ, 0x1f, R67 ;  /* 0x0000001fff007819 */ /* 0x000fe20000011443 */
[----:B------:R-:W-:Y:S01]  /*1d520*/  IMAD.WIDE.U32 R20, R28, UR4, R20 ;  /* 0x000000041c147c25 */ /* 0x000fe2000f8e0014 */
[----:B------:R-:W-:Y:S01]  /*1d530*/  LOP3.LUT R48, R48, R49, RZ, 0x3c, !PT ;  /* 0x0000003130307212 */ /* 0x000fe200078e3cff */
[----:B------:R-:W-:Y:S01]  /*1d540*/  ULDC.64 UR4, c[0x0][0xae0] ;  /* 0x0002b80000047ab9 */ /* 0x000fe20000000a00 */
[----:B------:R-:W-:Y:S01]  /*1d550*/  LOP3.LUT R52, R52, R53, RZ, 0x3c, !PT ;  /* 0x0000003534347212 */ /* 0x000fe200078e3cff */
[----:B------:R-:W-:Y:S01]  /*1d560*/  IMAD.MOV R28, RZ, RZ, -R67 ;  /* 0x000000ffff1c7224 */ /* 0x000fe200078e0a43 */
[----:B------:R-:W-:Y:S01]  /*1d570*/  LOP3.LUT R56, R56, R57, RZ, 0x3c, !PT ;  /* 0x0000003938387212 */ /* 0x000fe200078e3cff */
[--C-:B------:R-:W-:Y:S01]  /*1d580*/  IMAD.X R49, RZ, RZ, R13.reuse, P6 ;  /* 0x000000ffff317224 */ /* 0x100fe200030e060d */
[----:B------:R-:W-:Y:S01]  /*1d590*/  LOP3.LUT R60, R61, R12, RZ, 0x3c, !PT ;  /* 0x0000000c3d3c7212 */ /* 0x000fe200078e3cff */
[--C-:B------:R-:W-:Y:S01]  /*1d5a0*/  IMAD.X R53, RZ, RZ, R13.reuse, P5 ;  /* 0x000000ffff357224 */ /* 0x100fe200028e060d */
[----:B------:R-:W-:Y:S01]  /*1d5b0*/  LOP3.LUT R62, R4, R7, RZ, 0x3c, !PT ;  /* 0x00000007043e7212 */ /* 0x000fe200078e3cff */
[----:B------:R-:W-:-:S02]  /*1d5c0*/  IMAD.X R57, RZ, RZ, R13, P4 ;  /* 0x000000ffff397224 */ /* 0x000fc400020e060d */
[--C-:B------:R-:W-:Y:S02]  /*1d5d0*/  IMAD.X R63, RZ, RZ, R13.reuse, P3 ;  /* 0x000000ffff3f7224 */ /* 0x100fe400018e060d */
[----:B------:R-:W-:Y:S02]  /*1d5e0*/  IMAD.MOV.U32 R61, RZ, RZ, R13 ;  /* 0x000000ffff3d7224 */ /* 0x000fe400078e000d */
[----:B------:R-:W-:Y:S02]  /*1d5f0*/  IMAD R0, R0, UR4, RZ ;  /* 0x0000000400007c24 */ /* 0x000fe4000f8e02ff */
[----:B------:R-:W-:Y:S02]  /*1d600*/  IMAD R3, R3, R28, R66 ;  /* 0x0000001c03037224 */ /* 0x000fe400078e0242 */
[----:B------:R-:W-:Y:S02]  /*1d610*/  IMAD.IADD R21, R21, 0x1, R69 ;  /* 0x0000000115157824 */ /* 0x000fe400078e0245 */
[C---:B------:R-:W-:Y:S01]  /*1d620*/  IMAD R69, R67.reuse, UR5, R0 ;  /* 0x0000000543457c24 */ /* 0x040fe2000f8e0200 */
[----:B------:R-:W-:Y:S01]  /*1d630*/  SHF.R.S32.HI R0, RZ, 0x1f, R3 ;  /* 0x0000001fff007819 */ /* 0x000fe20000011403 */
[----:B------:R-:W-:Y:S01]  /*1d640*/  IMAD.WIDE.U32 R20, R67, UR4, R20 ;  /* 0x0000000443147c25 */ /* 0x000fe2000f8e0014 */
[----:B------:R-:W-:-:S03]  /*1d650*/  ULDC.64 UR4, c[0x0][0xad8] ;  /* 0x0002b60000047ab9 */ /* 0x000fc60000000a00 */
[----:B------:R-:W-:Y:S02]  /*1d660*/  IMAD.IADD R70, R68, 0x1, R225 ;  /* 0x0000000144467824 */ /* 0x000fe400078e02e1 */
[----:B------:R-:W-:Y:S02]  /*1d670*/  IMAD.IADD R21, R21, 0x1, R69 ;  /* 0x0000000115157824 */ /* 0x000fe400078e0245 */
[----:B------:R-:W-:Y:S02]  /*1d680*/  IMAD R28, R0, UR4, RZ ;  /* 0x00000004001c7c24 */ /* 0x000fe4000f8e02ff */
[----:B------:R-:W-:Y:S02]  /*1d690*/  VIADD R0, R70, 0x20 ;  /* 0x0000002046007836 */ /* 0x000fe40000000000 */
[C---:B------:R-:W-:Y:S02]  /*1d6a0*/  IMAD R67, R3.reuse, UR5, R28 ;  /* 0x0000000503437c24 */ /* 0x040fe4000f8e021c */
[----:B------:R-:W-:Y:S01]  /*1d6b0*/  IMAD.WIDE.U32 R20, R3, UR4, R20 ;  /* 0x0000000403147c25 */ /* 0x000fe2000f8e0014 */
[----:B------:R-:W-:Y:S01]  /*1d6c0*/  ULDC.64 UR4, c[0x0][0xa80] ;  /* 0x0002a00000047ab9 */ /* 0x000fe20000000a00 */
[----:B------:R-:W-:-:S02]  /*1d6d0*/  ISETP.GE.AND P1, PT, R0, R65, PT ;  /* 0x000000410000720c */ /* 0x000fc40003f26270 */
[----:B------:R-:W-:Y:S01]  /*1d6e0*/  IMAD.IADD R3, R21, 0x1, R67 ;  /* 0x0000000115037824 */ /* 0x000fe200078e0243 */
[----:B------:R-:W-:Y:S01]  /*1d6f0*/  LEA R64, P3, R20, UR4, 0x1 ;  /* 0x0000000414407c11 */ /* 0x000fe2000f8608ff */
[----:B------:R-:W-:-:S03]  /*1d700*/  VIADD R0, R2, 0x30820 ;  /* 0x0003082002007836 */ /* 0x000fc60000000000 */
[----:B------:R-:W-:Y:S01]  /*1d710*/  LEA.HI.X R3, R20, UR5, R3, 0x1, P3 ;  /* 0x0000000514037c11 */ /* 0x000fe200098f0c03 */
[----:B------:R-:W-:Y:S01]  /*1d720*/  VIADD R28, R70, 0x40 ;  /* 0x00000040461c7836 */ /* 0x000fe20000000000 */
[----:B------:R-:W-:Y:S01]  /*1d730*/  PRMT R0, RZ, 0x654, R0 ;  /* 0x00000654ff007816 */ /* 0x000fe20000000000 */
[C---:B------:R-:W-:Y:S02]  /*1d740*/  VIADD R74, R224.reuse, 0x40 ;  /* 0x00000040e04a7836 */ /* 0x040fe40000000000 */
[C---:B------:R-:W-:Y:S01]  /*1d750*/  VIADD R71, R224.reuse, 0x80 ;  /* 0x00000080e0477836 */ /* 0x040fe20000000000 */
[----:B------:R-:W0:Y:S01]  /*1d760*/  SHFL.IDX PT, R67, R64, RZ, 0x181f ;  /* 0x00181fff40437589 */ /* 0x000e2200000e0000 */
[----:B------:R-:W-:Y:S03]  /*1d770*/  BSSY B1, `(.L_x_2899) ;  /* 0x000002e000017945 */ /* 0x000fe60003800000 */
[----:B------:R-:W1:Y:S01]  /*1d780*/  SHFL.IDX PT, R69, R3, RZ, 0x181f ;  /* 0x00181fff03457589 */ /* 0x000e6200000e0000 */
[----:B------:R-:W-:Y:S01]  /*1d790*/  SHF.R.S32.HI R72, RZ, 0x1f, R74 ;  /* 0x0000001fff487819 */ /* 0x000fe2000001144a */
[----:B------:R-:W-:Y:S01]  /*1d7a0*/  VIADD R73, R224, 0x80 ;  /* 0x00000080e0497836 */ /* 0x000fe20000000000 */
[----:B------:R-:W-:-:S02]  /*1d7b0*/  SHF.R.S32.HI R71, RZ, 0x1f, R71 ;  /* 0x0000001fff477819 */ /* 0x000fc40000011447 */
[----:B--2---:R-:W-:-:S04]  /*1d7c0*/  LOP3.LUT P0, RZ, R27, 0x3, RZ, 0xc0, !PT ;  /* 0x000000031bff7812 */ /* 0x004fc8000780c0ff */
[-C--:B------:R-:W-:Y:S02]  /*1d7d0*/  ISETP.GE.OR P2, PT, R34, R65.reuse, P0 ;  /* 0x000000412200720c */ /* 0x080fe40000746670 */
[----:B------:R-:W-:-:S11]  /*1d7e0*/  ISETP.GE.OR P0, PT, R10, R65, P0 ;  /* 0x000000410a00720c */ /* 0x000fd60000706670 */
[----:B---3--:R-:W-:Y:S04]  /*1d7f0*/  @!P2 ST.E desc[UR60][R54.64], R5 ;  /* 0x000000053600a985 */ /* 0x008fe8000c10193c */
[----:B----4-:R2:W-:Y:S04]  /*1d800*/  @!P0 ST.E desc[UR60][R58.64], R6 ;  /* 0x000000063a008985 */ /* 0x0105e8000c10193c */
[----:B------:R-:W5:Y:S04]  /*1d810*/  LD.E.128 R8, desc[UR60][R8.64] ;  /* 0x0000003c08087980 */ /* 0x000f68000c101d00 */
[----:B------:R-:W5:Y:S04]  /*1d820*/  LD.E.128 R12, desc[UR60][R14.64] ;  /* 0x0000003c0e0c7980 */ /* 0x000f68000c101d00 */
[----:B--2---:R2:W5:Y:S04]  /*1d830*/  LD.E.128 R4, desc[UR60][R60.64] ;  /* 0x0000003c3c047980 */ /* 0x004568000c101d00 */
        /* <DEDUP_REMOVED lines=14> */
[----:B---3--:R-:W3:Y:S01]  /*1d920*/  FENCE.VIEW.ASYNC.S ;  /* 0x00000000000073c6 */ /* 0x008ee20000000000 */
[----:B------:R-:W-:-:S02]  /*1d930*/  ISETP.GE.AND P2, PT, R70, R65, PT ;  /* 0x000000414600720c */ /* 0x000fc40003f46270 */
[----:B------:R-:W-:Y:S02]  /*1d940*/  ISETP.GE.AND P0, PT, R28, R65, PT ;  /* 0x000000411c00720c */ /* 0x000fe40003f06270 */
[----:B------:R-:W-:Y:S01]  /*1d950*/  SHF.R.S32.HI R28, RZ, 0x1f, R224 ;  /* 0x0000001fff1c7819 */ /* 0x000fe200000114e0 */
[----:B---3--:R2:W-:Y:S08]  /*1d960*/  SYNCS.ARRIVE.TRANS64.RED.A1T0 RZ, [R0+URZ], RZ ;  /* 0x000000ff00ff79a7 */ /* 0x0085f0000810043f */
[----:B012---:R-:W-:Y:S05]  /*1d970*/  @P2 BRA `(.L_x_2900) ;  /* 0x0000000000342947 */ /* 0x007fea0003800000 */
[----:B------:R-:W-:Y:S02]  /*1d980*/  ULDC UR4, c[0x0][0xac8] ;  /* 0x0002b20000047ab9 */ /* 0x000fe40000000800 */
[----:B------:R-:W-:Y:S02]  /*1d990*/  ISETP.GE.AND P4, PT, R224, UR4, PT ;  /* 0x00000004e0007c0c */ /* 0x000fe4000bf86270 */
[----:B------:R-:W-:Y:S02]  /*1d9a0*/  ISETP.GE.AND P3, PT, R74, UR4, PT ;  /* 0x000000044a007c0c */ /* 0x000fe4000bf66270 */
[----:B------:R-:W-:-:S09]  /*1d9b0*/  ISETP.GE.AND P2, PT, R73, UR4, PT ;  /* 0x0000000449007c0c */ /* 0x000fd2000bf46270 */
[-C--:B------:R-:W-:Y:S02]  /*1d9c0*/  @!P4 LEA R20, P6, R224, R67.reuse, 0x1 ;  /* 0x00000043e014c211 */ /* 0x080fe400078c08ff */
[----:B------:R-:W-:Y:S02]  /*1d9d0*/  @!P3 LEA R66, P5, R74, R67, 0x1 ;  /* 0x000000434a42b211 */ /* 0x000fe400078a08ff */
[----:B------:R-:W-:Y:S02]  /*1d9e0*/  @!P4 LEA.HI.X R21, R224, R69, R28, 0x1, P6 ;  /* 0x00000045e015c211 */ /* 0x000fe400030f0c1c */
[C---:B------:R-:W-:Y:S02]  /*1d9f0*/  @!P2 LEA R68, P6, R73.reuse, R67, 0x1 ;  /* 0x000000434944a211 */ /* 0x040fe400078c08ff */
[-C--:B------:R-:W-:Y:S01]  /*1da00*/  @!P3 LEA.HI.X R67, R74, R69.reuse, R72, 0x1, P5 ;  /* 0x000000454a43b211 */ /* 0x080fe200028f0c48 */
[----:B-----5:R0:W-:Y:S01]  /*1da10*/  @!P4 ST.E.128 desc[UR60][R20.64], R4 ;  /* 0x000000041400c985 */ /* 0x0201e2000c101d3c */
[----:B------:R-:W-:-:S03]  /*1da20*/  @!P2 LEA.HI.X R69, R73, R69, R71, 0x1, P6 ;  /* 0x000000454945a211 */ /* 0x000fc600030f0c47 */
[----:B------:R0:W-:Y:S04]  /*1da30*/  @!P3 ST.E.128 desc[UR60][R66.64], R32 ;  /* 0x000000204200b985 */ /* 0x0001e8000c101d3c */
[----:B------:R0:W-:Y:S02]  /*1da40*/  @!P2 ST.E.128 desc[UR60][R68.64], R48 ;  /* 0x000000304400a985 */ /* 0x0001e4000c101d3c */
.L_x_2900:
[----:B------:R-:W-:Y:S05]  /*1da50*/  BSYNC B1 ;  /* 0x0000000000017941 */ /* 0x000fea0003800000 */
.L_x_2899:
[----:B0-----:R0:W1:Y:S01]  /*1da60*/  SHFL.IDX PT, R21, R3, 0x1, 0x181f ;  /* 0x00381f0003157f89 */ /* 0x00106200000e0000 */
[----:B------:R-:W-:Y:S03]  /*1da70*/  BSSY B1, `(.L_x_2901) ;  /* 0x0000010000017945 */ /* 0x000fe60003800000 */
[----:B-----5:R0:W2:Y:S01]  /*1da80*/  SHFL.IDX PT, R5, R64, 0x1, 0x181f ;  /* 0x00381f0040057f89 */ /* 0x0200a200000e0000 */
[----:B------:R-:W-:Y:S05]  /*1da90*/  @P1 BRA `(.L_x_2902) ;  /* 0x0000000000341947 */ /* 0x000fea0003800000 */
[----:B------:R-:W-:Y:S02]  /*1daa0*/  ULDC UR4, c[0x0][0xac8] ;  /* 0x0002b20000047ab9 */ /* 0x000fe40000000800 */
[----:B------:R-:W-:Y:S02]  /*1dab0*/  ISETP.GE.AND P4, PT, R224, UR4, PT ;  /* 0x00000004e0007c0c */ /* 0x000fe4000bf86270 */
[----:B------:R-:W-:Y:S02]  /*1dac0*/  ISETP.GE.AND P5, PT, R74, UR4, PT ;  /* 0x000000044a007c0c */ /* 0x000fe4000bfa6270 */
[----:B------:R-:W-:-:S09]  /*1dad0*/  ISETP.GE.AND P6, PT, R73, UR4, PT ;  /* 0x0000000449007c0c */ /* 0x000fd2000bfc6270 */
[-C--:B--2---:R-:W-:Y:S02]  /*1dae0*/  @!P4 LEA R4, P1, R224, R5.reuse, 0x1 ;  /* 0x00000005e004c211 */ /* 0x084fe400078208ff */
[-C--:B------:R-:W-:Y:S02]  /*1daf0*/  @!P5 LEA R6, P2, R74, R5.reuse, 0x1 ;  /* 0x000000054a06d211 */ /* 0x080fe400078408ff */
[C---:B------:R-:W-:Y:S02]  /*1db00*/  @!P6 LEA R20, P3, R73.reuse, R5, 0x1 ;  /* 0x000000054914e211 */ /* 0x040fe400078608ff */
[-C--:B-1----:R-:W-:Y:S02]  /*1db10*/  @!P4 LEA.HI.X R5, R224, R21.reuse, R28, 0x1, P1 ;  /* 0x00000015e005c211 */ /* 0x082fe400008f0c1c */
[-C--:B------:R-:W-:Y:S02]  /*1db20*/  @!P5 LEA.HI.X R7, R74, R21.reuse, R72, 0x1, P2 ;  /* 0x000000154a07d211 */ /* 0x080fe400010f0c48 */
[----:B------:R-:W-:Y:S01]  /*1db30*/  @!P6 LEA.HI.X R21, R73, R21, R71, 0x1, P3 ;  /* 0x000000154915e211 */ /* 0x000fe200018f0c47 */
[----:B------:R3:W-:Y:S04]  /*1db40*/  @!P4 ST.E.128 desc[UR60][R4.64], R8 ;  /* 0x000000080400c985 */ /* 0x0007e8000c101d3c */
[----:B------:R3:W-:Y:S04]  /*1db50*/  @!P5 ST.E.128 desc[UR60][R6.64], R36 ;  /* 0x000000240600d985 */ /* 0x0007e8000c101d3c */
[----:B------:R3:W-:Y:S02]  /*1db60*/  @!P6 ST.E.128 desc[UR60][R20.64], R52 ;  /* 0x000000341400e985 */ /* 0x0007e4000c101d3c */
.L_x_2902:
[----:B------:R-:W-:Y:S05]  /*1db70*/  BSYNC B1 ;  /* 0x0000000000017941 */ /* 0x000fea0003800000 */
.L_x_2901:
[----:B---3--:R3:W4:Y:S01]  /*1db80*/  SHFL.IDX PT, R9, R3, 0x2, 0x181f ;  /* 0x00581f0003097f89 */ /* 0x00872200000e0000 */
[----:B------:R-:W-:Y:S03]  /*1db90*/  BSSY B1, `(.L_x_2903) ;  /* 0x0000010000017945 */ /* 0x000fe60003800000 */
[----:B--2---:R3:W2:Y:S01]  /*1dba0*/  SHFL.IDX PT, R5, R64, 0x2, 0x181f ;  /* 0x00581f0040057f89 */ /* 0x0046a200000e0000 */
        /* <DEDUP_REMOVED lines=14> */
.L_x_2904:
[----:B------:R-:W-:Y:S05]  /*1dc90*/  BSYNC B1 ;  /* 0x0000000000017941 */ /* 0x000fea0003800000 */
.L_x_2903:
[----:B------:R-:W-:Y:S01]  /*1dca0*/  VIADD R0, R70, 0x60 ;  /* 0x0000006046007836 */ /* 0x000fe20000000000 */
[----:B0--3--:R-:W0:Y:S04]  /*1dcb0*/  SHFL.IDX PT, R3, R3, 0x3, 0x181f ;  /* 0x00781f0003037f89 */ /* 0x009e2800000e0000 */
[----:B------:R-:W-:Y:S01]  /*1dcc0*/  ISETP.GE.AND P0, PT, R0, R65, PT ;  /* 0x000000410000720c */ /* 0x000fe20003f06270 */
[----:B--2-4-:R2:W3:-:S12]  /*1dcd0*/  SHFL.IDX PT, R9, R64, 0x3, 0x181f ;  /* 0x00781f0040097f89 */ /* 0x0144d800000e0000 */
[----:B--2---:R-:W-:Y:S05]  /*1dce0*/  @P0 BRA `(.L_x_2905) ;  /* 0x0000000c00600947 */ /* 0x004fea0003800000 */
[----:B------:R-:W-:Y:S02]  /*1dcf0*/  ULDC UR4, c[0x0][0xac8] ;  /* 0x0002b20000047ab9 */ /* 0x000fe40000000800 */
[----:B------:R-:W-:Y:S02]  /*1dd00*/  ISETP.GE.AND P2, PT, R224, UR4, PT ;  /* 0x00000004e0007c0c */ /* 0x000fe4000bf46270 */
[----:B------:R-:W-:-:S11]  /*1dd10*/  ISETP.GE.AND P3, PT, R74, UR4, PT ;  /* 0x000000044a007c0c */ /* 0x000fd6000bf66270 */
[-C--:B---3--:R-:W-:Y:S02]  /*1dd20*/  @!P2 LEA R4, P0, R224, R9.reuse, 0x1 ;  /* 0x00000009e004a211 */ /* 0x088fe400078008ff */
[----:B------:R-:W-:Y:S02]  /*1dd30*/  @!P3 LEA R6, P1, R74, R9, 0x1 ;  /* 0x000000094a06b211 */ /* 0x000fe400078208ff */
[-C--:B0-----:R-:W-:Y:S02]  /*1dd40*/  @!P2 LEA.HI.X R5, R224, R3.reuse, R28, 0x1, P0 ;  /* 0x00000003e005a211 */ /* 0x081fe400000f0c1c */
[----:B------:R-:W-:Y:S02]  /*1dd50*/  @!P3 LEA.HI.X R7, R74, R3, R72, 0x1, P1 ;  /* 0x000000034a07b211 */ /* 0x000fe400008f0c48 */
[----:B------:R-:W-:Y:S01]  /*1dd60*/  ISETP.GE.AND P0, PT, R73, UR4, PT ;  /* 0x0000000449007c0c */ /* 0x000fe2000bf06270 */
[----:B------:R2:W-:Y:S04]  /*1dd70*/  @!P2 ST.E.128 desc[UR60][R4.64], R24 ;  /* 0x000000180400a985 */ /* 0x0005e8000c101d3c */
[----:B------:R2:W-:Y:S08]  /*1dd80*/  @!P3 ST.E.128 desc[UR60][R6.64], R44 ;  /* 0x0000002c0600b985 */ /* 0x0005f0000c101d3c */
[----:B------:R-:W-:Y:S05]  /*1dd90*/  @P0 BRA `(.L_x_2905) ;  /* 0x0000000c00340947 */ /* 0x000fea0003800000 */
[----:B--2---:R-:W-:-:S04]  /*1dda0*/  LEA R4, P0, R73, R9, 0x1 ;  /* 0x0000000949047211 */ /* 0x004fc800078008ff */
[----:B------:R-:W-:-:S05]  /*1ddb0*/  LEA.HI.X R5, R73, R3, R71, 0x1, P0 ;  /* 0x0000000349057211 */ /* 0x000fca00000f0c47 */
[----:B------:R4:W-:Y:S01]  /*1ddc0*/  ST.E.128 desc[UR60][R4.64], R60 ;  /* 0x0000003c04007985 */ /* 0x0009e2000c101d3c */
[----:B------:R-:W-:Y:S05]  /*1ddd0*/  BRA `(.L_x_2905) ;  /* 0x0000000c00247947 */ /* 0x000fea0003800000 */
.L_x_2897:
[----:B------:R-:W3:Y:S01]  /*1dde0*/  LDL.LU R6, [R1+0x44] ;  /* 0x0000440001067983 */ /* 0x000ee20000300800 */
[----:B------:R-:W-:Y:S01]  /*1ddf0*/  ULDC.64 UR4, c[0x0][0xc00] ;  /* 0x0003000000047ab9 */ /* 0x000fe20000000a00 */
[----:B------:R-:W-:Y:S01]  /*1de00*/  IMAD.MOV.U32 R3, RZ, RZ, RZ ;  /* 0x000000ffff037224 */ /* 0x000fe200078e00ff */
[----:B------:R-:W4:Y:S01]  /*1de10*/  LDC R21, c[0x0][0xbe8] ;  /* 0x0002fa00ff157b82 */ /* 0x000f220000000800 */
[----:B------:R-:W2:Y:S01]  /*1de20*/  LDL.LU R0, [R1+0x48] ;  /* 0x0000480001007983 */ /* 0x000ea20000300800 */
[----:B------:R-:W-:-:S04]  /*1de30*/  ISETP.NE.U32.AND P0, PT, RZ, UR4, PT ;  /* 0x00000004ff007c0c */ /* 0x000fc8000bf05070 */
[----:B------:R-:W-:Y:S02]  /*1de40*/  ISETP.NE.AND.EX P0, PT, RZ, UR5, PT, P0 ;  /* 0x00000005ff007c0c */ /* 0x000fe4000bf05300 */
[----:B---3--:R-:W-:-:S04]  /*1de50*/  IADD3 R4, P1, R6, UR4, RZ ;  /* 0x0000000406047c10 */ /* 0x008fc8000ff3e0ff */
[----:B--2---:R-:W-:Y:S01]  /*1de60*/  IADD3.X R5, R0, UR5, RZ, P1, !PT ;  /* 0x0000000500057c10 */ /* 0x004fe20008ffe4ff */
[----:B------:R-:W-:Y:S02]  /*1de70*/  ULDC.64 UR4, c[0x0][0xc08] ;  /* 0x0003020000047ab9 */ /* 0x000fe40000000a00 */
[----:B------:R-:W-:-:S04]  /*1de80*/  ISETP.NE.U32.AND P1, PT, RZ, UR4, PT ;  /* 0x00000004ff007c0c */ /* 0x000fc8000bf25070 */
[----:B------:R2:W5:Y:S01]  /*1de90*/  @P0 LDG.E R3, desc[UR60][R4.64] ;  /* 0x0000003c04030981 */ /* 0x000562000c1e1900 */
[----:B------:R-:W-:-:S13]  /*1dea0*/  ISETP.NE.AND.EX P1, PT, RZ, UR5, PT, P1 ;  /* 0x00000005ff007c0c */ /* 0x000fda000bf25310 */
[----:B------:R-:W-:Y:S01]  /*1deb0*/  @P1 IADD3 R6, P2, R6, UR4, RZ ;  /* 0x0000000406061c10 */ /* 0x000fe2000ff5e0ff */
[----:B------:R-:W-:-:S03]  /*1dec0*/  ULDC UR4, c[0x0][0xa88] ;  /* 0x0002a20000047ab9 */ /* 0x000fc60000000800 */
[----:B------:R-:W-:Y:S01]  /*1ded0*/  @P1 IADD3.X R7, R0, UR5, RZ, P2, !PT ;  /* 0x0000000500071c10 */ /* 0x000fe200097fe4ff */
[----:B------:R-:W-:-:S06]  /*1dee0*/  IMAD.U32 R0, RZ, RZ, UR4 ;  /* 0x00000004ff007e24 */ /* 0x000fcc000f8e00ff */
[----:B------:R2:W5:Y:S01]  /*1def0*/  @P1 LDG.E R0, desc[UR60][R6.64] ;  /* 0x0000003c06001981 */ /* 0x000562000c1e1900 */
[----:B----4-:R-:W-:Y:S01]  /*1df00*/  ISETP.NE.AND P2, PT, R21, 0x1, PT ;  /* 0x000000011500780c */ /* 0x010fe20003f45270 */
[----:B------:R-:W0:-:S12]  /*1df10*/  S2R R8, SR_TID.X ;  /* 0x0000000000087919 */ /* 0x000e180000002100 */
[----:B------:R-:W3:Y:S08]  /*1df20*/  @P2 LDC R24, c[0x0][0xbec] ;  /* 0x0002fb00ff182b82 */ /* 0x000ef00000000800 */
[----:B------:R-:W4:Y:S01]  /*1df30*/  @P2 LDC R25, c[0x0][0xbf0] ;  /* 0x0002fc00ff192b82 */ /* 0x000f220000000800 */
[----:B0-----:R-:W-:-:S05]  /*1df40*/  VIADD R9, R8, 0xffffff80 ;  /* 0xffffff8008097836 */ /* 0x001fca0000000000 */
[----:B------:R-:W-:Y:S01]  /*1df50*/  ISETP.GE.AND P3, PT, R9, 0x80, PT ;  /* 0x000000800900780c */ /* 0x000fe20003f66270 */
[----:B--2---:R-:W-:-:S12]  /*1df60*/  @P1 BRA `(.L_x_2906) ;  /* 0x0000000000101947 */ /* 0x004fd80003800000 */
[----:B------:R-:W-:Y:S05]  /*1df70*/  @!P0 BRA `(.L_x_2906) ;  /* 0x00000000000c8947 */ /* 0x000fea0003800000 */
[----:B------:R-:W2:Y:S04]  /*1df80*/  LDG.E R7, desc[UR60][R4.64] ;  /* 0x0000003c04077981 */ /* 0x000ea8000c1e1900 */
[----:B-----5:R-:W2:Y:S02]  /*1df90*/  LDG.E R0, desc[UR60][R4.64+0x4] ;  /* 0x0000043c04007981 */ /* 0x020ea4000c1e1900 */
[----:B--2---:R-:W-:-:S07]  /*1dfa0*/  IMAD.IADD R0, R0, 0x1, -R7 ;  /* 0x0000000100007824 */ /* 0x004fce00078e0a07 */
.L_x_2906:
[----:B------:R-:W2:Y:S04]  /*1dfb0*/  LDL.LU R5, [R1+0x4c] ;  /* 0x00004c0001057983 */ /* 0x000ea80000300800 */
[----:B------:R-:W3:Y:S04]  /*1dfc0*/  LDL.LU R4, [R1+0x58] ;  /* 0x0000580001047983 */ /* 0x000ee80000300800 */
[----:B------:R-:W4:Y:S01]  /*1dfd0*/  LDL R26, [R1+0x40] ;  /* 0x00004000011a7983 */ /* 0x000f220000100800 */
[----:B------:R-:W-:Y:S01]  /*1dfe0*/  BSSY B1, `(.L_x_2907) ;  /* 0x000002c000017945 */ /* 0x000fe20003800000 */
[----:B-----5:R-:W-:-:S02]  /*1dff0*/  SHF.R.S32.HI R10, RZ, 0x1f, R3 ;  /* 0x0000001fff0a7819 */ /* 0x020fc40000011403 */
[----:B--2---:R-:W-:Y:S02]  /*1e000*/  SEL R13, R5, RZ, !P0 ;  /* 0x000000ff050d7207 */ /* 0x004fe40004000000 */
[----:B---3--:R-:W-:Y:S02]  /*1e010*/  SEL R14, R4, RZ, !P0 ;  /* 0x000000ff040e7207 */ /* 0x008fe40004000000 */
[----:B----4-:R-:W-:Y:S01]  /*1e020*/  SHF.R.S32.HI R12, RZ, 0x1f, R26 ;  /* 0x0000001fff0c7819 */ /* 0x010fe2000001141a */
[----:B------:R-:W-:Y:S06]  /*1e030*/  @P3 BRA `(.L_x_2908) ;  /* 0x0000000000983947 */ /* 0x000fec0003800000 */
[----:B------:R-:W0:Y:S01]  /*1e040*/  LDC R20, c[0x0][0xbe8] ;  /* 0x0002fa00ff147b82 */ /* 0x000e220000000800 */
[----:B------:R-:W-:Y:S01]  /*1e050*/  IADD3 R11, R225, -0x80, R8 ;  /* 0xffffff80e10b7810 */ /* 0x000fe20007ffe008 */
[----:B0-----:R-:W-:-:S05]  /*1e060*/  IMAD R4, R0, R20, RZ ;  /* 0x0000001400047224 */ /* 0x001fca00078e02ff */
        /* <DEDUP_REMOVED lines=9> */
[----:B------:R-:W0:Y:S01]  /*1e100*/  @P0 LDC R6, c[0x0][0xbec] ;  /* 0x0002fb00ff060b82 */ /* 0x000e220000000800 */
[----:B------:R-:W-:Y:S01]  /*1e110*/  IMAD R9, R26, UR5, R8 ;  /* 0x000000051a097c24 */ /* 0x000fe2000f8e0208 */
[----:B------:R-:W-:-:S03]  /*1e120*/  ULDC.64 UR4, c[0x0][0xb98] ;  /* 0x0002e60000047ab9 */ /* 0x000fc60000000a00 */
[----:B------:R-:W-:-:S03]  /*1e130*/  IMAD.IADD R5, R5, 0x1, R9 ;  /* 0x0000000105057824 */ /* 0x000fc600078e0209 */
[----:B------:R-:W2:Y:S01]  /*1e140*/  @P0 LDC R15, c[0x0][0xbf0] ;  /* 0x0002fc00ff0f0b82 */ /* 0x000ea20000000800 */
[----:B------:R-:W-:-:S04]  /*1e150*/  IMAD.WIDE.U32 R4, R13, UR4, R4 ;  /* 0x000000040d047c25 */ /* 0x000fc8000f8e0004 */
[----:B0-----:R-:W-:-:S05]  /*1e160*/  @P0 IMAD.HI.U32 R6, R11, R6, RZ ;  /* 0x000000060b060227 */ /* 0x001fca00078e00ff */
[----:B--2---:R-:W-:Y:S01]  /*1e170*/  @P0 SHF.R.U32.HI R7, RZ, R15, R6 ;  /* 0x0000000fff070219 */ /* 0x004fe20000011606 */
[----:B------:R-:W-:-:S03]  /*1e180*/  IMAD R6, R14, UR4, RZ ;  /* 0x000000040e067c24 */ /* 0x000fc6000f8e02ff */
[----:B------:R-:W-:Y:S01]  /*1e190*/  IADD3 R9, -R7, RZ, RZ ;  /* 0x000000ff07097210 */ /* 0x000fe20007ffe1ff */
[----:B------:R-:W-:Y:S01]  /*1e1a0*/  IMAD R8, R13, UR5, R6 ;  /* 0x000000050d087c24 */ /* 0x000fe2000f8e0206 */
[----:B------:R-:W-:Y:S01]  /*1e1b0*/  IADD3 R4, P0, R7, R4, RZ ;  /* 0x0000000407047210 */ /* 0x000fe20007f1e0ff */
[----:B------:R-:W-:Y:S02]  /*1e1c0*/  ULDC.64 UR4, c[0x0][0xb88] ;  /* 0x0002e20000047ab9 */ /* 0x000fe40000000a00 */
[----:B------:R-:W-:Y:S01]  /*1e1d0*/  IMAD R9, R20, R9, R11 ;  /* 0x0000000914097224 */ /* 0x000fe200078e020b */
[----:B------:R-:W-:-:S04]  /*1e1e0*/  SHF.R.S32.HI R11, RZ, 0x1f, R7 ;  /* 0x0000001fff0b7819 */ /* 0x000fc80000011407 */
        /* <DEDUP_REMOVED lines=11> */
.L_x_2908:
[----:B------:R-:W-:Y:S05]  /*1e2a0*/  BSYNC B1 ;  /* 0x0000000000017941 */ /* 0x000fea0003800000 */
.L_x_2907:
[----:B0-----:R-:W2:Y:S01]  /*1e2b0*/  LDL R6, [R1+0x3c] ;  /* 0x00003c0001067983 */ /* 0x001ea20000100800 */
[----:B------:R-:W-:-:S03]  /*1e2c0*/  ULDC.64 UR4, c[0x0][0xaa0] ;  /* 0x0002a80000047ab9 */ /* 0x000fc60000000a00 */
[----:B------:R-:W2:Y:S01]  /*1e2d0*/  LDL R11, [R1+0x5c] ;  /* 0x00005c00010b7983 */ /* 0x000ea20000100800 */
[----:B------:R-:W-:Y:S01]  /*1e2e0*/  IMAD R4, R10, UR4, RZ ;  /* 0x000000040a047c24 */ /* 0x000fe2000f8e02ff */
[----:B------:R-:W-:Y:S01]  /*1e2f0*/  BSSY B1, `(.L_x_2909) ;  /* 0x0000041000017945 */ /* 0x000fe20003800000 */
[----:B------:R-:W-:Y:S02]  /*1e300*/  VIADD R20, R224, 0x80 ;  /* 0x00000080e0147836 */ /* 0x000fe40000000000 */
[C---:B------:R-:W-:Y:S02]  /*1e310*/  IMAD R7, R3.reuse, UR5, R4 ;  /* 0x0000000503077c24 */ /* 0x040fe4000f8e0204 */
[----:B------:R-:W-:Y:S01]  /*1e320*/  IMAD.WIDE.U32 R4, R3, UR4, RZ ;  /* 0x0000000403047c25 */ /* 0x000fe2000f8e00ff */
[----:B------:R-:W-:Y:S01]  /*1e330*/  ULDC.64 UR4, c[0x0][0xae8] ;  /* 0x0002ba0000047ab9 */ /* 0x000fe20000000a00 */
[----:B------:R-:W-:Y:S02]  /*1e340*/  SHF.R.S32.HI R20, RZ, 0x1f, R20 ;  /* 0x0000001fff147819 */ /* 0x000fe40000011414 */
[----:B------:R-:W-:-:S02]  /*1e350*/  IMAD.IADD R5, R5, 0x1, R7 ;  /* 0x0000000105057824 */ /* 0x000fc400078e0207 */
[----:B------:R-:W-:Y:S02]  /*1e360*/  IMAD R7, R12, UR4, RZ ;  /* 0x000000040c077c24 */ /* 0x000fe4000f8e02ff */
[----:B------:R-:W-:-:S04]  /*1e370*/  IMAD.WIDE.U32 R4, R26, UR4, R4 ;  /* 0x000000041a047c25 */ /* 0x000fc8000f8e0004 */
[----:B------:R-:W-:Y:S01]  /*1e380*/  IMAD R7, R26, UR5, R7 ;  /* 0x000000051a077c24 */ /* 0x000fe2000f8e0207 */
[----:B------:R-:W-:Y:S01]  /*1e390*/  ULDC.64 UR4, c[0x0][0xaf0] ;  /* 0x0002bc0000047ab9 */ /* 0x000fe20000000a00 */
[----:B------:R-:W-:Y:S02]  /*1e3a0*/  VIADD R26, R224, 0x40 ;  /* 0x00000040e01a7836 */ /* 0x000fe40000000000 */
[----:B------:R-:W-:Y:S02]  /*1e3b0*/  IMAD R8, R14, UR4, RZ ;  /* 0x000000040e087c24 */ /* 0x000fe4000f8e02ff */
[----:B------:R-:W-:Y:S01]  /*1e3c0*/  IMAD.IADD R5, R5, 0x1, R7 ;  /* 0x0000000105057824 */ /* 0x000fe200078e0207 */
[----:B------:R-:W-:Y:S01]  /*1e3d0*/  SHF.R.S32.HI R10, RZ, 0x1f, R26 ;  /* 0x0000001fff0a7819 */ /* 0x000fe2000001141a */
[C---:B------:R-:W-:Y:S02]  /*1e3e0*/  IMAD R7, R13.reuse, UR5, R8 ;  /* 0x000000050d077c24 */ /* 0x040fe4000f8e0208 */
[----:B------:R-:W-:Y:S01]  /*1e3f0*/  IMAD.WIDE.U32 R4, R13, UR4, R4 ;  /* 0x000000040d047c25 */ /* 0x000fe2000f8e0004 */
[----:B------:R-:W-:-:S03]  /*1e400*/  ULDC.64 UR4, c[0x0][0xae0] ;  /* 0x0002b80000047ab9 */ /* 0x000fc60000000a00 */
[----:B------:R-:W-:Y:S02]  /*1e410*/  IMAD.IADD R5, R5, 0x1, R7 ;  /* 0x0000000105057824 */ /* 0x000fe400078e0207 */
[----:B--2---:R-:W-:-:S04]  /*1e420*/  IMAD R6, R6, 0x20, R11 ;  /* 0x0000002006067824 */ /* 0x004fc800078e020b */
[----:B------:R-:W-:-:S04]  /*1e430*/  IMAD.IADD R9, R225, 0x1, R6 ;  /* 0x00000001e1097824 */ /* 0x000fc800078e0206 */
[----:B------:R-:W-:-:S04]  /*1e440*/  @P2 IMAD.HI.U32 R6, R9, R24, RZ ;  /* 0x0000001809062227 */ /* 0x000fc800078e00ff */
[----:B------:R-:W-:Y:S01]  /*1e450*/  IMAD.MOV.U32 R3, RZ, RZ, R9 ;  /* 0x000000ffff037224 */ /* 0x000fe200078e0009 */
[----:B------:R-:W-:-:S04]  /*1e460*/  @P2 SHF.R.U32.HI R3, RZ, R25, R6 ;  /* 0x00000019ff032219 */ /* 0x000fc80000011606 */
[--C-:B------:R-:W-:Y:S01]  /*1e470*/  SHF.R.S32.HI R6, RZ, 0x1f, R3.reuse ;  /* 0x0000001fff067819 */ /* 0x100fe20000011403 */
[----:B------:R-:W-:Y:S02]  /*1e480*/  IMAD.MOV R8, RZ, RZ, -R3 ;  /* 0x000000ffff087224 */ /* 0x000fe400078e0a03 */
[----:B------:R-:W-:-:S04]  /*1e490*/  IMAD.WIDE.U32 R4, R3, UR4, R4 ;  /* 0x0000000403047c25 */ /* 0x000fc8000f8e0004 */
[----:B------:R-:W-:Y:S02]  /*1e4a0*/  IMAD R6, R6, UR4, RZ ;  /* 0x0000000406067c24 */ /* 0x000fe4000f8e02ff */
[----:B------:R-:W-:Y:S02]  /*1e4b0*/  IMAD R7, R21, R8, R9 ;  /* 0x0000000815077224 */ /* 0x000fe400078e0209 */
[----:B------:R-:W-:Y:S01]  /*1e4c0*/  IMAD R9, R3, UR5, R6 ;  /* 0x0000000503097c24 */ /* 0x000fe2000f8e0206 */
[----:B------:R-:W-:Y:S01]  /*1e4d0*/  ULDC.64 UR4, c[0x0][0xad8] ;  /* 0x0002b60000047ab9 */ /* 0x000fe20000000a00 */
[----:B------:R-:W-:Y:S01]  /*1e4e0*/  IMAD.IADD R8, R11, 0x1, R225 ;  /* 0x000000010b087824 */ /* 0x000fe200078e02e1 */
[----:B------:R-:W-:Y:S01]  /*1e4f0*/  SHF.R.S32.HI R3, RZ, 0x1f, R7 ;  /* 0x0000001fff037819 */ /* 0x000fe20000011407 */
[----:B------:R-:W-:Y:S01]  /*1e500*/  IMAD.IADD R5, R5, 0x1, R9 ;  /* 0x0000000105057824 */ /* 0x000fe200078e0209 */
[----:B------:R-:W-:Y:S01]  /*1e510*/  SHF.R.S32.HI R9, RZ, 0x1f, R224 ;  /* 0x0000001fff097819 */ /* 0x000fe200000114e0 */
[----:B------:R-:W-:-:S02]  /*1e520*/  IMAD R21, R0, R21, RZ ;  /* 0x0000001500157224 */ /* 0x000fc400078e02ff */
[----:B------:R-:W-:Y:S02]  /*1e530*/  IMAD R6, R3, UR4, RZ ;  /* 0x0000000403067c24 */ /* 0x000fe4000f8e02ff */
[----:B------:R-:W-:Y:S01]  /*1e540*/  IMAD.WIDE.U32 R4, R7, UR4, R4 ;  /* 0x0000000407047c25 */ /* 0x000fe2000f8e0004 */
[----:B------:R-:W-:-:S03]  /*1e550*/  ISETP.GE.AND P2, PT, R8, R21, PT ;  /* 0x000000150800720c */ /* 0x000fc60003f46270 */
[----:B------:R-:W-:Y:S01]  /*1e560*/  IMAD R3, R7, UR5, R6 ;  /* 0x0000000507037c24 */ /* 0x000fe2000f8e0206 */
[----:B------:R-:W-:Y:S01]  /*1e570*/  ULDC.64 UR4, c[0x0][0xa80] ;  /* 0x0002a00000047ab9 */ /* 0x000fe20000000a00 */
[----:B------:R-:W-:Y:S01]  /*1e580*/  VIADD R0, R8, 0x20 ;  /* 0x0000002008007836 */ /* 0x000fe20000000000 */
[----:B------:R-:W-:Y:S01]  /*1e590*/  LEA R6, P3, R4, UR4, 0x1 ;  /* 0x0000000404067c11 */ /* 0x000fe2000f8608ff */
[----:B------:R-:W-:Y:S02]  /*1e5a0*/  IMAD.IADD R3, R5, 0x1, R3 ;  /* 0x0000000105037824 */ /* 0x000fe400078e0203 */
[----:B------:R-:W-:Y:S01]  /*1e5b0*/  VIADD R11, R224, 0x80 ;  /* 0x00000080e00b7836 */ /* 0x000fe20000000000 */
[-C--:B------:R-:W-:Y:S01]  /*1e5c0*/  ISETP.GE.AND P1, PT, R0, R21.reuse, PT ;  /* 0x000000150000720c */ /* 0x080fe20003f26270 */
[----:B------:R-:W-:Y:S01]  /*1e5d0*/  VIADD R0, R8, 0x40 ;  /* 0x0000004008007836 */ /* 0x000fe20000000000 */
[----:B------:R-:W-:Y:S01]  /*1e5e0*/  LEA.HI.X R3, R4, UR5, R3, 0x1, P3 ;  /* 0x0000000504037c11 */ /* 0x000fe200098f0c03 */
[----:B------:R0:W2:Y:S03]  /*1e5f0*/  SHFL.IDX PT, R7, R6, RZ, 0x181f ;  /* 0x00181fff06077589 */ /* 0x0000a600000e0000 */
[----:B------:R-:W-:Y:S01]  /*1e600*/  ISETP.GE.AND P0, PT, R0, R21, PT ;  /* 0x000000150000720c */ /* 0x000fe20003f06270 */
[----:B------:R0:W3:Y:S01]  /*1e610*/  SHFL.IDX PT, R5, R3, RZ, 0x181f ;  /* 0x00181fff03057589 */ /* 0x0000e200000e0000 */
[----:B------:R-:W-:Y:S11]  /*1e620*/  @P2 BRA `(.L_x_2910) ;  /* 0x0000000000342947 */ /* 0x000ff60003800000 */
[----:B------:R-:W-:Y:S02]  /*1e630*/  ULDC UR4, c[0x0][0xac8] ;  /* 0x0002b20000047ab9 */ /* 0x000fe40000000800 */
[----:B------:R-:W-:Y:S02]  /*1e640*/  ISETP.GE.AND P4, PT, R224, UR4, PT ;  /* 0x00000004e0007c0c */ /* 0x000fe4000bf86270 */
[----:B------:R-:W-:Y:S02]  /*1e650*/  ISETP.GE.AND P3, PT, R26, UR4, PT ;  /* 0x000000041a007c0c */ /* 0x000fe4000bf66270 */
[----:B------:R-:W-:-:S09]  /*1e660*/  ISETP.GE.AND P2, PT, R11, UR4, PT ;  /* 0x000000040b007c0c */ /* 0x000fd2000bf46270 */
[-C--:B--2---:R-:W-:Y:S02]  /*1e670*/  @!P4 LEA R12, P6, R224, R7.reuse, 0x1 ;  /* 0x00000007e00cc211 */ /* 0x084fe400078c08ff */
[----:B------:R-:W-:Y:S02]  /*1e680*/  @!P3 LEA R14, P5, R26, R7, 0x1 ;  /* 0x000000071a0eb211 */ /* 0x000fe400078a08ff */
[----:B---3--:R-:W-:Y:S02]  /*1e690*/  @!P4 LEA.HI.X R13, R224, R5, R9, 0x1, P6 ;  /* 0x00000005e00dc211 */ /* 0x008fe400030f0c09 */
[C---:B------:R-:W-:Y:S02]  /*1e6a0*/  @!P2 LEA R4, P6, R11.reuse, R7, 0x1 ;  /* 0x000000070b04a211 */ /* 0x040fe400078c08ff */
[-C--:B------:R-:W-:Y:S01]  /*1e6b0*/  @!P3 LEA.HI.X R15, R26, R5.reuse, R10, 0x1, P5 ;  /* 0x000000051a0fb211 */ /* 0x080fe200028f0c0a */
[----:B------:R4:W-:Y:S01]  /*1e6c0*/  @!P4 ST.E.128 desc[UR60][R12.64], RZ ;  /* 0x000000ff0c00c985 */ /* 0x0009e2000c101d3c */
[----:B------:R-:W-:-:S03]  /*1e6d0*/  @!P2 LEA.HI.X R5, R11, R5, R20, 0x1, P6 ;  /* 0x000000050b05a211 */ /* 0x000fc600030f0c14 */
[----:B------:R4:W-:Y:S04]  /*1e6e0*/  @!P3 ST.E.128 desc[UR60][R14.64], RZ ;  /* 0x000000ff0e00b985 */ /* 0x0009e8000c101d3c */
[----:B------:R4:W-:Y:S02]  /*1e6f0*/  @!P2 ST.E.128 desc[UR60][R4.64], RZ ;  /* 0x000000ff0400a985 */ /* 0x0009e4000c101d3c */
.L_x_2910:
[----:B------:R-:W-:Y:S05]  /*1e700*/  BSYNC B1 ;  /* 0x0000000000017941 */ /* 0x000fea0003800000 */
.L_x_2909:
[----:B---34-:R3:W4:Y:S01]  /*1e710*/  SHFL.IDX PT, R5, R3, 0x1, 0x181f ;  /* 0x00381f0003057f89 */ /* 0x01872200000e0000 */
        /* <DEDUP_REMOVED lines=13> */
[----:B------:R2:W-:Y:S04]  /*1e7f0*/  @!P4 ST.E.128 desc[UR60][R12.64], RZ ;  /* 0x000000ff0c00c985 */ /* 0x0005e8000c101d3c */
[----:B------:R2:W-:Y:S04]  /*1e800*/  @!P5 ST.E.128 desc[UR60][R14.64], RZ ;  /* 0x000000ff0e00d985 */ /* 0x0005e8000c101d3c */
[----:B------:R2:W-:Y:S02]  /*1e810*/  @!P6 ST.E.128 desc[UR60][R4.64], RZ ;  /* 0x000000ff0400e985 */ /* 0x0005e4000c101d3c */
.L_x_2912:
[----:B------:R-:W-:Y:S05]  /*1e820*/  BSYNC B1 ;  /* 0x0000000000017941 */ /* 0x000fea0003800000 */
.L_x_2911:
[----:B--2-4-:R2:W4:Y:S01]  /*1e830*/  SHFL.IDX PT, R5, R3, 0x2, 0x181f ;  /* 0x00581f0003057f89 */ /* 0x01452200000e0000 */
        /* <DEDUP_REMOVED lines=16> */
.L_x_2914:
[----:B------:R-:W-:Y:S05]  /*1e940*/  BSYNC B1 ;  /* 0x0000000000017941 */ /* 0x000fea0003800000 */
.L_x_2913:
[----:B------:R-:W-:Y:S01]  /*1e950*/  VIADD R0, R8, 0x60 ;  /* 0x0000006008007836 */ /* 0x000fe20000000000 */
[----:B0-23--:R-:W0:Y:S04]  /*1e960*/  SHFL.IDX PT, R3, R3, 0x3, 0x181f ;  /* 0x00781f0003037f89 */ /* 0x00de2800000e0000 */
[----:B------:R-:W-:Y:S01]  /*1e970*/  ISETP.GE.AND P0, PT, R0, R21, PT ;  /* 0x000000150000720c */ /* 0x000fe20003f06270 */
[----:B----4-:R2:W3:-:S12]  /*1e980*/  SHFL.IDX PT, R5, R6, 0x3, 0x181f ;  /* 0x00781f0006057f89 */ /* 0x0104d800000e0000 */
[----:B--2---:R-:W-:Y:S05]  /*1e990*/  @P0 BRA `(.L_x_2905) ;  /* 0x0000000000340947 */ /* 0x004fea0003800000 */
        /* <DEDUP_REMOVED lines=13> */
.L_x_2905:
[----:B------:R-:W-:Y:S05]  /*1ea70*/  BSYNC B0 ;  /* 0x0000000000007941 */ /* 0x000fea0003800000 */
.L_x_2896:
[----:B------:R-:W-:Y:S02]  /*1ea80*/  ULDC UR4, c[0x0][0xc3c] ;  /* 0x00030f0000047ab9 */ /* 0x000fe40000000800 */
[----:B------:R-:W-:-:S13]  /*1ea90*/  ISETP.GE.AND P0, PT, R31, UR4, PT ;  /* 0x000000041f007c0c */ /* 0x000fda000bf06270 */
[----:B------:R-:W-:Y:S05]  /*1eaa0*/  @!P0 BRA `(.L_x_2915) ;  /* 0xfffffe2800288947 */ /* 0x000fea000383ffff */
[----:B------:R-:W-:Y:S05]  /*1eab0*/  BRA `(.L_x_2679) ;  /* 0x00000070003c7947 */ /* 0x000fea0003800000 */
.L_x_2677:
[----:B------:R-:W-:-:S08]  /*1eac0*/  NOP ;  /* 0x0000000000007918 */ /* 0x000fd00000000000 */
[----:B0-----:R-:W0:-:S00]  /*1ead0*/  USETMAXREG.DEALLOC.CTAPOOL 0x28 ;  /* 0x00000028000079c8 */ /* 0x001e0000080e0500 */
        /* <DEDUP_REMOVED lines=16> */
.L_x_2916:
        /* <DEDUP_REMOVED lines=41> */
.L_x_2922:
        /* <DEDUP_REMOVED lines=12> */
.L_x_2921:
[----:B------:R-:W-:Y:S05]  /*1ef30*/  BSYNC B0 ;  /* 0x0000000000007941 */ /* 0x000fea0003800000 */
.L_x_2920:
        /* <DEDUP_REMOVED lines=20> */
.L_x_2918:
        /* <DEDUP_REMOVED lines=20> */
.L_x_2923:
        /* <DEDUP_REMOVED lines=28> */
[----:B------:R-:W-:-:S04]  /*1f380*/  VIADDMNMX R18, R10, UR5, R7, PT ;  /* 0x000000050a127c46 */ /* 0x000fc8000b800107 */
[-C--:B------:R-:W-:Y:S02]  /*1f390*/  IABS R10, R18.reuse ;  /* 0x00000012000a7213 */ /* 0x080fe40000000000 */
[----:B------:R-:W-:Y:S02]  /*1f3a0*/  IABS R6, R18 ;  /* 0x0000001200067213 */ /* 0x000fe40000000000 */
        /* <DEDUP_REMOVED lines=22> */
[----:B------:R-:W-:Y:S02]  /*1f510*/  @!P1 LOP3.LUT R2, RZ, R18, RZ, 0x33, !PT ;  /* 0x00000012ff029212 */ /* 0x000fe400078e33ff */
[----:B------:R-:W-:Y:S02]  /*1f520*/  IADD3 R18, -R18, RZ, RZ ;  /* 0x000000ff12127210 */ /* 0x000fe40007ffe1ff */
[----:B------:R-:W-:-:S03]  /*1f530*/  LOP3.LUT R17, RZ, R2, RZ, 0x33, !PT ;  /* 0x00000002ff117212 */ /* 0x000fc600078e33ff */
[----:B------:R-:W-:Y:S02]  /*1f540*/  IMAD R18, R2, R18, R3 ;  /* 0x0000001202127224 */ /* 0x000fe400078e0203 */
[----:B------:R-:W-:Y:S01]  /*1f550*/  IMAD.IADD R17, R4, 0x1, R17 ;  /* 0x0000000104117824 */ /* 0x000fe200078e0211 */
[----:B------:R-:W-:Y:S06]  /*1f560*/  BRA `(.L_x_2924) ;  /* 0x00000000000c7947 */ /* 0x000fec0003800000 */
.L_x_2919:
[----:B------:R-:W-:Y:S02]  /*1f570*/  IMAD.MOV.U32 R17, RZ, RZ, RZ ;  /* 0x000000ffff117224 */ /* 0x000fe400078e00ff */
[----:B------:R-:W-:Y:S02]  /*1f580*/  IMAD.U32 R16, RZ, RZ, UR6 ;  /* 0x00000006ff107e24 */ /* 0x000fe4000f8e00ff */
[----:B------:R-:W-:-:S07]  /*1f590*/  IMAD.MOV.U32 R18, RZ, RZ, RZ ;  /* 0x000000ffff127224 */ /* 0x000fce00078e00ff */
.L_x_2924:
[----:B------:R-:W-:-:S13]  /*1f5a0*/  ISETP.NE.AND P0, PT, R5, RZ, PT ;  /* 0x000000ff0500720c */ /* 0x000fda0003f05270 */
[----:B------:R-:W0:Y:S01]  /*1f5b0*/  @!P0 S2R R3, SR_CgaCtaId ;  /* 0x0000000000038919 */ /* 0x000e220000008800 */
[----:B------:R-:W-:-:S04]  /*1f5c0*/  @!P0 MOV R2, 0x400 ;  /* 0x0000040000028802 */ /* 0x000fc80000000f00 */
[----:B0-----:R-:W-:-:S05]  /*1f5d0*/  @!P0 LEA R2, R3, R2, 0x18 ;  /* 0x0000000203028211 */ /* 0x001fca00078ec0ff */
[----:B------:R0:W-:Y:S01]  /*1f5e0*/  @!P0 STS.128 [R2+0x308d0], R16 ;  /* 0x0308d01002008388 */ /* 0x0001e20000000c00 */
[----:B------:R-:W-:Y:S06]  /*1f5f0*/  BAR.ARV 0x5, 0x180 ;  /* 0x0146000000007b1d */ /* 0x000fec0000002000 */
.L_x_2917:
[----:B------:R2:W-:Y:S01]  /*1f600*/  STL [R1+0x28], RZ ;  /* 0x000028ff01007387 */ /* 0x0005e20000100800 */
[----:B------:R-:W-:Y:S01]  /*1f610*/  ULDC UR4, c[0x0][0xc3c] ;  /* 0x00030f0000047ab9 */ /* 0x000fe20000000800 */
[----:B------:R-:W-:Y:S01]  /*1f620*/  IMAD.MOV.U32 R28, RZ, RZ, 0x1 ;  /* 0x00000001ff1c7424 */ /* 0x000fe200078e00ff */
[----:B-1----:R-:W-:Y:S01]  /*1f630*/  ISETP.GE.AND P0, PT, R19, UR4, PT ;  /* 0x0000000413007c0c */ /* 0x002fe2000bf06270 */
[----:B------:R-:W-:-:S12]  /*1f640*/  IMAD.MOV.U32 R26, RZ, RZ, RZ ;  /* 0x000000ffff1a7224 */ /* 0x000fd800078e00ff */
[----:B--2---:R-:W-:Y:S05]  /*1f650*/  @P0 BRA `(.L_x_2925) ;  /* 0x0000006000700947 */ /* 0x004fea0003800000 */
[----:B0-----:R-:W2:Y:S01]  /*1f660*/  LDL R2, [R1+0x88] ;  /* 0x0000880001027983 */ /* 0x001ea20000100800 */
[----:B------:R-:W0:Y:S01]  /*1f670*/  S2UR UR5, SR_CgaCtaId ;  /* 0x00000000000579c3 */ /* 0x000e220000008800 */
[C---:B------:R-:W-:Y:S01]  /*1f680*/  IMAD.SHL.U32 R33, R0.reuse, 0x8, RZ ;  /* 0x0000000800217824 */ /* 0x040fe200078e00ff */
[----:B------:R-:W-:Y:S01]  /*1f690*/  LOP3.LUT R4, R0, 0x7f, RZ, 0xc0, !PT ;  /* 0x0000007f00047812 */ /* 0x000fe200078ec0ff */
[----:B------:R1:W-:Y:S01]  /*1f6a0*/  STL [R1+0x28], RZ ;  /* 0x000028ff01007387 */ /* 0x0003e20000100800 */
[----:B------:R-:W-:Y:S01]  /*1f6b0*/  BSSY B8, `(.L_x_2925) ;  /* 0x0000616000087945 */ /* 0x000fe20003800000 */
[----:B------:R-:W-:Y:S01]  /*1f6c0*/  IMAD.MOV.U32 R28, RZ, RZ, 0x1 ;  /* 0x00000001ff1c7424 */ /* 0x000fe200078e00ff */
[C---:B------:R-:W-:Y:S01]  /*1f6d0*/  LOP3.LUT R3, R33.reuse, 0x1f8, RZ, 0xc0, !PT ;  /* 0x000001f821037812 */ /* 0x040fe200078ec0ff */
[----:B------:R-:W-:Y:S01]  /*1f6e0*/  IMAD.SHL.U32 R37, R4, 0x8, RZ ;  /* 0x0000000804257824 */ /* 0x000fe200078e00ff */
[----:B------:R-:W-:Y:S02]  /*1f6f0*/  LOP3.LUT R33, R33, 0x38, RZ, 0xc0, !PT ;  /* 0x0000003821217812 */ /* 0x000fe400078ec0ff */
[----:B------:R-:W-:Y:S01]  /*1f700*/  CS2R R26, SRZ ;  /* 0x00000000001a7805 */ /* 0x000fe2000001ff00 */
[----:B------:R-:W-:Y:S01]  /*1f710*/  IMAD.MOV.U32 R29, RZ, RZ, 0x1 ;  /* 0x00000001ff1d7424 */ /* 0x000fe200078e00ff */
[----:B------:R-:W-:Y:S01]  /*1f720*/  ULDC.64 UR36, c[0x0][0x198] ;  /* 0x0000660000247ab9 */ /* 0x000fe20000000a00 */
[C---:B------:R-:W-:Y:S01]  /*1f730*/  LOP3.LUT R36, R33.reuse, 0x40, RZ, 0xfc, !PT ;  /* 0x0000004021247812 */ /* 0x040fe200078efcff */
[----:B------:R-:W-:Y:S01]  /*1f740*/  ULDC UR38, c[0x0][0xc] ;  /* 0x0000030000267ab9 */ /* 0x000fe20000000800 */
[----:B------:R-:W-:-:S02]  /*1f750*/  LOP3.LUT R35, R33, 0x80, RZ, 0xfc, !PT ;  /* 0x0000008021237812 */ /* 0x000fc400078efcff */
[----:B--2---:R-:W-:Y:S02]  /*1f760*/  R2UR UR4, R2 ;  /* 0x00000000020472ca */ /* 0x004fe400000e0000 */
[----:B------:R-:W-:Y:S01]  /*1f770*/  LOP3.LUT R2, R3, 0x38, R0, 0x78, !PT ;  /* 0x0000003803027812 */ /* 0x000fe200078e7800 */
[----:B------:R-:W-:-:S03]  /*1f780*/  IMAD.SHL.U32 R0, R0, 0x10, RZ ;  /* 0x0000001000007824 */ /* 0x000fc600078e00ff */
[----:B------:R-:W-:Y:S02]  /*1f790*/  LOP3.LUT R37, R2, 0x200, R37, 0xf8, !PT ;  /* 0x0000020002257812 */ /* 0x000fe400078ef825 */
[----:B------:R-:W-:-:S04]  /*1f7a0*/  SHF.R.U32.HI R2, RZ, 0x3, R4 ;  /* 0x00000003ff027819 */ /* 0x000fc80000011604 */
[----:B------:R-:W-:Y:S01]  /*1f7b0*/  LOP3.LUT R0, R2, 0x70, R0, 0xf8, !PT ;  /* 0x0000007002007812 */ /* 0x000fe200078ef800 */
[----:B------:R-:W-:-:S03]  /*1f7c0*/  ULOP3.LUT UR39, UR4, 0x2, URZ, 0xfc, !UPT ;  /* 0x0000000204277892 */ /* 0x000fc6000f8efc3f */
[----:B------:R-:W-:Y:S02]  /*1f7d0*/  UMOV UR4, 0x400 ;  /* 0x0000040000047882 */ /* 0x000fe40000000000 */
[----:B0-----:R-:W-:-:S06]  /*1f7e0*/  ULEA UR4, UR5, UR4, 0x18 ;  /* 0x0000000405047291 */ /* 0x001fcc000f8ec03f */
[----:B------:R-:W-:-:S04]  /*1f7f0*/  IMAD.U32 R22, RZ, RZ, UR4 ;  /* 0x00000004ff167e24 */ /* 0x000fc8000f8e00ff */
[----:B------:R-:W-:-:S05]  /*1f800*/  IMAD R0, R37, 0x2, R22 ;  /* 0x0000000225007824 */ /* 0x000fca00078e0216 */
[----:B------:R1:W-:Y:S02]  /*1f810*/  STL [R1+0x4], R0 ;  /* 0x0000040001007387 */ /* 0x0003e40000100800 */
.L_x_3028:
[----:B0-----:R-:W0:Y:S02]  /*1f820*/  LDC.64 R30, c[0x0][0xc88] ;  /* 0x00032200ff1e7b82 */ /* 0x001e240000000a00 */
[----:B0-----:R-:W-:-:S06]  /*1f830*/  IMAD.WIDE R30, R19, 0x4, R30 ;  /* 0x00000004131e7825 */ /* 0x001fcc00078e021e */
[----:B-1----:R-:W1:Y:S01]  /*1f840*/  LDG.E R30, desc[UR60][R30.64] ;  /* 0x0000003c1e1e7981 */ /* 0x002e62000c1e1900 */
        /* <DEDUP_REMOVED lines=10> */
[----:B-1----:R-:W-:-:S05]  /*1f8f0*/  SHF.R.S32.HI R0, RZ, 0x1f, R30 ;  /* 0x0000001fff007819 */ /* 0x002fca000001141e */
        /* <DEDUP_REMOVED lines=23> */
[----:B---3--:R0:W3:Y:S01]  /*1fa70*/  @P2 LDG.E R8, desc[UR60][R6.64] ;  /* 0x0000003c06082981 */ /* 0x0080e2000c1e1900 */
[----:B------:R-:W-:-:S03]  /*1fa80*/  UISETP.NE.U32.AND UP0, UPT, UR4, URZ, UPT ;  /* 0x0000003f0400728c */ /* 0x000fc6000bf05070 */
[----:B------:R-:W-:Y:S01]  /*1fa90*/  ULDC UR4, c[0x0][0x424] ;  /* 0x0001090000047ab9 */ /* 0x000fe20000000800 */
[----:B------:R-:W-:-:S03]  /*1faa0*/  UISETP.NE.AND.EX UP0, UPT, UR5, URZ, UPT, UP0 ;  /* 0x0000003f0500728c */ /* 0x000fc6000bf05300 */
[----:B------:R-:W-:Y:S01]  /*1fab0*/  ULDC UR5, c[0x0][0x2f0] ;  /* 0x0000bc0000057ab9 */ /* 0x000fe20000000800 */
[----:B------:R-:W-:-:S04]  /*1fac0*/  USEL UR4, UR4, 0x1, UP0 ;  /* 0x0000000104047887 */ /* 0x000fc80008000000 */
[----:B------:R-:W-:-:S03]  /*1fad0*/  UIMAD UR4, UR4, UR5, URZ ;  /* 0x00000005040472a4 */ /* 0x000fc6000f8e023f */
[----:B------:R-:W-:Y:S02]  /*1fae0*/  ULDC UR5, c[0x0][0x348] ;  /* 0x0000d20000057ab9 */ /* 0x000fe40000000800 */
[----:B0-----:R-:W-:Y:S02]  /*1faf0*/  IMAD.U32 R6, RZ, RZ, UR5 ;  /* 0x00000005ff067e24 */ /* 0x001fe4000f8e00ff */
[----:B------:R-:W-:Y:S01]  /*1fb00*/  IMAD.U32 R7, RZ, RZ, UR4 ;  /* 0x00000004ff077e24 */ /* 0x000fe2000f8e00ff */
[----:B---3--:R0:W-:Y:S01]  /*1fb10*/  STL [R1+0x18], R8 ;  /* 0x0000180801007387 */ /* 0x0081e20000100800 */
[----:B------:R-:W-:-:S03]  /*1fb20*/  IMAD.MOV.U32 R10, RZ, RZ, R8 ;  /* 0x000000ffff0a7224 */ /* 0x000fc600078e0008 */
[----:B--2---:R0:W-:Y:S01]  /*1fb30*/  STL [R1+0xc], R11 ;  /* 0x00000c0b01007387 */ /* 0x0041e20000100800 */
[----:B------:R-:W-:Y:S05]  /*1fb40*/  @P2 BRA `(.L_x_2926) ;  /* 0x0000000000142947 */ /* 0x000fea0003800000 */
[----:B------:R-:W-:Y:S05]  /*1fb50*/  @!P0 BRA `(.L_x_2926) ;  /* 0x0000000000108947 */ /* 0x000fea0003800000 */
[----:B------:R-:W2:Y:S04]  /*1fb60*/  LDG.E R9, desc[UR60][R2.64] ;  /* 0x0000003c02097981 */ /* 0x000ea8000c1e1900 */
[----:B0-----:R-:W2:Y:S02]  /*1fb70*/  LDG.E R8, desc[UR60][R2.64+0x4] ;  /* 0x0000043c02087981 */ /* 0x001ea4000c1e1900 */
[----:B--2---:R-:W-:-:S05]  /*1fb80*/  IMAD.IADD R10, R8, 0x1, -R9 ;  /* 0x00000001080a7824 */ /* 0x004fca00078e0a09 */
[----:B------:R1:W-:Y:S02]  /*1fb90*/  STL [R1+0x18], R10 ;  /* 0x0000180a01007387 */ /* 0x0003e40000100800 */
.L_x_2926:
[----:B------:R-:W-:Y:S01]  /*1fba0*/  ULDC.64 UR4, c[0x0][0xa20] ;  /* 0x0002880000047ab9 */ /* 0x000fe20000000a00 */
[----:B------:R-:W-:Y:S01]  /*1fbb0*/  IMAD.MOV.U32 R32, RZ, RZ, R30 ;  /* 0x000000ffff207224 */ /* 0x000fe200078e001e */
[----:B------:R-:W-:-:S04]  /*1fbc0*/  ISETP.NE.U32.AND P0, PT, RZ, UR4, PT ;  /* 0x00000004ff007c0c */ /* 0x000fc8000bf05070 */
[----:B------:R-:W-:-:S13]  /*1fbd0*/  ISETP.NE.AND.EX P0, PT, RZ, UR5, PT, P0 ;  /* 0x00000005ff007c0c */ /* 0x000fda000bf05300 */
[----:B------:R-:W-:Y:S05]  /*1fbe0*/  @!P0 BRA `(.L_x_2927) ;  /* 0x0000000000108947 */ /* 0x000fea0003800000 */
[----:B------:R-:W-:-:S04]  /*1fbf0*/  IADD3 R2, P0, R23, UR4, RZ ;  /* 0x0000000417027c10 */ /* 0x000fc8000ff1e0ff */
[----:B------:R-:W-:-:S05]  /*1fc00*/  IADD3.X R3, R24, UR5, RZ, P0, !PT ;  /* 0x0000000518037c10 */ /* 0x000fca00087fe4ff */
[----:B------:R2:W5:Y:S01]  /*1fc10*/  LDG.E R7, desc[UR60][R2.64] ;  /* 0x0000003c02077981 */ /* 0x000562000c1e1900 */
[----:B------:R-:W-:Y:S05]  /*1fc20*/  BRA `(.L_x_2928) ;  /* 0x0000000000247947 */ /* 0x000fea0003800000 */
.L_x_2927:
[----:B------:R-:W-:Y:S02]  /*1fc30*/  ULDC.64 UR4, c[0x0][0xa08] ;  /* 0x0002820000047ab9 */ /* 0x000fe40000000a00 */
[----:B------:R-:W-:-:S04]  /*1fc40*/  ISETP.NE.U32.AND P0, PT, RZ, UR4, PT ;  /* 0x00000004ff007c0c */ /* 0x000fc8000bf05070 */
[----:B------:R-:W-:-:S13]  /*1fc50*/  ISETP.NE.AND.EX P0, PT, RZ, UR5, PT, P0 ;  /* 0x00000005ff007c0c */ /* 0x000fda000bf05300 */
[----:B------:R-:W-:Y:S05]  /*1fc60*/  @!P0 BRA `(.L_x_2928) ;  /* 0x0000000000148947 */ /* 0x000fea0003800000 */
[----:B------:R-:W2:Y:S02]  /*1fc70*/  LDC.64 R2, c[0x0][0xa08] ;  /* 0x00028200ff027b82 */ /* 0x000ea40000000a00 */
[----:B--2---:R-:W-:-:S05]  /*1fc80*/  IMAD.WIDE R2, R32, 0x4, R2 ;  /* 0x0000000420027825 */ /* 0x004fca00078e0202 */
[----:B------:R-:W2:Y:S04]  /*1fc90*/  LDG.E R7, desc[UR60][R2.64] ;  /* 0x0000003c02077981 */ /* 0x000ea8000c1e1900 */
[----:B0-----:R-:W2:Y:S02]  /*1fca0*/  LDG.E R8, desc[UR60][R2.64+0x4] ;  /* 0x0000043c02087981 */ /* 0x001ea4000c1e1900 */
[----:B--2---:R-:W-:-:S07]  /*1fcb0*/  IMAD.IADD R7, R8, 0x1, -R7 ;  /* 0x0000000108077824 */ /* 0x004fce00078e0a07 */
.L_x_2928:
[----:B--2---:R-:W2:Y:S01]  /*1fcc0*/  @P1 LDG.E R2, desc[UR60][R4.64] ;  /* 0x0000003c04021981 */ /* 0x004ea2000c1e1900 */
[----:B------:R-:W3:Y:S03]  /*1fcd0*/  LDC R3, c[0x0][0x448] ;  /* 0x00011200ff037b82 */ /* 0x000ee60000000800 */
[----:B------:R-:W2:Y:S01]  /*1fce0*/  @P1 LDG.E R9, desc[UR60][R4.64+0x4] ;  /* 0x0000043c04091981 */ /* 0x000ea2000c1e1900 */
[----:B-----5:R-:W-:Y:S01]  /*1fcf0*/  IMAD.IADD R7, R7, 0x1, -R11 ;  /* 0x0000000107077824 */ /* 0x020fe200078e0a0b */
[----:B------:R-:W-:Y:S01]  /*1fd00*/  BSSY B0, `(.L_x_2929) ;  /* 0x0000165000007945 */ /* 0x000fe20003800000 */
[----:B---3--:R-:W-:-:S13]  /*1fd10*/  ISETP.NE.AND P0, PT, R3, 0x1, PT ;  /* 0x000000010300780c */ /* 0x008fda0003f05270 */
[----:B0-----:R-:W0:Y:S08]  /*1fd20*/  @P0 LDC R8, c[0x0][0x44c] ;  /* 0x00011300ff080b82 */ /* 0x001e300000000800 */
[----:B------:R-:W3:Y:S01]  /*1fd30*/  @P0 LDC R3, c[0x0][0x450] ;  /* 0x00011400ff030b82 */ /* 0x000ee20000000800 */
[----:B--2---:R-:W-:Y:S02]  /*1fd40*/  @P1 IMAD.IADD R6, R9, 0x1, -R2 ;  /* 0x0000000109061824 */ /* 0x004fe400078e0a02 */
[----:B------:R-:W-:-:S02]  /*1fd50*/  IMAD.SHL.U32 R9, R17, 0x80, RZ ;  /* 0x0000008011097824 */ /* 0x000fc400078e00ff */
[----:B------:R-:W-:Y:S02]  /*1fd60*/  IMAD.IADD R5, R7, 0x1, R6 ;  /* 0x0000000107057824 */ /* 0x000fe400078e0206 */
[----:B------:R-:W-:-:S03]  /*1fd70*/  VIADD R9, R9, 0x7f ;  /* 0x0000007f09097836 */ /* 0x000fc60000000000 */
[----:B------:R-:W-:Y:S01]  /*1fd80*/  IADD3 R2, R5, 0x5f, RZ ;  /* 0x0000005f05027810 */ /* 0x000fe20007ffe0ff */
[----:B0-----:R-:W-:Y:S01]  /*1fd90*/  @P0 IMAD.HI.U32 R8, R9, R8, RZ ;  /* 0x0000000809080227 */ /* 0x001fe200078e00ff */
[----:B------:R0:W-:Y:S03]  /*1fda0*/  STL [R1+0x8], R5 ;  /* 0x0000080501007387 */ /* 0x0001e60000100800 */
[----:B------:R-:W-:-:S04]  /*1fdb0*/  IMAD.HI R2, R2, 0x2aaaaaab, RZ ;  /* 0x2aaaaaab02027827 */ /* 0x000fc800078e02ff */
[----:B------:R-:W-:Y:S01]  /*1fdc0*/  IMAD.MOV.U32 R4, RZ, RZ, R9 ;  /* 0x000000ffff047224 */ /* 0x000fe200078e0009 */
[----:B---3--:R-:W-:Y:S02]  /*1fdd0*/  @P0 SHF.R.U32.HI R4, RZ, R3, R8 ;  /* 0x00000003ff040219 */ /* 0x008fe40000011608 */
[----:B------:R-:W-:-:S04]  /*1fde0*/  SHF.R.U32.HI R3, RZ, 0x1f, R2 ;  /* 0x0000001fff037819 */ /* 0x000fc80000011602 */
[----:B------:R-:W-:Y:S02]  /*1fdf0*/  LEA.HI.SX32 R3, R2, R3, 0x1c ;  /* 0x0000000302037211 */ /* 0x000fe400078fe2ff */
[----:B------:R-:W-:-:S05]  /*1fe00*/  IADD3 R2, R5, 0x60, -R10 ;  /* 0x0000006005027810 */ /* 0x000fca0007ffe80a */
[----:B------:R-:W-:-:S04]  /*1fe10*/  IMAD.IADD R4, R2, 0x1, R4 ;  /* 0x0000000102047824 */ /* 0x000fc800078e0204 */
[----:B------:R-:W-:-:S05]  /*1fe20*/  IMAD.HI R4, R4, 0x2aaaaaab, RZ ;  /* 0x2aaaaaab04047827 */ /* 0x000fca00078e02ff */
[----:B0-----:R-:W-:-:S04]  /*1fe30*/  SHF.R.U32.HI R5, RZ, 0x1f, R4 ;  /* 0x0000001fff057819 */ /* 0x001fc80000011604 */
[----:B------:R-:W-:-:S04]  /*1fe40*/  LEA.HI.SX32 R4, R4, R5, 0x1c ;  /* 0x0000000504047211 */ /* 0x000fc800078fe2ff */
[----:B------:R-:W-:-:S05]  /*1fe50*/  VIMNMX R4, R3, R4, PT ;  /* 0x0000000403047248 */ /* 0x000fca0003fe0100 */
[--C-:B------:R-:W-:Y:S02]  /*1fe60*/  IMAD R5, R4, 0x60, -R7.reuse ;  /* 0x0000006004057824 */ /* 0x100fe400078e0a07 */
[----:B------:R-:W-:-:S03]  /*1fe70*/  IMAD.MOV R7, RZ, RZ, -R7 ;  /* 0x000000ffff077224 */ /* 0x000fc600078e0a07 */
[----:B------:R-:W-:Y:S02]  /*1fe80*/  VIMNMX R4, R5, R6, PT ;  /* 0x0000000605047248 */ /* 0x000fe40003fe0100 */
[----:B------:R-:W-:-:S04]  /*1fe90*/  VIMNMX R7, RZ, R7, !PT ;  /* 0x00000007ff077248 */ /* 0x000fc80007fe0100 */
        /* <DEDUP_REMOVED lines=17> */
[----:B------:R0:W2:Y:S02]  /*1ffb0*/  SHFL.IDX PT, R14, R7, RZ, 0x1f ;  /* 0x00001fff070e7589 */ /* 0x0000a400000e0000 */
.L_x_3096:
[----:B--2---:R-:W-:Y:S02]  /*1ffc0*/  ISETP.NE.AND P0, PT, R14, RZ, PT ;  /* 0x000000ff0e00720c */ /* 0x004fe40003f05270 */
[----:B------:R-:W-:-:S11]  /*1ffd0*/  PLOP3.LUT P6, PT, PT, PT, PT, 0x8, 0x0 ;  /* 0x000000000000781c */ /* 0x000fd60003fce170 */
[----:B------:R-:W-:Y:S05]  /*1ffe0*/  @P0 BRA `(.L_x_2932) ;  /* 0x00000000000c0947 */ /* 0x000fea0003800000 */
[----:B------:R-:W-:-:S03]  /*1fff0*/  UMOV UR4, 0xffffffff ;  /* 0xffffffff00047882 */ /* 0x000fc60000000000 */
[----:B------:R-:W-:Y:S05]  /*20000*/  BRA.DIV UR4, `(.L_x_2933) ;  /* 0x0000006e04a47947 */ /* 0x000fea000b800000 */
[----:B------:R-:W-:-:S13]  /*20010*/  ELECT P6, URZ, PT ;  /* 0x00000000003f782f */ /* 0x000fda00038c0000 */
.L_x_2932:
        /* <DEDUP_REMOVED lines=9> */
.L_x_3099:
[----:B------:R-:W-:Y:S05]  /*200b0*/  BSYNC B1 ;  /* 0x0000000000017941 */ /* 0x000fea0003800000 */
.L_x_2934:
[----:B------:R-:W-:Y:S04]  /*200c0*/  BSSY B1, `(.L_x_2936) ;  /* 0x000008b000017945 */ /* 0x000fe80003800000 */
[----:B------:R-:W-:Y:S05]  /*200d0*/  @!P6 BRA `(.L_x_2937) ;  /* 0x000000080024e947 */ /* 0x000fea0003800000 */
[----:B------:R-:W-:Y:S01]  /*200e0*/  IMAD R11, R27, 0x8, R22 ;  /* 0x000000081b0b7824 */ /* 0x000fe200078e0216 */
[----:B-1----:R-:W-:Y:S01]  /*200f0*/  SHF.L.U32 R10, R29, 0x1f, RZ ;  /* 0x0000001f1d0a7819 */ /* 0x002fe200000006ff */
[----:B------:R-:W1:Y:S01]  /*20100*/  S2R R8, SR_TID.X ;  /* 0x0000000000087919 */ /* 0x000e620000002100 */
[----:B------:R-:W-:Y:S02]  /*20110*/  BSSY B2, `(.L_x_2938) ;  /* 0x0000005000027945 */ /* 0x000fe40003800000 */
[----:B------:R-:W2:Y:S01]  /*20120*/  SYNCS.PHASECHK.TRANS64.TRYWAIT P0, [R11+URZ+0x308a0], R10 ;  /* 0x0308a00a0b0075a7 */ /* 0x000ea2000800017f */
[----:B-1----:R-:W-:-:S04]  /*20130*/  LOP3.LUT R8, R8, 0x7f, RZ, 0xc0, !PT ;  /* 0x0000007f08087812 */ /* 0x002fc800078ec0ff */
[----:B------:R-:W-:Y:S01]  /*20140*/  ISETP.NE.AND P1, PT, R8, RZ, PT ;  /* 0x000000ff0800720c */ /* 0x000fe20003f25270 */
[----:B--2---:R-:W-:-:S12]  /*20150*/  @!P0 BRA `(.L_x_2939) ;  /* 0x0000006c00848947 */ /* 0x004fd80003800000 */
.L_x_3100:
[----:B------:R-:W-:Y:S05]  /*20160*/  BSYNC B2 ;  /* 0x0000000000027941 */ /* 0x000fea0003800000 */
.L_x_2938:
        /* <DEDUP_REMOVED lines=9> */
.L_x_2941:
[----:B------:R-:W-:Y:S05]  /*20200*/  BSYNC B2 ;  /* 0x0000000000027941 */ /* 0x000fea0003800000 */
.L_x_2940:
[----:B------:R-:W-:Y:S01]  /*20210*/  IMAD.MOV.U32 R20, RZ, RZ, RZ ;  /* 0x000000ffff147224 */ /* 0x000fe200078e00ff */
[----:B------:R-:W-:Y:S01]  /*20220*/  UIADD3 UR4, UP0, UR36, 0x570, URZ ;  /* 0x0000057024047890 */ /* 0x000fe2000ff1e03f */
[----:B------:R-:W-:Y:S01]  /*20230*/  IMAD R8, R5, 0x60, R0 ;  /* 0x0000006005087824 */ /* 0x000fe200078e0200 */
[----:B------:R-:W-:Y:S01]  /*20240*/  PLOP3.LUT P0, PT, PT, PT, PT, 0x80, 0x0 ;  /* 0x000000000000781c */ /* 0x000fe20003f0f070 */
[----:B------:R-:W-:Y:S01]  /*20250*/  IMAD R9, R27, 0x9000, R22 ;  /* 0x000090001b097824 */ /* 0x000fe200078e0216 */
[----:B------:R-:W-:Y:S01]  /*20260*/  R2UR UR10, R20 ;  /* 0x00000000140a72ca */ /* 0x000fe200000e0000 */
[----:B------:R-:W-:Y:S01]  /*20270*/  VIADD R8, R8, 0xffffffa0 ;  /* 0xffffffa008087836 */ /* 0x000fe20000000000 */
[----:B------:R-:W-:Y:S01]  /*20280*/  UIADD3.X UR5, URZ, UR37, URZ, UP0, !UPT ;  /* 0x000000253f057290 */ /* 0x000fe200087fe43f */
[----:B0-----:R-:W-:Y:S01]  /*20290*/  VIADD R7, R11, 0x30890 ;  /* 0x000308900b077836 */ /* 0x001fe20000000000 */
[----:B------:R-:W-:Y:S01]  /*202a0*/  UMOV UR6, 0x0 ;  /* 0x0000000000067882 */ /* 0x000fe20000000000 */
[----:B------:R-:W-:Y:S01]  /*202b0*/  VIADD R12, R9, 0x1e400 ;  /* 0x0001e400090c7836 */ /* 0x000fe20000000000 */
[----:B------:R-:W-:-:S09]  /*202c0*/  UMOV UR7, 0x12f00000 ;  /* 0x12f0000000077882 */ /* 0x000fd20000000000 */
.L_x_2942:
        /* <DEDUP_REMOVED lines=16> */
.L_x_2943:
        /* <DEDUP_REMOVED lines=16> */
.L_x_2944:
        /* <DEDUP_REMOVED lines=13> */
.L_x_3101:
[----:B------:R-:W-:Y:S05]  /*205a0*/  BSYNC B2 ;  /* 0x0000000000027941 */ /* 0x000fea0003800000 */
.L_x_2945:
        /* <DEDUP_REMOVED lines=11> */
.L_x_2948:
[----:B------:R-:W-:Y:S05]  /*20660*/  BSYNC B2 ;  /* 0x0000000000027941 */ /* 0x000fea0003800000 */
.L_x_2947:
        /* <DEDUP_REMOVED lines=8> */
.L_x_2949:
        /* <DEDUP_REMOVED lines=15> */
.L_x_2950:
        /* <DEDUP_REMOVED lines=15> */
.L_x_2951:
        /* <DEDUP_REMOVED lines=9> */
[----:B--2---:R-:W-:Y:S05]  /*20960*/  @P0 BRA.U.ANY `(.L_x_2951) ;  /* 0xfffffffd00d80947 */ /* 0x004fea000393ffff */
.L_x_2937:
[----:B------:R-:W-:Y:S05]  /*20970*/  BSYNC B1 ;  /* 0x0000000000017941 */ /* 0x000fea0003800000 */
.L_x_2936:
        /* <DEDUP_REMOVED lines=9> */
.L_x_2968:
[----:B------:R-:W-:Y:S05]  /*20a10*/  YIELD ;  /* 0x0000000000007946 */ /* 0x000fea0003800000 */
[----:B------:R-:W-:Y:S04]  /*20a20*/  BSSY B1, `(.L_x_2952) ;  /* 0x000008a000017945 */ /* 0x000fe80003800000 */
[----:B------:R-:W-:Y:S05]  /*20a30*/  @!P6 BRA `(.L_x_2953) ;  /* 0x000000080020e947 */ /* 0x000fea0003800000 */
[----:B-1----:R-:W-:Y:S01]  /*20a40*/  IMAD R10, R27, 0x8, R22 ;  /* 0x000000081b0a7824 */ /* 0x002fe200078e0216 */
[----:B------:R-:W-:Y:S01]  /*20a50*/  SHF.L.U32 R9, R29, 0x1f, RZ ;  /* 0x0000001f1d097819 */ /* 0x000fe200000006ff */
[----:B------:R-:W1:Y:S01]  /*20a60*/  S2R R5, SR_TID.X ;  /* 0x0000000000057919 */ /* 0x000e620000002100 */
[----:B------:R-:W-:Y:S02]  /*20a70*/  BSSY B2, `(.L_x_2954) ;  /* 0x0000005000027945 */ /* 0x000fe40003800000 */
[----:B------:R-:W2:Y:S01]  /*20a80*/  SYNCS.PHASECHK.TRANS64.TRYWAIT P1, [R10+URZ+0x308a0], R9 ;  /* 0x0308a0090a0075a7 */ /* 0x000ea2000802017f */
[----:B-1----:R-:W-:-:S04]  /*20a90*/  LOP3.LUT R5, R5, 0x7f, RZ, 0xc0, !PT ;  /* 0x0000007f05057812 */ /* 0x002fc800078ec0ff */
[----:B------:R-:W-:Y:S01]  /*20aa0*/  ISETP.NE.AND P2, PT, R5, RZ, PT ;  /* 0x000000ff0500720c */ /* 0x000fe20003f45270 */
[----:B--2---:R-:W-:-:S12]  /*20ab0*/  @!P1 BRA `(.L_x_2955) ;  /* 0x0000006400549947 */ /* 0x004fd80003800000 */
.L_x_3102:
[----:B------:R-:W-:Y:S05]  /*20ac0*/  BSYNC B2 ;  /* 0x0000000000027941 */ /* 0x000fea0003800000 */
.L_x_2954:
        /* <DEDUP_REMOVED lines=9> */
.L_x_2957:
[----:B------:R-:W-:Y:S05]  /*20b60*/  BSYNC B2 ;  /* 0x0000000000027941 */ /* 0x000fea0003800000 */
.L_x_2956:
        /* <DEDUP_REMOVED lines=11> */
.L_x_2958:
        /* <DEDUP_REMOVED lines=16> */
.L_x_2959:
        /* <DEDUP_REMOVED lines=16> */
.L_x_2960:
        /* <DEDUP_REMOVED lines=13> */
.L_x_3103:
[----:B------:R-:W-:Y:S05]  /*20ef0*/  BSYNC B2 ;  /* 0x0000000000027941 */ /* 0x000fea0003800000 */
.L_x_2961:
        /* <DEDUP_REMOVED lines=11> */
.L_x_2964:
[----:B------:R-:W-:Y:S05]  /*20fb0*/  BSYNC B2 ;  /* 0x0000000000027941 */ /* 0x000fea0003800000 */
.L_x_2963:
        /* <DEDUP_REMOVED lines=8> */
.L_x_2965:
        /* <DEDUP_REMOVED lines=15> */
.L_x_2966:
        /* <DEDUP_REMOVED lines=15> */
.L_x_2967:
        /* <DEDUP_REMOVED lines=10> */
.L_x_2953:
[----:B------:R-:W-:Y:S05]  /*212c0*/  BSYNC B1 ;  /* 0x0000000000017941 */ /* 0x000fea0003800000 */
.L_x_2952:
[----:B------:R-:W-:Y:S01]  /*212d0*/  ISETP.GT.AND P2, PT, R11, R6, PT ;  /* 0x000000060b00720c */ /* 0x000fe20003f44270 */
[----:B------:R-:W-:Y:S02]  /*212e0*/  VIADD R27, R27, 0x1 ;  /* 0x000000011b1b7836 */ /* 0x000fe40000000000 */
[----:B------:R-:W-:-:S03]  /*212f0*/  VIADD R11, R11, 0xffffffff ;  /* 0xffffffff0b0b7836 */ /* 0x000fc60000000000 */
[----:B------:R-:W-:-:S04]  /*21300*/  ISETP.NE.AND P1, PT, R27, 0x2, PT ;  /* 0x000000021b00780c */ /* 0x000fc80003f25270 */
[----:B------:R-:W-:Y:S02]  /*21310*/  SEL R5, RZ, 0x1, P1 ;  /* 0x00000001ff057807 */ /* 0x000fe40000800000 */
[----:B------:R-:W-:Y:S02]  /*21320*/  SEL R27, R27, RZ, P1 ;  /* 0x000000ff1b1b7207 */ /* 0x000fe40000800000 */
[----:B------:R-:W-:Y:S01]  /*21330*/  LOP3.LUT R29, R29, R5, RZ, 0x3c, !PT ;  /* 0x000000051d1d7212 */ /* 0x000fe200078e3cff */
[----:B------:R-:W-:Y:S06]  /*21340*/  @P2 BRA `(.L_x_2968) ;  /* 0xfffffff400b02947 */ /* 0x000fec000383ffff */
.L_x_2930:
[----:B------:R-:W-:Y:S05]  /*21350*/  BSYNC B0 ;  /* 0x0000000000007941 */ /* 0x000fea0003800000 */
.L_x_2929:
[----:B------:R-:W2:Y:S01]  /*21360*/  LDC R0, c[0x0][0x448] ;  /* 0x00011200ff007b82 */ /* 0x000ea20000000800 */
[----:B------:R-:W-:Y:S01]  /*21370*/  LEA R5, R17, 0x7f, 0x7 ;  /* 0x0000007f11057811 */ /* 0x000fe200078e38ff */
[----:B------:R-:W-:Y:S05]  /*21380*/  @!P0 WARPSYNC.ALL ;  /* 0x0000000000008948 */ /* 0x000fea0003800000 */
[----:B------:R-:W-:Y:S01]  /*21390*/  BSSY B7, `(.L_x_2969) ;  /* 0x0000385000077945 */ /* 0x000fe20003800000 */
[----:B------:R-:W-:Y:S01]  /*213a0*/  @!P0 BAR.SYNC.DEFER_BLOCKING 0xc, 0x180 ;  /* 0x0306000000008b1d */ /* 0x000fe20000010000 */
[----:B--2---:R-:W-:-:S13]  /*213b0*/  ISETP.NE.AND P1, PT, R0, 0x1, PT ;  /* 0x000000010000780c */ /* 0x004fda0003f25270 */
[----:B------:R-:W0:Y:S08]  /*213c0*/  @P1 LDC R4, c[0x0][0x44c] ;  /* 0x00011300ff041b82 */ /* 0x000e300000000800 */
[----:B------:R-:W2:Y:S01]  /*213d0*/  @P1 LDC R0, c[0x0][0x450] ;  /* 0x00011400ff001b82 */ /* 0x000ea20000000800 */
[----:B0-----:R-:W-:-:S05]  /*213e0*/  @P1 IMAD.HI.U32 R7, R5, R4, RZ ;  /* 0x0000000405071227 */ /* 0x001fca00078e00ff */
[----:B--2---:R-:W-:-:S05]  /*213f0*/  @P1 SHF.R.U32.HI R5, RZ, R0, R7 ;  /* 0x00000000ff051219 */ /* 0x004fca0000011607 */
[----:B------:R-:W-:-:S04]  /*21400*/  IMAD.IADD R5, R2, 0x1, R5 ;  /* 0x0000000102057824 */ /* 0x000fc800078e0205 */
[----:B------:R-:W-:-:S05]  /*21410*/  IMAD.HI R5, R5, 0x2aaaaaab, RZ ;  /* 0x2aaaaaab05057827 */ /* 0x000fca00078e02ff */
[----:B------:R-:W-:-:S04]  /*21420*/  SHF.R.U32.HI R0, RZ, 0x1f, R5 ;  /* 0x0000001fff007819 */ /* 0x000fc80000011605 */
        /* <DEDUP_REMOVED lines=11> */
[----:B------:R-:W2:Y:S01]  /*214e0*/  LDC.64 R2, c[0x0][0xc60] ;  /* 0x00031800ff027b82 */ /* 0x000ea20000000a00 */
[----:B------:R-:W0:Y:S02]  /*214f0*/  FLO.U32 R0, UR4 ;  /* 0x0000000400007d00 */ /* 0x000e2400080e0000 */
[----:B0-----:R-:W-:-:S06]  /*21500*/  ISETP.EQ.U32.AND P0, PT, R0, R5, PT ;  /* 0x000000050000720c */ /* 0x001fcc0003f02070 */
[----:B------:R-:W2:Y:S07]  /*21510*/  POPC R5, UR4 ;  /* 0x0000000400057d09 */ /* 0x000eae0008000000 */
[----:B--2---:R-:W2:Y:S01]  /*21520*/  @P0 ATOMG.E.ADD.STRONG.GPU PT, R3, desc[UR60][R2.64], R5 ;  /* 0x00000005020309a8 */ /* 0x004ea200081ee1fc */
[----:B------:R-:W0:Y:S02]  /*21530*/  S2R R4, SR_LTMASK ;  /* 0x0000000000047919 */ /* 0x000e240000003900 */
[----:B0-----:R-:W-:-:S04]  /*21540*/  LOP3.LUT R4, R4, UR4, RZ, 0xc0, !PT ;  /* 0x0000000404047c12 */ /* 0x001fc8000f8ec0ff */
[----:B------:R-:W0:Y:S01]  /*21550*/  POPC R7, R4 ;  /* 0x0000000400077309 */ /* 0x000e220000000000 */
[----:B--2---:R-:W0:Y:S02]  /*21560*/  SHFL.IDX PT, R0, R3, R0, 0x1f ;  /* 0x00001f0003007589 */ /* 0x004e2400000e0000 */
[----:B0-----:R-:W-:Y:S01]  /*21570*/  IADD3 R16, R0, UR38, R7 ;  /* 0x0000002600107c10 */ /* 0x001fe2000fffe007 */
[----:B------:R-:W-:Y:S06]  /*21580*/  BRA `(.L_x_2971) ;  /* 0x0000003400947947 */ /* 0x000fec0003800000 */
.L_x_2970:
        /* <DEDUP_REMOVED lines=13> */
[----:B-1----:R-:W-:Y:S02]  /*21660*/  IMAD.U32 R10, RZ, RZ, UR4 ;  /* 0x00000004ff0a7e24 */ /* 0x002fe4000f8e00ff */
[----:B------:R-:W-:Y:S02]  /*21670*/  IMAD.U32 R11, RZ, RZ, UR5 ;  /* 0x00000005ff0b7e24 */ /* 0x000fe4000f8e00ff */
[----:B------:R-:W-:Y:S02]  /*21680*/  IMAD.MOV.U32 R8, RZ, RZ, 0x70 ;  /* 0x00000070ff087424 */ /* 0x000fe400078e00ff */
[----:B------:R-:W-:Y:S02]  /*21690*/  IMAD.MOV.U32 R12, RZ, RZ, 0x1 ;  /* 0x00000001ff0c7424 */ /* 0x000fe400078e00ff */
[----:B------:R-:W-:-:S07]  /*216a0*/  IMAD.MOV.U32 R13, RZ, RZ, RZ ;  /* 0x000000ffff0d7224 */ /* 0x000fce00078e00ff */
[----:B------:R-:W-:-:S07]  /*216b0*/  LEPC R20, `(.L_x_2973) ;  /* 0x000000001014794e */ /* 0x000fce0000000000 */
[----:B0-----:R-:W-:Y:S05]  /*216c0*/  CALL.ABS.NOINC R2 ;  /* 0x0000000002007343 */ /* 0x001fea0003c00000 */
.L_x_2973:
[----:B------:R-:W-:Y:S05]  /*216d0*/  BSYNC B6 ;  /* 0x0000000000067941 */ /* 0x000fea0003800000 */
.L_x_2972:
        /* <DEDUP_REMOVED lines=10> */
[----:B------:R-:W-:Y:S01]  /*21780*/  MOV R8, 0x70 ;  /* 0x0000007000087802 */ /* 0x000fe20000000f00 */
[----:B------:R-:W-:Y:S02]  /*21790*/  IMAD.U32 R5, RZ, RZ, UR7 ;  /* 0x00000007ff057e24 */ /* 0x000fe4000f8e00ff */
[----:B------:R-:W-:Y:S02]  /*217a0*/  IMAD.U32 R6, RZ, RZ, UR8 ;  /* 0x00000008ff067e24 */ /* 0x000fe4000f8e00ff */
[----:B------:R-:W-:-:S02]  /*217b0*/  IMAD.U32 R7, RZ, RZ, UR9 ;  /* 0x00000009ff077e24 */ /* 0x000fc4000f8e00ff */
[----:B-1----:R-:W-:Y:S02]  /*217c0*/  IMAD.U32 R10, RZ, RZ, UR4 ;  /* 0x00000004ff0a7e24 */ /* 0x002fe4000f8e00ff */
[----:B------:R-:W-:Y:S02]  /*217d0*/  IMAD.U32 R11, RZ, RZ, UR5 ;  /* 0x00000005ff0b7e24 */ /* 0x000fe4000f8e00ff */
[----:B------:R-:W-:Y:S02]  /*217e0*/  IMAD.MOV.U32 R12, RZ, RZ, 0x1 ;  /* 0x00000001ff0c7424 */ /* 0x000fe400078e00ff */
[----:B0-----:R-:W-:-:S07]  /*217f0*/  IMAD.MOV.U32 R13, RZ, RZ, RZ ;  /* 0x000000ffff0d7224 */ /* 0x001fce00078e00ff */
[----:B------:R-:W-:-:S07]  /*21800*/  LEPC R20, `(.L_x_2976) ;  /* 0x000000001014794e */ /* 0x000fce0000000000 */
[----:B--2---:R-:W-:Y:S05]  /*21810*/  CALL.ABS.NOINC R2 ;  /* 0x0000000002007343 */ /* 0x004fea0003c00000 */
.L_x_2976:
        /* <DEDUP_REMOVED lines=15> */
.L_x_2975:
[----:B------:R-:W-:Y:S05]  /*21910*/  BSYNC B6 ;  /* 0x0000000000067941 */ /* 0x000fea0003800000 */
.L_x_2974:
[----:B------:R-:W-:Y:S01]  /*21920*/  IMAD.MOV.U32 R25, RZ, RZ, R31 ;  /* 0x000000ffff197224 */ /* 0x000fe200078e001f */
[----:B------:R-:W-:Y:S01]  /*21930*/  ULDC.64 UR4, c[0x0][0x9f8] ;  /* 0x00027e0000047ab9 */ /* 0x000fe20000000a00 */
[----:B------:R-:W2:Y:S01]  /*21940*/  LDL R31, [R1+0x8] ;  /* 0x00000800011f7983 */ /* 0x000ea20000100800 */
[----:B------:R-:W-:Y:S01]  /*21950*/  ISETP.NE.U32.AND P0, PT, RZ, UR4, PT ;  /* 0x00000004ff007c0c */ /* 0x000fe2000bf05070 */
[----:B------:R-:W0:Y:S02]  /*21960*/  LDC R0, c[0x0][0x430] ;  /* 0x00010c00ff007b82 */ /* 0x000e240000000800 */
[----:B------:R-:W3:Y:S01]  /*21970*/  LDL R21, [R1+0xc] ;  /* 0x00000c0001157983 */ /* 0x000ee20000100800 */
[----:B------:R-:W-:-:S03]  /*21980*/  ISETP.NE.AND.EX P0, PT, RZ, UR5, PT, P0 ;  /* 0x00000005ff007c0c */ /* 0x000fc6000bf05300 */
[----:B------:R-:W4:Y:S01]  /*21990*/  LDL.LU R8, [R1] ;  /* 0x0000000001087983 */ /* 0x000f220000300800 */
[----:B------:R-:W1:Y:S09]  /*219a0*/  S2R R20, SR_TID.X ;  /* 0x0000000000147919 */ /* 0x000e720000002100 */
[----:B------:R-:W-:Y:S01]  /*219b0*/  @P0 IADD3 R2, P1, R23, UR4, RZ ;  /* 0x0000000417020c10 */ /* 0x000fe2000ff3e0ff */
[----:B------:R-:W-:Y:S01]  /*219c0*/  VIADD R25, R25, 0xffffffff ;  /* 0xffffffff19197836 */ /* 0x000fe20000000000 */
[----:B------:R-:W-:-:S02]  /*219d0*/  ULDC UR4, c[0x0][0x2f4] ;  /* 0x0000bd0000047ab9 */ /* 0x000fc40000000800 */
[----:B------:R-:W-:-:S05]  /*219e0*/  @P0 IADD3.X R3, R24, UR5, RZ, P1, !PT ;  /* 0x0000000518030c10 */ /* 0x000fca0008ffe4ff */
[----:B------:R3:W4:Y:S01]  /*219f0*/  @P0 LDG.E R32, desc[UR60][R2.64] ;  /* 0x0000003c02200981 */ /* 0x000722000c1e1900 */
[----:B-1----:R-:W-:-:S04]  /*21a00*/  LOP3.LUT R20, R20, 0x7f, RZ, 0xc0, !PT ;  /* 0x0000007f14147812 */ /* 0x002fc800078ec0ff */
[----:B------:R-:W-:Y:S02]  /*21a10*/  SHF.R.U32.HI R4, RZ, 0x3, R20 ;  /* 0x00000003ff047819 */ /* 0x000fe40000011614 */
[----:B------:R-:W1:Y:S01]  /*21a20*/  S2R R20, SR_TID.X ;  /* 0x0000000000147919 */ /* 0x000e620000002100 */
[----:B0-----:R-:W-:-:S13]  /*21a30*/  ISETP.NE.AND P1, PT, R0, 0x1, PT ;  /* 0x000000010000780c */ /* 0x001fda0003f25270 */
[----:B------:R-:W0:Y:S08]  /*21a40*/  @P1 LDC R7, c[0x0][0x434] ;  /* 0x00010d00ff071b82 */ /* 0x000e300000000800 */
[----:B------:R-:W0:Y:S01]  /*21a50*/  @P1 LDC R5, c[0x0][0x438] ;  /* 0x00010e00ff051b82 */ /* 0x000e220000000800 */
[----:B-1----:R-:W-:-:S05]  /*21a60*/  IMAD.SHL.U32 R20, R20, 0x10, RZ ;  /* 0x0000001014147824 */ /* 0x002fca00078e00ff */
[----:B------:R-:W-:-:S05]  /*21a70*/  LOP3.LUT R20, R4, 0x70, R20, 0xf8, !PT ;  /* 0x0000007004147812 */ /* 0x000fca00078ef814 */
[----:B------:R-:W-:Y:S01]  /*21a80*/  IMAD R6, R25, 0x60, R20 ;  /* 0x0000006019067824 */ /* 0x000fe200078e0214 */
[----:B------:R-:W-:Y:S01]  /*21a90*/  ISETP.GE.AND P3, PT, R33, UR4, PT ;  /* 0x0000000421007c0c */ /* 0x000fe2000bf66270 */
[----:B------:R-:W-:-:S03]  /*21aa0*/  UMOV UR5, 0xffffffff ;  /* 0xffffffff00057882 */ /* 0x000fc60000000000 */
[----:B--2---:R-:W-:-:S04]  /*21ab0*/  ISETP.GE.AND P0, PT, R6, R31, PT ;  /* 0x0000001f0600720c */ /* 0x004fc80003f06270 */
[----:B------:R-:W-:Y:S01]  /*21ac0*/  ISETP.GT.U32.OR P0, PT, R20, 0x5f, P0 ;  /* 0x0000005f1400780c */ /* 0x000fe20000704470 */
[----:B---3--:R-:W-:-:S04]  /*21ad0*/  IMAD.IADD R6, R6, 0x1, R21 ;  /* 0x0000000106067824 */ /* 0x008fc800078e0215 */
[----:B0-----:R-:W-:-:S08]  /*21ae0*/  @P1 IMAD.HI.U32 R7, R6, R7, RZ ;  /* 0x0000000706071227 */ /* 0x001fd000078e00ff */
[----:B------:R-:W0:Y:S01]  /*21af0*/  @!P0 LDC.64 R2, c[0x0][0x428] ;  /* 0x00010a00ff028b82 */ /* 0x000e220000000a00 */
[----:B------:R-:W-:Y:S01]  /*21b00*/  IMAD.MOV.U32 R4, RZ, RZ, R6 ;  /* 0x000000ffff047224 */ /* 0x000fe200078e0006 */
[----:B------:R-:W-:-:S05]  /*21b10*/  @P1 SHF.R.U32.HI R4, RZ, R5, R7 ;  /* 0x00000005ff041219 */ /* 0x000fca0000011607 */
[----:B------:R-:W-:Y:S01]  /*21b20*/  IMAD.MOV R5, RZ, RZ, -R4 ;  /* 0x000000ffff057224 */ /* 0x000fe200078e0a04 */
[----:B----4-:R-:W-:-:S03]  /*21b30*/  SHF.R.S32.HI R9, RZ, 0x1f, R32 ;  /* 0x0000001fff097819 */ /* 0x010fc60000011420 */
[----:B------:R-:W-:Y:S01]  /*21b40*/  IMAD R0, R0, R5, R6 ;  /* 0x0000000500007224 */ /* 0x000fe200078e0206 */
[--C-:B------:R-:W-:Y:S01]  /*21b50*/  @!P0 SHF.R.S32.HI R5, RZ, 0x1f, R4.reuse ;  /* 0x0000001fff058819 */ /* 0x100fe20000011404 */
[-C--:B0-----:R-:W-:Y:S02]  /*21b60*/  @!P0 IMAD R6, R9, R2.reuse, RZ ;  /* 0x0000000209068224 */ /* 0x081fe400078e02ff */
        /* <DEDUP_REMOVED lines=21> */
[----:B------:R-:W-:-:S04]  /*21cc0*/  @P1 LOP3.LUT R8, R8, 0x2, RZ, 0xfc, !PT ;  /* 0x0000000208081812 */ /* 0x000fc800078efcff */
[----:B------:R-:W-:Y:S01]  /*21cd0*/  @P0 LOP3.LUT R8, R8, 0x1, RZ, 0xfc, !PT ;  /* 0x0000000108080812 */ /* 0x000fe200078efcff */
[----:B------:R0:W-:Y:S04]  /*21ce0*/  STL [R1+0x10], R9 ;  /* 0x0000100901007387 */ /* 0x0001e80000100800 */
[----:B------:R0:W-:Y:S01]  /*21cf0*/  STL [R1], R8 ;  /* 0x0000000801007387 */ /* 0x0001e20000100800 */
[----:B------:R-:W-:Y:S05]  /*21d00*/  BRA.DIV UR5, `(.L_x_2977) ;  /* 0x0000005205e87947 */ /* 0x000fea000b800000 */
.L_x_3106:
[----:B------:R-:W-:Y:S01]  /*21d10*/  SHF.R.S32.HI R31, RZ, 0x1f, R18 ;  /* 0x0000001fff1f7819 */ /* 0x000fe20000011412 */
[----:B------:R-:W-:Y:S06]  /*21d20*/  @!P2 BRA `(.L_x_2978) ;  /* 0x000000000004a947 */ /* 0x000fec0003800000 */
[----:B------:R-:W-:Y:S01]  /*21d30*/  BPT.TRAP 0x1 ;  /* 0x000000040000795c */ /* 0x000fe20000300000 */
.L_x_2978:
        /* <DEDUP_REMOVED lines=25> */
.L_x_3107:
[----:B------:R-:W-:Y:S05]  /*21ed0*/  BSYNC B0 ;  /* 0x0000000000007941 */ /* 0x000fea0003800000 */
.L_x_2979:
        /* <DEDUP_REMOVED lines=19> */
[----:B------:R-:W-:Y:S02]  /*22010*/  IMAD.IADD R3, R3, 0x1, R6 ;  /* 0x0000000103037824 */ /* 0x000fe400078e0206 */
[----:B------:R-:W-:Y:S02]  /*22020*/  IMAD R0, R31, UR4, RZ ;  /* 0x000000041f007c24 */ /* 0x000fe4000f8e02ff */
[----:B------:R-:W-:-:S04]  /*22030*/  IMAD.WIDE.U32 R2, R18, UR4, R2 ;  /* 0x0000000412027c25 */ /* 0x000fc8000f8e0002 */
[----:B------:R-:W-:Y:S01]  /*22040*/  IMAD R0, R18, UR5, R0 ;  /* 0x0000000512007c24 */ /* 0x000fe2000f8e0200 */
[----:B------:R-:W-:Y:S01]  /*22050*/  ULDC.64 UR4, c[0x0][0x2e8] ;  /* 0x0000ba0000047ab9 */ /* 0x000fe20000000a00 */
[----:B---3--:R-:W-:Y:S01]  /*22060*/  IMAD R6, R25, -0x60, R9 ;  /* 0xffffffa019067824 */ /* 0x008fe200078e0209 */
[----:B------:R-:W-:Y:S01]  /*22070*/  LEA R4, P0, R2, UR4, 0x1 ;  /* 0x0000000402047c11 */ /* 0x000fe2000f8008ff */
[----:B------:R-:W-:Y:S01]  /*22080*/  IMAD.IADD R0, R3, 0x1, R0 ;  /* 0x0000000103007824 */ /* 0x000fe200078e0200 */
[----:B------:R-:W-:Y:S01]  /*22090*/  UMOV UR4, 0xffffffff ;  /* 0xffffffff00047882 */ /* 0x000fe20000000000 */
[----:B------:R-:W-:-:S03]  /*220a0*/  IMAD.IADD R6, R6, 0x1, -R8 ;  /* 0x0000000106067824 */ /* 0x000fc600078e0a08 */
        /* <DEDUP_REMOVED lines=65> */
.L_x_3121:
        /* <DEDUP_REMOVED lines=12> */
.L_x_2982:
[----:B------:R-:W-:Y:S02]  /*22580*/  PLOP3.LUT P1, PT, P1, P0, PT, 0xa2, 0x0 ;  /* 0x000000000000781c */ /* 0x000fe40000f21472 */
[----:B------:R-:W-:-:S08]  /*22590*/  @P0 R2UR P1, UR4, R7 ;  /* 0x00000000070402ca */ /* 0x000fd00000020000 */
[----:B------:R-:W-:-:S05]  /*225a0*/  @P0 PLOP3.LUT P0, PT, P1, PT, PT, 0x80, 0x0 ;  /* 0x000000000000081c */ /* 0x000fca0000f0f070 */
[----:B------:R-:W-:Y:S01]  /*225b0*/  @!P1 SYNCS.ARRIVE.TRANS64.RED.A0T1 RZ, [UR4+0x30830], RZ ;  /* 0x030830ffffff99a7 */ /* 0x000fe20008200404 */
[----:B------:R-:W-:Y:S07]  /*225c0*/  @!P1 ARRIVES.LDGSTSBAR.64.TRANSCNT [UR4+0x30830] ;  /* 0x03083000ff0099b0 */ /* 0x000fee0008000a84 */
[----:B------:R-:W-:Y:S05]  /*225d0*/  @P0 BRA.U.ANY `(.L_x_2982) ;  /* 0xfffffffd00e80947 */ /* 0x000fea000393ffff */
[----:B------:R-:W-:Y:S01]  /*225e0*/  NOP ;  /* 0x0000000000007918 */ /* 0x000fe20000000000 */
[----:B------:R-:W2:Y:S02]  /*225f0*/  LDL R0, [R1] ;  /* 0x0000000001007983 */ /* 0x000ea40000100800 */
[----:B--2---:R-:W-:-:S13]  /*22600*/  LOP3.LUT P2, RZ, R0, 0x10, RZ, 0xc0, !PT ;  /* 0x0000001000ff7812 */ /* 0x004fda000784c0ff */
[----:B------:R-:W-:Y:S05]  /*22610*/  @!P2 BRA `(.L_x_2983) ;  /* 0x000000000004a947 */ /* 0x000fea0003800000 */
[----:B------:R-:W-:Y:S01]  /*22620*/  BPT.TRAP 0x1 ;  /* 0x000000040000795c */ /* 0x000fe20000300000 */
.L_x_2983:
        /* <DEDUP_REMOVED lines=29> */
[----:B-1----:R-:W-:-:S02]  /*22800*/  IMAD.U32 R7, RZ, RZ, UR7 ;  /* 0x00000007ff077e24 */ /* 0x002fc4000f8e00ff */
[----:B------:R-:W-:Y:S02]  /*22810*/  IMAD.U32 R10, RZ, RZ, UR8 ;  /* 0x00000008ff0a7e24 */ /* 0x000fe4000f8e00ff */
[----:B------:R-:W-:Y:S02]  /*22820*/  IMAD.U32 R11, RZ, RZ, UR9 ;  /* 0x00000009ff0b7e24 */ /* 0x000fe4000f8e00ff */
[----:B------:R-:W-:Y:S02]  /*22830*/  IMAD.MOV.U32 R8, RZ, RZ, 0x70 ;  /* 0x00000070ff087424 */ /* 0x000fe400078e00ff */
[----:B------:R-:W-:Y:S02]  /*22840*/  IMAD.MOV.U32 R12, RZ, RZ, 0x1 ;  /* 0x00000001ff0c7424 */ /* 0x000fe400078e00ff */
[----:B------:R-:W-:-:S07]  /*22850*/  IMAD.MOV.U32 R13, RZ, RZ, RZ ;  /* 0x000000ffff0d7224 */ /* 0x000fce00078e00ff */
[----:B------:R-:W-:-:S07]  /*22860*/  LEPC R20, `(.L_x_2985) ;  /* 0x000000001014794e */ /* 0x000fce0000000000 */
[----:B0-----:R-:W-:Y:S05]  /*22870*/  CALL.ABS.NOINC R2 ;  /* 0x0000000002007343 */ /* 0x001fea0003c00000 */
.L_x_2985:
[----:B------:R-:W-:Y:S05]  /*22880*/  BSYNC B6 ;  /* 0x0000000000067941 */ /* 0x000fea0003800000 */
.L_x_2984:
[----:B------:R-:W2:Y:S01]  /*22890*/  LDL.LU R20, [R1+0x2c] ;  /* 0x00002c0001147983 */ /* 0x000ea20000300800 */
[----:B------:R-:W-:Y:S01]  /*228a0*/  ULDC.64 UR4, c[0x0][0x2d8] ;  /* 0x0000b60000047ab9 */ /* 0x000fe20000000a00 */
[----:B------:R-:W3:Y:S02]  /*228b0*/  LDC R6, c[0x0][0x448] ;  /* 0x00011200ff067b82 */ /* 0x000ee40000000800 */
[----:B0-----:R-:W4:Y:S01]  /*228c0*/  LDL.LU.64 R2, [R1+0x20] ;  /* 0x0000200001027983 */ /* 0x001f220000300a00 */
[----:B------:R-:W-:-:S03]  /*228d0*/  IMAD R0, R31, UR4, RZ ;  /* 0x000000041f007c24 */ /* 0x000fc6000f8e02ff */
[----:B------:R0:W5:Y:S01]  /*228e0*/  LDL R10, [R1+0x18] ;  /* 0x00001800010a7983 */ /* 0x0001620000100800 */
[----:B------:R-:W-:-:S03]  /*228f0*/  IMAD R5, R18, UR5, R0 ;  /* 0x0000000512057c24 */ /* 0x000fc6000f8e0200 */
[----:B------:R0:W5:Y:S01]  /*22900*/  LDL R8, [R1+0x4] ;  /* 0x0000040001087983 */ /* 0x0001620000100800 */
[----:B---3--:R-:W-:-:S13]  /*22910*/  ISETP.NE.AND P0, PT, R6, 0x1, PT ;  /* 0x000000010600780c */ /* 0x008fda0003f05270 */
[----:B-1----:R-:W1:Y:S01]  /*22920*/  @P0 LDC R7, c[0x0][0x44c] ;  /* 0x00011300ff070b82 */ /* 0x002e620000000800 */
[----:B----4-:R-:W-:Y:S02]  /*22930*/  IMAD.MOV.U32 R3, RZ, RZ, R34 ;  /* 0x000000ffff037224 */ /* 0x010fe400078e0022 */
[----:B------:R-:W-:Y:S01]  /*22940*/  IMAD.WIDE.U32 R2, R18, UR4, R2 ;  /* 0x0000000412027c25 */ /* 0x000fe2000f8e0002 */
[----:B------:R-:W-:-:S03]  /*22950*/  ULDC.64 UR4, c[0x0][0x2e0] ;  /* 0x0000b80000047ab9 */ /* 0x000fc60000000a00 */
[----:B------:R-:W-:Y:S02]  /*22960*/  IMAD.IADD R3, R3, 0x1, R5 ;  /* 0x0000000103037824 */ /* 0x000fe400078e0205 */
[----:B--2---:R-:W-:Y:S02]  /*22970*/  IMAD R5, R20, UR4, RZ ;  /* 0x0000000414057c24 */ /* 0x004fe4000f8e02ff */
[----:B------:R-:W2:Y:S01]  /*22980*/  S2R R20, SR_TID.X ;  /* 0x0000000000147919 */ /* 0x000ea20000002100 */
[----:B------:R-:W-:-:S04]  /*22990*/  IMAD.WIDE.U32 R2, R30, UR4, R2 ;  /* 0x000000041e027c25 */ /* 0x000fc8000f8e0002 */
[----:B------:R-:W-:Y:S01]  /*229a0*/  IMAD R0, R30, UR5, R5 ;  /* 0x000000051e007c24 */ /* 0x000fe2000f8e0205 */
[----:B------:R-:W-:-:S03]  /*229b0*/  ULDC.64 UR4, c[0x0][0x2d0] ;  /* 0x0000b40000047ab9 */ /* 0x000fc60000000a00 */
[----:B------:R-:W-:Y:S02]  /*229c0*/  IMAD.IADD R3, R3, 0x1, R0 ;  /* 0x0000000103037824 */ /* 0x000fe400078e0200 */
[----:B------:R-:W3:Y:S01]  /*229d0*/  @P0 LDC R0, c[0x0][0x450] ;  /* 0x00011400ff000b82 */ /* 0x000ee20000000800 */
[----:B--2---:R-:W-:-:S04]  /*229e0*/  LOP3.LUT R20, R20, 0x7f, RZ, 0xc0, !PT ;  /* 0x0000007f14147812 */ /* 0x004fc800078ec0ff */
[----:B------:R-:W-:Y:S02]  /*229f0*/  SHF.R.U32.HI R21, RZ, 0x3, R20 ;  /* 0x00000003ff157819 */ /* 0x000fe40000011614 */
[----:B------:R-:W2:Y:S02]  /*22a00*/  S2R R20, SR_TID.X ;  /* 0x0000000000147919 */ /* 0x000ea40000002100 */
[----:B--2---:R-:W-:-:S05]  /*22a10*/  IMAD.SHL.U32 R20, R20, 0x10, RZ ;  /* 0x0000001014147824 */ /* 0x004fca00078e00ff */
[----:B------:R-:W-:-:S05]  /*22a20*/  LOP3.LUT R20, R21, 0x70, R20, 0xf8, !PT ;  /* 0x0000007015147812 */ /* 0x000fca00078ef814 */
[----:B------:R-:W-:-:S04]  /*22a30*/  IMAD R5, R17, 0x80, R20 ;  /* 0x0000008011057824 */ /* 0x000fc800078e0214 */
[----:B-1----:R-:W-:-:S04]  /*22a40*/  @P0 IMAD.HI.U32 R7, R5, R7, RZ ;  /* 0x0000000705070227 */ /* 0x002fc800078e00ff */
[----:B------:R-:W-:Y:S01]  /*22a50*/  IMAD.MOV.U32 R4, RZ, RZ, R5 ;  /* 0x000000ffff047224 */ /* 0x000fe200078e0005 */
[----:B---3--:R-:W-:Y:S01]  /*22a60*/  @P0 SHF.R.U32.HI R4, RZ, R0, R7 ;  /* 0x00000000ff040219 */ /* 0x008fe20000011607 */
[----:B------:R-:W1:Y:S04]  /*22a70*/  S2R R20, SR_TID.X ;  /* 0x0000000000147919 */ /* 0x000e680000002100 */
        /* <DEDUP_REMOVED lines=26> */
[----:B------:R-:W-:Y:S01]  /*22c20*/  IMAD R17, R17, 0x80, R9 ;  /* 0x0000008011117824 */ /* 0x000fe200078e0209 */
[----:B------:R-:W1:Y:S03]  /*22c30*/  SHFL.IDX PT, R2, R4, RZ, 0x181f ;  /* 0x00181fff04027589 */ /* 0x000e6600000e0000 */
[C---:B------:R-:W-:Y:S01]  /*22c40*/  VIADD R6, R17.reuse, 0x10 ;  /* 0x0000001011067836 */ /* 0x040fe20000000000 */
[----:B------:R-:W-:-:S13]  /*22c50*/  ISETP.GE.AND P1, PT, R17, R5, PT ;  /* 0x000000051100720c */ /* 0x000fda0003f26270 */
[----:B0-----:R-:W-:-:S04]  /*22c60*/  @!P1 LEA R14, P4, R33, R14, 0x1 ;  /* 0x0000000e210e9211 */ /* 0x001fc800078808ff */
[----:B-1----:R-:W-:Y:S01]  /*22c70*/  @!P1 IADD3.X R3, RZ, R2, RZ, P4, !PT ;  /* 0x00000002ff039210 */ /* 0x002fe200027fe4ff */
[----:B------:R-:W-:Y:S02]  /*22c80*/  @!P1 IMAD.MOV.U32 R2, RZ, RZ, R14 ;  /* 0x000000ffff029224 */ /* 0x000fe400078e000e */
        /* <DEDUP_REMOVED lines=70> */
.L_x_3138:
        /* <DEDUP_REMOVED lines=12> */
.L_x_2988:
[----:B------:R-:W-:Y:S05]  /*231b0*/  BSYNC B0 ;  /* 0x0000000000007941 */ /* 0x000fea0003800000 */
.L_x_2987:
[----:B------:R-:W-:Y:S01]  /*231c0*/  NOP ;  /* 0x0000000000007918 */ /* 0x000fe20000000000 */
[----:B------:R-:W-:-:S13]  /*231d0*/  PLOP3.LUT P0, PT, PT, PT, PT, 0x80, 0x0 ;  /* 0x000000000000781c */ /* 0x000fda0003f0f070 */
.L_x_2989:
        /* <DEDUP_REMOVED lines=18> */
.L_x_3139:
[----:B------:R-:W-:Y:S05]  /*23300*/  BSYNC B0 ;  /* 0x0000000000007941 */ /* 0x000fea0003800000 */
.L_x_2990:
        /* <DEDUP_REMOVED lines=12> */
.L_x_3006:
[----:B------:R-:W3:Y:S01]  /*233d0*/  LDL R2, [R1] ;  /* 0x0000000001027983 */ /* 0x000ee20000100800 */
[----:B------:R-:W1:Y:S03]  /*233e0*/  LDC R7, c[0x0][0x430] ;  /* 0x00010c00ff077b82 */ /* 0x000e660000000800 */
[----:B------:R-:W4:Y:S04]  /*233f0*/  LDL R4, [R1+0xc] ;  /* 0x00000c0001047983 */ /* 0x000f280000100800 */
[----:B------:R-:W2:Y:S01]  /*23400*/  LDL R8, [R1+0x10] ;  /* 0x0000100001087983 */ /* 0x000ea20000100800 */
[----:B------:R-:W0:Y:S02]  /*23410*/  S2R R0, SR_TID.X ;  /* 0x0000000000007919 */ /* 0x000e240000002100 */
[----:B0-----:R-:W-:-:S02]  /*23420*/  LOP3.LUT R0, R0, 0x7f, RZ, 0xc0, !PT ;  /* 0x0000007f00007812 */ /* 0x001fc400078ec0ff */
[----:B-1----:R-:W-:-:S13]  /*23430*/  ISETP.NE.AND P0, PT, R7, 0x1, PT ;  /* 0x000000010700780c */ /* 0x002fda0003f05270 */
[----:B------:R-:W0:Y:S01]  /*23440*/  @P0 LDC R3, c[0x0][0x438] ;  /* 0x00010e00ff030b82 */ /* 0x000e220000000800 */
[----:B---3--:R-:W-:Y:S02]  /*23450*/  LOP3.LUT P4, RZ, R2, 0x10, RZ, 0xc0, !PT ;  /* 0x0000001002ff7812 */ /* 0x008fe4000788c0ff */
[----:B------:R-:W-:Y:S02]  /*23460*/  SHF.R.U32.HI R2, RZ, 0x3, R0 ;  /* 0x00000003ff027819 */ /* 0x000fe40000011600 */
[----:B------:R-:W1:Y:S01]  /*23470*/  S2R R0, SR_TID.X ;  /* 0x0000000000007919 */ /* 0x000e620000002100 */
[----:B----4-:R-:W-:Y:S02]  /*23480*/  IMAD R9, R6, 0x60, R4 ;  /* 0x0000006006097824 */ /* 0x010fe400078e0204 */
[----:B-1----:R-:W-:-:S05]  /*23490*/  IMAD.SHL.U32 R0, R0, 0x10, RZ ;  /* 0x0000001000007824 */ /* 0x002fca00078e00ff */
[----:B------:R-:W-:Y:S02]  /*234a0*/  LOP3.LUT R0, R2, 0x70, R0, 0xf8, !PT ;  /* 0x0000007002007812 */ /* 0x000fe400078ef800 */
[----:B------:R-:W1:Y:S02]  /*234b0*/  @P0 LDC R2, c[0x0][0x434] ;  /* 0x00010d00ff020b82 */ /* 0x000e640000000800 */
[C---:B------:R-:W-:Y:S01]  /*234c0*/  ISETP.GT.U32.AND P5, PT, R0.reuse, 0x5f, PT ;  /* 0x0000005f0000780c */ /* 0x040fe20003fa4070 */
[----:B------:R-:W-:-:S12]  /*234d0*/  IMAD.IADD R9, R0, 0x1, R9 ;  /* 0x0000000100097824 */ /* 0x000fd800078e0209 */
[----:B------:R-:W2:Y:S01]  /*234e0*/  @!P5 LDC.64 R4, c[0x0][0x428] ;  /* 0x00010a00ff04db82 */ /* 0x000ea20000000a00 */
[----:B------:R-:W-:Y:S02]  /*234f0*/  IMAD.MOV.U32 R0, RZ, RZ, R9 ;  /* 0x000000ffff007224 */ /* 0x000fe400078e0009 */
[----:B-1----:R-:W-:-:S05]  /*23500*/  @P0 IMAD.HI.U32 R2, R9, R2, RZ ;  /* 0x0000000209020227 */ /* 0x002fca00078e00ff */
[----:B0-----:R-:W-:-:S04]  /*23510*/  @P0 SHF.R.U32.HI R0, RZ, R3, R2 ;  /* 0x00000003ff000219 */ /* 0x001fc80000011602 */
[--C-:B------:R-:W-:Y:S01]  /*23520*/  @!P5 SHF.R.S32.HI R3, RZ, 0x1f, R0.reuse ;  /* 0x0000001fff03d819 */ /* 0x100fe20000011400 */
[----:B------:R-:W-:Y:S02]  /*23530*/  @!P5 IMAD.MOV.U32 R2, RZ, RZ, R0 ;  /* 0x000000ffff02d224 */ /* 0x000fe400078e0000 */
[-C--:B--2---:R-:W-:Y:S02]  /*23540*/  @!P5 IMAD R8, R8, R4.reuse, RZ ;  /* 0x000000040808d224 */ /* 0x084fe400078e02ff */
        /* <DEDUP_REMOVED lines=19> */
.L_x_2994:
[----:B------:R-:W-:Y:S01]  /*23680*/  IMAD R7, R26, 0x8, R22 ;  /* 0x000000081a077824 */ /* 0x000fe200078e0216 */
[----:B------:R-:W-:Y:S01]  /*23690*/  SHF.L.U32 R2, R28, 0x1f, RZ ;  /* 0x0000001f1c027819 */ /* 0x000fe200000006ff */
[----:B------:R-:W-:Y:S03]  /*236a0*/  BSSY B1, `(.L_x_2995) ;  /* 0x0000003000017945 */ /* 0x000fe60003800000 */
[----:B------:R-:W0:Y:S02]  /*236b0*/  SYNCS.PHASECHK.TRANS64.TRYWAIT P0, [R7+URZ+0x30840], R2 ;  /* 0x03084002070075a7 */ /* 0x000e24000800017f */
[----:B0-----:R-:W-:Y:S05]  /*236c0*/  @!P0 BRA `(.L_x_2996) ;  /* 0x0000004c00988947 */ /* 0x001fea0003800000 */
.L_x_3140:
[----:B------:R-:W-:Y:S05]  /*236d0*/  BSYNC B1 ;  /* 0x0000000000017941 */ /* 0x000fea0003800000 */
.L_x_2995:
        /* <DEDUP_REMOVED lines=67> */
.L_x_3154:
        /* <DEDUP_REMOVED lines=12> */
.L_x_2998:
[----:B------:R-:W-:Y:S02]  /*23bd0*/  PLOP3.LUT P4, PT, P4, P0, PT, 0xa2, 0x0 ;  /* 0x000000000000781c */ /* 0x000fe40002781472 */
[----:B------:R-:W-:-:S08]  /*23be0*/  @P0 R2UR P4, UR4, R7 ;  /* 0x00000000070402ca */ /* 0x000fd00000080000 */
[----:B------:R-:W-:-:S05]  /*23bf0*/  @P0 PLOP3.LUT P0, PT, P4, PT, PT, 0x80, 0x0 ;  /* 0x000000000000081c */ /* 0x000fca000270f070 */
[----:B------:R-:W-:Y:S01]  /*23c00*/  @!P4 SYNCS.ARRIVE.TRANS64.RED.A0T1 RZ, [UR4+0x30830], RZ ;  /* 0x030830ffffffc9a7 */ /* 0x000fe20008200404 */
[----:B------:R-:W-:Y:S07]  /*23c10*/  @!P4 ARRIVES.LDGSTSBAR.64.TRANSCNT [UR4+0x30830] ;  /* 0x03083000ff00c9b0 */ /* 0x000fee0008000a84 */
[----:B------:R-:W-:Y:S05]  /*23c20*/  @P0 BRA.U.ANY `(.L_x_2998) ;  /* 0xfffffffd00e80947 */ /* 0x000fea000393ffff */
[----:B------:R-:W-:Y:S01]  /*23c30*/  NOP ;  /* 0x0000000000007918 */ /* 0x000fe20000000000 */
[----:B-1----:R-:W2:Y:S02]  /*23c40*/  LDL R2, [R1] ;  /* 0x0000000001027983 */ /* 0x002ea40000100800 */
[----:B--2---:R-:W-:-:S13]  /*23c50*/  LOP3.LUT P5, RZ, R2, 0x10, RZ, 0xc0, !PT ;  /* 0x0000001002ff7812 */ /* 0x004fda00078ac0ff */
[----:B------:R-:W-:Y:S05]  /*23c60*/  @!P5 BRA `(.L_x_2999) ;  /* 0x000000000004d947 */ /* 0x000fea0003800000 */
[----:B------:R-:W-:Y:S01]  /*23c70*/  BPT.TRAP 0x1 ;  /* 0x000000040000795c */ /* 0x000fe20000300000 */
.L_x_2999:
[----:B------:R1:W-:Y:S01]  /*23c80*/  SYNCS.ARRIVE.TRANS64.A1T0 RZ, [R7+URZ+0x30830], RZ ;  /* 0x030830ff07ff79a7 */ /* 0x0003e2000810003f */
[----:B------:R-:W-:Y:S05]  /*23c90*/  @!P5 BRA `(.L_x_3000) ;  /* 0x000000000004d947 */ /* 0x000fea0003800000 */
[----:B------:R-:W-:Y:S01]  /*23ca0*/  BPT.TRAP 0x1 ;  /* 0x000000040000795c */ /* 0x000fe20000300000 */
.L_x_3000:
[----:B------:R-:W-:Y:S01]  /*23cb0*/  SHF.L.U32 R2, R17, 0x1f, RZ ;  /* 0x0000001f11027819 */ /* 0x000fe200000006ff */
[----:B0-----:R-:W-:Y:S01]  /*23cc0*/  IMAD R6, R10, 0x8, R22 ;  /* 0x000000080a067824 */ /* 0x001fe200078e0216 */
[----:B------:R-:W-:Y:S03]  /*23cd0*/  BSSY B1, `(.L_x_3001) ;  /* 0x0000003000017945 */ /* 0x000fe60003800000 */
[----:B------:R-:W0:Y:S02]  /*23ce0*/  SYNCS.PHASECHK.TRANS64.TRYWAIT P0, [R6+URZ+0x30860], R2 ;  /* 0x03086002060075a7 */ /* 0x000e24000800017f */
[----:B0-----:R-:W-:Y:S05]  /*23cf0*/  @!P0 BRA `(.L_x_3002) ;  /* 0x00000050001c8947 */ /* 0x001fea0003800000 */
.L_x_3155:
[----:B------:R-:W-:Y:S05]  /*23d00*/  BSYNC B1 ;  /* 0x0000000000017941 */ /* 0x000fea0003800000 */
.L_x_3001:
        /* <DEDUP_REMOVED lines=54> */
[----:B0-----:R-:W-:-:S04]  /*24070*/  IADD3 R2, P0, R2, R4, RZ ;  /* 0x0000000402027210 */ /* 0x001fc80007f1e0ff */
[----:B-1----:R-:W-:Y:S02]  /*24080*/  IADD3.X R3, RZ, R3, RZ, P0, !PT ;  /* 0x00000003ff037210 */ /* 0x002fe400007fe4ff */
[----:B------:R-:W-:-:S13]  /*24090*/  ISETP.LT.OR P0, PT, R7, 0x41, P3 ;  /* 0x000000410700780c */ /* 0x000fda0001f01670 */
[----:B------:R1:W-:Y:S01]  /*240a0*/  LDGSTS.E.BYPASS.LTC128B.128 [R5+0x2400], desc[UR60][R2.64], !P0 ;  /* 0x0240000002057fae */ /* 0x0003e2000c101d7c */
[----:B------:R-:W-:-:S13]  /*240b0*/  ISETP.LT.OR P0, PT, R7, 0x41, P2 ;  /* 0x000000410700780c */ /* 0x000fda0001701670 */
[----:B------:R1:W-:Y:S01]  /*240c0*/  LDGSTS.E.BYPASS.LTC128B.128 [R5+0x5400], desc[UR60][R2.64+0x80], !P0 ;  /* 0x0540008002057fae */ /* 0x0003e2000c101d7c */
[----:B------:R-:W-:-:S13]  /*240d0*/  ISETP.LT.OR P0, PT, R7, 0x41, P1 ;  /* 0x000000410700780c */ /* 0x000fda0000f01670 */
[----:B--2---:R1:W-:Y:S02]  /*240e0*/  LDGSTS.E.BYPASS.LTC128B.128 [R5+0x8400], desc[UR60][R2.64+0x100], !P0 ;  /* 0x0840010002057fae */ /* 0x0043e4000c101d7c */
.L_x_3169:
        /* <DEDUP_REMOVED lines=31> */
.L_x_3004:
        /* <DEDUP_REMOVED lines=11> */
.L_x_3005:
[C---:B------:R-:W-:Y:S01]  /*24390*/  ISETP.GT.AND P0, PT, R25.reuse, RZ, PT ;  /* 0x000000ff1900720c */ /* 0x040fe20003f04270 */
[----:B------:R0:W-:Y:S01]  /*243a0*/  SYNCS.ARRIVE.TRANS64.A1T0 RZ, [R6+URZ+0x30850], RZ ;  /* 0x030850ff06ff79a7 */ /* 0x0001e2000810003f */
[----:B------:R-:W-:Y:S02]  /*243b0*/  IMAD.MOV.U32 R17, RZ, RZ, R28 ;  /* 0x000000ffff117224 */ /* 0x000fe400078e001c */
[----:B------:R-:W-:Y:S02]  /*243c0*/  IMAD.MOV.U32 R10, RZ, RZ, R26 ;  /* 0x000000ffff0a7224 */ /* 0x000fe400078e001a */
[----:B------:R-:W-:Y:S02]  /*243d0*/  IMAD.MOV.U32 R30, RZ, RZ, R25 ;  /* 0x000000ffff1e7224 */ /* 0x000fe400078e0019 */
[----:B0-----:R-:W-:-:S05]  /*243e0*/  VIADD R6, R25, 0xffffffff ;  /* 0xffffffff19067836 */ /* 0x001fca0000000000 */
[----:B------:R-:W-:Y:S05]  /*243f0*/  @P0 BRA `(.L_x_3006) ;  /* 0xffffffec00f40947 */ /* 0x000fea000383ffff */
.L_x_2993:
[----:B------:R-:W-:Y:S05]  /*24400*/  BSYNC B0 ;  /* 0x0000000000007941 */ /* 0x000fea0003800000 */
.L_x_2992:
        /* <DEDUP_REMOVED lines=17> */
.L_x_3008:
[----:B------:R-:W-:Y:S05]  /*24520*/  BSYNC B0 ;  /* 0x0000000000007941 */ /* 0x000fea0003800000 */
.L_x_3007:
[----:B------:R-:W3:Y:S02]  /*24530*/  LDL R0, [R1] ;  /* 0x0000000001007983 */ /* 0x000ee40000100800 */
[----:B---3--:R-:W-:-:S13]  /*24540*/  LOP3.LUT P0, RZ, R0, 0x10, RZ, 0xc0, !PT ;  /* 0x0000001000ff7812 */ /* 0x008fda000780c0ff */
[----:B------:R-:W-:Y:S05]  /*24550*/  @!P0 BRA `(.L_x_3009) ;  /* 0x0000000000048947 */ /* 0x000fea0003800000 */
[----:B------:R-:W-:Y:S01]  /*24560*/  BPT.TRAP 0x1 ;  /* 0x000000040000795c */ /* 0x000fe20000300000 */
.L_x_3009:
[----:B------:R-:W3:Y:S01]  /*24570*/  LDL.LU R2, [R1+0x8] ;  /* 0x0000080001027983 */ /* 0x000ee20000300800 */
[----:B------:R-:W-:Y:S01]  /*24580*/  IMAD R0, R26, 0x8, R22 ;  /* 0x000000081a007824 */ /* 0x000fe200078e0216 */
[----:B0-----:R-:W-:Y:S01]  /*24590*/  SHF.L.U32 R3, R28, 0x1f, RZ ;  /* 0x0000001f1c037819 */ /* 0x001fe200000006ff */
[----:B------:R-:W-:Y:S03]  /*245a0*/  BSSY B0, `(.L_x_3010) ;  /* 0x0000004000007945 */ /* 0x000fe60003800000 */
[----:B------:R-:W0:Y:S01]  /*245b0*/  SYNCS.PHASECHK.TRANS64.TRYWAIT P0, [R0+URZ+0x30860], R3 ;  /* 0x03086003000075a7 */ /* 0x000e22000800017f */
[----:B---3--:R-:W-:Y:S01]  /*245c0*/  IMAD R6, R25, -0x60, R2 ;  /* 0xffffffa019067824 */ /* 0x008fe200078e0202 */
[----:B0-----:R-:W-:Y:S06]  /*245d0*/  @!P0 BRA `(.L_x_3011) ;  /* 0x0000005000088947 */ /* 0x001fec0003800000 */
.L_x_3170:
[----:B------:R-:W-:Y:S05]  /*245e0*/  BSYNC B0 ;  /* 0x0000000000007941 */ /* 0x000fea0003800000 */
.L_x_3010:
        /* <DEDUP_REMOVED lines=65> */
.L_x_3184:
        /* <DEDUP_REMOVED lines=13> */
.L_x_3013:
[----:B------:R-:W-:Y:S02]  /*24ad0*/  PLOP3.LUT P1, PT, P1, P0, PT, 0xa2, 0x0 ;  /* 0x000000000000781c */ /* 0x000fe40000f21472 */
[----:B------:R-:W-:-:S08]  /*24ae0*/  @P0 R2UR P1, UR4, R0 ;  /* 0x00000000000402ca */ /* 0x000fd00000020000 */
[----:B------:R-:W-:-:S05]  /*24af0*/  @P0 PLOP3.LUT P0, PT, P1, PT, PT, 0x80, 0x0 ;  /* 0x000000000000081c */ /* 0x000fca0000f0f070 */
[----:B------:R-:W-:Y:S01]  /*24b00*/  @!P1 SYNCS.ARRIVE.TRANS64.RED.A0T1 RZ, [UR4+0x30850], RZ ;  /* 0x030850ffffff99a7 */ /* 0x000fe20008200404 */
[----:B------:R-:W-:Y:S07]  /*24b10*/  @!P1 ARRIVES.LDGSTSBAR.64.TRANSCNT [UR4+0x30850] ;  /* 0x03085000ff0099b0 */ /* 0x000fee0008000a84 */
[----:B------:R-:W-:Y:S05]  /*24b20*/  @P0 BRA.U.ANY `(.L_x_3013) ;  /* 0xfffffffd00e80947 */ /* 0x000fea000393ffff */
[----:B------:R-:W-:Y:S01]  /*24b30*/  NOP ;  /* 0x0000000000007918 */ /* 0x000fe20000000000 */
[----:B0-----:R-:W2:Y:S02]  /*24b40*/  LDL R2, [R1] ;  /* 0x0000000001027983 */ /* 0x001ea40000100800 */
[----:B--2---:R-:W-:-:S13]  /*24b50*/  LOP3.LUT P2, RZ, R2, 0x10, RZ, 0xc0, !PT ;  /* 0x0000001002ff7812 */ /* 0x004fda000784c0ff */
[----:B------:R-:W-:Y:S05]  /*24b60*/  @!P2 BRA `(.L_x_3014) ;  /* 0x000000000004a947 */ /* 0x000fea0003800000 */
[----:B------:R-:W-:Y:S01]  /*24b70*/  BPT.TRAP 0x1 ;  /* 0x000000040000795c */ /* 0x000fe20000300000 */
.L_x_3014:
[----:B------:R0:W-:Y:S01]  /*24b80*/  SYNCS.ARRIVE.TRANS64.A1T0 RZ, [R0+URZ+0x30850], RZ ;  /* 0x030850ff00ff79a7 */ /* 0x0001e2000810003f */
[----:B------:R-:W-:-:S05]  /*24b90*/  VIADD R26, R26, 0x1 ;  /* 0x000000011a1a7836 */ /* 0x000fca0000000000 */
[----:B------:R-:W-:-:S04]  /*24ba0*/  ISETP.NE.AND P0, PT, R26, 0x2, PT ;  /* 0x000000021a00780c */ /* 0x000fc80003f05270 */
[----:B------:R-:W-:Y:S02]  /*24bb0*/  SEL R3, RZ, 0x1, P0 ;  /* 0x00000001ff037807 */ /* 0x000fe40000000000 */
[----:B------:R-:W-:Y:S02]  /*24bc0*/  SEL R26, R26, RZ, P0 ;  /* 0x000000ff1a1a7207 */ /* 0x000fe40000000000 */
[----:B0-----:R-:W-:-:S07]  /*24bd0*/  LOP3.LUT R28, R28, R3, RZ, 0x3c, !PT ;  /* 0x000000031c1c7212 */ /* 0x001fce00078e3cff */
.L_x_2971:
[----:B------:R-:W-:Y:S05]  /*24be0*/  BSYNC B7 ;  /* 0x0000000000077941 */ /* 0x000fea0003800000 */
.L_x_2969:
[----:B------:R-:W2:Y:S02]  /*24bf0*/  LDL R0, [R1] ;  /* 0x0000000001007983 */ /* 0x000ea40000100800 */
[----:B--2---:R-:W-:-:S13]  /*24c00*/  LOP3.LUT P0, RZ, R0, 0x20, RZ, 0xc0, !PT ;  /* 0x0000002000ff7812 */ /* 0x004fda000780c0ff */
[----:B------:R-:W-:Y:S05]  /*24c10*/  @!P0 BRA `(.L_x_3015) ;  /* 0x0000000000248947 */ /* 0x000fea0003800000 */
[----:B------:R-:W-:Y:S05]  /*24c20*/  WARPSYNC.ALL ;  /* 0x0000000000007948 */ /* 0x000fea0003800000 */
[----:B------:R-:W0:Y:S08]  /*24c30*/  S2UR UR5, SR_CgaCtaId ;  /* 0x00000000000579c3 */ /* 0x000e300000008800 */
[----:B------:R-:W-:Y:S06]  /*24c40*/  BAR.SYNC.DEFER_BLOCKING 0x5, 0x180 ;  /* 0x0146000000007b1d */ /* 0x000fec0000010000 */
[----:B------:R-:W-:-:S02]  /*24c50*/  UMOV UR4, 0x400 ;  /* 0x0000040000047882 */ /* 0x000fc40000000000 */
[----:B0-----:R-:W-:-:S06]  /*24c60*/  ULEA UR4, UR5, UR4, 0x18 ;  /* 0x0000000405047291 */ /* 0x001fcc000f8ec03f */
[----:B------:R-:W-:-:S05]  /*24c70*/  IMAD.U32 R22, RZ, RZ, UR4 ;  /* 0x00000004ff167e24 */ /* 0x000fca000f8e00ff */
[----:B------:R0:W2:Y:S01]  /*24c80*/  LDS.128 R16, [R22+0x308d0] ;  /* 0x0308d00016107984 */ /* 0x0000a20000000c00 */
[----:B------:R-:W-:Y:S06]  /*24c90*/  BAR.ARV 0x4, 0x180 ;  /* 0x0106000000007b1d */ /* 0x000fec0000002000 */
[----:B------:R-:W-:Y:S05]  /*24ca0*/  BRA `(.L_x_3016) ;  /* 0x0000000800cc7947 */ /* 0x000fea0003800000 */
.L_x_3015:
        /* <DEDUP_REMOVED lines=36> */
.L_x_3194:
[----:B------:R-:W-:Y:S02]  /*24ef0*/  ULDC UR4, c[0x0][0xc38] ;  /* 0x00030e0000047ab9 */ /* 0x000fe40000000800 */
[----:B------:R-:W-:-:S04]  /*24f00*/  IMAD.U32 R7, RZ, RZ, UR4 ;  /* 0x00000004ff077e24 */ /* 0x000fc8000f8e00ff */
[----:B--2---:R-:W-:-:S04]  /*24f10*/  IMAD R14, R14, R7, RZ ;  /* 0x000000070e0e7224 */ /* 0x004fc800078e02ff */
[----:B------:R-:W-:-:S05]  /*24f20*/  IMAD.IADD R9, R4, 0x1, R14 ;  /* 0x0000000104097824 */ /* 0x000fca00078e020e */
[----:B------:R-:W-:-:S13]  /*24f30*/  ISETP.GT.AND P6, PT, R9, R0, PT ;  /* 0x000000000900720c */ /* 0x000fda0003fc4270 */
[----:B------:R-:W-:Y:S05]  /*24f40*/  @P6 BRA `(.L_x_3018) ;  /* 0x00000000009c6947 */ /* 0x000fea0003800000 */
.L_x_3023:
[----:B0-----:R-:W0:Y:S01]  /*24f50*/  LDC R2, c[0x0][0xc3c] ;  /* 0x00030f00ff027b82 */ /* 0x001e220000000800 */
[----:B------:R-:W-:-:S04]  /*24f60*/  IADD3 R19, R19, 0x1f, RZ ;  /* 0x0000001f13137810 */ /* 0x000fc80007ffe0ff */
        /* <DEDUP_REMOVED lines=12> */
.L_x_3021:
[----:B------:R-:W-:Y:S05]  /*25030*/  BSYNC B0 ;  /* 0x0000000000007941 */ /* 0x000fea0003800000 */
.L_x_3020:
        /* <DEDUP_REMOVED lines=18> */
.L_x_3202:
[----:B------:R-:W-:Y:S02]  /*25160*/  ULDC UR4, c[0x0][0xc38] ;  /* 0x00030e0000047ab9 */ /* 0x000fe40000000800 */
[----:B------:R-:W-:-:S04]  /*25170*/  IMAD.U32 R7, RZ, RZ, UR4 ;  /* 0x00000004ff077e24 */ /* 0x000fc8000f8e00ff */
[----:B--2---:R-:W-:-:S04]  /*25180*/  IMAD R14, R14, R7, RZ ;  /* 0x000000070e0e7224 */ /* 0x004fc800078e02ff */
[----:B------:R-:W-:-:S05]  /*25190*/  IMAD.IADD R9, R14, 0x1, R9 ;  /* 0x000000010e097824 */ /* 0x000fca00078e0209 */
[----:B------:R-:W-:-:S13]  /*251a0*/  ISETP.GT.AND P6, PT, R9, R0, PT ;  /* 0x000000000900720c */ /* 0x000fda0003fc4270 */
[----:B------:R-:W-:Y:S05]  /*251b0*/  @!P6 BRA `(.L_x_3023) ;  /* 0xfffffffc0064e947 */ /* 0x000fea000383ffff */
.L_x_3018:
        /* <DEDUP_REMOVED lines=8> */
.L_x_3206:
[----:B------:R-:W-:Y:S01]  /*25240*/  ISETP.NE.AND P0, PT, R3, RZ, PT ;  /* 0x000000ff0300720c */ /* 0x000fe20003f05270 */
[----:B------:R-:W-:-:S12]  /*25250*/  IMAD.MOV.U32 R14, RZ, RZ, RZ ;  /* 0x000000ffff0e7224 */ /* 0x000fd800078e00ff */
[----:B------:R-:W-:Y:S05]  /*25260*/  @!P0 BRA `(.L_x_3025) ;  /* 0x0000000000108947 */ /* 0x000fea0003800000 */
[----:B------:R-:W-:Y:S01]  /*25270*/  UMOV UR4, 0xffffffff ;  /* 0xffffffff00047882 */ /* 0x000fe20000000000 */
[----:B------:R-:W-:Y:S02]  /*25280*/  VIADD R12, R4, 0xffffffff ;  /* 0xffffffff040c7836 */ /* 0x000fe40000000000 */
[----:B------:R-:W-:Y:S05]  /*25290*/  BRA.DIV UR4, `(.L_x_3026) ;  /* 0x0000005604187947 */ /* 0x000fea000b800000 */
[----:B------:R4:W0:Y:S02]  /*252a0*/  SHFL.IDX PT, R14, R2, R12, 0x1f ;  /* 0x00001f0c020e7589 */ /* 0x00082400000e0000 */
.L_x_3025:
        /* <DEDUP_REMOVED lines=8> */
[----:B-1----:R-:W0:Y:S08]  /*25330*/  I2F.RP R10, R8 ;  /* 0x00000008000a7306 */ /* 0x002e300000209400 */
        /* <DEDUP_REMOVED lines=49> */
[----:B------:R-:W-:-:S05]  /*25650*/  @P0 IADD3 R2, R2, 0x1, RZ ;  /* 0x0000000102020810 */ /* 0x000fca0007ffe0ff */
[----:B------:R-:W-:Y:S01]  /*25660*/  @!P2 IMAD.MOV R2, RZ, RZ, -R2 ;  /* 0x000000ffff02a224 */ /* 0x000fe200078e0a02 */
[----:B------:R-:W-:Y:S01]  /*25670*/  @!P1 LOP3.LUT R2, RZ, R6, RZ, 0x33, !PT ;  /* 0x00000006ff029212 */ /* 0x000fe200078e33ff */
[----:B------:R-:W-:-:S04]  /*25680*/  IMAD.MOV R6, RZ, RZ, -R6 ;  /* 0x000000ffff067224 */ /* 0x000fc800078e0a06 */
[----:B------:R-:W-:Y:S01]  /*25690*/  IMAD R18, R2, R6, R9 ;  /* 0x0000000602127224 */ /* 0x000fe200078e0209 */
[----:B------:R-:W-:-:S05]  /*256a0*/  LOP3.LUT R2, RZ, R2, RZ, 0x33, !PT ;  /* 0x00000002ff027212 */ /* 0x000fca00078e33ff */
[----:B------:R-:W-:Y:S01]  /*256b0*/  IMAD.IADD R17, R5, 0x1, R2 ;  /* 0x0000000105117824 */ /* 0x000fe200078e0202 */
[----:B------:R-:W-:Y:S06]  /*256c0*/  BRA `(.L_x_3027) ;  /* 0x00000000001c7947 */ /* 0x000fec0003800000 */
.L_x_3019:
[----:B------:R-:W-:Y:S01]  /*256d0*/  UMOV UR4, URZ ;  /* 0x0000003f00047c82 */ /* 0x000fe20008000000 */
[----:B------:R-:W-:Y:S01]  /*256e0*/  UMOV UR5, URZ ;  /* 0x0000003f00057c82 */ /* 0x000fe20008000000 */
[----:B------:R-:W-:Y:S01]  /*256f0*/  ULDC UR6, c[0x0][0xc3c] ;  /* 0x00030f0000067ab9 */ /* 0x000fe20000000800 */
[----:B------:R-:W-:Y:S02]  /*25700*/  IMAD.MOV.U32 R16, RZ, RZ, R0 ;  /* 0x000000ffff107224 */ /* 0x000fe400078e0000 */
[----:B------:R-:W-:Y:S02]  /*25710*/  IMAD.U32 R17, RZ, RZ, UR4 ;  /* 0x00000004ff117e24 */ /* 0x000fe4000f8e00ff */
[----:B------:R-:W-:Y:S02]  /*25720*/  IMAD.U32 R18, RZ, RZ, UR5 ;  /* 0x00000005ff127e24 */ /* 0x000fe4000f8e00ff */
[----:B------:R-:W-:-:S07]  /*25730*/  IMAD.U32 R19, RZ, RZ, UR6 ;  /* 0x00000006ff137e24 */ /* 0x000fce000f8e00ff */
.L_x_3027:
        /* <DEDUP_REMOVED lines=10> */
.L_x_3016:
[----:B------:R-:W-:Y:S02]  /*257e0*/  ULDC UR4, c[0x0][0xc3c] ;  /* 0x00030f0000047ab9 */ /* 0x000fe40000000800 */
[----:B--2---:R-:W-:-:S13]  /*257f0*/  ISETP.GE.AND P0, PT, R19, UR4, PT ;  /* 0x0000000413007c0c */ /* 0x004fda000bf06270 */
[----:B------:R-:W-:Y:S05]  /*25800*/  @!P0 BRA `(.L_x_3028) ;  /* 0xffffffa000048947 */ /* 0x000fea000383ffff */
[----:B------:R-:W-:Y:S05]  /*25810*/  BSYNC B8 ;  /* 0x0000000000087941 */ /* 0x000fea0003800000 */
.L_x_2925:
[----:B------:R-:W2:Y:S01]  /*25820*/  LDL.LU R0, [R1+0x28] ;  /* 0x0000280001007983 */ /* 0x000ea20000300800 */
[----:B------:R-:W-:Y:S01]  /*25830*/  BSSY B0, `(.L_x_3029) ;  /* 0x000000b000007945 */ /* 0x000fe20003800000 */
[----:B------:R-:W4:Y:S01]  /*25840*/  S2R R5, SR_CgaCtaId ;  /* 0x0000000000057919 */ /* 0x000f220000008800 */
[----:B--2---:R-:W-:-:S05]  /*25850*/  VIADD R0, R0, 0x1 ;  /* 0x0000000100007836 */ /* 0x004fca0000000000 */
[----:B0-----:R-:W-:-:S04]  /*25860*/  LEA.HI R2, R0, R0, RZ, 0x1 ;  /* 0x0000000000027211 */ /* 0x001fc800078f08ff */
[----:B------:R-:W-:Y:S02]  /*25870*/  LOP3.LUT R3, R2, 0xfffffffe, RZ, 0xc0, !PT ;  /* 0xfffffffe02037812 */ /* 0x000fe400078ec0ff */
[----:B------:R-:W-:-:S03]  /*25880*/  MOV R2, 0x400 ;  /* 0x0000040000027802 */ /* 0x000fc60000000f00 */
[----:B------:R-:W-:Y:S01]  /*25890*/  IMAD.IADD R0, R0, 0x1, -R3 ;  /* 0x0000000100007824 */ /* 0x000fe200078e0a03 */
[----:B----4-:R-:W-:-:S04]  /*258a0*/  LEA R7, R5, R2, 0x18 ;  /* 0x0000000205077211 */ /* 0x010fc800078ec0ff */
[----:B------:R-:W-:-:S04]  /*258b0*/  SHF.L.U32 R0, R0, 0x1f, RZ ;  /* 0x0000001f00007819 */ /* 0x000fc800000006ff */
[----:B------:R-:W0:Y:S02]  /*258c0*/  SYNCS.PHASECHK.TRANS64.TRYWAIT P0, [R7+URZ+0x30820], R0 ;  /* 0x03082000070075a7 */ /* 0x000e24000800017f */
[----:B0-----:R-:W-:Y:S05]  /*258d0*/  @!P0 BRA `(.L_x_3030) ;  /* 0x0000004c00ac8947 */ /* 0x001fea0003800000 */
.L_x_3209:
[----:B------:R-:W-:Y:S05]  /*258e0*/  BSYNC B0 ;  /* 0x0000000000007941 */ /* 0x000fea0003800000 */
.L_x_3029:
[----:B------:R-:W-:-:S03]  /*258f0*/  UMOV UR4, 0xffffffff ;  /* 0xffffffff00047882 */ /* 0x000fc60000000000 */
[----:B------:R-:W-:Y:S05]  /*25900*/  BRA.DIV UR4, `(.L_x_3031) ;  /* 0x0000004e04b47947 */ /* 0x000fea000b800000 */
[----:B0-----:R-:W0:Y:S02]  /*25910*/  S2R R0, SR_TID.X ;  /* 0x0000000000007919 */ /* 0x001e240000002100 */
[----:B0-----:R-:W-:-:S04]  /*25920*/  SHF.R.U32.HI R0, RZ, 0x5, R0 ;  /* 0x00000005ff007819 */ /* 0x001fc80000011600 */
[----:B------:R-:W-:-:S05]  /*25930*/  LOP3.LUT R0, R0, 0x3, RZ, 0xc0, !PT ;  /* 0x0000000300007812 */ /* 0x000fca00078ec0ff */
[----:B------:R0:W2:Y:S02]  /*25940*/  SHFL.IDX PT, R14, R0, RZ, 0x1f ;  /* 0x00001fff000e7589 */ /* 0x0000a400000e0000 */
.L_x_3212:
[----:B--2---:R-:W-:-:S13]  /*25950*/  ISETP.NE.AND P0, PT, R14, RZ, PT ;  /* 0x000000ff0e00720c */ /* 0x004fda0003f05270 */
[----:B------:R-:W-:Y:S05]  /*25960*/  @P0 BRA `(.L_x_2679) ;  /* 0x0000000000900947 */ /* 0x000fea0003800000 */
[----:B------:R-:W-:-:S03]  /*25970*/  UMOV UR4, 0xffffffff ;  /* 0xffffffff00047882 */ /* 0x000fc60000000000 */
[----:B------:R-:W-:Y:S05]  /*25980*/  BRA.DIV UR4, `(.L_x_3032) ;  /* 0x0000004e04c87947 */ /* 0x000fea000b800000 */
[----:B------:R-:W-:-:S13]  /*25990*/  ELECT P6, URZ, PT ;  /* 0x00000000003f782f */ /* 0x000fda00038c0000 */
.L_x_3215:
        /* <DEDUP_REMOVED lines=8> */
.L_x_3033:
[----:B------:R-:W-:Y:S01]  /*25a20*/  IMAD R5, R26, 0x8, R7 ;  /* 0x000000081a057824 */ /* 0x000fe200078e0207 */
[----:B------:R-:W-:Y:S01]  /*25a30*/  SHF.L.U32 R0, R28, 0x1f, RZ ;  /* 0x0000001f1c007819 */ /* 0x000fe200000006ff */
[----:B------:R-:W-:-:S03]  /*25a40*/  VIADD R26, R26, 0x1 ;  /* 0x000000011a1a7836 */ /* 0x000fc60000000000 */
[----:B------:R-:W0:Y:S02]  /*25a50*/  SYNCS.PHASECHK.TRANS64.TRYWAIT P1, [R5+URZ+0x30840], R0 ;  /* 0x03084000050075a7 */ /* 0x000e24000802017f */
[----:B------:R-:W-:-:S04]  /*25a60*/  ISETP.NE.AND P2, PT, R26, 0x2, PT ;  /* 0x000000021a00780c */ /* 0x000fc80003f45270 */
[----:B------:R-:W-:Y:S01]  /*25a70*/  SEL R3, RZ, 0x1, P2 ;  /* 0x00000001ff037807 */ /* 0x000fe20001000000 */
[----:B0-----:R-:W-:Y:S08]  /*25a80*/  @!P1 BRA `(.L_x_3034) ;  /* 0x0000004c00a89947 */ /* 0x001ff00003800000 */
.L_x_3216:
[----:B------:R-:W-:Y:S02]  /*25a90*/  SEL R26, R26, RZ, P2 ;  /* 0x000000ff1a1a7207 */ /* 0x000fe40001000000 */
[----:B------:R-:W-:Y:S01]  /*25aa0*/  LOP3.LUT R2, R28, R3, RZ, 0x3c, !PT ;  /* 0x000000031c027212 */ /* 0x000fe200078e3cff */
[----:B------:R-:W-:Y:S06]  /*25ab0*/  @!P0 BRA `(.L_x_3035) ;  /* 0x0000000000048947 */ /* 0x000fec0003800000 */
[----:B------:R-:W-:Y:S01]  /*25ac0*/  BPT.TRAP 0x1 ;  /* 0x000000040000795c */ /* 0x000fe20000300000 */
.L_x_3035:
[----:B------:R-:W-:Y:S01]  /*25ad0*/  IMAD R3, R26, 0x8, R7 ;  /* 0x000000081a037824 */ /* 0x000fe200078e0207 */
[----:B------:R-:W-:-:S04]  /*25ae0*/  SHF.L.U32 R2, R2, 0x1f, RZ ;  /* 0x0000001f02027819 */ /* 0x000fc800000006ff */
[----:B------:R-:W2:Y:S02]  /*25af0*/  SYNCS.PHASECHK.TRANS64.TRYWAIT P1, [R3+URZ+0x30840], R2 ;  /* 0x03084002030075a7 */ /* 0x000ea4000802017f */
[----:B--2---:R-:W-:Y:S05]  /*25b00*/  @!P1 BRA `(.L_x_3036) ;  /* 0x0000004c009c9947 */ /* 0x004fea0003800000 */
.L_x_3217:
[----:B------:R-:W-:Y:S05]  /*25b10*/  @!P0 BRA `(.L_x_3037) ;  /* 0x0000000000048947 */ /* 0x000fea0003800000 */
[----:B------:R-:W-:Y:S01]  /*25b20*/  BPT.TRAP 0x1 ;  /* 0x000000040000795c */ /* 0x000fe20000300000 */
.L_x_3037:
[----:B------:R-:W4:Y:S02]  /*25b30*/  SYNCS.PHASECHK.TRANS64.TRYWAIT P1, [R5+URZ+0x30860], R0 ;  /* 0x03086000050075a7 */ /* 0x000f24000802017f */
[----:B----4-:R-:W-:Y:S05]  /*25b40*/  @!P1 BRA `(.L_x_3038) ;  /* 0x0000004c00a09947 */ /* 0x010fea0003800000 */
.L_x_3218:
[----:B------:R-:W-:Y:S05]  /*25b50*/  @!P0 BRA `(.L_x_3039) ;  /* 0x0000000000048947 */ /* 0x000fea0003800000 */
[----:B------:R-:W-:Y:S01]  /*25b60*/  BPT.TRAP 0x1 ;  /* 0x000000040000795c */ /* 0x000fe20000300000 */
.L_x_3039:
[----:B------:R0:W0:Y:S02]  /*25b70*/  SYNCS.PHASECHK.TRANS64.TRYWAIT P0, [R3+URZ+0x30860], R2 ;  /* 0x03086002030075a7 */ /* 0x000024000800017f */
[----:B0-----:R-:W-:Y:S05]  /*25b80*/  @!P0 NANOSLEEP.SYNCS 0x989680 ;  /* 0x009896800000895d */ /* 0x001fea0003900000 */
[----:B------:R-:W0:Y:S02]  /*25b90*/  @!P0 SYNCS.PHASECHK.TRANS64 P0, [R3+URZ+0x30860], R2 ;  /* 0x03086002030085a7 */ /* 0x000e24000800007f */
[----:B0-----:R-:W-:Y:S05]  /*25ba0*/  @!P0 BRA `(.L_x_3039) ;  /* 0xfffffffc00f08947 */ /* 0x001fea000383ffff */
.L_x_2679:
[----:B------:R-:W-:Y:S05]  /*25bb0*/  BSYNC B9 ;  /* 0x0000000000097941 */ /* 0x000fea0003800000 */
.L_x_2676:
[----:B------:R-:W-:Y:S05]  /*25bc0*/  EXIT ;  /* 0x000000000000794d */ /* 0x000fea0003800000 */
.L_x_2697:
[----:B0-----:R0:W1:Y:S02]  /*25bd0*/  SYNCS.PHASECHK.TRANS64.TRYWAIT P5, [R88+URZ+0x30890], R89 ;  /* 0x03089059580075a7 */ /* 0x00106400080a017f */
[----:B-1----:R-:W-:Y:S05]  /*25be0*/  @!P5 NANOSLEEP.SYNCS 0x989680 ;  /* 0x009896800000d95d */ /* 0x002fea0003900000 */
[----:B------:R-:W1:Y:S02]  /*25bf0*/  @!P5 SYNCS.PHASECHK.TRANS64 P5, [R88+URZ+0x30890], R89 ;  /* 0x030890595800d5a7 */ /* 0x000e6400080a007f */
[----:B-1----:R-:W-:Y:S05]  /*25c00*/  @!P5 BRA `(.L_x_2697) ;  /* 0xfffffffc00f0d947 */ /* 0x002fea000383ffff */
[----:B------:R-:W-:Y:S05]  /*25c10*/  BRA `(.L_x_3040) ;  /* 0xfffffddc00207947 */ /* 0x000fea000383ffff */
.L_x_2698:
        /* <DEDUP_REMOVED lines=8> */
.L_x_3042:
[----:B------:R-:W-:Y:S05]  /*25ca0*/  BSYNC B1 ;  /* 0x0000000000017941 */ /* 0x000fea0003800000 */
.L_x_3041:
        /* <DEDUP_REMOVED lines=8> */
.L_x_3043:
[----:B------:R-:W-:Y:S01]  /*25d30*/  IMAD.MOV.U32 R11, RZ, RZ, R14 ;  /* 0x000000ffff0b7224 */ /* 0x000fe200078e000e */
[----:B------:R-:W-:Y:S06]  /*25d40*/  BRA `(.L_x_3044) ;  /* 0xfffffdd800e87947 */ /* 0x000fec000383ffff */
.L_x_2723:
[----:B------:R-:W-:Y:S01]  /*25d50*/  BSSY B1, `(.L_x_3045) ;  /* 0x0000008000017945 */ /* 0x000fe20003800000 */
[----:B0---4-:R-:W-:Y:S02]  /*25d60*/  IMAD.MOV.U32 R13, RZ, RZ, R119 ;  /* 0x000000ffff0d7224 */ /* 0x011fe400078e0077 */
[----:B------:R-:W-:Y:S02]  /*25d70*/  IMAD.MOV.U32 R12, RZ, RZ, 0x1 ;  /* 0x00000001ff0c7424 */ /* 0x000fe400078e00ff */
[----:B---3--:R-:W-:Y:S02]  /*25d80*/  IMAD.MOV.U32 R11, RZ, RZ, 0x1c1f ;  /* 0x00001c1fff0b7424 */ /* 0x008fe400078e00ff */
[----:B------:R-:W-:-:S07]  /*25d90*/  IMAD.MOV.U32 R15, RZ, RZ, -0x1 ;  /* 0xffffffffff0f7424 */ /* 0x000fce00078e00ff */
[----:B-12---:R-:W-:Y:S05]  /*25da0*/  WARPSYNC.COLLECTIVE R15, `(.L_x_3046) ;  /* 0x000000000f087348 */ /* 0x006fea0003c00000 */
[----:B------:R0:W3:Y:S02]  /*25db0*/  SHFL.IDX P6, R14, R13, R12, R11 ;  /* 0x0000000c0d0e7389 */ /* 0x0000e400000c000b */
[----:B0123--:R-:W-:Y:S01]  /*25dc0*/  ENDCOLLECTIVE ;  /* 0x000000000000791b */ /* 0x00ffe20003800000 */
.L_x_3046:
[----:B------:R-:W-:Y:S05]  /*25dd0*/  BSYNC B1 ;  /* 0x0000000000017941 */ /* 0x000fea0003800000 */
.L_x_3045:
        /* <DEDUP_REMOVED lines=8> */
.L_x_3047:
[----:B------:R-:W-:Y:S01]  /*25e60*/  IMAD.MOV.U32 R120, RZ, RZ, R14 ;  /* 0x000000ffff787224 */ /* 0x000fe200078e000e */
[----:B------:R-:W-:Y:S06]  /*25e70*/  BRA `(.L_x_3048) ;  /* 0xfffffdf0001c7947 */ /* 0x000fec000383ffff */
.L_x_2753:
[----:B-1----:R1:W2:Y:S02]  /*25e80*/  SYNCS.PHASECHK.TRANS64.TRYWAIT P5, [R88+URZ+0x30890], R89 ;  /* 0x03089059580075a7 */ /* 0x0022a400080a017f */
[----:B--2---:R-:W-:Y:S05]  /*25e90*/  @!P5 NANOSLEEP.SYNCS 0x989680 ;  /* 0x009896800000d95d */ /* 0x004fea0003900000 */
[----:B------:R-:W2:Y:S02]  /*25ea0*/  @!P5 SYNCS.PHASECHK.TRANS64 P5, [R88+URZ+0x30890], R89 ;  /* 0x030890595800d5a7 */ /* 0x000ea400080a007f */
[----:B--2---:R-:W-:Y:S05]  /*25eb0*/  @!P5 BRA `(.L_x_2753) ;  /* 0xfffffffc00f0d947 */ /* 0x004fea000383ffff */
[----:B------:R-:W-:Y:S05]  /*25ec0*/  BRA `(.L_x_3049) ;  /* 0xfffffe1000687947 */ /* 0x000fea000383ffff */
.L_x_2754:
[----:B------:R-:W-:Y:S01]  /*25ed0*/  BSSY B1, `(.L_x_3050) ;  /* 0x0000008000017945 */ /* 0x000fe20003800000 */
[----:B------:R-:W-:Y:S02]  /*25ee0*/  IMAD.MOV.U32 R13, RZ, RZ, R119 ;  /* 0x000000ffff0d7224 */ /* 0x000fe400078e0077 */
[----:B------:R-:W-:Y:S02]  /*25ef0*/  IMAD.MOV.U32 R12, RZ, RZ, RZ ;  /* 0x000000ffff0c7224 */ /* 0x000fe400078e00ff */
[----:B------:R-:W-:Y:S02]  /*25f00*/  IMAD.MOV.U32 R11, RZ, RZ, 0x1c1f ;  /* 0x00001c1fff0b7424 */ /* 0x000fe400078e00ff */
[----:B------:R-:W-:-:S07]  /*25f10*/  IMAD.MOV.U32 R15, RZ, RZ, -0x1 ;  /* 0xffffffffff0f7424 */ /* 0x000fce00078e00ff */
[----:B-1----:R-:W-:Y:S05]  /*25f20*/  WARPSYNC.COLLECTIVE R15, `(.L_x_3051) ;  /* 0x000000000f087348 */ /* 0x002fea0003c00000 */
[----:B------:R0:W2:Y:S02]  /*25f30*/  SHFL.IDX P6, R14, R13, R12, R11 ;  /* 0x0000000c0d0e7389 */ /* 0x0000a400000c000b */
[----:B012---:R-:W-:Y:S01]  /*25f40*/  ENDCOLLECTIVE ;  /* 0x000000000000791b */ /* 0x007fe20003800000 */
.L_x_3051:
[----:B------:R-:W-:Y:S05]  /*25f50*/  BSYNC B1 ;  /* 0x0000000000017941 */ /* 0x000fea0003800000 */
.L_x_3050:
        /* <DEDUP_REMOVED lines=8> */
.L_x_3052:
[----:B------:R-:W-:Y:S01]  /*25fe0*/  IMAD.MOV.U32 R11, RZ, RZ, R14 ;  /* 0x000000ffff0b7224 */ /* 0x000fe200078e000e */
[----:B------:R-:W-:Y:S06]  /*25ff0*/  BRA `(.L_x_3053) ;  /* 0xfffffe1000347947 */ /* 0x000fec000383ffff */
.L_x_2767:
        /* <DEDUP_REMOVED lines=8> */
.L_x_3055:
[----:B------:R-:W-:Y:S05]  /*26080*/  BSYNC B1 ;  /* 0x0000000000017941 */ /* 0x000fea0003800000 */
.L_x_3054:
        /* <DEDUP_REMOVED lines=8> */
.L_x_3056:
[----:B------:R-:W-:Y:S01]  /*26110*/  IMAD.MOV.U32 R36, RZ, RZ, R14 ;  /* 0x000000ffff247224 */ /* 0x000fe200078e000e */
[----:B------:R-:W-:Y:S06]  /*26120*/  BRA `(.L_x_3057) ;  /* 0xfffffe2400e47947 */ /* 0x000fec000383ffff */
.L_x_2780:
[----:B0-----:R0:W1:Y:S02]  /*26130*/  SYNCS.PHASECHK.TRANS64.TRYWAIT P3, [R88+URZ+0x30890], R89 ;  /* 0x03089059580075a7 */ /* 0x001064000806017f */
[----:B-1----:R-:W-:Y:S05]  /*26140*/  @!P3 NANOSLEEP.SYNCS 0x989680 ;  /* 0x009896800000b95d */ /* 0x002fea0003900000 */
[----:B------:R-:W1:Y:S02]  /*26150*/  @!P3 SYNCS.PHASECHK.TRANS64 P3, [R88+URZ+0x30890], R89 ;  /* 0x030890595800b5a7 */ /* 0x000e64000806007f */
[----:B-1----:R-:W-:Y:S05]  /*26160*/  @!P3 BRA `(.L_x_2780) ;  /* 0xfffffffc00f0b947 */ /* 0x002fea000383ffff */
[----:B------:R-:W-:Y:S05]  /*26170*/  BRA `(.L_x_3058) ;  /* 0xfffffe3c00e87947 */ /* 0x000fea000383ffff */
.L_x_2781:
        /* <DEDUP_REMOVED lines=8> */
.L_x_3060:
[----:B------:R-:W-:Y:S05]  /*26200*/  BSYNC B1 ;  /* 0x0000000000017941 */ /* 0x000fea0003800000 */
.L_x_3059:
        /* <DEDUP_REMOVED lines=8> */
.L_x_3061:
[----:B------:R-:W-:Y:S01]  /*26290*/  IMAD.MOV.U32 R38, RZ, RZ, R14 ;  /* 0x000000ffff267224 */ /* 0x000fe200078e000e */
[----:B------:R-:W-:Y:S06]  /*262a0*/  BRA `(.L_x_3062) ;  /* 0xfffffe40000c7947 */ /* 0x000fec000383ffff */
.L_x_2784:
        /* <DEDUP_REMOVED lines=8> */
.L_x_3064:
[----:B------:R-:W-:Y:S05]  /*26330*/  BSYNC B1 ;  /* 0x0000000000017941 */ /* 0x000fea0003800000 */
.L_x_3063:
        /* <DEDUP_REMOVED lines=8> */
.L_x_3065:
[----:B------:R-:W-:Y:S01]  /*263c0*/  IMAD.MOV.U32 R38, RZ, RZ, R14 ;  /* 0x000000ffff267224 */ /* 0x000fe200078e000e */
[----:B------:R-:W-:Y:S06]  /*263d0*/  BRA `(.L_x_3066) ;  /* 0xfffffe4000687947 */ /* 0x000fec000383ffff */
.L_x_2788:
[----:B---3--:R3:W0:Y:S02]  /*263e0*/  SYNCS.PHASECHK.TRANS64.TRYWAIT P2, [R88+URZ+0x308b0], R89 ;  /* 0x0308b059580075a7 */ /* 0x008624000804017f */
[----:B0-----:R-:W-:Y:S05]  /*263f0*/  @!P2 NANOSLEEP.SYNCS 0x989680 ;  /* 0x009896800000a95d */ /* 0x001fea0003900000 */
[----:B------:R-:W0:Y:S02]  /*26400*/  @!P2 SYNCS.PHASECHK.TRANS64 P2, [R88+URZ+0x308b0], R89 ;  /* 0x0308b0595800a5a7 */ /* 0x000e24000804007f */
[----:B0-----:R-:W-:Y:S05]  /*26410*/  @!P2 BRA `(.L_x_2788) ;  /* 0xfffffffc00f0a947 */ /* 0x001fea000383ffff */
[----:B------:R-:W-:Y:S05]  /*26420*/  BRA `(.L_x_3067) ;  /* 0xfffffe4400407947 */ /* 0x000fea000383ffff */
.L_x_2806:
        /* <DEDUP_REMOVED lines=8> */
.L_x_3069:
[----:B------:R-:W-:Y:S05]  /*264b0*/  BSYNC B1 ;  /* 0x0000000000017941 */ /* 0x000fea0003800000 */
.L_x_3068:
        /* <DEDUP_REMOVED lines=8> */
.L_x_3070:
[----:B------:R-:W-:Y:S02]  /*26540*/  IMAD.MOV.U32 R13, RZ, RZ, R10 ;  /* 0x000000ffff0d7224 */ /* 0x000fe400078e000a */
[----:B------:R-:W-:-:S07]  /*26550*/  IMAD.MOV.U32 R0, RZ, RZ, R14 ;  /* 0x000000ffff007224 */ /* 0x000fce00078e000e */
[----:B------:R-:W-:Y:S05]  /*26560*/  WARPSYNC.COLLECTIVE R15, `(.L_x_3071) ;  /* 0x000000000f087348 */ /* 0x000fea0003c00000 */
[----:B------:R0:W1:Y:S02]  /*26570*/  SHFL.IDX P6, R14, R13, R12, R11 ;  /* 0x0000000c0d0e7389 */ /* 0x00006400000c000b */
[----:B01----:R-:W-:Y:S01]  /*26580*/  ENDCOLLECTIVE ;  /* 0x000000000000791b */ /* 0x003fe20003800000 */
.L_x_3071:
[----:B------:R-:W-:Y:S02]  /*26590*/  IMAD.MOV.U32 R13, RZ, RZ, R4 ;  /* 0x000000ffff0d7224 */ /* 0x000fe400078e0004 */
[----:B------:R-:W-:-:S07]  /*265a0*/  IMAD.MOV.U32 R5, RZ, RZ, R14 ;  /* 0x000000ffff057224 */ /* 0x000fce00078e000e */
[----:B------:R-:W-:Y:S05]  /*265b0*/  WARPSYNC.COLLECTIVE R15, `(.L_x_3072) ;  /* 0x000000000f087348 */ /* 0x000fea0003c00000 */
[----:B------:R0:W1:Y:S02]  /*265c0*/  SHFL.IDX P6, R14, R13, R12, R11 ;  /* 0x0000000c0d0e7389 */ /* 0x00006400000c000b */
[----:B01----:R-:W-:Y:S01]  /*265d0*/  ENDCOLLECTIVE ;  /* 0x000000000000791b */ /* 0x003fe20003800000 */
.L_x_3072:
[----:B------:R-:W-:Y:S05]  /*265e0*/  BRA `(.L_x_3073) ;  /* 0xfffffe5400bc7947 */ /* 0x000fea000383ffff */
.L_x_2809:
[----:B------:R-:W-:Y:S01]  /*265f0*/  BSSY B1, `(.L_x_3074) ;  /* 0x0000008000017945 */ /* 0x000fe20003800000 */
[----:B------:R-:W-:Y:S02]  /*26600*/  IMAD.MOV.U32 R13, RZ, RZ, R7 ;  /* 0x000000ffff0d7224 */ /* 0x000fe400078e0007 */
[----:B------:R-:W-:Y:S02]  /*26610*/  IMAD.MOV.U32 R12, RZ, RZ, 0x1 ;  /* 0x00000001ff0c7424 */ /* 0x000fe400078e00ff */
[----:B------:R-:W-:Y:S02]  /*26620*/  IMAD.MOV.U32 R11, RZ, RZ, 0x1c1f ;  /* 0x00001c1fff0b7424 */ /* 0x000fe400078e00ff */
[----:B------:R-:W-:-:S07]  /*26630*/  IMAD.MOV.U32 R15, RZ, RZ, -0x1 ;  /* 0xffffffffff0f7424 */ /* 0x000fce00078e00ff */
[----:B0---4-:R-:W-:Y:S05]  /*26640*/  WARPSYNC.COLLECTIVE R15, `(.L_x_3075) ;  /* 0x000000000f087348 */ /* 0x011fea0003c00000 */
[----:B----4-:R1:W2:Y:S02]  /*26650*/  SHFL.IDX P6, R14, R13, R12, R11 ;  /* 0x0000000c0d0e7389 */ /* 0x0102a400000c000b */
[----:B012---:R-:W-:Y:S01]  /*26660*/  ENDCOLLECTIVE ;  /* 0x000000000000791b */ /* 0x007fe20003800000 */
.L_x_3075:
[----:B------:R-:W-:Y:S05]  /*26670*/  BSYNC B1 ;  /* 0x0000000000017941 */ /* 0x000fea0003800000 */
.L_x_3074:
[----:B------:R-:W-:Y:S01]  /*26680*/  MOV R13, R6 ;  /* 0x00000006000d7202 */ /* 0x000fe20000000f00 */
[----:B------:R-:W-:Y:S02]  /*26690*/  IMAD.MOV.U32 R12, RZ, RZ, 0x1 ;  /* 0x00000001ff0c7424 */ /* 0x000fe400078e00ff */
[----:B------:R-:W-:Y:S02]  /*266a0*/  IMAD.MOV.U32 R11, RZ, RZ, 0x1c1f ;  /* 0x00001c1fff0b7424 */ /* 0x000fe400078e00ff */
[----:B------:R-:W-:Y:S02]  /*266b0*/  IMAD.MOV.U32 R15, RZ, RZ, -0x1 ;  /* 0xffffffffff0f7424 */ /* 0x000fe400078e00ff */
[----:B------:R-:W-:-:S07]  /*266c0*/  IMAD.MOV.U32 R3, RZ, RZ, R14 ;  /* 0x000000ffff037224 */ /* 0x000fce00078e000e */
[----:B------:R-:W-:Y:S05]  /*266d0*/  WARPSYNC.COLLECTIVE R15, `(.L_x_3076) ;  /* 0x000000000f087348 */ /* 0x000fea0003c00000 */
[----:B------:R0:W1:Y:S02]  /*266e0*/  SHFL.IDX P6, R14, R13, R12, R11 ;  /* 0x0000000c0d0e7389 */ /* 0x00006400000c000b */
[----:B01----:R-:W-:Y:S01]  /*266f0*/  ENDCOLLECTIVE ;  /* 0x000000000000791b */ /* 0x003fe20003800000 */
.L_x_3076:
[----:B------:R-:W-:Y:S02]  /*26700*/  IMAD.MOV.U32 R13, RZ, RZ, R10 ;  /* 0x000000ffff0d7224 */ /* 0x000fe400078e000a */
[----:B------:R-:W-:-:S07]  /*26710*/  IMAD.MOV.U32 R0, RZ, RZ, R14 ;  /* 0x000000ffff007224 */ /* 0x000fce00078e000e */
[----:B------:R-:W-:Y:S05]  /*26720*/  WARPSYNC.COLLECTIVE R15, `(.L_x_3077) ;  /* 0x000000000f087348 */ /* 0x000fea0003c00000 */
[----:B------:R0:W1:Y:S02]  /*26730*/  SHFL.IDX P6, R14, R13, R12, R11 ;  /* 0x0000000c0d0e7389 */ /* 0x00006400000c000b */
[----:B01----:R-:W-:Y:S01]  /*26740*/  ENDCOLLECTIVE ;  /* 0x000000000000791b */ /* 0x003fe20003800000 */
.L_x_3077:
[----:B------:R-:W-:Y:S02]  /*26750*/  IMAD.MOV.U32 R13, RZ, RZ, R4 ;  /* 0x000000ffff0d7224 */ /* 0x000fe400078e0004 */
[----:B------:R-:W-:-:S07]  /*26760*/  IMAD.MOV.U32 R5, RZ, RZ, R14 ;  /* 0x000000ffff057224 */ /* 0x000fce00078e000e */
[----:B------:R-:W-:Y:S05]  /*26770*/  WARPSYNC.COLLECTIVE R15, `(.L_x_3078) ;  /* 0x000000000f087348 */ /* 0x000fea0003c00000 */
[----:B------:R0:W1:Y:S02]  /*26780*/  SHFL.IDX P6, R14, R13, R12, R11 ;  /* 0x0000000c0d0e7389 */ /* 0x00006400000c000b */
[----:B01----:R-:W-:Y:S01]  /*26790*/  ENDCOLLECTIVE ;  /* 0x000000000000791b */ /* 0x003fe20003800000 */
.L_x_3078:
[----:B------:R-:W-:Y:S01]  /*267a0*/  IMAD.MOV.U32 R4, RZ, RZ, R14 ;  /* 0x000000ffff047224 */ /* 0x000fe200078e000e */
[----:B------:R-:W-:Y:S06]  /*267b0*/  BRA `(.L_x_3079) ;  /* 0xfffffe5c00707947 */ /* 0x000fec000383ffff */
.L_x_2813:
[----:B0-----:R0:W1:Y:S02]  /*267c0*/  SYNCS.PHASECHK.TRANS64.TRYWAIT P0, [R2+URZ+0x30800], R5 ;  /* 0x03080005020075a7 */ /* 0x001064000800017f */
[----:B-1----:R-:W-:Y:S05]  /*267d0*/  @!P0 NANOSLEEP.SYNCS 0x989680 ;  /* 0x009896800000895d */ /* 0x002fea0003900000 */
[----:B------:R-:W1:Y:S02]  /*267e0*/  @!P0 SYNCS.PHASECHK.TRANS64 P0, [R2+URZ+0x30800], R5 ;  /* 0x03080005020085a7 */ /* 0x000e64000800007f */
[----:B-1----:R-:W-:Y:S05]  /*267f0*/  @!P0 BRA `(.L_x_2813) ;  /* 0xfffffffc00f08947 */ /* 0x002fea000383ffff */
[----:B------:R-:W-:Y:S05]  /*26800*/  BRA `(.L_x_3080) ;  /* 0xfffffe64009c7947 */ /* 0x000fea000383ffff */
.L_x_2837:
        /* <DEDUP_REMOVED lines=8> */
.L_x_3082:
[----:B------:R-:W-:Y:S05]  /*26890*/  BSYNC B1 ;  /* 0x0000000000017941 */ /* 0x000fea0003800000 */
.L_x_3081:
        /* <DEDUP_REMOVED lines=8> */
.L_x_3083:
[----:B------:R-:W-:Y:S02]  /*26920*/  IMAD.MOV.U32 R13, RZ, RZ, R21 ;  /* 0x000000ffff0d7224 */ /* 0x000fe400078e0015 */
[----:B------:R-:W-:-:S07]  /*26930*/  IMAD.MOV.U32 R0, RZ, RZ, R14 ;  /* 0x000000ffff007224 */ /* 0x000fce00078e000e */
[----:B------:R-:W-:Y:S05]  /*26940*/  WARPSYNC.COLLECTIVE R15, `(.L_x_3084) ;  /* 0x000000000f087348 */ /* 0x000fea0003c00000 */
[----:B------:R0:W1:Y:S02]  /*26950*/  SHFL.IDX P6, R14, R13, R12, R11 ;  /* 0x0000000c0d0e7389 */ /* 0x00006400000c000b */
[----:B01----:R-:W-:Y:S01]  /*26960*/  ENDCOLLECTIVE ;  /* 0x000000000000791b */ /* 0x003fe20003800000 */
.L_x_3084:
[----:B------:R-:W-:Y:S02]  /*26970*/  IMAD.MOV.U32 R13, RZ, RZ, R20 ;  /* 0x000000ffff0d7224 */ /* 0x000fe400078e0014 */
[----:B------:R-:W-:-:S07]  /*26980*/  IMAD.MOV.U32 R5, RZ, RZ, R14 ;  /* 0x000000ffff057224 */ /* 0x000fce00078e000e */
[----:B------:R-:W-:Y:S05]  /*26990*/  WARPSYNC.COLLECTIVE R15, `(.L_x_3085) ;  /* 0x000000000f087348 */ /* 0x000fea0003c00000 */
[----:B------:R0:W1:Y:S02]  /*269a0*/  SHFL.IDX P6, R14, R13, R12, R11 ;  /* 0x0000000c0d0e7389 */ /* 0x00006400000c000b */
[----:B01----:R-:W-:Y:S01]  /*269b0*/  ENDCOLLECTIVE ;  /* 0x000000000000791b */ /* 0x003fe20003800000 */
.L_x_3085:
[----:B------:R-:W-:Y:S05]  /*269c0*/  BRA `(.L_x_3086) ;  /* 0xfffffe8c00387947 */ /* 0x000fea000383ffff */
.L_x_2840:
        /* <DEDUP_REMOVED lines=8> */
.L_x_3088:
[----:B------:R-:W-:Y:S05]  /*26a50*/  BSYNC B1 ;  /* 0x0000000000017941 */ /* 0x000fea0003800000 */
.L_x_3087:
        /* <DEDUP_REMOVED lines=8> */
.L_x_3089:
[----:B------:R-:W-:Y:S01]  /*26ae0*/  IMAD.MOV.U32 R13, RZ, RZ, R21 ;  /* 0x000000ffff0d7224 */ /* 0x000fe200078e0015 */
[----:B------:R-:W-:-:S07]  /*26af0*/  MOV R0, R14 ;  /* 0x0000000e00007202 */ /* 0x000fce0000000f00 */
[----:B------:R-:W-:Y:S05]  /*26b00*/  WARPSYNC.COLLECTIVE R15, `(.L_x_3090) ;  /* 0x000000000f087348 */ /* 0x000fea0003c00000 */
[----:B------:R0:W1:Y:S02]  /*26b10*/  SHFL.IDX P6, R14, R13, R12, R11 ;  /* 0x0000000c0d0e7389 */ /* 0x00006400000c000b */
[----:B01----:R-:W-:Y:S01]  /*26b20*/  ENDCOLLECTIVE ;  /* 0x000000000000791b */ /* 0x003fe20003800000 */
.L_x_3090:
[----:B------:R-:W-:Y:S02]  /*26b30*/  IMAD.MOV.U32 R13, RZ, RZ, R20 ;  /* 0x000000ffff0d7224 */ /* 0x000fe400078e0014 */
[----:B------:R-:W-:-:S07]  /*26b40*/  IMAD.MOV.U32 R21, RZ, RZ, R14 ;  /* 0x000000ffff157224 */ /* 0x000fce00078e000e */
[----:B------:R-:W-:Y:S05]  /*26b50*/  WARPSYNC.COLLECTIVE R15, `(.L_x_3091) ;  /* 0x000000000f087348 */ /* 0x000fea0003c00000 */
[----:B------:R0:W1:Y:S02]  /*26b60*/  SHFL.IDX P6, R14, R13, R12, R11 ;  /* 0x0000000c0d0e7389 */ /* 0x00006400000c000b */
[----:B01----:R-:W-:Y:S01]  /*26b70*/  ENDCOLLECTIVE ;  /* 0x000000000000791b */ /* 0x003fe20003800000 */
.L_x_3091:
[----:B------:R-:W-:Y:S01]  /*26b80*/  IMAD.MOV.U32 R20, RZ, RZ, R14 ;  /* 0x000000ffff147224 */ /* 0x000fe200078e000e */
[----:B------:R-:W-:Y:S06]  /*26b90*/  BRA `(.L_x_3092) ;  /* 0xfffffe9000787947 */ /* 0x000fec000383ffff */
.L_x_2844:
[----:B0-----:R0:W1:Y:S02]  /*26ba0*/  SYNCS.PHASECHK.TRANS64.TRYWAIT P0, [R2+URZ+0x30800], R61 ;  /* 0x0308003d020075a7 */ /* 0x001064000800017f */
[----:B-1----:R-:W-:Y:S05]  /*26bb0*/  @!P0 NANOSLEEP.SYNCS 0x989680 ;  /* 0x009896800000895d */ /* 0x002fea0003900000 */
[----:B------:R-:W1:Y:S02]  /*26bc0*/  @!P0 SYNCS.PHASECHK.TRANS64 P0, [R2+URZ+0x30800], R61 ;  /* 0x0308003d020085a7 */ /* 0x000e64000800007f */
[----:B-1----:R-:W-:Y:S05]  /*26bd0*/  @!P0 BRA `(.L_x_2844) ;  /* 0xfffffffc00f08947 */ /* 0x002fea000383ffff */
[----:B------:R-:W-:Y:S05]  /*26be0*/  BRA `(.L_x_3093) ;  /* 0xfffffe9800107947 */ /* 0x000fea000383ffff */
.L_x_2858:
[----:B-1----:R1:W2:Y:S02]  /*26bf0*/  SYNCS.PHASECHK.TRANS64.TRYWAIT P1, [R5+URZ+0x30830], R0 ;  /* 0x03083000050075a7 */ /* 0x0022a4000802017f */
[----:B--2---:R-:W-:Y:S05]  /*26c00*/  @!P1 NANOSLEEP.SYNCS 0x989680 ;  /* 0x009896800000995d */ /* 0x004fea0003900000 */
[----:B------:R-:W2:Y:S02]  /*26c10*/  @!P1 SYNCS.PHASECHK.TRANS64 P1, [R5+URZ+0x30830], R0 ;  /* 0x03083000050095a7 */ /* 0x000ea4000802007f */
[----:B--2---:R-:W-:Y:S05]  /*26c20*/  @!P1 BRA `(.L_x_2858) ;  /* 0xfffffffc00f09947 */ /* 0x004fea000383ffff */
[----:B------:R-:W-:Y:S05]  /*26c30*/  BRA `(.L_x_2857) ;  /* 0xfffffec000947947 */ /* 0x000fea000383ffff */
.L_x_2866:
[----:B-1----:R1:W2:Y:S02]  /*26c40*/  SYNCS.PHASECHK.TRANS64.TRYWAIT P2, [R13+URZ+0x30830], R0 ;  /* 0x030830000d0075a7 */ /* 0x0022a4000804017f */
[----:B--2---:R-:W-:Y:S05]  /*26c50*/  @!P2 NANOSLEEP.SYNCS 0x989680 ;  /* 0x009896800000a95d */ /* 0x004fea0003900000 */
[----:B------:R-:W2:Y:S02]  /*26c60*/  @!P2 SYNCS.PHASECHK.TRANS64 P2, [R13+URZ+0x30830], R0 ;  /* 0x030830000d00a5a7 */ /* 0x000ea4000804007f */
[----:B--2---:R-:W-:Y:S05]  /*26c70*/  @!P2 BRA `(.L_x_2866) ;  /* 0xfffffffc00f0a947 */ /* 0x004fea000383ffff */
[----:B------:R-:W-:Y:S05]  /*26c80*/  BRA `(.L_x_2865) ;  /* 0xfffffeec00187947 */ /* 0x000fea000383ffff */
.L_x_2871:
[----:B-1----:R1:W2:Y:S02]  /*26c90*/  SYNCS.PHASECHK.TRANS64.TRYWAIT P2, [R15+URZ+0x30850], R0 ;  /* 0x030850000f0075a7 */ /* 0x0022a4000804017f */
[----:B--2---:R-:W-:Y:S05]  /*26ca0*/  @!P2 NANOSLEEP.SYNCS 0x989680 ;  /* 0x009896800000a95d */ /* 0x004fea0003900000 */
[----:B------:R-:W2:Y:S02]  /*26cb0*/  @!P2 SYNCS.PHASECHK.TRANS64 P2, [R15+URZ+0x30850], R0 ;  /* 0x030850000f00a5a7 */ /* 0x000ea4000804007f */
[----:B--2---:R-:W-:Y:S05]  /*26cc0*/  @!P2 BRA `(.L_x_2871) ;  /* 0xfffffffc00f0a947 */ /* 0x004fea000383ffff */
[----:B------:R-:W-:Y:S05]  /*26cd0*/  BRA `(.L_x_2870) ;  /* 0xfffffef800bc7947 */ /* 0x000fea000383ffff */
.L_x_2881:
[----:B-1----:R1:W2:Y:S02]  /*26ce0*/  SYNCS.PHASECHK.TRANS64.TRYWAIT P1, [R0+URZ+0x30830], R3 ;  /* 0x03083003000075a7 */ /* 0x0022a4000802017f */
[----:B--2---:R-:W-:Y:S05]  /*26cf0*/  @!P1 NANOSLEEP.SYNCS 0x989680 ;  /* 0x009896800000995d */ /* 0x004fea0003900000 */
[----:B------:R-:W2:Y:S02]  /*26d00*/  @!P1 SYNCS.PHASECHK.TRANS64 P1, [R0+URZ+0x30830], R3 ;  /* 0x03083003000095a7 */ /* 0x000ea4000802007f */
[----:B--2---:R-:W-:Y:S05]  /*26d10*/  @!P1 BRA `(.L_x_2881) ;  /* 0xfffffffc00f09947 */ /* 0x004fea000383ffff */
[----:B------:R-:W-:Y:S05]  /*26d20*/  BRA `(.L_x_2880) ;  /* 0xffffff1c00107947 */ /* 0x000fea000383ffff */
.L_x_2886:
[----:B-1----:R1:W2:Y:S02]  /*26d30*/  SYNCS.PHASECHK.TRANS64.TRYWAIT P1, [R15+URZ+0x30850], R0 ;  /* 0x030850000f0075a7 */ /* 0x0022a4000802017f */
[----:B--2---:R-:W-:Y:S05]  /*26d40*/  @!P1 NANOSLEEP.SYNCS 0x989680 ;  /* 0x009896800000995d */ /* 0x004fea0003900000 */
[----:B------:R-:W2:Y:S02]  /*26d50*/  @!P1 SYNCS.PHASECHK.TRANS64 P1, [R15+URZ+0x30850], R0 ;  /* 0x030850000f0095a7 */ /* 0x000ea4000802007f */
[----:B--2---:R-:W-:Y:S05]  /*26d60*/  @!P1 BRA `(.L_x_2886) ;  /* 0xfffffffc00f09947 */ /* 0x004fea000383ffff */
[----:B------:R-:W-:Y:S05]  /*26d70*/  BRA `(.L_x_2885) ;  /* 0xffffff2800ac7947 */ /* 0x000fea000383ffff */
.L_x_2894:
[----:B-1----:R1:W2:Y:S02]  /*26d80*/  SYNCS.PHASECHK.TRANS64.TRYWAIT P1, [R10+URZ+0x30850], R5 ;  /* 0x030850050a0075a7 */ /* 0x0022a4000802017f */
[----:B--2---:R-:W-:Y:S05]  /*26d90*/  @!P1 NANOSLEEP.SYNCS 0x989680 ;  /* 0x009896800000995d */ /* 0x004fea0003900000 */
[----:B------:R-:W2:Y:S02]  /*26da0*/  @!P1 SYNCS.PHASECHK.TRANS64 P1, [R10+URZ+0x30850], R5 ;  /* 0x030850050a0095a7 */ /* 0x000ea4000802007f */
[----:B--2---:R-:W-:Y:S05]  /*26db0*/  @!P1 BRA `(.L_x_2894) ;  /* 0xfffffffc00f09947 */ /* 0x004fea000383ffff */
[----:B------:R-:W-:Y:S05]  /*26dc0*/  BRA `(.L_x_2893) ;  /* 0xffffff4800887947 */ /* 0x000fea000383ffff */
.L_x_2931:
        /* <DEDUP_REMOVED lines=8> */
[----:B-1----:R-:W-:Y:S05]  /*26e50*/  WARPSYNC.COLLECTIVE R15, `(.L_x_3095) ;  /* 0x000000000f087348 */ /* 0x002fea0003c00000 */
[----:B------:R0:W2:Y:S02]  /*26e60*/  SHFL.IDX P6, R14, R13, R12, R11 ;  /* 0x0000000c0d0e7389 */ /* 0x0000a400000c000b */
[----:B012---:R-:W-:Y:S01]  /*26e70*/  ENDCOLLECTIVE ;  /* 0x000000000000791b */ /* 0x007fe20003800000 */
.L_x_3095:
[----:B------:R-:W-:Y:S05]  /*26e80*/  BSYNC B1 ;  /* 0x0000000000017941 */ /* 0x000fea0003800000 */
.L_x_3094:
[----:B------:R-:W-:Y:S05]  /*26e90*/  BRA `(.L_x_3096) ;  /* 0xffffff9000487947 */ /* 0x000fea000383ffff */
.L_x_2933:
[----:B------:R-:W-:Y:S01]  /*26ea0*/  BSSY B1, `(.L_x_3097) ;  /* 0x0000006000017945 */ /* 0x000fe20003800000 */
[----:B------:R-:W-:-:S07]  /*26eb0*/  IMAD.MOV.U32 R15, RZ, RZ, -0x1 ;  /* 0xffffffffff0f7424 */ /* 0x000fce00078e00ff */
[----:B01----:R-:W-:Y:S05]  /*26ec0*/  WARPSYNC.COLLECTIVE R15, `(.L_x_3098) ;  /* 0x000000000f0c7348 */ /* 0x003fea0003c00000 */
[----:B------:R-:W-:Y:S02]  /*26ed0*/  ELECT P6, UR62, PT ;  /* 0x00000000003e782f */ /* 0x000fe400038c0000 */
[----:B------:R-:W-:Y:S01]  /*26ee0*/  MOV R14, UR62 ;  /* 0x0000003e000e7c02 */ /* 0x000fe20008000f00 */
[----:B01----:R-:W-:Y:S10]  /*26ef0*/  ENDCOLLECTIVE ;  /* 0x000000000000791b */ /* 0x003ff40003800000 */
.L_x_3098:
[----:B------:R-:W-:Y:S05]  /*26f00*/  BSYNC B1 ;  /* 0x0000000000017941 */ /* 0x000fea0003800000 */
.L_x_3097:
[----:B------:R-:W-:Y:S05]  /*26f10*/  BRA `(.L_x_2932) ;  /* 0xffffff9000407947 */ /* 0x000fea000383ffff */
.L_x_2935:
[----:B0-----:R0:W2:Y:S02]  /*26f20*/  SYNCS.PHASECHK.TRANS64.TRYWAIT P0, [R22+URZ+0x30820], R7 ;  /* 0x03082007160075a7 */ /* 0x0010a4000800017f */
[----:B--2---:R-:W-:Y:S05]  /*26f30*/  @!P0 NANOSLEEP.SYNCS 0x989680 ;  /* 0x009896800000895d */ /* 0x004fea0003900000 */
[----:B------:R-:W2:Y:S02]  /*26f40*/  @!P0 SYNCS.PHASECHK.TRANS64 P0, [R22+URZ+0x30820], R7 ;  /* 0x03082007160085a7 */ /* 0x000ea4000800007f */
[----:B--2---:R-:W-:Y:S05]  /*26f50*/  @!P0 BRA `(.L_x_2935) ;  /* 0xfffffffc00f08947 */ /* 0x004fea000383ffff */
[----:B------:R-:W-:Y:S05]  /*26f60*/  BRA `(.L_x_3099) ;  /* 0xffffff9000507947 */ /* 0x000fea000383ffff */
.L_x_2939:
[----:B-1----:R1:W2:Y:S02]  /*26f70*/  SYNCS.PHASECHK.TRANS64.TRYWAIT P0, [R11+URZ+0x308a0], R10 ;  /* 0x0308a00a0b0075a7 */ /* 0x0022a4000800017f */
[----:B--2---:R-:W-:Y:S05]  /*26f80*/  @!P0 NANOSLEEP.SYNCS 0x989680 ;  /* 0x009896800000895d */ /* 0x004fea0003900000 */
[----:B------:R-:W2:Y:S02]  /*26f90*/  @!P0 SYNCS.PHASECHK.TRANS64 P0, [R11+URZ+0x308a0], R10 ;  /* 0x0308a00a0b0085a7 */ /* 0x000ea4000800007f */
[----:B--2---:R-:W-:Y:S05]  /*26fa0*/  @!P0 BRA `(.L_x_2939) ;  /* 0xfffffffc00f08947 */ /* 0x004fea000383ffff */
[----:B------:R-:W-:Y:S05]  /*26fb0*/  BRA `(.L_x_3100) ;  /* 0xffffff9000687947 */ /* 0x000fea000383ffff */
.L_x_2946:
[----:B0-----:R0:W2:Y:S02]  /*26fc0*/  SYNCS.PHASECHK.TRANS64.TRYWAIT P0, [R11+URZ+0x308c0], R10 ;  /* 0x0308c00a0b0075a7 */ /* 0x0010a4000800017f */
[----:B--2---:R-:W-:Y:S05]  /*26fd0*/  @!P0 NANOSLEEP.SYNCS 0x989680 ;  /* 0x009896800000895d */ /* 0x004fea0003900000 */
[----:B------:R-:W2:Y:S02]  /*26fe0*/  @!P0 SYNCS.PHASECHK.TRANS64 P0, [R11+URZ+0x308c0], R10 ;  /* 0x0308c00a0b0085a7 */ /* 0x000ea4000800007f */
[----:B--2---:R-:W-:Y:S05]  /*26ff0*/  @!P0 BRA `(.L_x_2946) ;  /* 0xfffffffc00f08947 */ /* 0x004fea000383ffff */
[----:B------:R-:W-:Y:S05]  /*27000*/  BRA `(.L_x_3101) ;  /* 0xffffff9400647947 */ /* 0x000fea000383ffff */
.L_x_2955:
[----:B-1----:R1:W2:Y:S02]  /*27010*/  SYNCS.PHASECHK.TRANS64.TRYWAIT P1, [R10+URZ+0x308a0], R9 ;  /* 0x0308a0090a0075a7 */ /* 0x0022a4000802017f */
[----:B--2---:R-:W-:Y:S05]  /*27020*/  @!P1 NANOSLEEP.SYNCS 0x989680 ;  /* 0x009896800000995d */ /* 0x004fea0003900000 */
[----:B------:R-:W2:Y:S02]  /*27030*/  @!P1 SYNCS.PHASECHK.TRANS64 P1, [R10+URZ+0x308a0], R9 ;  /* 0x0308a0090a0095a7 */ /* 0x000ea4000802007f */
[----:B--2---:R-:W-:Y:S05]  /*27040*/  @!P1 BRA `(.L_x_2955) ;  /* 0xfffffffc00f09947 */ /* 0x004fea000383ffff */
[----:B------:R-:W-:Y:S05]  /*27050*/  BRA `(.L_x_3102) ;  /* 0xffffff9800987947 */ /* 0x000fea000383ffff */
.L_x_2962:
[----:B0-----:R0:W2:Y:S02]  /*27060*/  SYNCS.PHASECHK.TRANS64.TRYWAIT P1, [R10+URZ+0x308c0], R9 ;  /* 0x0308c0090a0075a7 */ /* 0x0010a4000802017f */
[----:B--2---:R-:W-:Y:S05]  /*27070*/  @!P1 NANOSLEEP.SYNCS 0x989680 ;  /* 0x009896800000995d */ /* 0x004fea0003900000 */
[----:B------:R-:W2:Y:S02]  /*27080*/  @!P1 SYNCS.PHASECHK.TRANS64 P1, [R10+URZ+0x308c0], R9 ;  /* 0x0308c0090a0095a7 */ /* 0x000ea4000802007f */
[----:B--2---:R-:W-:Y:S05]  /*27090*/  @!P1 BRA `(.L_x_2962) ;  /* 0xfffffffc00f09947 */ /* 0x004fea000383ffff */
[----:B------:R-:W-:Y:S05]  /*270a0*/  BRA `(.L_x_3103) ;  /* 0xffffff9c00907947 */ /* 0x000fea000383ffff */
.L_x_2977:
        /* <DEDUP_REMOVED lines=11> */
.L_x_3105:
[----:B------:R-:W-:Y:S05]  /*27160*/  BSYNC B0 ;  /* 0x0000000000007941 */ /* 0x000fea0003800000 */
.L_x_3104:
[----:B------:R-:W-:Y:S05]  /*27170*/  BRA `(.L_x_3106) ;  /* 0xffffffa800e47947 */ /* 0x000fea000383ffff */
.L_x_2980:
[----:B0-----:R0:W1:Y:S02]  /*27180*/  SYNCS.PHASECHK.TRANS64.TRYWAIT P0, [R7+URZ+0x30840], R2 ;  /* 0x03084002070075a7 */ /* 0x001064000800017f */
[----:B-1----:R-:W-:Y:S05]  /*27190*/  @!P0 NANOSLEEP.SYNCS 0x989680 ;  /* 0x009896800000895d */ /* 0x002fea0003900000 */
[----:B------:R-:W1:Y:S02]  /*271a0*/  @!P0 SYNCS.PHASECHK.TRANS64 P0, [R7+URZ+0x30840], R2 ;  /* 0x03084002070085a7 */ /* 0x000e64000800007f */
[----:B-1----:R-:W-:Y:S05]  /*271b0*/  @!P0 BRA `(.L_x_2980) ;  /* 0xfffffffc00f08947 */ /* 0x002fea000383ffff */
[----:B------:R-:W-:Y:S05]  /*271c0*/  BRA `(.L_x_3107) ;  /* 0xffffffac00407947 */ /* 0x000fea000383ffff */
.L_x_2981:
        /* <DEDUP_REMOVED lines=8> */
.L_x_3109:
[----:B------:R-:W-:Y:S05]  /*27250*/  BSYNC B0 ;  /* 0x0000000000007941 */ /* 0x000fea0003800000 */
.L_x_3108:
        /* <DEDUP_REMOVED lines=9> */
.L_x_3110:
[----:B------:R-:W-:Y:S02]  /*272f0*/  IMAD.MOV.U32 R13, RZ, RZ, R0 ;  /* 0x000000ffff0d7224 */ /* 0x000fe400078e0000 */
[----:B------:R-:W-:Y:S02]  /*27300*/  IMAD.MOV.U32 R12, RZ, RZ, 0x1 ;  /* 0x00000001ff0c7424 */ /* 0x000fe400078e00ff */
[----:B------:R-:W-:-:S07]  /*27310*/  IMAD.MOV.U32 R3, RZ, RZ, R14 ;  /* 0x000000ffff037224 */ /* 0x000fce00078e000e */
[----:B------:R-:W-:Y:S05]  /*27320*/  WARPSYNC.COLLECTIVE R15, `(.L_x_3111) ;  /* 0x000000000f087348 */ /* 0x000fea0003c00000 */
[----:B------:R0:W1:Y:S02]  /*27330*/  SHFL.IDX P6, R14, R13, R12, R11 ;  /* 0x0000000c0d0e7389 */ /* 0x00006400000c000b */
[----:B01----:R-:W-:Y:S01]  /*27340*/  ENDCOLLECTIVE ;  /* 0x000000000000791b */ /* 0x003fe20003800000 */
.L_x_3111:
        /* <DEDUP_REMOVED lines=17> */
.L_x_3112:
[----:B------:R-:W-:Y:S02]  /*27460*/  @P1 IMAD R8, R5, 0x2, R22 ;  /* 0x0000000205081824 */ /* 0x000fe400078e0216 */
[----:B------:R-:W-:Y:S02]  /*27470*/  IMAD.MOV.U32 R13, RZ, RZ, R0 ;  /* 0x000000ffff0d7224 */ /* 0x000fe400078e0000 */
[----:B------:R-:W-:Y:S02]  /*27480*/  IMAD.MOV.U32 R12, RZ, RZ, 0x2 ;  /* 0x00000002ff0c7424 */ /* 0x000fe400078e00ff */
[----:B------:R-:W-:-:S07]  /*27490*/  IMAD.MOV.U32 R3, RZ, RZ, R14 ;  /* 0x000000ffff037224 */ /* 0x000fce00078e000e */
[----:B------:R-:W-:Y:S05]  /*274a0*/  WARPSYNC.COLLECTIVE R15, `(.L_x_3113) ;  /* 0x000000000f087348 */ /* 0x000fea0003c00000 */
[----:B------:R0:W1:Y:S02]  /*274b0*/  SHFL.IDX P6, R14, R13, R12, R11 ;  /* 0x0000000c0d0e7389 */ /* 0x00006400000c000b */
[----:B01----:R-:W-:Y:S01]  /*274c0*/  ENDCOLLECTIVE ;  /* 0x000000000000791b */ /* 0x003fe20003800000 */
.L_x_3113:
        /* <DEDUP_REMOVED lines=17> */
.L_x_3114:
[----:B------:R-:W-:Y:S02]  /*275e0*/  @P1 IMAD R8, R5, 0x2, R22 ;  /* 0x0000000205081824 */ /* 0x000fe400078e0216 */
[----:B------:R-:W-:Y:S02]  /*275f0*/  IMAD.MOV.U32 R13, RZ, RZ, R0 ;  /* 0x000000ffff0d7224 */ /* 0x000fe400078e0000 */
[----:B------:R-:W-:Y:S02]  /*27600*/  IMAD.MOV.U32 R12, RZ, RZ, 0x3 ;  /* 0x00000003ff0c7424 */ /* 0x000fe400078e00ff */
[----:B------:R-:W-:-:S07]  /*27610*/  IMAD.MOV.U32 R3, RZ, RZ, R14 ;  /* 0x000000ffff037224 */ /* 0x000fce00078e000e */
[----:B------:R-:W-:Y:S05]  /*27620*/  WARPSYNC.COLLECTIVE R15, `(.L_x_3115) ;  /* 0x000000000f087348 */ /* 0x000fea0003c00000 */
[----:B------:R0:W1:Y:S02]  /*27630*/  SHFL.IDX P6, R14, R13, R12, R11 ;  /* 0x0000000c0d0e7389 */ /* 0x00006400000c000b */
[----:B01----:R-:W-:Y:S01]  /*27640*/  ENDCOLLECTIVE ;  /* 0x000000000000791b */ /* 0x003fe20003800000 */
.L_x_3115:
        /* <DEDUP_REMOVED lines=17> */
.L_x_3116:
[----:B------:R-:W-:Y:S02]  /*27760*/  @P1 IMAD R8, R5, 0x2, R22 ;  /* 0x0000000205081824 */ /* 0x000fe400078e0216 */
[----:B------:R-:W-:Y:S02]  /*27770*/  IMAD.MOV.U32 R13, RZ, RZ, R0 ;  /* 0x000000ffff0d7224 */ /* 0x000fe400078e0000 */
[----:B------:R-:W-:Y:S02]  /*27780*/  IMAD.MOV.U32 R12, RZ, RZ, 0x4 ;  /* 0x00000004ff0c7424 */ /* 0x000fe400078e00ff */
[----:B------:R-:W-:-:S07]  /*27790*/  IMAD.MOV.U32 R3, RZ, RZ, R14 ;  /* 0x000000ffff037224 */ /* 0x000fce00078e000e */
[----:B------:R-:W-:Y:S05]  /*277a0*/  WARPSYNC.COLLECTIVE R15, `(.L_x_3117) ;  /* 0x000000000f087348 */ /* 0x000fea0003c00000 */
[----:B------:R0:W1:Y:S02]  /*277b0*/  SHFL.IDX P6, R14, R13, R12, R11 ;  /* 0x0000000c0d0e7389 */ /* 0x00006400000c000b */
[----:B01----:R-:W-:Y:S01]  /*277c0*/  ENDCOLLECTIVE ;  /* 0x000000000000791b */ /* 0x003fe20003800000 */
.L_x_3117:
        /* <DEDUP_REMOVED lines=17> */
.L_x_3118:
[----:B------:R-:W-:Y:S02]  /*278e0*/  @P1 IMAD R8, R5, 0x2, R22 ;  /* 0x0000000205081824 */ /* 0x000fe400078e0216 */
[----:B------:R-:W-:Y:S02]  /*278f0*/  IMAD.MOV.U32 R13, RZ, RZ, R0 ;  /* 0x000000ffff0d7224 */ /* 0x000fe400078e0000 */
[----:B------:R-:W-:Y:S02]  /*27900*/  IMAD.MOV.U32 R12, RZ, RZ, 0x5 ;  /* 0x00000005ff0c7424 */ /* 0x000fe400078e00ff */
[----:B------:R-:W-:-:S07]  /*27910*/  IMAD.MOV.U32 R3, RZ, RZ, R14 ;  /* 0x000000ffff037224 */ /* 0x000fce00078e000e */
[----:B------:R-:W-:Y:S05]  /*27920*/  WARPSYNC.COLLECTIVE R15, `(.L_x_3119) ;  /* 0x000000000f087348 */ /* 0x000fea0003c00000 */
[----:B------:R0:W1:Y:S02]  /*27930*/  SHFL.IDX P6, R14, R13, R12, R11 ;  /* 0x0000000c0d0e7389 */ /* 0x00006400000c000b */
[----:B01----:R-:W-:Y:S01]  /*27940*/  ENDCOLLECTIVE ;  /* 0x000000000000791b */ /* 0x003fe20003800000 */
.L_x_3119:
        /* <DEDUP_REMOVED lines=10> */
.L_x_3120:
        /* <DEDUP_REMOVED lines=8> */
.L_x_2986:
[----:B------:R-:W-:Y:S01]  /*27a70*/  IMAD.MOV.U32 R13, RZ, RZ, R4 ;  /* 0x000000ffff0d7224 */ /* 0x000fe200078e0004 */
[----:B------:R-:W-:Y:S01]  /*27a80*/  MOV R15, 0xffffffff ;  /* 0xffffffff000f7802 */ /* 0x000fe20000000f00 */
[----:B------:R-:W-:Y:S02]  /*27a90*/  IMAD.MOV.U32 R12, RZ, RZ, RZ ;  /* 0x000000ffff0c7224 */ /* 0x000fe400078e00ff */
[----:B------:R-:W-:Y:S02]  /*27aa0*/  IMAD.MOV.U32 R11, RZ, RZ, 0x181f ;  /* 0x0000181fff0b7424 */ /* 0x000fe400078e00ff */
[----:B-----5:R-:W-:Y:S02]  /*27ab0*/  IMAD R5, R10, R6, RZ ;  /* 0x000000060a057224 */ /* 0x020fe400078e02ff */
[----:B------:R-:W-:-:S07]  /*27ac0*/  IMAD R17, R17, 0x80, R9 ;  /* 0x0000008011117824 */ /* 0x000fce00078e0209 */
[----:B------:R-:W-:Y:S05]  /*27ad0*/  WARPSYNC.COLLECTIVE R15, `(.L_x_3122) ;  /* 0x000000000f087348 */ /* 0x000fea0003c00000 */
[----:B------:R0:W1:Y:S02]  /*27ae0*/  SHFL.IDX P6, R14, R13, R12, R11 ;  /* 0x0000000c0d0e7389 */ /* 0x00006400000c000b */
[----:B01----:R-:W-:Y:S01]  /*27af0*/  ENDCOLLECTIVE ;  /* 0x000000000000791b */ /* 0x003fe20003800000 */
.L_x_3122:
[C---:B------:R-:W-:Y:S01]  /*27b00*/  VIADD R6, R17.reuse, 0x10 ;  /* 0x0000001011067836 */ /* 0x040fe20000000000 */
[----:B------:R-:W-:Y:S01]  /*27b10*/  ISETP.GE.AND P1, PT, R17, R5, PT ;  /* 0x000000051100720c */ /* 0x000fe20003f26270 */
[----:B------:R-:W-:Y:S02]  /*27b20*/  IMAD.MOV.U32 R13, RZ, RZ, R0 ;  /* 0x000000ffff0d7224 */ /* 0x000fe400078e0000 */
[----:B------:R-:W-:-:S10]  /*27b30*/  IMAD.MOV.U32 R2, RZ, RZ, R14 ;  /* 0x000000ffff027224 */ /* 0x000fd400078e000e */
[----:B------:R-:W-:Y:S05]  /*27b40*/  WARPSYNC.COLLECTIVE R15, `(.L_x_3123) ;  /* 0x000000000f087348 */ /* 0x000fea0003c00000 */
[----:B------:R0:W1:Y:S02]  /*27b50*/  SHFL.IDX P6, R14, R13, R12, R11 ;  /* 0x0000000c0d0e7389 */ /* 0x00006400000c000b */
[----:B01----:R-:W-:Y:S01]  /*27b60*/  ENDCOLLECTIVE ;  /* 0x000000000000791b */ /* 0x003fe20003800000 */
.L_x_3123:
        /* <DEDUP_REMOVED lines=8> */
.L_x_3124:
        /* <DEDUP_REMOVED lines=8> */
[----:B------:R-:W-:Y:S02]  /*27c70*/  VIADD R6, R17, 0x20 ;  /* 0x0000002011067836 */ /* 0x000fe40000000000 */
[----:B0-----:R-:W-:-:S08]  /*27c80*/  IMAD.MOV.U32 R2, RZ, RZ, R14 ;  /* 0x000000ffff027224 */ /* 0x001fd000078e000e */
[----:B------:R-:W-:Y:S05]  /*27c90*/  WARPSYNC.COLLECTIVE R15, `(.L_x_3125) ;  /* 0x000000000f087348 */ /* 0x000fea0003c00000 */
[----:B------:R0:W1:Y:S02]  /*27ca0*/  SHFL.IDX P6, R14, R13, R12, R11 ;  /* 0x0000000c0d0e7389 */ /* 0x00006400000c000b */
[----:B01----:R-:W-:Y:S01]  /*27cb0*/  ENDCOLLECTIVE ;  /* 0x000000000000791b */ /* 0x003fe20003800000 */
.L_x_3125:
        /* <DEDUP_REMOVED lines=8> */
.L_x_3126:
        /* <DEDUP_REMOVED lines=14> */
.L_x_3127:
        /* <DEDUP_REMOVED lines=8> */
.L_x_3128:
        /* <DEDUP_REMOVED lines=14> */
.L_x_3129:
        /* <DEDUP_REMOVED lines=8> */
.L_x_3130:
        /* <DEDUP_REMOVED lines=14> */
.L_x_3131:
        /* <DEDUP_REMOVED lines=8> */
.L_x_3132:
        /* <DEDUP_REMOVED lines=14> */
.L_x_3133:
        /* <DEDUP_REMOVED lines=8> */
.L_x_3134:
        /* <DEDUP_REMOVED lines=13> */
.L_x_3135:
        /* <DEDUP_REMOVED lines=8> */
.L_x_3136:
        /* <DEDUP_REMOVED lines=12> */
.L_x_3137:
[----:B------:R-:W-:Y:S05]  /*284d0*/  BRA `(.L_x_3138) ;  /* 0xffffffac00047947 */ /* 0x000fea000383ffff */
.L_x_2991:
[----:B0-----:R0:W1:Y:S02]  /*284e0*/  SYNCS.PHASECHK.TRANS64.TRYWAIT P0, [R22+URZ+0x30820], R3 ;  /* 0x03082003160075a7 */ /* 0x001064000800017f */
[----:B-1----:R-:W-:Y:S05]  /*284f0*/  @!P0 NANOSLEEP.SYNCS 0x989680 ;  /* 0x009896800000895d */ /* 0x002fea0003900000 */
[----:B------:R-:W1:Y:S02]  /*28500*/  @!P0 SYNCS.PHASECHK.TRANS64 P0, [R22+URZ+0x30820], R3 ;  /* 0x03082003160085a7 */ /* 0x000e64000800007f */
[----:B-1----:R-:W-:Y:S05]  /*28510*/  @!P0 BRA `(.L_x_2991) ;  /* 0xfffffffc00f08947 */ /* 0x002fea000383ffff */
[----:B------:R-:W-:Y:S05]  /*28520*/  BRA `(.L_x_3139) ;  /* 0xffffffac00747947 */ /* 0x000fea000383ffff */
.L_x_2996:
[----:B0-----:R0:W1:Y:S02]  /*28530*/  SYNCS.PHASECHK.TRANS64.TRYWAIT P0, [R7+URZ+0x30840], R2 ;  /* 0x03084002070075a7 */ /* 0x001064000800017f */
[----:B-1----:R-:W-:Y:S05]  /*28540*/  @!P0 NANOSLEEP.SYNCS 0x989680 ;  /* 0x009896800000895d */ /* 0x002fea0003900000 */
[----:B------:R-:W1:Y:S02]  /*28550*/  @!P0 SYNCS.PHASECHK.TRANS64 P0, [R7+URZ+0x30840], R2 ;  /* 0x03084002070085a7 */ /* 0x000e64000800007f */
[----:B-1----:R-:W-:Y:S05]  /*28560*/  @!P0 BRA `(.L_x_2996) ;  /* 0xfffffffc00f08947 */ /* 0x002fea000383ffff */
[----:B------:R-:W-:Y:S05]  /*28570*/  BRA `(.L_x_3140) ;  /* 0xffffffb000547947 */ /* 0x000fea000383ffff */
.L_x_2997:
        /* <DEDUP_REMOVED lines=8> */
.L_x_3142:
[----:B------:R-:W-:Y:S05]  /*28600*/  BSYNC B1 ;  /* 0x0000000000017941 */ /* 0x000fea0003800000 */
.L_x_3141:
[----:B------:R0:W-:Y:S04]  /*28610*/  STL [R1+0x8c], R0 ;  /* 0x00008c0001007387 */ /* 0x0001e80000100800 */
[----:B0-----:R0:W5:Y:S01]  /*28620*/  LDL.LU R0, [R1] ;  /* 0x0000000001007983 */ /* 0x0011620000300800 */
[----:B------:R-:W-:Y:S01]  /*28630*/  IMAD.MOV.U32 R13, RZ, RZ, R8 ;  /* 0x000000ffff0d7224 */ /* 0x000fe200078e0008 */
[----:B------:R-:W-:Y:S01]  /*28640*/  MOV R3, R14 ;  /* 0x0000000e00037202 */ /* 0x000fe20000000f00 */
[----:B------:R-:W-:Y:S02]  /*28650*/  IMAD.MOV.U32 R12, RZ, RZ, RZ ;  /* 0x000000ffff0c7224 */ /* 0x000fe400078e00ff */
[----:B------:R-:W-:Y:S02]  /*28660*/  IMAD.MOV.U32 R11, RZ, RZ, 0x181f ;  /* 0x0000181fff0b7424 */ /* 0x000fe400078e00ff */
[----:B------:R-:W-:-:S02]  /*28670*/  IMAD.MOV.U32 R15, RZ, RZ, -0x1 ;  /* 0xffffffffff0f7424 */ /* 0x000fc400078e00ff */
[----:B------:R-:W-:Y:S02]  /*28680*/  IMAD.SHL.U32 R4, R33, 0x2, RZ ;  /* 0x0000000221047824 */ /* 0x000fe400078e00ff */
[----:B0-----:R-:W-:-:S07]  /*28690*/  IMAD R5, R5, 0x2, R22 ;  /* 0x0000000205057824 */ /* 0x001fce00078e0216 */
[----:B-----5:R-:W-:Y:S05]  /*286a0*/  WARPSYNC.COLLECTIVE R15, `(.L_x_3143) ;  /* 0x000000000f087348 */ /* 0x020fea0003c00000 */
[----:B------:R0:W1:Y:S02]  /*286b0*/  SHFL.IDX P6, R14, R13, R12, R11 ;  /* 0x0000000c0d0e7389 */ /* 0x00006400000c000b */
[----:B01---5:R-:W-:Y:S01]  /*286c0*/  ENDCOLLECTIVE ;  /* 0x000000000000791b */ /* 0x023fe20003800000 */
.L_x_3143:
[----:B------:R-:W-:Y:S02]  /*286d0*/  IMAD.MOV.U32 R13, RZ, RZ, R6 ;  /* 0x000000ffff0d7224 */ /* 0x000fe400078e0006 */
[----:B------:R-:W-:Y:S02]  /*286e0*/  IMAD.MOV.U32 R12, RZ, RZ, 0x1 ;  /* 0x00000001ff0c7424 */ /* 0x000fe400078e00ff */
[----:B------:R-:W-:-:S07]  /*286f0*/  IMAD.MOV.U32 R2, RZ, RZ, R14 ;  /* 0x000000ffff027224 */ /* 0x000fce00078e000e */
[----:B------:R-:W-:Y:S05]  /*28700*/  WARPSYNC.COLLECTIVE R15, `(.L_x_3144) ;  /* 0x000000000f087348 */ /* 0x000fea0003c00000 */
[----:B------:R0:W1:Y:S02]  /*28710*/  SHFL.IDX P6, R14, R13, R12, R11 ;  /* 0x0000000c0d0e7389 */ /* 0x00006400000c000b */
[----:B01----:R-:W-:Y:S01]  /*28720*/  ENDCOLLECTIVE ;  /* 0x000000000000791b */ /* 0x003fe20003800000 */
.L_x_3144:
        /* <DEDUP_REMOVED lines=17> */
.L_x_3145:
[----:B------:R-:W-:Y:S02]  /*28840*/  IMAD.MOV.U32 R13, RZ, RZ, R6 ;  /* 0x000000ffff0d7224 */ /* 0x000fe400078e0006 */
[----:B------:R-:W-:Y:S02]  /*28850*/  IMAD.MOV.U32 R12, RZ, RZ, 0x2 ;  /* 0x00000002ff0c7424 */ /* 0x000fe400078e00ff */
[----:B------:R-:W-:-:S07]  /*28860*/  IMAD.MOV.U32 R2, RZ, RZ, R14 ;  /* 0x000000ffff027224 */ /* 0x000fce00078e000e */
[----:B------:R-:W-:Y:S05]  /*28870*/  WARPSYNC.COLLECTIVE R15, `(.L_x_3146) ;  /* 0x000000000f087348 */ /* 0x000fea0003c00000 */
[----:B------:R0:W1:Y:S02]  /*28880*/  SHFL.IDX P6, R14, R13, R12, R11 ;  /* 0x0000000c0d0e7389 */ /* 0x00006400000c000b */
[----:B01----:R-:W-:Y:S01]  /*28890*/  ENDCOLLECTIVE ;  /* 0x000000000000791b */ /* 0x003fe20003800000 */
.L_x_3146:
        /* <DEDUP_REMOVED lines=13> */
.L_x_3147:
[----:B------:R-:W-:Y:S02]  /*28970*/  IMAD.MOV.U32 R13, RZ, RZ, R6 ;  /* 0x000000ffff0d7224 */ /* 0x000fe400078e0006 */
[----:B------:R-:W-:Y:S02]  /*28980*/  IMAD.MOV.U32 R12, RZ, RZ, 0x3 ;  /* 0x00000003ff0c7424 */ /* 0x000fe400078e00ff */
[----:B------:R-:W-:-:S07]  /*28990*/  IMAD.MOV.U32 R2, RZ, RZ, R14 ;  /* 0x000000ffff027224 */ /* 0x000fce00078e000e */
[----:B------:R-:W-:Y:S05]  /*289a0*/  WARPSYNC.COLLECTIVE R15, `(.L_x_3148) ;  /* 0x000000000f087348 */ /* 0x000fea0003c00000 */
[----:B------:R0:W1:Y:S02]  /*289b0*/  SHFL.IDX P6, R14, R13, R12, R11 ;  /* 0x0000000c0d0e7389 */ /* 0x00006400000c000b */
[----:B01----:R-:W-:Y:S01]  /*289c0*/  ENDCOLLECTIVE ;  /* 0x000000000000791b */ /* 0x003fe20003800000 */
.L_x_3148:
        /* <DEDUP_REMOVED lines=13> */
.L_x_3149:
[----:B------:R-:W-:Y:S02]  /*28aa0*/  IMAD.MOV.U32 R13, RZ, RZ, R6 ;  /* 0x000000ffff0d7224 */ /* 0x000fe400078e0006 */
[----:B------:R-:W-:Y:S02]  /*28ab0*/  IMAD.MOV.U32 R12, RZ, RZ, 0x4 ;  /* 0x00000004ff0c7424 */ /* 0x000fe400078e00ff */
[----:B------:R-:W-:-:S07]  /*28ac0*/  IMAD.MOV.U32 R2, RZ, RZ, R14 ;  /* 0x000000ffff027224 */ /* 0x000fce00078e000e */
[----:B------:R-:W-:Y:S05]  /*28ad0*/  WARPSYNC.COLLECTIVE R15, `(.L_x_3150) ;  /* 0x000000000f087348 */ /* 0x000fea0003c00000 */
[----:B------:R0:W1:Y:S02]  /*28ae0*/  SHFL.IDX P6, R14, R13, R12, R11 ;  /* 0x0000000c0d0e7389 */ /* 0x00006400000c000b */
[----:B01----:R-:W-:Y:S01]  /*28af0*/  ENDCOLLECTIVE ;  /* 0x000000000000791b */ /* 0x003fe20003800000 */
.L_x_3150:
        /* <DEDUP_REMOVED lines=13> */
.L_x_3151:
[----:B------:R-:W-:-:S04]  /*28bd0*/  MOV R2, R14 ;  /* 0x0000000e00027202 */ /* 0x000fc80000000f00 */
        /* <DEDUP_REMOVED lines=14> */
.L_x_3152:
        /* <DEDUP_REMOVED lines=9> */
.L_x_3153:
[----:B------:R-:W-:Y:S01]  /*28d50*/  IMAD.MOV.U32 R2, RZ, RZ, R14 ;  /* 0x000000ffff027224 */ /* 0x000fe200078e000e */
[----:B------:R-:W-:Y:S06]  /*28d60*/  BRA `(.L_x_3154) ;  /* 0xffffffac00687947 */ /* 0x000fec000383ffff */
.L_x_3002:
[----:B0-----:R0:W2:Y:S02]  /*28d70*/  SYNCS.PHASECHK.TRANS64.TRYWAIT P0, [R6+URZ+0x30860], R2 ;  /* 0x03086002060075a7 */ /* 0x0010a4000800017f */
[----:B--2---:R-:W-:Y:S05]  /*28d80*/  @!P0 NANOSLEEP.SYNCS 0x989680 ;  /* 0x009896800000895d */ /* 0x004fea0003900000 */
[----:B------:R-:W2:Y:S02]  /*28d90*/  @!P0 SYNCS.PHASECHK.TRANS64 P0, [R6+URZ+0x30860], R2 ;  /* 0x03086002060085a7 */ /* 0x000ea4000800007f */
[----:B--2---:R-:W-:Y:S05]  /*28da0*/  @!P0 BRA `(.L_x_3002) ;  /* 0xfffffffc00f08947 */ /* 0x004fea000383ffff */
[----:B------:R-:W-:Y:S05]  /*28db0*/  BRA `(.L_x_3155) ;  /* 0xffffffac00d07947 */ /* 0x000fea000383ffff */
.L_x_3003:
        /* <DEDUP_REMOVED lines=8> */
.L_x_3157:
[----:B------:R-:W-:Y:S05]  /*28e40*/  BSYNC B1 ;  /* 0x0000000000017941 */ /* 0x000fea0003800000 */
.L_x_3156:
        /* <DEDUP_REMOVED lines=9> */
.L_x_3158:
[----:B------:R-:W-:Y:S02]  /*28ee0*/  IMAD.MOV.U32 R13, RZ, RZ, R24 ;  /* 0x000000ffff0d7224 */ /* 0x000fe400078e0018 */
[----:B------:R-:W-:Y:S02]  /*28ef0*/  IMAD.MOV.U32 R12, RZ, RZ, 0x1 ;  /* 0x00000001ff0c7424 */ /* 0x000fe400078e00ff */
[----:B------:R-:W-:-:S07]  /*28f00*/  IMAD.MOV.U32 R2, RZ, RZ, R14 ;  /* 0x000000ffff027224 */ /* 0x000fce00078e000e */
[----:B------:R-:W-:Y:S05]  /*28f10*/  WARPSYNC.COLLECTIVE R15, `(.L_x_3159) ;  /* 0x000000000f087348 */ /* 0x000fea0003c00000 */
[----:B------:R0:W1:Y:S02]  /*28f20*/  SHFL.IDX P6, R14, R13, R12, R11 ;  /* 0x0000000c0d0e7389 */ /* 0x00006400000c000b */
[----:B01----:R-:W-:Y:S01]  /*28f30*/  ENDCOLLECTIVE ;  /* 0x000000000000791b */ /* 0x003fe20003800000 */
.L_x_3159:
        /* <DEDUP_REMOVED lines=16> */
.L_x_3160:
[----:B------:R-:W-:Y:S02]  /*29040*/  IMAD.MOV.U32 R13, RZ, RZ, R24 ;  /* 0x000000ffff0d7224 */ /* 0x000fe400078e0018 */
[----:B------:R-:W-:Y:S02]  /*29050*/  IMAD.MOV.U32 R12, RZ, RZ, 0x2 ;  /* 0x00000002ff0c7424 */ /* 0x000fe400078e00ff */
[----:B------:R-:W-:-:S07]  /*29060*/  IMAD.MOV.U32 R2, RZ, RZ, R14 ;  /* 0x000000ffff027224 */ /* 0x000fce00078e000e */
[----:B------:R-:W-:Y:S05]  /*29070*/  WARPSYNC.COLLECTIVE R15, `(.L_x_3161) ;  /* 0x000000000f087348 */ /* 0x000fea0003c00000 */
[----:B------:R0:W1:Y:S02]  /*29080*/  SHFL.IDX P6, R14, R13, R12, R11 ;  /* 0x0000000c0d0e7389 */ /* 0x00006400000c000b */
[----:B01----:R-:W-:Y:S01]  /*29090*/  ENDCOLLECTIVE ;  /* 0x000000000000791b */ /* 0x003fe20003800000 */
.L_x_3161:
        /* <DEDUP_REMOVED lines=16> */
.L_x_3162:
[----:B------:R-:W-:Y:S01]  /*291a0*/  MOV R13, R24 ;  /* 0x00000018000d7202 */ /* 0x000fe20000000f00 */
[----:B------:R-:W-:Y:S02]  /*291b0*/  IMAD.MOV.U32 R12, RZ, RZ, 0x3 ;  /* 0x00000003ff0c7424 */ /* 0x000fe400078e00ff */
[----:B------:R-:W-:-:S07]  /*291c0*/  IMAD.MOV.U32 R2, RZ, RZ, R14 ;  /* 0x000000ffff027224 */ /* 0x000fce00078e000e */
[----:B------:R-:W-:Y:S05]  /*291d0*/  WARPSYNC.COLLECTIVE R15, `(.L_x_3163) ;  /* 0x000000000f087348 */ /* 0x000fea0003c00000 */
[----:B------:R0:W1:Y:S02]  /*291e0*/  SHFL.IDX P6, R14, R13, R12, R11 ;  /* 0x0000000c0d0e7389 */ /* 0x00006400000c000b */
[----:B01----:R-:W-:Y:S01]  /*291f0*/  ENDCOLLECTIVE ;  /* 0x000000000000791b */ /* 0x003fe20003800000 */
.L_x_3163:
        /* <DEDUP_REMOVED lines=16> */
.L_x_3164:
[----:B------:R-:W-:Y:S02]  /*29300*/  IMAD.MOV.U32 R13, RZ, RZ, R24 ;  /* 0x000000ffff0d7224 */ /* 0x000fe400078e0018 */
[----:B------:R-:W-:Y:S02]  /*29310*/  IMAD.MOV.U32 R12, RZ, RZ, 0x4 ;  /* 0x00000004ff0c7424 */ /* 0x000fe400078e00ff */
[----:B------:R-:W-:-:S07]  /*29320*/  IMAD.MOV.U32 R2, RZ, RZ, R14 ;  /* 0x000000ffff027224 */ /* 0x000fce00078e000e */
[----:B------:R-:W-:Y:S05]  /*29330*/  WARPSYNC.COLLECTIVE R15, `(.L_x_3165) ;  /* 0x000000000f087348 */ /* 0x000fea0003c00000 */
[----:B------:R0:W1:Y:S02]  /*29340*/  SHFL.IDX P6, R14, R13, R12, R11 ;  /* 0x0000000c0d0e7389 */ /* 0x00006400000c000b */
[----:B01----:R-:W-:Y:S01]  /*29350*/  ENDCOLLECTIVE ;  /* 0x000000000000791b */ /* 0x003fe20003800000 */
.L_x_3165:
        /* <DEDUP_REMOVED lines=16> */
.L_x_3166:
[----:B------:R-:W-:Y:S02]  /*29460*/  IMAD.MOV.U32 R13, RZ, RZ, R24 ;  /* 0x000000ffff0d7224 */ /* 0x000fe400078e0018 */
[----:B------:R-:W-:Y:S02]  /*29470*/  IMAD.MOV.U32 R12, RZ, RZ, 0x5 ;  /* 0x00000005ff0c7424 */ /* 0x000fe400078e00ff */
[----:B------:R-:W-:-:S07]  /*29480*/  IMAD.MOV.U32 R2, RZ, RZ, R14 ;  /* 0x000000ffff027224 */ /* 0x000fce00078e000e */
[----:B------:R-:W-:Y:S05]  /*29490*/  WARPSYNC.COLLECTIVE R15, `(.L_x_3167) ;  /* 0x000000000f087348 */ /* 0x000fea0003c00000 */
[----:B------:R0:W1:Y:S02]  /*294a0*/  SHFL.IDX P6, R14, R13, R12, R11 ;  /* 0x0000000c0d0e7389 */ /* 0x00006400000c000b */
[----:B01----:R-:W-:Y:S01]  /*294b0*/  ENDCOLLECTIVE ;  /* 0x000000000000791b */ /* 0x003fe20003800000 */
.L_x_3167:
        /* <DEDUP_REMOVED lines=13> */
.L_x_3168:
[----:B------:R-:W-:Y:S01]  /*29590*/  @!PT LDS RZ, [RZ] ;  /* 0x00000000fffff984 */ /* 0x000fe20000000800 */
[----:B------:R-:W-:Y:S01]  /*295a0*/  @!PT LDS RZ, [RZ] ;  /* 0x00000000fffff984 */ /* 0x000fe20000000800 */
[----:B------:R-:W-:Y:S01]  /*295b0*/  @!PT LDS RZ, [RZ] ;  /* 0x00000000fffff984 */ /* 0x000fe20000000800 */
[----:B------:R0:W-:Y:S01]  /*295c0*/  LDGSTS.E.BYPASS.LTC128B.128 [R5+0x5400], desc[UR60][R2.64+0x80], !P0 ;  /* 0x0540008002057fae */ /* 0x0001e2000c101d7c */
[----:B------:R-:W-:-:S13]  /*295d0*/  ISETP.LT.OR P0, PT, R7, 0x41, P1 ;  /* 0x000000410700780c */ /* 0x000fda0000f01670 */
[----:B------:R0:W-:Y:S01]  /*295e0*/  LDGSTS.E.BYPASS.LTC128B.128 [R5+0x8400], desc[UR60][R2.64+0x100], !P0 ;  /* 0x0840010002057fae */ /* 0x0001e2000c101d7c */
[----:B------:R-:W-:Y:S05]  /*295f0*/  BRA `(.L_x_3169) ;  /* 0xffffffa800bc7947 */ /* 0x000fea000383ffff */
.L_x_3011:
[----:B0-----:R0:W1:Y:S02]  /*29600*/  SYNCS.PHASECHK.TRANS64.TRYWAIT P0, [R0+URZ+0x30860], R3 ;  /* 0x03086003000075a7 */ /* 0x001064000800017f */
[----:B-1----:R-:W-:Y:S05]  /*29610*/  @!P0 NANOSLEEP.SYNCS 0x989680 ;  /* 0x009896800000895d */ /* 0x002fea0003900000 */
[----:B------:R-:W1:Y:S02]  /*29620*/  @!P0 SYNCS.PHASECHK.TRANS64 P0, [R0+URZ+0x30860], R3 ;  /* 0x03086003000085a7 */ /* 0x000e64000800007f */
[----:B-1----:R-:W-:Y:S05]  /*29630*/  @!P0 BRA `(.L_x_3011) ;  /* 0xfffffffc00f08947 */ /* 0x002fea000383ffff */
[----:B------:R-:W-:Y:S05]  /*29640*/  BRA `(.L_x_3170) ;  /* 0xffffffac00e47947 */ /* 0x000fea000383ffff */
.L_x_3012:
        /* <DEDUP_REMOVED lines=8> */
.L_x_3172:
[----:B------:R-:W-:Y:S05]  /*296d0*/  BSYNC B0 ;  /* 0x0000000000007941 */ /* 0x000fea0003800000 */
.L_x_3171:
        /* <DEDUP_REMOVED lines=9> */
.L_x_3173:
        /* <DEDUP_REMOVED lines=14> */
.L_x_3174:
        /* <DEDUP_REMOVED lines=13> */
.L_x_3175:
[----:B------:R-:W-:Y:S02]  /*29920*/  IMAD.MOV.U32 R13, RZ, RZ, R24 ;  /* 0x000000ffff0d7224 */ /* 0x000fe400078e0018 */
[----:B------:R-:W-:Y:S01]  /*29930*/  IMAD.MOV.U32 R12, RZ, RZ, 0x2 ;  /* 0x00000002ff0c7424 */ /* 0x000fe200078e00ff */
[----:B------:R-:W-:-:S13]  /*29940*/  IADD3 R2, P4, R14, R5, RZ ;  /* 0x000000050e027210 */ /* 0x000fda0007f9e0ff */
[----:B------:R-:W-:Y:S05]  /*29950*/  WARPSYNC.COLLECTIVE R15, `(.L_x_3176) ;  /* 0x000000000f087348 */ /* 0x000fea0003c00000 */
[----:B------:R0:W1:Y:S02]  /*29960*/  SHFL.IDX P6, R14, R13, R12, R11 ;  /* 0x0000000c0d0e7389 */ /* 0x00006400000c000b */
[----:B01----:R-:W-:Y:S01]  /*29970*/  ENDCOLLECTIVE ;  /* 0x000000000000791b */ /* 0x003fe20003800000 */
.L_x_3176:
        /* <DEDUP_REMOVED lines=15> */
.L_x_3177:
[----:B------:R-:W-:Y:S02]  /*29a70*/  IMAD.MOV.U32 R13, RZ, RZ, R24 ;  /* 0x000000ffff0d7224 */ /* 0x000fe400078e0018 */
[----:B------:R-:W-:Y:S01]  /*29a80*/  IMAD.MOV.U32 R12, RZ, RZ, 0x3 ;  /* 0x00000003ff0c7424 */ /* 0x000fe200078e00ff */
[----:B------:R-:W-:-:S13]  /*29a90*/  IADD3 R2, P4, R14, R5, RZ ;  /* 0x000000050e027210 */ /* 0x000fda0007f9e0ff */
[----:B------:R-:W-:Y:S05]  /*29aa0*/  WARPSYNC.COLLECTIVE R15, `(.L_x_3178) ;  /* 0x000000000f087348 */ /* 0x000fea0003c00000 */
[----:B------:R0:W1:Y:S02]  /*29ab0*/  SHFL.IDX P6, R14, R13, R12, R11 ;  /* 0x0000000c0d0e7389 */ /* 0x00006400000c000b */
[----:B01----:R-:W-:Y:S01]  /*29ac0*/  ENDCOLLECTIVE ;  /* 0x000000000000791b */ /* 0x003fe20003800000 */
.L_x_3178:
        /* <DEDUP_REMOVED lines=15> */
.L_x_3179:
[----:B------:R-:W-:Y:S02]  /*29bc0*/  IMAD.MOV.U32 R13, RZ, RZ, R24 ;  /* 0x000000ffff0d7224 */ /* 0x000fe400078e0018 */
[----:B------:R-:W-:Y:S01]  /*29bd0*/  IMAD.MOV.U32 R12, RZ, RZ, 0x4 ;  /* 0x00000004ff0c7424 */ /* 0x000fe200078e00ff */
[----:B------:R-:W-:-:S13]  /*29be0*/  IADD3 R2, P4, R14, R5, RZ ;  /* 0x000000050e027210 */ /* 0x000fda0007f9e0ff */
[----:B------:R-:W-:Y:S05]  /*29bf0*/  WARPSYNC.COLLECTIVE R15, `(.L_x_3180) ;  /* 0x000000000f087348 */ /* 0x000fea0003c00000 */
[----:B------:R0:W1:Y:S02]  /*29c00*/  SHFL.IDX P6, R14, R13, R12, R11 ;  /* 0x0000000c0d0e7389 */ /* 0x00006400000c000b */
[----:B01----:R-:W-:Y:S01]  /*29c10*/  ENDCOLLECTIVE ;  /* 0x000000000000791b */ /* 0x003fe20003800000 */
.L_x_3180:
        /* <DEDUP_REMOVED lines=15> */
.L_x_3181:
[----:B------:R-:W-:Y:S02]  /*29d10*/  IMAD.MOV.U32 R13, RZ, RZ, R24 ;  /* 0x000000ffff0d7224 */ /* 0x000fe400078e0018 */
[----:B------:R-:W-:Y:S01]  /*29d20*/  IMAD.MOV.U32 R12, RZ, RZ, 0x5 ;  /* 0x00000005ff0c7424 */ /* 0x000fe200078e00ff */
[----:B------:R-:W-:-:S13]  /*29d30*/  IADD3 R2, P4, R14, R5, RZ ;  /* 0x000000050e027210 */ /* 0x000fda0007f9e0ff */
[----:B------:R-:W-:Y:S05]  /*29d40*/  WARPSYNC.COLLECTIVE R15, `(.L_x_3182) ;  /* 0x000000000f087348 */ /* 0x000fea0003c00000 */
[----:B------:R0:W1:Y:S02]  /*29d50*/  SHFL.IDX P6, R14, R13, R12, R11 ;  /* 0x0000000c0d0e7389 */ /* 0x00006400000c000b */
[----:B01----:R-:W-:Y:S01]  /*29d60*/  ENDCOLLECTIVE ;  /* 0x000000000000791b */ /* 0x003fe20003800000 */
.L_x_3182:
        /* <DEDUP_REMOVED lines=14> */
.L_x_3183:
[----:B------:R-:W-:Y:S05]  /*29e50*/  BRA `(.L_x_3184) ;  /* 0xffffffa800e87947 */ /* 0x000fea000383ffff */
.L_x_3017:
        /* <DEDUP_REMOVED lines=8> */
.L_x_3186:
[----:B------:R-:W-:Y:S05]  /*29ee0*/  BSYNC B0 ;  /* 0x0000000000007941 */ /* 0x000fea0003800000 */
.L_x_3185:
        /* <DEDUP_REMOVED lines=9> */
.L_x_3187:
        /* <DEDUP_REMOVED lines=18> */
.L_x_3188:
[----:B------:R-:W-:Y:S01]  /*2a0a0*/  IMAD.MOV.U32 R12, RZ, RZ, 0x2 ;  /* 0x00000002ff0c7424 */ /* 0x000fe200078e00ff */
[----:B------:R-:W-:-:S05]  /*2a0b0*/  SEL R6, R14, RZ, P1 ;  /* 0x000000ff0e067207 */ /* 0x000fca0000800000 */
[----:B------:R-:W-:-:S04]  /*2a0c0*/  IMAD.IADD R6, R5, 0x1, R6 ;  /* 0x0000000105067824 */ /* 0x000fc800078e0206 */
[----:B------:R-:W-:-:S07]  /*2a0d0*/  IMAD.MOV.U32 R13, RZ, RZ, R6 ;  /* 0x000000ffff0d7224 */ /* 0x000fce00078e0006 */
[----:B------:R-:W-:Y:S05]  /*2a0e0*/  WARPSYNC.COLLECTIVE R15, `(.L_x_3189) ;  /* 0x000000000f087348 */ /* 0x000fea0003c00000 */
[----:B------:R0:W1:Y:S02]  /*2a0f0*/  SHFL.UP P6, R14, R13, R12, R11 ;  /* 0x0400000c0d0e7389 */ /* 0x00006400000c000b */
[----:B01----:R-:W-:Y:S01]  /*2a100*/  ENDCOLLECTIVE ;  /* 0x000000000000791b */ /* 0x003fe20003800000 */
.L_x_3189:
[----:B------:R-:W-:Y:S01]  /*2a110*/  IMAD.MOV.U32 R12, RZ, RZ, 0x4 ;  /* 0x00000004ff0c7424 */ /* 0x000fe200078e00ff */
[----:B------:R-:W-:-:S05]  /*2a120*/  SEL R7, R14, RZ, P2 ;  /* 0x000000ff0e077207 */ /* 0x000fca0001000000 */
[----:B------:R-:W-:-:S04]  /*2a130*/  IMAD.IADD R7, R6, 0x1, R7 ;  /* 0x0000000106077824 */ /* 0x000fc800078e0207 */
[----:B------:R-:W-:-:S07]  /*2a140*/  IMAD.MOV.U32 R13, RZ, RZ, R7 ;  /* 0x000000ffff0d7224 */ /* 0x000fce00078e0007 */
[----:B------:R-:W-:Y:S05]  /*2a150*/  WARPSYNC.COLLECTIVE R15, `(.L_x_3190) ;  /* 0x000000000f087348 */ /* 0x000fea0003c00000 */
[----:B------:R0:W1:Y:S02]  /*2a160*/  SHFL.UP P6, R14, R13, R12, R11 ;  /* 0x0400000c0d0e7389 */ /* 0x00006400000c000b */
[----:B01----:R-:W-:Y:S01]  /*2a170*/  ENDCOLLECTIVE ;  /* 0x000000000000791b */ /* 0x003fe20003800000 */
.L_x_3190:
[----:B------:R-:W-:Y:S01]  /*2a180*/  IMAD.MOV.U32 R12, RZ, RZ, 0x8 ;  /* 0x00000008ff0c7424 */ /* 0x000fe200078e00ff */
[----:B------:R-:W-:-:S05]  /*2a190*/  SEL R2, R14, RZ, P3 ;  /* 0x000000ff0e027207 */ /* 0x000fca0001800000 */
[----:B------:R-:W-:-:S04]  /*2a1a0*/  IMAD.IADD R2, R7, 0x1, R2 ;  /* 0x0000000107027824 */ /* 0x000fc800078e0202 */
[----:B------:R-:W-:-:S07]  /*2a1b0*/  IMAD.MOV.U32 R13, RZ, RZ, R2 ;  /* 0x000000ffff0d7224 */ /* 0x000fce00078e0002 */
[----:B------:R-:W-:Y:S05]  /*2a1c0*/  WARPSYNC.COLLECTIVE R15, `(.L_x_3191) ;  /* 0x000000000f087348 */ /* 0x000fea0003c00000 */
[----:B------:R0:W1:Y:S02]  /*2a1d0*/  SHFL.UP P6, R14, R13, R12, R11 ;  /* 0x0400000c0d0e7389 */ /* 0x00006400000c000b */
[----:B01----:R-:W-:Y:S01]  /*2a1e0*/  ENDCOLLECTIVE ;  /* 0x000000000000791b */ /* 0x003fe20003800000 */
.L_x_3191:
[----:B------:R-:W-:Y:S01]  /*2a1f0*/  IMAD.MOV.U32 R12, RZ, RZ, 0x10 ;  /* 0x00000010ff0c7424 */ /* 0x000fe200078e00ff */
[----:B------:R-:W-:-:S05]  /*2a200*/  SEL R3, R14, RZ, P4 ;  /* 0x000000ff0e037207 */ /* 0x000fca0002000000 */
[----:B------:R-:W-:-:S04]  /*2a210*/  IMAD.IADD R3, R2, 0x1, R3 ;  /* 0x0000000102037824 */ /* 0x000fc800078e0203 */
[----:B------:R-:W-:-:S07]  /*2a220*/  IMAD.MOV.U32 R13, RZ, RZ, R3 ;  /* 0x000000ffff0d7224 */ /* 0x000fce00078e0003 */
[----:B------:R-:W-:Y:S05]  /*2a230*/  WARPSYNC.COLLECTIVE R15, `(.L_x_3192) ;  /* 0x000000000f087348 */ /* 0x000fea0003c00000 */
[----:B------:R0:W1:Y:S02]  /*2a240*/  SHFL.UP P6, R14, R13, R12, R11 ;  /* 0x0400000c0d0e7389 */ /* 0x00006400000c000b */
[----:B01----:R-:W-:Y:S01]  /*2a250*/  ENDCOLLECTIVE ;  /* 0x000000000000791b */ /* 0x003fe20003800000 */
.L_x_3192:
        /* <DEDUP_REMOVED lines=8> */
.L_x_3193:
[----:B------:R-:W-:Y:S05]  /*2a2e0*/  BRA `(.L_x_3194) ;  /* 0xffffffac00007947 */ /* 0x000fea000383ffff */
.L_x_3022:
        /* <DEDUP_REMOVED lines=8> */
.L_x_3196:
[----:B------:R-:W-:Y:S05]  /*2a370*/  BSYNC B0 ;  /* 0x0000000000007941 */ /* 0x000fea0003800000 */
.L_x_3195:
        /* <DEDUP_REMOVED lines=8> */
.L_x_3197:
[----:B------:R-:W-:Y:S01]  /*2a400*/  IMAD.MOV.U32 R12, RZ, RZ, 0x4 ;  /* 0x00000004ff0c7424 */ /* 0x000fe200078e00ff */
[----:B------:R-:W-:-:S05]  /*2a410*/  SEL R2, R14, RZ, P2 ;  /* 0x000000ff0e027207 */ /* 0x000fca0001000000 */
[----:B------:R-:W-:-:S04]  /*2a420*/  IMAD.IADD R2, R13, 0x1, R2 ;  /* 0x000000010d027824 */ /* 0x000fc800078e0202 */
[----:B------:R-:W-:-:S07]  /*2a430*/  IMAD.MOV.U32 R13, RZ, RZ, R2 ;  /* 0x000000ffff0d7224 */ /* 0x000fce00078e0002 */
[----:B------:R-:W-:Y:S05]  /*2a440*/  WARPSYNC.COLLECTIVE R15, `(.L_x_3198) ;  /* 0x000000000f087348 */ /* 0x000fea0003c00000 */
[----:B------:R0:W1:Y:S02]  /*2a450*/  SHFL.UP P6, R14, R13, R12, R11 ;  /* 0x0400000c0d0e7389 */ /* 0x00006400000c000b */
[----:B01----:R-:W-:Y:S01]  /*2a460*/  ENDCOLLECTIVE ;  /* 0x000000000000791b */ /* 0x003fe20003800000 */
.L_x_3198:
[----:B------:R-:W-:Y:S01]  /*2a470*/  IMAD.MOV.U32 R12, RZ, RZ, 0x8 ;  /* 0x00000008ff0c7424 */ /* 0x000fe200078e00ff */
[----:B------:R-:W-:-:S05]  /*2a480*/  SEL R3, R14, RZ, P3 ;  /* 0x000000ff0e037207 */ /* 0x000fca0001800000 */
[----:B------:R-:W-:-:S04]  /*2a490*/  IMAD.IADD R3, R2, 0x1, R3 ;  /* 0x0000000102037824 */ /* 0x000fc800078e0203 */
[----:B------:R-:W-:-:S07]  /*2a4a0*/  IMAD.MOV.U32 R13, RZ, RZ, R3 ;  /* 0x000000ffff0d7224 */ /* 0x000fce00078e0003 */
[----:B------:R-:W-:Y:S05]  /*2a4b0*/  WARPSYNC.COLLECTIVE R15, `(.L_x_3199) ;  /* 0x000000000f087348 */ /* 0x000fea0003c00000 */
[----:B------:R0:W1:Y:S02]  /*2a4c0*/  SHFL.UP P6, R14, R13, R12, R11 ;  /* 0x0400000c0d0e7389 */ /* 0x00006400000c000b */
[----:B01----:R-:W-:Y:S01]  /*2a4d0*/  ENDCOLLECTIVE ;  /* 0x000000000000791b */ /* 0x003fe20003800000 */
.L_x_3199:
[----:B------:R-:W-:Y:S01]  /*2a4e0*/  IMAD.MOV.U32 R12, RZ, RZ, 0x10 ;  /* 0x00000010ff0c7424 */ /* 0x000fe200078e00ff */
[----:B------:R-:W-:-:S05]  /*2a4f0*/  SEL R4, R14, RZ, P4 ;  /* 0x000000ff0e047207 */ /* 0x000fca0002000000 */
[----:B------:R-:W-:-:S04]  /*2a500*/  IMAD.IADD R4, R3, 0x1, R4 ;  /* 0x0000000103047824 */ /* 0x000fc800078e0204 */
[----:B------:R-:W-:-:S07]  /*2a510*/  IMAD.MOV.U32 R13, RZ, RZ, R4 ;  /* 0x000000ffff0d7224 */ /* 0x000fce00078e0004 */
[----:B------:R-:W-:Y:S05]  /*2a520*/  WARPSYNC.COLLECTIVE R15, `(.L_x_3200) ;  /* 0x000000000f087348 */ /* 0x000fea0003c00000 */
[----:B------:R0:W1:Y:S02]  /*2a530*/  SHFL.UP P6, R14, R13, R12, R11 ;  /* 0x0400000c0d0e7389 */ /* 0x00006400000c000b */
[----:B01----:R-:W-:Y:S01]  /*2a540*/  ENDCOLLECTIVE ;  /* 0x000000000000791b */ /* 0x003fe20003800000 */
.L_x_3200:
        /* <DEDUP_REMOVED lines=8> */
.L_x_3201:
[----:B------:R-:W-:Y:S05]  /*2a5d0*/  BRA `(.L_x_3202) ;  /* 0xffffffa800e07947 */ /* 0x000fea000383ffff */
.L_x_3024:
[----:B------:R-:W-:Y:S01]  /*2a5e0*/  BSSY B0, `(.L_x_3203) ;  /* 0x0000006000007945 */ /* 0x000fe20003800000 */
[----:B------:R-:W-:Y:S01]  /*2a5f0*/  PLOP3.LUT P6, PT, P6, PT, PT, 0x8, 0x0 ;  /* 0x000000000000781c */ /* 0x000fe200037ce170 */
[----:B------:R-:W-:-:S12]  /*2a600*/  IMAD.MOV.U32 R15, RZ, RZ, -0x1 ;  /* 0xffffffffff0f7424 */ /* 0x000fd800078e00ff */
[----:B01----:R-:W-:Y:S05]  /*2a610*/  WARPSYNC.COLLECTIVE R15, `(.L_x_3204) ;  /* 0x000000000f087348 */ /* 0x003fea0003c00000 */
[----:B------:R-:W-:Y:S01]  /*2a620*/  VOTE.ANY R14, PT, P6 ;  /* 0x00000000000e7806 */ /* 0x000fe200030e0100 */
[----:B01----:R-:W-:Y:S06]  /*2a630*/  ENDCOLLECTIVE ;  /* 0x000000000000791b */ /* 0x003fec0003800000 */
.L_x_3204:
[----:B------:R-:W-:Y:S05]  /*2a640*/  BSYNC B0 ;  /* 0x0000000000007941 */ /* 0x000fea0003800000 */
.L_x_3203:
        /* <DEDUP_REMOVED lines=9> */
.L_x_3205:
[----:B------:R-:W-:Y:S01]  /*2a6e0*/  IMAD.MOV.U32 R5, RZ, RZ, R14 ;  /* 0x000000ffff057224 */ /* 0x000fe200078e000e */
[----:B------:R-:W-:Y:S06]  /*2a6f0*/  BRA `(.L_x_3206) ;  /* 0xffffffa800d07947 */ /* 0x000fec000383ffff */
.L_x_3026:
[----:B------:R-:W-:Y:S01]  /*2a700*/  BSSY B0, `(.L_x_3207) ;  /* 0x0000007000007945 */ /* 0x000fe20003800000 */
[----:B------:R-:W-:Y:S02]  /*2a710*/  IMAD.MOV.U32 R13, RZ, RZ, R2 ;  /* 0x000000ffff0d7224 */ /* 0x000fe400078e0002 */
[----:B------:R-:W-:Y:S02]  /*2a720*/  IMAD.MOV.U32 R11, RZ, RZ, 0x1f ;  /* 0x0000001fff0b7424 */ /* 0x000fe400078e00ff */
[----:B------:R-:W-:-:S07]  /*2a730*/  IMAD.MOV.U32 R15, RZ, RZ, -0x1 ;  /* 0xffffffffff0f7424 */ /* 0x000fce00078e00ff */
[----:B0123--:R-:W-:Y:S05]  /*2a740*/  WARPSYNC.COLLECTIVE R15, `(.L_x_3208) ;  /* 0x000000000f087348 */ /* 0x00ffea0003c00000 */
[----:B------:R4:W0:Y:S02]  /*2a750*/  SHFL.IDX P6, R14, R13, R12, R11 ;  /* 0x0000000c0d0e7389 */ /* 0x00082400000c000b */
[----:B01234-:R-:W-:Y:S01]  /*2a760*/  ENDCOLLECTIVE ;  /* 0x000000000000791b */ /* 0x01ffe20003800000 */
.L_x_3208:
[----:B------:R-:W-:Y:S05]  /*2a770*/  BSYNC B0 ;  /* 0x0000000000007941 */ /* 0x000fea0003800000 */
.L_x_3207:
[----:B------:R-:W-:Y:S05]  /*2a780*/  BRA `(.L_x_3025) ;  /* 0xffffffa800c87947 */ /* 0x000fea000383ffff */
.L_x_3030:
[----:B0-----:R0:W2:Y:S02]  /*2a790*/  SYNCS.PHASECHK.TRANS64.TRYWAIT P0, [R7+URZ+0x30820], R0 ;  /* 0x03082000070075a7 */ /* 0x0010a4000800017f */
[----:B--2---:R-:W-:Y:S05]  /*2a7a0*/  @!P0 NANOSLEEP.SYNCS 0x989680 ;  /* 0x009896800000895d */ /* 0x004fea0003900000 */
[----:B------:R-:W2:Y:S02]  /*2a7b0*/  @!P0 SYNCS.PHASECHK.TRANS64 P0, [R7+URZ+0x30820], R0 ;  /* 0x03082000070085a7 */ /* 0x000ea4000800007f */
[----:B--2---:R-:W-:Y:S05]  /*2a7c0*/  @!P0 BRA `(.L_x_3030) ;  /* 0xfffffffc00f08947 */ /* 0x004fea000383ffff */
[----:B------:R-:W-:Y:S05]  /*2a7d0*/  BRA `(.L_x_3209) ;  /* 0xffffffb000407947 */ /* 0x000fea000383ffff */
.L_x_3031:
        /* <DEDUP_REMOVED lines=11> */
.L_x_3211:
[----:B------:R-:W-:Y:S05]  /*2a890*/  BSYNC B0 ;  /* 0x0000000000007941 */ /* 0x000fea0003800000 */
.L_x_3210:
[----:B------:R-:W-:Y:S05]  /*2a8a0*/  BRA `(.L_x_3212) ;  /* 0xffffffb000287947 */ /* 0x000fea000383ffff */
.L_x_3032:
[----:B------:R-:W-:Y:S01]  /*2a8b0*/  BSSY B0, `(.L_x_3213) ;  /* 0x0000006000007945 */ /* 0x000fe20003800000 */
[----:B------:R-:W-:-:S07]  /*2a8c0*/  IMAD.MOV.U32 R15, RZ, RZ, -0x1 ;  /* 0xffffffffff0f7424 */ /* 0x000fce00078e00ff */
[----:B01-3--:R-:W-:Y:S05]  /*2a8d0*/  WARPSYNC.COLLECTIVE R15, `(.L_x_3214) ;  /* 0x000000000f0c7348 */ /* 0x00bfea0003c00000 */
[----:B------:R-:W-:Y:S02]  /*2a8e0*/  ELECT P6, UR62, PT ;  /* 0x00000000003e782f */ /* 0x000fe400038c0000 */
[----:B------:R-:W-:Y:S01]  /*2a8f0*/  MOV R14, UR62 ;  /* 0x0000003e000e7c02 */ /* 0x000fe20008000f00 */
[----:B01-3--:R-:W-:Y:S10]  /*2a900*/  ENDCOLLECTIVE ;  /* 0x000000000000791b */ /* 0x00bff40003800000 */
.L_x_3214:
[----:B------:R-:W-:Y:S05]  /*2a910*/  BSYNC B0 ;  /* 0x0000000000007941 */ /* 0x000fea0003800000 */
.L_x_3213:
[----:B------:R-:W-:Y:S05]  /*2a920*/  BRA `(.L_x_3215) ;  /* 0xffffffb0001c7947 */ /* 0x000fea000383ffff */
.L_x_3034:
[----:B0-----:R0:W2:Y:S02]  /*2a930*/  SYNCS.PHASECHK.TRANS64.TRYWAIT P1, [R5+URZ+0x30840], R0 ;  /* 0x03084000050075a7 */ /* 0x0010a4000802017f */
[----:B--2---:R-:W-:Y:S05]  /*2a940*/  @!P1 NANOSLEEP.SYNCS 0x989680 ;  /* 0x009896800000995d */ /* 0x004fea0003900000 */
[----:B------:R-:W2:Y:S02]  /*2a950*/  @!P1 SYNCS.PHASECHK.TRANS64 P1, [R5+URZ+0x30840], R0 ;  /* 0x03084000050095a7 */ /* 0x000ea4000802007f */
[----:B--2---:R-:W-:Y:S05]  /*2a960*/  @!P1 BRA `(.L_x_3034) ;  /* 0xfffffffc00f09947 */ /* 0x004fea000383ffff */
[----:B------:R-:W-:Y:S05]  /*2a970*/  BRA `(.L_x_3216) ;  /* 0xffffffb000447947 */ /* 0x000fea000383ffff */
.L_x_3036:
[----:B--2---:R2:W4:Y:S02]  /*2a980*/  SYNCS.PHASECHK.TRANS64.TRYWAIT P1, [R3+URZ+0x30840], R2 ;  /* 0x03084002030075a7 */ /* 0x004524000802017f */
[----:B----4-:R-:W-:Y:S05]  /*2a990*/  @!P1 NANOSLEEP.SYNCS 0x989680 ;  /* 0x009896800000995d */ /* 0x010fea0003900000 */
[----:B------:R-:W4:Y:S02]  /*2a9a0*/  @!P1 SYNCS.PHASECHK.TRANS64 P1, [R3+URZ+0x30840], R2 ;  /* 0x03084002030095a7 */ /* 0x000f24000802007f */
[----:B----4-:R-:W-:Y:S05]  /*2a9b0*/  @!P1 BRA `(.L_x_3036) ;  /* 0xfffffffc00f09947 */ /* 0x010fea000383ffff */
[----:B------:R-:W-:Y:S05]  /*2a9c0*/  BRA `(.L_x_3217) ;  /* 0xffffffb000507947 */ /* 0x000fea000383ffff */
.L_x_3038:
[----:B----4-:R4:W0:Y:S02]  /*2a9d0*/  SYNCS.PHASECHK.TRANS64.TRYWAIT P1, [R5+URZ+0x30860], R0 ;  /* 0x03086000050075a7 */ /* 0x010824000802017f */
[----:B0-----:R-:W-:Y:S05]  /*2a9e0*/  @!P1 NANOSLEEP.SYNCS 0x989680 ;  /* 0x009896800000995d */ /* 0x001fea0003900000 */
[----:B------:R-:W0:Y:S02]  /*2a9f0*/  @!P1 SYNCS.PHASECHK.TRANS64 P1, [R5+URZ+0x30860], R0 ;  /* 0x03086000050095a7 */ /* 0x000e24000802007f */
[----:B0-----:R-:W-:Y:S05]  /*2aa00*/  @!P1 BRA `(.L_x_3038) ;  /* 0xfffffffc00f09947 */ /* 0x001fea000383ffff */
[----:B------:R-:W-:Y:S05]  /*2aa10*/  BRA `(.L_x_3218) ;  /* 0xffffffb0004c7947 */ /* 0x000fea000383ffff */
.L_x_3219:
        /* <DEDUP_REMOVED lines=14> */
.L_x_3229:


//--------------------- .nv.global.init           --------------------------
	.section	.nv.global.init,"aw",@progbits
.nv.global.init:
	.type		$str$23,@object
	.size		$str$23,($str$24 - $str$23)
$str$23:
        /*0000*/ 	.byte	0x28, 0x61, 0x64, 0x64, 0x72, 0x65, 0x73, 0x73, 0x20, 0x26, 0x20, 0x6d, 0x61, 0x73, 0x6b, 0x29
        /*0010*/ 	.byte	0x20, 0x3d, 0x3d, 0x20, 0x30, 0x00
	.type		$str$24,@object
	.size		$str$24,(__unnamed_5 - $str$24)
$str$24:
        /*0016*/ 	.byte	0x2f, 0x74, 0x6d, 0x70, 0x2f, 0x6f, 0x73, 0x73, 0x5f, 0x6b, 0x65, 0x72, 0x6e, 0x65, 0x6c, 0x73
        /*0026*/ 	.byte	0x5f, 0x73, 0x72, 0x63, 0x2f, 0x66, 0x6c, 0x61, 0x73, 0x68, 0x5f, 0x61, 0x74, 0x74, 0x65, 0x6e
        /*0036*/ 	.byte	0x74, 0x69, 0x6f, 0x6e, 0x2f, 0x63, 0x73, 0x72, 0x63, 0x2f, 0x63, 0x75, 0x74, 0x6c, 0x61, 0x73
        /*0046*/ 	.byte	0x73, 0x2f, 0x69, 0x6e, 0x63, 0x6c, 0x75, 0x64, 0x65, 0x2f, 0x63, 0x75, 0x74, 0x65, 0x2f, 0x70
        /*0056*/ 	.byte	0x6f, 0x69, 0x6e, 0x74, 0x65, 0x72, 0x5f, 0x66, 0x6c, 0x61, 0x67, 0x67, 0x65, 0x64, 0x2e, 0x68
        /*0066*/ 	.byte	0x70, 0x70, 0x00
	.type		__unnamed_5,@object
	.size		__unnamed_5,(__unnamed_4 - __unnamed_5)
__unnamed_5:
        /* <DEDUP_REMOVED lines=25> */
	.type		__unnamed_4,@object
	.size		__unnamed_4,(__unnamed_3 - __unnamed_4)
__unnamed_4:
        /* <DEDUP_REMOVED lines=25> */
	.type		__unnamed_3,@object
	.size		__unnamed_3,(__unnamed_2 - __unnamed_3)
__unnamed_3:
        /* <DEDUP_REMOVED lines=29> */
	.type		__unnamed_2,@object
	.size		__unnamed_2,(__unnamed_1 - __unnamed_2)
__unnamed_2:
        /* <DEDUP_REMOVED lines=29> */
	.type		__unnamed_1,@object
	.size		__unnamed_1,(.L_0 - __unnamed_1)
__unnamed_1:
        /* <DEDUP_REMOVED lines=29> */
        /*08e1*/ 	.byte	0x5d, 0x00
.L_0:


//--------------------- .nv.shared._ZN7cutlass13device_kernelIN5flash11enable_sm90INS1_16FlashAttnFwdSm90INS1_25CollectiveMainloopFwdSm90ILi2EN4cute5tupleIJNS5_1CILi1EEES8_S8_EEENS6_IJNS7_ILi128EEENS7_ILi96EEENS7_ILi192EEEEEELi192ENS_10bfloat16_tEfNS_4arch4Sm90ELb0ELb0ELb1ELb0ELb1ELb0ELb0ELb1ELb1ELb1ELb0ELb0EEENS1_21CollectiveEpilogueFwdINS6_IJSA_SC_SB_EEES9_SE_SG_Li256ELb0ELb1ELb0ELb0EEENS1_29StaticPersistentTileSchedulerILb0EEEEEEEEEvNT_6ParamsE --------------------------
	.section	.nv.shared._ZN7cutlass13device_kernelIN5flash11enable_sm90INS1_16FlashAttnFwdSm90INS1_25CollectiveMainloopFwdSm90ILi2EN4cute5tupleIJNS5_1CILi1EEES8_S8_EEENS6_IJNS7_ILi128EEENS7_ILi96EEENS7_ILi192EEEEEELi192ENS_10bfloat16_tEfNS_4arch4Sm90ELb0ELb0ELb1ELb0ELb1ELb0ELb0ELb1ELb1ELb1ELb0ELb0EEENS1_21CollectiveEpilogueFwdINS6_IJSA_SC_SB_EEES9_SE_SG_Li256ELb0ELb1ELb0ELb0EEENS1_29StaticPersistentTileSchedulerILb0EEEEEEEEEvNT_6ParamsE,"aw",@nobits
	.sectionflags	@""
	.align	16
	.zero		1024


//--------------------- .nv.shared.reserved.0     --------------------------
	.section	.nv.shared.reserved.0,"aw",@nobits
	.weak		__nv_reservedSMEM_offset_0_alias
	.size		__nv_reservedSMEM_offset_0_alias, 0, 0
	.other		__nv_reservedSMEM_offset_0_alias,@"STO_CUDA_RESERVED_SHARED STV_DEFAULT"
__nv_reservedSMEM_offset_0_alias:
	.zero		0


//--------------------- .nv.global                --------------------------
	.section	.nv.global,"aw",@nobits
.nv.global:
	.type		_ZN80_INTERNAL_56c26c81_44_flash_fwd_hdim192_bf16_paged_softcap_sm90_cu_c784774a_32854cute1_E,@object
	.size		_ZN80_INTERNAL_56c26c81_44_flash_fwd_hdim192_bf16_paged_softcap_sm90_cu_c784774a_32854cute1_E,(_ZN80_INTERNAL_56c26c81_44_flash_fwd_hdim192_bf16_paged_softcap_sm90_cu_c784774a_32854cuda3std3__45__cpo6cbeginE - _ZN80_INTERNAL_56c26c81_44_flash_fwd_hdim192_bf16_paged_softcap_sm90_cu_c784774a_32854cute1_E)
_ZN80_INTERNAL_56c26c81_44_flash_fwd_hdim192_bf16_paged_softcap_sm90_cu_c784774a_32854cute1_E:
	.zero		1
	.type		_ZN80_INTERNAL_56c26c81_44_flash_fwd_hdim192_bf16_paged_softcap_sm90_cu_c784774a_32854cuda3std3__45__cpo6cbeginE,@object
	.size		_ZN80_INTERNAL_56c26c81_44_flash_fwd_hdim192_bf16_paged_softcap_sm90_cu_c784774a_32854cuda3std3__45__cpo6cbeginE,(_ZN80_INTERNAL_56c26c81_44_flash_fwd_hdim192_bf16_paged_softcap_sm90_cu_c784774a_32854cuda3std3__48in_placeE - _ZN80_INTERNAL_56c26c81_44_flash_fwd_hdim192_bf16_paged_softcap_sm90_cu_c784774a_32854cuda3std3__45__cpo6cbeginE)
_ZN80_INTERNAL_56c26c81_44_flash_fwd_hdim192_bf16_paged_softcap_sm90_cu_c784774a_32854cuda3std3__45__cpo6cbeginE:
	.zero		1
	.type		_ZN80_INTERNAL_56c26c81_44_flash_fwd_hdim192_bf16_paged_softcap_sm90_cu_c784774a_32854cuda3std3__48in_placeE,@object
	.size		_ZN80_INTERNAL_56c26c81_44_flash_fwd_hdim192_bf16_paged_softcap_sm90_cu_c784774a_32854cuda3std3__48in_placeE,(_ZN80_INTERNAL_56c26c81_44_flash_fwd_hdim192_bf16_paged_softcap_sm90_cu_c784774a_32854cuda3std6ranges3__45__cpo9iter_moveE - _ZN80_INTERNAL_56c26c81_44_flash_fwd_hdim192_bf16_paged_softcap_sm90_cu_c784774a_32854cuda3std3__48in_placeE)
_ZN80_INTERNAL_56c26c81_44_flash_fwd_hdim192_bf16_paged_softcap_sm90_cu_c784774a_32854cuda3std3__48in_placeE:
	.zero		1
	.type		_ZN80_INTERNAL_56c26c81_44_flash_fwd_hdim192_bf16_paged_softcap_sm90_cu_c784774a_32854cuda3std6ranges3__45__cpo9iter_moveE,@object
	.size		_ZN80_INTERNAL_56c26c81_44_flash_fwd_hdim192_bf16_paged_softcap_sm90_cu_c784774a_32854cuda3std6ranges3__45__cpo9iter_moveE,(_ZN80_INTERNAL_56c26c81_44_flash_fwd_hdim192_bf16_paged_softcap_sm90_cu_c784774a_32854cuda3std3__45__cpo5beginE - _ZN80_INTERNAL_56c26c81_44_flash_fwd_hdim192_bf16_paged_softcap_sm90_cu_c784774a_32854cuda3std6ranges3__45__cpo9iter_moveE)
_ZN80_INTERNAL_56c26c81_44_flash_fwd_hdim192_bf16_paged_softcap_sm90_cu_c784774a_32854cuda3std6ranges3__45__cpo9iter_moveE:
	.zero		1
	.type		_ZN80_INTERNAL_56c26c81_44_flash_fwd_hdim192_bf16_paged_softcap_sm90_cu_c784774a_32854cuda3std3__45__cpo5beginE,@object
	.size		_ZN80_INTERNAL_56c26c81_44_flash_fwd_hdim192_bf16_paged_softcap_sm90_cu_c784774a_32854cuda3std3__45__cpo5beginE,(_ZN80_INTERNAL_56c26c81_44_flash_fwd_hdim192_bf16_paged_softcap_sm90_cu_c784774a_32854cuda3std3__482_GLOBAL__N__56c26c81_44_flash_fwd_hdim192_bf16_paged_softcap_sm90_cu_c784774a_32856ignoreE - _ZN80_INTERNAL_56c26c81_44_flash_fwd_hdim192_bf16_paged_softcap_sm90_cu_c784774a_32854cuda3std3__45__cpo5beginE)
_ZN80_INTERNAL_56c26c81_44_flash_fwd_hdim192_bf16_paged_softcap_sm90_cu_c784774a_32854cuda3std3__45__cpo5beginE:
	.zero		1
	.type		_ZN80_INTERNAL_56c26c81_44_flash_fwd_hdim192_bf16_paged_softcap_sm90_cu_c784774a_32854cuda3std3__482_GLOBAL__N__56c26c81_44_flash_fwd_hdim192_bf16_paged_softcap_sm90_cu_c784774a_32856ignoreE,@object
	.size		_ZN80_INTERNAL_56c26c81_44_flash_fwd_hdim192_bf16_paged_softcap_sm90_cu_c784774a_32854cuda3std3__482_GLOBAL__N__56c26c81_44_flash_fwd_hdim192_bf16_paged_softcap_sm90_cu_c784774a_32856ignoreE,(_ZN80_INTERNAL_56c26c81_44_flash_fwd_hdim192_bf16_paged_softcap_sm90_cu_c784774a_32854cute7productE - _ZN80_INTERNAL_56c26c81_44_flash_fwd_hdim192_bf16_paged_softcap_sm90_cu_c784774a_32854cuda3std3__482_GLOBAL__N__56c26c81_44_flash_fwd_hdim192_bf16_paged_softcap_sm90_cu_c784774a_32856ignoreE)
_ZN80_INTERNAL_56c26c81_44_flash_fwd_hdim192_bf16_paged_softcap_sm90_cu_c784774a_32854cuda3std3__482_GLOBAL__N__56c26c81_44_flash_fwd_hdim192_bf16_paged_softcap_sm90_cu_c784774a_32856ignoreE:
	.zero		1
	.type		_ZN80_INTERNAL_56c26c81_44_flash_fwd_hdim192_bf16_paged_softcap_sm90_cu_c784774a_32854cute7productE,@object
	.size		_ZN80_INTERNAL_56c26c81_44_flash_fwd_hdim192_bf16_paged_softcap_sm90_cu_c784774a_32854cute7productE,(_ZN80_INTERNAL_56c26c81_44_flash_fwd_hdim192_bf16_paged_softcap_sm90_cu_c784774a_32854cuda3std3__45__cpo3endE - _ZN80_INTERNAL_56c26c81_44_flash_fwd_hdim192_bf16_paged_softcap_sm90_cu_c784774a_32854cute7productE)
_ZN80_INTERNAL_56c26c81_44_flash_fwd_hdim192_bf16_paged_softcap_sm90_cu_c784774a_32854cute7productE:
	.zero		1
	.type		_ZN80_INTERNAL_56c26c81_44_flash_fwd_hdim192_bf16_paged_softcap_sm90_cu_c784774a_32854cuda3std3__45__cpo3endE,@object
	.size		_ZN80_INTERNAL_56c26c81_44_flash_fwd_hdim192_bf16_paged_softcap_sm90_cu_c784774a_32854cuda3std3__45__cpo3endE,(_ZN80_INTERNAL_56c26c81_44_flash_fwd_hdim192_bf16_paged_softcap_sm90_cu_c784774a_32854cuda3std3__419piecewise_constructE - _ZN80_INTERNAL_56c26c81_44_flash_fwd_hdim192_bf16_paged_softcap_sm90_cu_c784774a_32854cuda3std3__45__cpo3endE)
_ZN80_INTERNAL_56c26c81_44_flash_fwd_hdim192_bf16_paged_softcap_sm90_cu_c784774a_32854cuda3std3__45__cpo3endE:
	.zero		1
	.type		_ZN80_INTERNAL_56c26c81_44_flash_fwd_hdim192_bf16_paged_softcap_sm90_cu_c784774a_32854cuda3std3__419piecewise_constructE,@object
	.size		_ZN80_INTERNAL_56c26c81_44_flash_fwd_hdim192_bf16_paged_softcap_sm90_cu_c784774a_32854cuda3std3__419piecewise_constructE,(_ZN80_INTERNAL_56c26c81_44_flash_fwd_hdim192_bf16_paged_softcap_sm90_cu_c784774a_32854cuda3std3__45__cpo4cendE - _ZN80_INTERNAL_56c26c81_44_flash_fwd_hdim192_bf16_paged_softcap_sm90_cu_c784774a_32854cuda3std3__419piecewise_constructE)
_ZN80_INTERNAL_56c26c81_44_flash_fwd_hdim192_bf16_paged_softcap_sm90_cu_c784774a_32854cuda3std3__419piecewise_constructE:
	.zero		1
	.type		_ZN80_INTERNAL_56c26c81_44_flash_fwd_hdim192_bf16_paged_softcap_sm90_cu_c784774a_32854cuda3std3__45__cpo4cendE,@object
	.size		_ZN80_INTERNAL_56c26c81_44_flash_fwd_hdim192_bf16_paged_softcap_sm90_cu_c784774a_32854cuda3std3__45__cpo4cendE,(_ZN80_INTERNAL_56c26c81_44_flash_fwd_hdim192_bf16_paged_softcap_sm90_cu_c784774a_32854cuda3std6ranges3__45__cpo4swapE - _ZN80_INTERNAL_56c26c81_44_flash_fwd_hdim192_bf16_paged_softcap_sm90_cu_c784774a_32854cuda3std3__45__cpo4cendE)
_ZN80_INTERNAL_56c26c81_44_flash_fwd_hdim192_bf16_paged_softcap_sm90_cu_c784774a_32854cuda3std3__45__cpo4cendE:
	.zero		1
	.type		_ZN80_INTERNAL_56c26c81_44_flash_fwd_hdim192_bf16_paged_softcap_sm90_cu_c784774a_32854cuda3std6ranges3__45__cpo4swapE,@object
	.size		_ZN80_INTERNAL_56c26c81_44_flash_fwd_hdim192_bf16_paged_softcap_sm90_cu_c784774a_32854cuda3std6ranges3__45__cpo4swapE,(.L_12 - _ZN80_INTERNAL_56c26c81_44_flash_fwd_hdim192_bf16_paged_softcap_sm90_cu_c784774a_32854cuda3std6ranges3__45__cpo4swapE)
_ZN80_INTERNAL_56c26c81_44_flash_fwd_hdim192_bf16_paged_softcap_sm90_cu_c784774a_32854cuda3std6ranges3__45__cpo4swapE:
	.zero		1
.L_12:


//--------------------- .nv.shared._ZN7cutlass13device_kernelIN5flash11enable_sm90INS1_16FlashAttnFwdSm90INS1_25CollectiveMainloopFwdSm90ILi2EN4cute5tupleIJNS5_1CILi1EEES8_S8_EEENS6_IJNS7_ILi128EEENS7_ILi96EEENS7_ILi192EEEEEELi192ENS_10bfloat16_tEfNS_4arch4Sm90ELb0ELb0ELb1ELb1ELb1ELb0ELb0ELb1ELb1ELb1ELb0ELb0EEENS1_21CollectiveEpilogueFwdINS6_IJSA_SC_SB_EEES9_SE_SG_Li256ELb1ELb1ELb0ELb0EEENS1_36VarlenDynamicPersistentTileSchedulerILi128ELi96ELi256ELi128ELb0ELb1ELb1ELb0ELb1ELb1EEEEEEEEEvNT_6ParamsE --------------------------
	.section	.nv.shared._ZN7cutlass13device_kernelIN5flash11enable_sm90INS1_16FlashAttnFwdSm90INS1_25CollectiveMainloopFwdSm90ILi2EN4cute5tupleIJNS5_1CILi1EEES8_S8_EEENS6_IJNS7_ILi128EEENS7_ILi96EEENS7_ILi192EEEEEELi192ENS_10bfloat16_tEfNS_4arch4Sm90ELb0ELb0ELb1ELb1ELb1ELb0ELb0ELb1ELb1ELb1ELb0ELb0EEENS1_21CollectiveEpilogueFwdINS6_IJSA_SC_SB_EEES9_SE_SG_Li256ELb1ELb1ELb0ELb0EEENS1_36VarlenDynamicPersistentTileSchedulerILi128ELi96ELi256ELi128ELb0ELb1ELb1ELb0ELb1ELb1EEEEEEEEEvNT_6ParamsE,"aw",@nobits
	.sectionflags	@""
	.align	16
	.zero		1024


//--------------------- .nv.shared._ZN7cutlass13device_kernelIN5flash11enable_sm90INS1_16FlashAttnFwdSm90INS1_25CollectiveMainloopFwdSm90ILi2EN4cute5tupleIJNS5_1CILi1EEES8_S8_EEENS6_IJNS7_ILi128EEENS7_ILi96EEENS7_ILi192EEEEEELi192ENS_10bfloat16_tEfNS_4arch4Sm90ELb0ELb0ELb1ELb1ELb1ELb1ELb0ELb1ELb1ELb1ELb0ELb0EEENS1_21CollectiveEpilogueFwdINS6_IJSA_SC_SB_EEES9_SE_SG_Li256ELb1ELb1ELb0ELb0EEENS1_36VarlenDynamicPersistentTileSchedulerILi128ELi96ELi256ELi128ELb0ELb1ELb1ELb0ELb1ELb1EEEEEEEEEvNT_6ParamsE --------------------------
	.section	.nv.shared._ZN7cutlass13device_kernelIN5flash11enable_sm90INS1_16FlashAttnFwdSm90INS1_25CollectiveMainloopFwdSm90ILi2EN4cute5tupleIJNS5_1CILi1EEES8_S8_EEENS6_IJNS7_ILi128EEENS7_ILi96EEENS7_ILi192EEEEEELi192ENS_10bfloat16_tEfNS_4arch4Sm90ELb0ELb0ELb1ELb1ELb1ELb1ELb0ELb1ELb1ELb1ELb0ELb0EEENS1_21CollectiveEpilogueFwdINS6_IJSA_SC_SB_EEES9_SE_SG_Li256ELb1ELb1ELb0ELb0EEENS1_36VarlenDynamicPersistentTileSchedulerILi128ELi96ELi256ELi128ELb0ELb1ELb1ELb0ELb1ELb1EEEEEEEEEvNT_6ParamsE,"aw",@nobits
	.sectionflags	@""
	.align	16
	.zero		1024


//--------------------- .nv.shared._ZN7cutlass13device_kernelIN5flash11enable_sm90INS1_16FlashAttnFwdSm90INS1_25CollectiveMainloopFwdSm90ILi2EN4cute5tupleIJNS5_1CILi1EEES8_S8_EEENS6_IJNS7_ILi128EEENS7_ILi96EEENS7_ILi192EEEEEELi192ENS_10bfloat16_tEfNS_4arch4Sm90ELb0ELb1ELb1ELb0ELb1ELb0ELb0ELb1ELb1ELb1ELb0ELb0EEENS1_21CollectiveEpilogueFwdINS6_IJSA_SC_SB_EEES9_SE_SG_Li256ELb0ELb1ELb0ELb0EEENS1_30DynamicPersistentTileSchedulerILi256ELi128ELb0ELb1ELb1EEEEEEEEEvNT_6ParamsE --------------------------
	.section	.nv.shared._ZN7cutlass13device_kernelIN5flash11enable_sm90INS1_16FlashAttnFwdSm90INS1_25CollectiveMainloopFwdSm90ILi2EN4cute5tupleIJNS5_1CILi1EEES8_S8_EEENS6_IJNS7_ILi128EEENS7_ILi96EEENS7_ILi192EEEEEELi192ENS_10bfloat16_tEfNS_4arch4Sm90ELb0ELb1ELb1ELb0ELb1ELb0ELb0ELb1ELb1ELb1ELb0ELb0EEENS1_21CollectiveEpilogueFwdINS6_IJSA_SC_SB_EEES9_SE_SG_Li256ELb0ELb1ELb0ELb0EEENS1_30DynamicPersistentTileSchedulerILi256ELi128ELb0ELb1ELb1EEEEEEEEEvNT_6ParamsE,"aw",@nobits
	.sectionflags	@""
	.align	16
	.zero		1024


//--------------------- .nv.shared._ZN7cutlass13device_kernelIN5flash11enable_sm90INS1_16FlashAttnFwdSm90INS1_25CollectiveMainloopFwdSm90ILi2EN4cute5tupleIJNS5_1CILi1EEES8_S8_EEENS6_IJNS7_ILi128EEENS7_ILi96EEENS7_ILi192EEEEEELi192ENS_10bfloat16_tEfNS_4arch4Sm90ELb0ELb1ELb1ELb1ELb1ELb0ELb0ELb1ELb1ELb1ELb0ELb0EEENS1_21CollectiveEpilogueFwdINS6_IJSA_SC_SB_EEES9_SE_SG_Li256ELb1ELb1ELb0ELb0EEENS1_36VarlenDynamicPersistentTileSchedulerILi128ELi96ELi256ELi128ELb0ELb1ELb1ELb1ELb0ELb1EEEEEEEEEvNT_6ParamsE --------------------------
	.section	.nv.shared._ZN7cutlass13device_kernelIN5flash11enable_sm90INS1_16FlashAttnFwdSm90INS1_25CollectiveMainloopFwdSm90ILi2EN4cute5tupleIJNS5_1CILi1EEES8_S8_EEENS6_IJNS7_ILi128EEENS7_ILi96EEENS7_ILi192EEEEEELi192ENS_10bfloat16_tEfNS_4arch4Sm90ELb0ELb1ELb1ELb1ELb1ELb0ELb0ELb1ELb1ELb1ELb0ELb0EEENS1_21CollectiveEpilogueFwdINS6_IJSA_SC_SB_EEES9_SE_SG_Li256ELb1ELb1ELb0ELb0EEENS1_36VarlenDynamicPersistentTileSchedulerILi128ELi96ELi256ELi128ELb0ELb1ELb1ELb1ELb0ELb1EEEEEEEEEvNT_6ParamsE,"aw",@nobits
	.sectionflags	@""
	.align	16
	.zero		1024


//--------------------- .nv.shared._ZN7cutlass13device_kernelIN5flash11enable_sm90INS1_16FlashAttnFwdSm90INS1_25CollectiveMainloopFwdSm90ILi2EN4cute5tupleIJNS5_1CILi1EEES8_S8_EEENS6_IJNS7_ILi128EEENS7_ILi96EEENS7_ILi192EEEEEELi192ENS_10bfloat16_tEfNS_4arch4Sm90ELb0ELb1ELb1ELb1ELb1ELb1ELb0ELb1ELb1ELb1ELb0ELb0EEENS1_21CollectiveEpilogueFwdINS6_IJSA_SC_SB_EEES9_SE_SG_Li256ELb1ELb1ELb0ELb0EEENS1_36VarlenDynamicPersistentTileSchedulerILi128ELi96ELi256ELi128ELb0ELb1ELb1ELb1ELb0ELb1EEEEEEEEEvNT_6ParamsE --------------------------
	.section	.nv.shared._ZN7cutlass13device_kernelIN5flash11enable_sm90INS1_16FlashAttnFwdSm90INS1_25CollectiveMainloopFwdSm90ILi2EN4cute5tupleIJNS5_1CILi1EEES8_S8_EEENS6_IJNS7_ILi128EEENS7_ILi96EEENS7_ILi192EEEEEELi192ENS_10bfloat16_tEfNS_4arch4Sm90ELb0ELb1ELb1ELb1ELb1ELb1ELb0ELb1ELb1ELb1ELb0ELb0EEENS1_21CollectiveEpilogueFwdINS6_IJSA_SC_SB_EEES9_SE_SG_Li256ELb1ELb1ELb0ELb0EEENS1_36VarlenDynamicPersistentTileSchedulerILi128ELi96ELi256ELi128ELb0ELb1ELb1ELb1ELb0ELb1EEEEEEEEEvNT_6ParamsE,"aw",@nobits
	.sectionflags	@""
	.align	16
	.zero		1024


//--------------------- .nv.shared._ZN7cutlass13device_kernelIN5flash11enable_sm90INS1_16FlashAttnFwdSm90INS1_25CollectiveMainloopFwdSm90ILi2EN4cute5tupleIJNS5_1CILi1EEES8_S8_EEENS6_IJNS7_ILi128EEENS7_ILi96EEENS7_ILi192EEEEEELi192ENS_10bfloat16_tEfNS_4arch4Sm90ELb1ELb0ELb1ELb0ELb1ELb0ELb0ELb1ELb1ELb1ELb0ELb0EEENS1_21CollectiveEpilogueFwdINS6_IJSA_SC_SB_EEES9_SE_SG_Li256ELb0ELb1ELb0ELb0EEENS1_30DynamicPersistentTileSchedulerILi256ELi128ELb0ELb1ELb1EEEEEEEEEvNT_6ParamsE --------------------------
	.section	.nv.shared._ZN7cutlass13device_kernelIN5flash11enable_sm90INS1_16FlashAttnFwdSm90INS1_25CollectiveMainloopFwdSm90ILi2EN4cute5tupleIJNS5_1CILi1EEES8_S8_EEENS6_IJNS7_ILi128EEENS7_ILi96EEENS7_ILi192EEEEEELi192ENS_10bfloat16_tEfNS_4arch4Sm90ELb1ELb0ELb1ELb0ELb1ELb0ELb0ELb1ELb1ELb1ELb0ELb0EEENS1_21CollectiveEpilogueFwdINS6_IJSA_SC_SB_EEES9_SE_SG_Li256ELb0ELb1ELb0ELb0EEENS1_30DynamicPersistentTileSchedulerILi256ELi128ELb0ELb1ELb1EEEEEEEEEvNT_6ParamsE,"aw",@nobits
	.sectionflags	@""
	.align	16
	.zero		1024


//--------------------- .nv.shared._ZN7cutlass13device_kernelIN5flash11enable_sm90INS1_16FlashAttnFwdSm90INS1_25CollectiveMainloopFwdSm90ILi2EN4cute5tupleIJNS5_1CILi1EEES8_S8_EEENS6_IJNS7_ILi128EEENS7_ILi96EEENS7_ILi192EEEEEELi192ENS_10bfloat16_tEfNS_4arch4Sm90ELb1ELb0ELb1ELb1ELb1ELb0ELb0ELb1ELb1ELb1ELb0ELb0EEENS1_21CollectiveEpilogueFwdINS6_IJSA_SC_SB_EEES9_SE_SG_Li256ELb1ELb1ELb0ELb0EEENS1_36VarlenDynamicPersistentTileSchedulerILi128ELi96ELi256ELi128ELb0ELb1ELb1ELb1ELb1ELb1EEEEEEEEEvNT_6ParamsE --------------------------
	.section	.nv.shared._ZN7cutlass13device_kernelIN5flash11enable_sm90INS1_16FlashAttnFwdSm90INS1_25CollectiveMainloopFwdSm90ILi2EN4cute5tupleIJNS5_1CILi1EEES8_S8_EEENS6_IJNS7_ILi128EEENS7_ILi96EEENS7_ILi192EEEEEELi192ENS_10bfloat16_tEfNS_4arch4Sm90ELb1ELb0ELb1ELb1ELb1ELb0ELb0ELb1ELb1ELb1ELb0ELb0EEENS1_21CollectiveEpilogueFwdINS6_IJSA_SC_SB_EEES9_SE_SG_Li256ELb1ELb1ELb0ELb0EEENS1_36VarlenDynamicPersistentTileSchedulerILi128ELi96ELi256ELi128ELb0ELb1ELb1ELb1ELb1ELb1EEEEEEEEEvNT_6ParamsE,"aw",@nobits
	.sectionflags	@""
	.align	16
	.zero		1024


//--------------------- .nv.shared._ZN7cutlass13device_kernelIN5flash11enable_sm90INS1_16FlashAttnFwdSm90INS1_25CollectiveMainloopFwdSm90ILi2EN4cute5tupleIJNS5_1CILi1EEES8_S8_EEENS6_IJNS7_ILi128EEENS7_ILi96EEENS7_ILi192EEEEEELi192ENS_10bfloat16_tEfNS_4arch4Sm90ELb1ELb0ELb1ELb1ELb1ELb1ELb0ELb1ELb1ELb1ELb0ELb0EEENS1_21CollectiveEpilogueFwdINS6_IJSA_SC_SB_EEES9_SE_SG_Li256ELb1ELb1ELb0ELb0EEENS1_36VarlenDynamicPersistentTileSchedulerILi128ELi96ELi256ELi128ELb0ELb1ELb1ELb1ELb1ELb1EEEEEEEEEvNT_6ParamsE --------------------------
	.section	.nv.shared._ZN7cutlass13device_kernelIN5flash11enable_sm90INS1_16FlashAttnFwdSm90INS1_25CollectiveMainloopFwdSm90ILi2EN4cute5tupleIJNS5_1CILi1EEES8_S8_EEENS6_IJNS7_ILi128EEENS7_ILi96EEENS7_ILi192EEEEEELi192ENS_10bfloat16_tEfNS_4arch4Sm90ELb1ELb0ELb1ELb1ELb1ELb1ELb0ELb1ELb1ELb1ELb0ELb0EEENS1_21CollectiveEpilogueFwdINS6_IJSA_SC_SB_EEES9_SE_SG_Li256ELb1ELb1ELb0ELb0EEENS1_36VarlenDynamicPersistentTileSchedulerILi128ELi96ELi256ELi128ELb0ELb1ELb1ELb1ELb1ELb1EEEEEEEEEvNT_6ParamsE,"aw",@nobits
	.sectionflags	@""
	.align	16
	.zero		1024


//--------------------- .nv.constant0._ZN7cutlass13device_kernelIN5flash11enable_sm90INS1_16FlashAttnFwdSm90INS1_25CollectiveMainloopFwdSm90ILi2EN4cute5tupleIJNS5_1CILi1EEES8_S8_EEENS6_IJNS7_ILi128EEENS7_ILi96EEENS7_ILi192EEEEEELi192ENS_10bfloat16_tEfNS_4arch4Sm90ELb0ELb0ELb1ELb0ELb1ELb0ELb0ELb1ELb1ELb1ELb0ELb0EEENS1_21CollectiveEpilogueFwdINS6_IJSA_SC_SB_EEES9_SE_SG_Li256ELb0ELb1ELb0ELb0EEENS1_29StaticPersistentTileSchedulerILb0EEEEEEEEEvNT_6ParamsE --------------------------
	.section	.nv.constant0._ZN7cutlass13device_kernelIN5flash11enable_sm90INS1_16FlashAttnFwdSm90INS1_25CollectiveMainloopFwdSm90ILi2EN4cute5tupleIJNS5_1CILi1EEES8_S8_EEENS6_IJNS7_ILi128EEENS7_ILi96EEENS7_ILi192EEEEEELi192ENS_10bfloat16_tEfNS_4arch4Sm90ELb0ELb0ELb1ELb0ELb1ELb0ELb0ELb1ELb1ELb1ELb0ELb0EEENS1_21CollectiveEpilogueFwdINS6_IJSA_SC_SB_EEES9_SE_SG_Li256ELb0ELb1ELb0ELb0EEENS1_29StaticPersistentTileSchedulerILb0EEEEEEEEEvNT_6ParamsE,"a",@progbits
	.sectionflags	@""
	.align	4
.nv.constant0._ZN7cutlass13device_kernelIN5flash11enable_sm90INS1_16FlashAttnFwdSm90INS1_25CollectiveMainloopFwdSm90ILi2EN4cute5tupleIJNS5_1CILi1EEES8_S8_EEENS6_IJNS7_ILi128EEENS7_ILi96EEENS7_ILi192EEEEEELi192ENS_10bfloat16_tEfNS_4arch4Sm90ELb0ELb0ELb1ELb0ELb1ELb0ELb0ELb1ELb1ELb1ELb0ELb0EEENS1_21CollectiveEpilogueFwdINS6_IJSA_SC_SB_EEES9_SE_SG_Li256ELb0ELb1ELb0ELb0EEENS1_29StaticPersistentTileSchedulerILb0EEEEEEEEEvNT_6ParamsE:
	.zero		3200


//--------------------- .nv.constant0._ZN7cutlass13device_kernelIN5flash11enable_sm90INS1_16FlashAttnFwdSm90INS1_25CollectiveMainloopFwdSm90ILi2EN4cute5tupleIJNS5_1CILi1EEES8_S8_EEENS6_IJNS7_ILi128EEENS7_ILi96EEENS7_ILi192EEEEEELi192ENS_10bfloat16_tEfNS_4arch4Sm90ELb0ELb0ELb1ELb1ELb1ELb0ELb0ELb1ELb1ELb1ELb0ELb0EEENS1_21CollectiveEpilogueFwdINS6_IJSA_SC_SB_EEES9_SE_SG_Li256ELb1ELb1ELb0ELb0EEENS1_36VarlenDynamicPersistentTileSchedulerILi128ELi96ELi256ELi128ELb0ELb1ELb1ELb0ELb1ELb1EEEEEEEEEvNT_6ParamsE --------------------------
	.section	.nv.constant0._ZN7cutlass13device_kernelIN5flash11enable_sm90INS1_16FlashAttnFwdSm90INS1_25CollectiveMainloopFwdSm90ILi2EN4cute5tupleIJNS5_1CILi1EEES8_S8_EEENS6_IJNS7_ILi128EEENS7_ILi96EEENS7_ILi192EEEEEELi192ENS_10bfloat16_tEfNS_4arch4Sm90ELb0ELb0ELb1ELb1ELb1ELb0ELb0ELb1ELb1ELb1ELb0ELb0EEENS1_21CollectiveEpilogueFwdINS6_IJSA_SC_SB_EEES9_SE_SG_Li256ELb1ELb1ELb0ELb0EEENS1_36VarlenDynamicPersistentTileSchedulerILi128ELi96ELi256ELi128ELb0ELb1ELb1ELb0ELb1ELb1EEEEEEEEEvNT_6ParamsE,"a",@progbits
	.sectionflags	@""
	.align	4
.nv.constant0._ZN7cutlass13device_kernelIN5flash11enable_sm90INS1_16FlashAttnFwdSm90INS1_25CollectiveMainloopFwdSm90ILi2EN4cute5tupleIJNS5_1CILi1EEES8_S8_EEENS6_IJNS7_ILi128EEENS7_ILi96EEENS7_ILi192EEEEEELi192ENS_10bfloat16_tEfNS_4arch4Sm90ELb0ELb0ELb1ELb1ELb1ELb0ELb0ELb1ELb1ELb1ELb0ELb0EEENS1_21CollectiveEpilogueFwdINS6_IJSA_SC_SB_EEES9_SE_SG_Li256ELb1ELb1ELb0ELb0EEENS1_36VarlenDynamicPersistentTileSchedulerILi128ELi96ELi256ELi128ELb0ELb1ELb1ELb0ELb1ELb1EEEEEEEEEvNT_6ParamsE:
	.zero		3328


//--------------------- .nv.constant0._ZN7cutlass13device_kernelIN5flash11enable_sm90INS1_16FlashAttnFwdSm90INS1_25CollectiveMainloopFwdSm90ILi2EN4cute5tupleIJNS5_1CILi1EEES8_S8_EEENS6_IJNS7_ILi128EEENS7_ILi96EEENS7_ILi192EEEEEELi192ENS_10bfloat16_tEfNS_4arch4Sm90ELb0ELb0ELb1ELb1ELb1ELb1ELb0ELb1ELb1ELb1ELb0ELb0EEENS1_21CollectiveEpilogueFwdINS6_IJSA_SC_SB_EEES9_SE_SG_Li256ELb1ELb1ELb0ELb0EEENS1_36VarlenDynamicPersistentTileSchedulerILi128ELi96ELi256ELi128ELb0ELb1ELb1ELb0ELb1ELb1EEEEEEEEEvNT_6ParamsE --------------------------
	.section	.nv.constant0._ZN7cutlass13device_kernelIN5flash11enable_sm90INS1_16FlashAttnFwdSm90INS1_25CollectiveMainloopFwdSm90ILi2EN4cute5tupleIJNS5_1CILi1EEES8_S8_EEENS6_IJNS7_ILi128EEENS7_ILi96EEENS7_ILi192EEEEEELi192ENS_10bfloat16_tEfNS_4arch4Sm90ELb0ELb0ELb1ELb1ELb1ELb1ELb0ELb1ELb1ELb1ELb0ELb0EEENS1_21CollectiveEpilogueFwdINS6_IJSA_SC_SB_EEES9_SE_SG_Li256ELb1ELb1ELb0ELb0EEENS1_36VarlenDynamicPersistentTileSchedulerILi128ELi96ELi256ELi128ELb0ELb1ELb1ELb0ELb1ELb1EEEEEEEEEvNT_6ParamsE,"a",@progbits
	.sectionflags	@""
	.align	4
.nv.constant0._ZN7cutlass13device_kernelIN5flash11enable_sm90INS1_16FlashAttnFwdSm90INS1_25CollectiveMainloopFwdSm90ILi2EN4cute5tupleIJNS5_1CILi1EEES8_S8_EEENS6_IJNS7_ILi128EEENS7_ILi96EEENS7_ILi192EEEEEELi192ENS_10bfloat16_tEfNS_4arch4Sm90ELb0ELb0ELb1ELb1ELb1ELb1ELb0ELb1ELb1ELb1ELb0ELb0EEENS1_21CollectiveEpilogueFwdINS6_IJSA_SC_SB_EEES9_SE_SG_Li256ELb1ELb1ELb0ELb0EEENS1_36VarlenDynamicPersistentTileSchedulerILi128ELi96ELi256ELi128ELb0ELb1ELb1ELb0ELb1ELb1EEEEEEEEEvNT_6ParamsE:
	.zero		3328


//--------------------- .nv.constant0._ZN7cutlass13device_kernelIN5flash11enable_sm90INS1_16FlashAttnFwdSm90INS1_25CollectiveMainloopFwdSm90ILi2EN4cute5tupleIJNS5_1CILi1EEES8_S8_EEENS6_IJNS7_ILi128EEENS7_ILi96EEENS7_ILi192EEEEEELi192ENS_10bfloat16_tEfNS_4arch4Sm90ELb0ELb1ELb1ELb0ELb1ELb0ELb0ELb1ELb1ELb1ELb0ELb0EEENS1_21CollectiveEpilogueFwdINS6_IJSA_SC_SB_EEES9_SE_SG_Li256ELb0ELb1ELb0ELb0EEENS1_30DynamicPersistentTileSchedulerILi256ELi128ELb0ELb1ELb1EEEEEEEEEvNT_6ParamsE --------------------------
	.section	.nv.constant0._ZN7cutlass13device_kernelIN5flash11enable_sm90INS1_16FlashAttnFwdSm90INS1_25CollectiveMainloopFwdSm90ILi2EN4cute5tupleIJNS5_1CILi1EEES8_S8_EEENS6_IJNS7_ILi128EEENS7_ILi96EEENS7_ILi192EEEEEELi192ENS_10bfloat16_tEfNS_4arch4Sm90ELb0ELb1ELb1ELb0ELb1ELb0ELb0ELb1ELb1ELb1ELb0ELb0EEENS1_21CollectiveEpilogueFwdINS6_IJSA_SC_SB_EEES9_SE_SG_Li256ELb0ELb1ELb0ELb0EEENS1_30DynamicPersistentTileSchedulerILi256ELi128ELb0ELb1ELb1EEEEEEEEEvNT_6ParamsE,"a",@progbits
	.sectionflags	@""
	.align	4
.nv.constant0._ZN7cutlass13device_kernelIN5flash11enable_sm90INS1_16FlashAttnFwdSm90INS1_25CollectiveMainloopFwdSm90ILi2EN4cute5tupleIJNS5_1CILi1EEES8_S8_EEENS6_IJNS7_ILi128EEENS7_ILi96EEENS7_ILi192EEEEEELi192ENS_10bfloat16_tEfNS_4arch4Sm90ELb0ELb1ELb1ELb0ELb1ELb0ELb0ELb1ELb1ELb1ELb0ELb0EEENS1_21CollectiveEpilogueFwdINS6_IJSA_SC_SB_EEES9_SE_SG_Li256ELb0ELb1ELb0ELb0EEENS1_30DynamicPersistentTileSchedulerILi256ELi128ELb0ELb1ELb1EEEEEEEEEvNT_6ParamsE:
	.zero		3328


//--------------------- .nv.constant0._ZN7cutlass13device_kernelIN5flash11enable_sm90INS1_16FlashAttnFwdSm90INS1_25CollectiveMainloopFwdSm90ILi2EN4cute5tupleIJNS5_1CILi1EEES8_S8_EEENS6_IJNS7_ILi128EEENS7_ILi96EEENS7_ILi192EEEEEELi192ENS_10bfloat16_tEfNS_4arch4Sm90ELb0ELb1ELb1ELb1ELb1ELb0ELb0ELb1ELb1ELb1ELb0ELb0EEENS1_21CollectiveEpilogueFwdINS6_IJSA_SC_SB_EEES9_SE_SG_Li256ELb1ELb1ELb0ELb0EEENS1_36VarlenDynamicPersistentTileSchedulerILi128ELi96ELi256ELi128ELb0ELb1ELb1ELb1ELb0ELb1EEEEEEEEEvNT_6ParamsE --------------------------
	.section	.nv.constant0._ZN7cutlass13device_kernelIN5flash11enable_sm90INS1_16FlashAttnFwdSm90INS1_25CollectiveMainloopFwdSm90ILi2EN4cute5tupleIJNS5_1CILi1EEES8_S8_EEENS6_IJNS7_ILi128EEENS7_ILi96EEENS7_ILi192EEEEEELi192ENS_10bfloat16_tEfNS_4arch4Sm90ELb0ELb1ELb1ELb1ELb1ELb0ELb0ELb1ELb1ELb1ELb0ELb0EEENS1_21CollectiveEpilogueFwdINS6_IJSA_SC_SB_EEES9_SE_SG_Li256ELb1ELb1ELb0ELb0EEENS1_36VarlenDynamicPersistentTileSchedulerILi128ELi96ELi256ELi128ELb0ELb1ELb1ELb1ELb0ELb1EEEEEEEEEvNT_6ParamsE,"a",@progbits
	.sectionflags	@""
	.align	4
.nv.constant0._ZN7cutlass13device_kernelIN5flash11enable_sm90INS1_16FlashAttnFwdSm90INS1_25CollectiveMainloopFwdSm90ILi2EN4cute5tupleIJNS5_1CILi1EEES8_S8_EEENS6_IJNS7_ILi128EEENS7_ILi96EEENS7_ILi192EEEEEELi192ENS_10bfloat16_tEfNS_4arch4Sm90ELb0ELb1ELb1ELb1ELb1ELb0ELb0ELb1ELb1ELb1ELb0ELb0EEENS1_21CollectiveEpilogueFwdINS6_IJSA_SC_SB_EEES9_SE_SG_Li256ELb1ELb1ELb0ELb0EEENS1_36VarlenDynamicPersistentTileSchedulerILi128ELi96ELi256ELi128ELb0ELb1ELb1ELb1ELb0ELb1EEEEEEEEEvNT_6ParamsE:
	.zero		3328


//--------------------- .nv.constant0._ZN7cutlass13device_kernelIN5flash11enable_sm90INS1_16FlashAttnFwdSm90INS1_25CollectiveMainloopFwdSm90ILi2EN4cute5tupleIJNS5_1CILi1EEES8_S8_EEENS6_IJNS7_ILi128EEENS7_ILi96EEENS7_ILi192EEEEEELi192ENS_10bfloat16_tEfNS_4arch4Sm90ELb0ELb1ELb1ELb1ELb1ELb1ELb0ELb1ELb1ELb1ELb0ELb0EEENS1_21CollectiveEpilogueFwdINS6_IJSA_SC_SB_EEES9_SE_SG_Li256ELb1ELb1ELb0ELb0EEENS1_36VarlenDynamicPersistentTileSchedulerILi128ELi96ELi256ELi128ELb0ELb1ELb1ELb1ELb0ELb1EEEEEEEEEvNT_6ParamsE --------------------------
	.section	.nv.constant0._ZN7cutlass13device_kernelIN5flash11enable_sm90INS1_16FlashAttnFwdSm90INS1_25CollectiveMainloopFwdSm90ILi2EN4cute5tupleIJNS5_1CILi1EEES8_S8_EEENS6_IJNS7_ILi128EEENS7_ILi96EEENS7_ILi192EEEEEELi192ENS_10bfloat16_tEfNS_4arch4Sm90ELb0ELb1ELb1ELb1ELb1ELb1ELb0ELb1ELb1ELb1ELb0ELb0EEENS1_21CollectiveEpilogueFwdINS6_IJSA_SC_SB_EEES9_SE_SG_Li256ELb1ELb1ELb0ELb0EEENS1_36VarlenDynamicPersistentTileSchedulerILi128ELi96ELi256ELi128ELb0ELb1ELb1ELb1ELb0ELb1EEEEEEEEEvNT_6ParamsE,"a",@progbits
	.sectionflags	@""
	.align	4
.nv.constant0._ZN7cutlass13device_kernelIN5flash11enable_sm90INS1_16FlashAttnFwdSm90INS1_25CollectiveMainloopFwdSm90ILi2EN4cute5tupleIJNS5_1CILi1EEES8_S8_EEENS6_IJNS7_ILi128EEENS7_ILi96EEENS7_ILi192EEEEEELi192ENS_10bfloat16_tEfNS_4arch4Sm90ELb0ELb1ELb1ELb1ELb1ELb1ELb0ELb1ELb1ELb1ELb0ELb0EEENS1_21CollectiveEpilogueFwdINS6_IJSA_SC_SB_EEES9_SE_SG_Li256ELb1ELb1ELb0ELb0EEENS1_36VarlenDynamicPersistentTileSchedulerILi128ELi96ELi256ELi128ELb0ELb1ELb1ELb1ELb0ELb1EEEEEEEEEvNT_6ParamsE:
	.zero		3328


//--------------------- .nv.constant0._ZN7cutlass13device_kernelIN5flash11enable_sm90INS1_16FlashAttnFwdSm90INS1_25CollectiveMainloopFwdSm90ILi2EN4cute5tupleIJNS5_1CILi1EEES8_S8_EEENS6_IJNS7_ILi128EEENS7_ILi96EEENS7_ILi192EEEEEELi192ENS_10bfloat16_tEfNS_4arch4Sm90ELb1ELb0ELb1ELb0ELb1ELb0ELb0ELb1ELb1ELb1ELb0ELb0EEENS1_21CollectiveEpilogueFwdINS6_IJSA_SC_SB_EEES9_SE_SG_Li256ELb0ELb1ELb0ELb0EEENS1_30DynamicPersistentTileSchedulerILi256ELi128ELb0ELb1ELb1EEEEEEEEEvNT_6ParamsE --------------------------
	.section	.nv.constant0._ZN7cutlass13device_kernelIN5flash11enable_sm90INS1_16FlashAttnFwdSm90INS1_25CollectiveMainloopFwdSm90ILi2EN4cute5tupleIJNS5_1CILi1EEES8_S8_EEENS6_IJNS7_ILi128EEENS7_ILi96EEENS7_ILi192EEEEEELi192ENS_10bfloat16_tEfNS_4arch4Sm90ELb1ELb0ELb1ELb0ELb1ELb0ELb0ELb1ELb1ELb1ELb0ELb0EEENS1_21CollectiveEpilogueFwdINS6_IJSA_SC_SB_EEES9_SE_SG_Li256ELb0ELb1ELb0ELb0EEENS1_30DynamicPersistentTileSchedulerILi256ELi128ELb0ELb1ELb1EEEEEEEEEvNT_6ParamsE,"a",@progbits
	.sectionflags	@""
	.align	4
.nv.constant0._ZN7cutlass13device_kernelIN5flash11enable_sm90INS1_16FlashAttnFwdSm90INS1_25CollectiveMainloopFwdSm90ILi2EN4cute5tupleIJNS5_1CILi1EEES8_S8_EEENS6_IJNS7_ILi128EEENS7_ILi96EEENS7_ILi192EEEEEELi192ENS_10bfloat16_tEfNS_4arch4Sm90ELb1ELb0ELb1ELb0ELb1ELb0ELb0ELb1ELb1ELb1ELb0ELb0EEENS1_21CollectiveEpilogueFwdINS6_IJSA_SC_SB_EEES9_SE_SG_Li256ELb0ELb1ELb0ELb0EEENS1_30DynamicPersistentTileSchedulerILi256ELi128ELb0ELb1ELb1EEEEEEEEEvNT_6ParamsE:
	.zero		3328


//--------------------- .nv.constant0._ZN7cutlass13device_kernelIN5flash11enable_sm90INS1_16FlashAttnFwdSm90INS1_25CollectiveMainloopFwdSm90ILi2EN4cute5tupleIJNS5_1CILi1EEES8_S8_EEENS6_IJNS7_ILi128EEENS7_ILi96EEENS7_ILi192EEEEEELi192ENS_10bfloat16_tEfNS_4arch4Sm90ELb1ELb0ELb1ELb1ELb1ELb0ELb0ELb1ELb1ELb1ELb0ELb0EEENS1_21CollectiveEpilogueFwdINS6_IJSA_SC_SB_EEES9_SE_SG_Li256ELb1ELb1ELb0ELb0EEENS1_36VarlenDynamicPersistentTileSchedulerILi128ELi96ELi256ELi128ELb0ELb1ELb1ELb1ELb1ELb1EEEEEEEEEvNT_6ParamsE --------------------------
	.section	.nv.constant0._ZN7cutlass13device_kernelIN5flash11enable_sm90INS1_16FlashAttnFwdSm90INS1_25CollectiveMainloopFwdSm90ILi2EN4cute5tupleIJNS5_1CILi1EEES8_S8_EEENS6_IJNS7_ILi128EEENS7_ILi96EEENS7_ILi192EEEEEELi192ENS_10bfloat16_tEfNS_4arch4Sm90ELb1ELb0ELb1ELb1ELb1ELb0ELb0ELb1ELb1ELb1ELb0ELb0EEENS1_21CollectiveEpilogueFwdINS6_IJSA_SC_SB_EEES9_SE_SG_Li256ELb1ELb1ELb0ELb0EEENS1_36VarlenDynamicPersistentTileSchedulerILi128ELi96ELi256ELi128ELb0ELb1ELb1ELb1ELb1ELb1EEEEEEEEEvNT_6ParamsE,"a",@progbits
	.sectionflags	@""
	.align	4
.nv.constant0._ZN7cutlass13device_kernelIN5flash11enable_sm90INS1_16FlashAttnFwdSm90INS1_25CollectiveMainloopFwdSm90ILi2EN4cute5tupleIJNS5_1CILi1EEES8_S8_EEENS6_IJNS7_ILi128EEENS7_ILi96EEENS7_ILi192EEEEEELi192ENS_10bfloat16_tEfNS_4arch4Sm90ELb1ELb0ELb1ELb1ELb1ELb0ELb0ELb1ELb1ELb1ELb0ELb0EEENS1_21CollectiveEpilogueFwdINS6_IJSA_SC_SB_EEES9_SE_SG_Li256ELb1ELb1ELb0ELb0EEENS1_36VarlenDynamicPersistentTileSchedulerILi128ELi96ELi256ELi128ELb0ELb1ELb1ELb1ELb1ELb1EEEEEEEEEvNT_6ParamsE:
	.zero		3328


//--------------------- .nv.constant0._ZN7cutlass13device_kernelIN5flash11enable_sm90INS1_16FlashAttnFwdSm90INS1_25CollectiveMainloopFwdSm90ILi2EN4cute5tupleIJNS5_1CILi1EEES8_S8_EEENS6_IJNS7_ILi128EEENS7_ILi96EEENS7_ILi192EEEEEELi192ENS_10bfloat16_tEfNS_4arch4Sm90ELb1ELb0ELb1ELb1ELb1ELb1ELb0ELb1ELb1ELb1ELb0ELb0EEENS1_21CollectiveEpilogueFwdINS6_IJSA_SC_SB_EEES9_SE_SG_Li256ELb1ELb1ELb0ELb0EEENS1_36VarlenDynamicPersistentTileSchedulerILi128ELi96ELi256ELi128ELb0ELb1ELb1ELb1ELb1ELb1EEEEEEEEEvNT_6ParamsE --------------------------
	.section	.nv.constant0._ZN7cutlass13device_kernelIN5flash11enable_sm90INS1_16FlashAttnFwdSm90INS1_25CollectiveMainloopFwdSm90ILi2EN4cute5tupleIJNS5_1CILi1EEES8_S8_EEENS6_IJNS7_ILi128EEENS7_ILi96EEENS7_ILi192EEEEEELi192ENS_10bfloat16_tEfNS_4arch4Sm90ELb1ELb0ELb1ELb1ELb1ELb1ELb0ELb1ELb1ELb1ELb0ELb0EEENS1_21CollectiveEpilogueFwdINS6_IJSA_SC_SB_EEES9_SE_SG_Li256ELb1ELb1ELb0ELb0EEENS1_36VarlenDynamicPersistentTileSchedulerILi128ELi96ELi256ELi128ELb0ELb1ELb1ELb1ELb1ELb1EEEEEEEEEvNT_6ParamsE,"a",@progbits
	.sectionflags	@""
	.align	4
.nv.constant0._ZN7cutlass13device_kernelIN5flash11enable_sm90INS1_16FlashAttnFwdSm90INS1_25CollectiveMainloopFwdSm90ILi2EN4cute5tupleIJNS5_1CILi1EEES8_S8_EEENS6_IJNS7_ILi128EEENS7_ILi96EEENS7_ILi192EEEEEELi192ENS_10bfloat16_tEfNS_4arch4Sm90ELb1ELb0ELb1ELb1ELb1ELb1ELb0ELb1ELb1ELb1ELb0ELb0EEENS1_21CollectiveEpilogueFwdINS6_IJSA_SC_SB_EEES9_SE_SG_Li256ELb1ELb1ELb0ELb0EEENS1_36VarlenDynamicPersistentTileSchedulerILi128ELi96ELi256ELi128ELb0ELb1ELb1ELb1ELb1ELb1EEEEEEEEEvNT_6ParamsE:
	.zero		3328


//--------------------- SYMBOLS --------------------------

	.type		.nv.reservedSmem.offset0,@object
	.size		.nv.reservedSmem.offset0,0x4
	.type		__assertfail,@function
